	.target	sm_90a

	.elftype	@"ET_EXEC"


//--------------------- .note.nv.tkinfo           --------------------------
	.section	.note.nv.tkinfo,"",@"SHT_NOTE"
	.sectionflags	@"SHF_NOTE_NV_TKINFO"
	.tkinfo
        /*0018*/ 	.word	0x00000002
        /*0030*/ 	.string	""
        /*0030*/ 	.string	"ptxas"
        /*0030*/ 	.string	"Cuda compilation tools, release 13.0, V13.0.88"
        /*0030*/ 	.string	"Build cuda_13.0.r13.0/compiler.36424714_0"
        /*0030*/ 	.string	"-arch sm_90a -m 64 "



//--------------------- .note.nv.cuinfo           --------------------------
	.section	.note.nv.cuinfo,"",@"SHT_NOTE"
	.sectionflags	@"SHF_NOTE_NV_CUINFO"
        /*0018*/ 	.short	0x0002
        /*001a*/ 	.short	0x005a
        /*001c*/ 	.short	0x0082
	.zero		2


//--------------------- .nv.info                  --------------------------
	.section	.nv.info,"",@"SHT_CUDA_INFO"
	.align	4


	//----- nvinfo : EIATTR_REGCOUNT
	.align		4
        /*0000*/ 	.byte	0x04, 0x2f
        /*0002*/ 	.short	(.L_27 - .L_26)
	.align		4
.L_26:
        /*0004*/ 	.word	index@(_ZN7cutlass13device_kernelIN5flash11enable_sm90INS1_16FlashAttnFwdSm90INS1_25CollectiveMainloopFwdSm90ILi2EN4cute5tupleIJNS5_1CILi1EEES8_S8_EEENS6_IJNS7_ILi128EEENS7_ILi160EEENS7_ILi192EEEEEELi128ENS_12float_e4m3_tEfNS_4arch4Sm90ELb1ELb0ELb1ELb1ELb0ELb1ELb0ELb1ELb1ELb0ELb0ELb0EEENS1_21CollectiveEpilogueFwdINS6_IJSA_SA_SB_EEES9_NS_10bfloat16_tESG_Li256ELb1ELb0ELb0ELb1EEENS1_36VarlenDynamicPersistentTileSchedulerILi128ELi160ELi256ELi128ELb0ELb0ELb1ELb1ELb1ELb1EEEEEEEEEvNT_6ParamsE)
        /*0008*/ 	.word	0x000000a8


	//----- nvinfo : EIATTR_FRAME_SIZE
	.align		4
.L_27:
        /*000c*/ 	.byte	0x04, 0x11
        /*000e*/ 	.short	(.L_29 - .L_28)
	.align		4
.L_28:
        /*0010*/ 	.word	index@(_ZN7cutlass13device_kernelIN5flash11enable_sm90INS1_16FlashAttnFwdSm90INS1_25CollectiveMainloopFwdSm90ILi2EN4cute5tupleIJNS5_1CILi1EEES8_S8_EEENS6_IJNS7_ILi128EEENS7_ILi160EEENS7_ILi192EEEEEELi128ENS_12float_e4m3_tEfNS_4arch4Sm90ELb1ELb0ELb1ELb1ELb0ELb1ELb0ELb1ELb1ELb0ELb0ELb0EEENS1_21CollectiveEpilogueFwdINS6_IJSA_SA_SB_EEES9_NS_10bfloat16_tESG_Li256ELb1ELb0ELb0ELb1EEENS1_36VarlenDynamicPersistentTileSchedulerILi128ELi160ELi256ELi128ELb0ELb0ELb1ELb1ELb1ELb1EEEEEEEEEvNT_6ParamsE)
        /*0014*/ 	.word	0x00000040


	//----- nvinfo : EIATTR_REGCOUNT
	.align		4
.L_29:
        /*0018*/ 	.byte	0x04, 0x2f
        /*001a*/ 	.short	(.L_31 - .L_30)
	.align		4
.L_30:
        /*001c*/ 	.word	index@(_ZN7cutlass13device_kernelIN5flash11enable_sm90INS1_16FlashAttnFwdSm90INS1_25CollectiveMainloopFwdSm90ILi2EN4cute5tupleIJNS5_1CILi1EEES8_S8_EEENS6_IJNS7_ILi128EEENS7_ILi160EEENS7_ILi192EEEEEELi128ENS_12float_e4m3_tEfNS_4arch4Sm90ELb1ELb0ELb1ELb1ELb0ELb0ELb0ELb1ELb1ELb0ELb0ELb0EEENS1_21CollectiveEpilogueFwdINS6_IJSA_SA_SB_EEES9_NS_10bfloat16_tESG_Li256ELb1ELb0ELb0ELb1EEENS1_36VarlenDynamicPersistentTileSchedulerILi128ELi160ELi256ELi128ELb0ELb0ELb1ELb1ELb1ELb1EEEEEEEEEvNT_6ParamsE)
        /*0020*/ 	.word	0x000000a8


	//----- nvinfo : EIATTR_FRAME_SIZE
	.align		4
.L_31:
        /*0024*/ 	.byte	0x04, 0x11
        /*0026*/ 	.short	(.L_33 - .L_32)
	.align		4
.L_32:
        /*0028*/ 	.word	index@(_ZN7cutlass13device_kernelIN5flash11enable_sm90INS1_16FlashAttnFwdSm90INS1_25CollectiveMainloopFwdSm90ILi2EN4cute5tupleIJNS5_1CILi1EEES8_S8_EEENS6_IJNS7_ILi128EEENS7_ILi160EEENS7_ILi192EEEEEELi128ENS_12float_e4m3_tEfNS_4arch4Sm90ELb1ELb0ELb1ELb1ELb0ELb0ELb0ELb1ELb1ELb0ELb0ELb0EEENS1_21CollectiveEpilogueFwdINS6_IJSA_SA_SB_EEES9_NS_10bfloat16_tESG_Li256ELb1ELb0ELb0ELb1EEENS1_36VarlenDynamicPersistentTileSchedulerILi128ELi160ELi256ELi128ELb0ELb0ELb1ELb1ELb1ELb1EEEEEEEEEvNT_6ParamsE)
        /*002c*/ 	.word	0x00000038


	//----- nvinfo : EIATTR_REGCOUNT
	.align		4
.L_33:
        /*0030*/ 	.byte	0x04, 0x2f
        /*0032*/ 	.short	(.L_35 - .L_34)
	.align		4
.L_34:
        /*0034*/ 	.word	index@(_ZN7cutlass13device_kernelIN5flash11enable_sm90INS1_16FlashAttnFwdSm90INS1_25CollectiveMainloopFwdSm90ILi2EN4cute5tupleIJNS5_1CILi1EEES8_S8_EEENS6_IJNS7_ILi128EEENS7_ILi160EEENS7_ILi192EEEEEELi128ENS_12float_e4m3_tEfNS_4arch4Sm90ELb1ELb0ELb1ELb0ELb0ELb0ELb0ELb1ELb1ELb0ELb0ELb0EEENS1_21CollectiveEpilogueFwdINS6_IJSA_SA_SB_EEES9_NS_10bfloat16_tESG_Li256ELb0ELb0ELb0ELb1EEENS1_30DynamicPersistentTileSchedulerILi256ELi128ELb0ELb0ELb1EEEEEEEEEvNT_6ParamsE)
        /*0038*/ 	.word	0x000000a8


	//----- nvinfo : EIATTR_FRAME_SIZE
	.align		4
.L_35:
        /*003c*/ 	.byte	0x04, 0x11
        /*003e*/ 	.short	(.L_37 - .L_36)
	.align		4
.L_36:
        /*0040*/ 	.word	index@(_ZN7cutlass13device_kernelIN5flash11enable_sm90INS1_16FlashAttnFwdSm90INS1_25CollectiveMainloopFwdSm90ILi2EN4cute5tupleIJNS5_1CILi1EEES8_S8_EEENS6_IJNS7_ILi128EEENS7_ILi160EEENS7_ILi192EEEEEELi128ENS_12float_e4m3_tEfNS_4arch4Sm90ELb1ELb0ELb1ELb0ELb0ELb0ELb0ELb1ELb1ELb0ELb0ELb0EEENS1_21CollectiveEpilogueFwdINS6_IJSA_SA_SB_EEES9_NS_10bfloat16_tESG_Li256ELb0ELb0ELb0ELb1EEENS1_30DynamicPersistentTileSchedulerILi256ELi128ELb0ELb0ELb1EEEEEEEEEvNT_6ParamsE)
        /*0044*/ 	.word	0x00000030


	//----- nvinfo : EIATTR_REGCOUNT
	.align		4
.L_37:
        /*0048*/ 	.byte	0x04, 0x2f
        /*004a*/ 	.short	(.L_39 - .L_38)
	.align		4
.L_38:
        /*004c*/ 	.word	index@(_ZN7cutlass13device_kernelIN5flash11enable_sm90INS1_16FlashAttnFwdSm90INS1_25CollectiveMainloopFwdSm90ILi2EN4cute5tupleIJNS5_1CILi1EEES8_S8_EEENS6_IJNS7_ILi128EEESA_NS7_ILi192EEEEEELi128ENS_12float_e4m3_tEfNS_4arch4Sm90ELb0ELb1ELb1ELb1ELb0ELb1ELb0ELb1ELb1ELb0ELb0ELb0EEENS1_21CollectiveEpilogueFwdINS6_IJSA_SA_SA_EEES9_NS_10bfloat16_tESF_Li256ELb1ELb0ELb0ELb1EEENS1_36VarlenDynamicPersistentTileSchedulerILi128ELi128ELi256ELi128ELb0ELb0ELb1ELb1ELb0ELb1EEEEEEEEEvNT_6ParamsE)
        /*0050*/ 	.word	0x000000a8


	//----- nvinfo : EIATTR_FRAME_SIZE
	.align		4
.L_39:
        /*0054*/ 	.byte	0x04, 0x11
        /*0056*/ 	.short	(.L_41 - .L_40)
	.align		4
.L_40:
        /*0058*/ 	.word	index@(_ZN7cutlass13device_kernelIN5flash11enable_sm90INS1_16FlashAttnFwdSm90INS1_25CollectiveMainloopFwdSm90ILi2EN4cute5tupleIJNS5_1CILi1EEES8_S8_EEENS6_IJNS7_ILi128EEESA_NS7_ILi192EEEEEELi128ENS_12float_e4m3_tEfNS_4arch4Sm90ELb0ELb1ELb1ELb1ELb0ELb1ELb0ELb1ELb1ELb0ELb0ELb0EEENS1_21CollectiveEpilogueFwdINS6_IJSA_SA_SA_EEES9_NS_10bfloat16_tESF_Li256ELb1ELb0ELb0ELb1EEENS1_36VarlenDynamicPersistentTileSchedulerILi128ELi128ELi256ELi128ELb0ELb0ELb1ELb1ELb0ELb1EEEEEEEEEvNT_6ParamsE)
        /*005c*/ 	.word	0x00000048


	//----- nvinfo : EIATTR_REGCOUNT
	.align		4
.L_41:
        /*0060*/ 	.byte	0x04, 0x2f
        /*0062*/ 	.short	(.L_43 - .L_42)
	.align		4
.L_42:
        /*0064*/ 	.word	index@(_ZN7cutlass13device_kernelIN5flash11enable_sm90INS1_16FlashAttnFwdSm90INS1_25CollectiveMainloopFwdSm90ILi2EN4cute5tupleIJNS5_1CILi1EEES8_S8_EEENS6_IJNS7_ILi128EEESA_NS7_ILi192EEEEEELi128ENS_12float_e4m3_tEfNS_4arch4Sm90ELb0ELb1ELb1ELb1ELb0ELb0ELb0ELb1ELb1ELb0ELb0ELb0EEENS1_21CollectiveEpilogueFwdINS6_IJSA_SA_SA_EEES9_NS_10bfloat16_tESF_Li256ELb1ELb0ELb0ELb1EEENS1_36VarlenDynamicPersistentTileSchedulerILi128ELi128ELi256ELi128ELb0ELb0ELb1ELb1ELb0ELb1EEEEEEEEEvNT_6ParamsE)
        /*0068*/ 	.word	0x000000a8


	//----- nvinfo : EIATTR_FRAME_SIZE
	.align		4
.L_43:
        /*006c*/ 	.byte	0x04, 0x11
        /*006e*/ 	.short	(.L_45 - .L_44)
	.align		4
.L_44:
        /*0070*/ 	.word	index@(_ZN7cutlass13device_kernelIN5flash11enable_sm90INS1_16FlashAttnFwdSm90INS1_25CollectiveMainloopFwdSm90ILi2EN4cute5tupleIJNS5_1CILi1EEES8_S8_EEENS6_IJNS7_ILi128EEESA_NS7_ILi192EEEEEELi128ENS_12float_e4m3_tEfNS_4arch4Sm90ELb0ELb1ELb1ELb1ELb0ELb0ELb0ELb1ELb1ELb0ELb0ELb0EEENS1_21CollectiveEpilogueFwdINS6_IJSA_SA_SA_EEES9_NS_10bfloat16_tESF_Li256ELb1ELb0ELb0ELb1EEENS1_36VarlenDynamicPersistentTileSchedulerILi128ELi128ELi256ELi128ELb0ELb0ELb1ELb1ELb0ELb1EEEEEEEEEvNT_6ParamsE)
        /*0074*/ 	.word	0x00000040


	//----- nvinfo : EIATTR_REGCOUNT
	.align		4
.L_45:
        /*0078*/ 	.byte	0x04, 0x2f
        /*007a*/ 	.short	(.L_47 - .L_46)
	.align		4
.L_46:
        /*007c*/ 	.word	index@(_ZN7cutlass13device_kernelIN5flash11enable_sm90INS1_16FlashAttnFwdSm90INS1_25CollectiveMainloopFwdSm90ILi2EN4cute5tupleIJNS5_1CILi1EEES8_S8_EEENS6_IJNS7_ILi128EEESA_NS7_ILi192EEEEEELi128ENS_12float_e4m3_tEfNS_4arch4Sm90ELb0ELb1ELb1ELb0ELb0ELb0ELb0ELb1ELb1ELb0ELb0ELb0EEENS1_21CollectiveEpilogueFwdINS6_IJSA_SA_SA_EEES9_NS_10bfloat16_tESF_Li256ELb0ELb0ELb0ELb1EEENS1_30DynamicPersistentTileSchedulerILi256ELi128ELb0ELb0ELb1EEEEEEEEEvNT_6ParamsE)
        /*0080*/ 	.word	0x000000a8


	//----- nvinfo : EIATTR_FRAME_SIZE
	.align		4
.L_47:
        /*0084*/ 	.byte	0x04, 0x11
        /*0086*/ 	.short	(.L_49 - .L_48)
	.align		4
.L_48:
        /*0088*/ 	.word	index@(_ZN7cutlass13device_kernelIN5flash11enable_sm90INS1_16FlashAttnFwdSm90INS1_25CollectiveMainloopFwdSm90ILi2EN4cute5tupleIJNS5_1CILi1EEES8_S8_EEENS6_IJNS7_ILi128EEESA_NS7_ILi192EEEEEELi128ENS_12float_e4m3_tEfNS_4arch4Sm90ELb0ELb1ELb1ELb0ELb0ELb0ELb0ELb1ELb1ELb0ELb0ELb0EEENS1_21CollectiveEpilogueFwdINS6_IJSA_SA_SA_EEES9_NS_10bfloat16_tESF_Li256ELb0ELb0ELb0ELb1EEENS1_30DynamicPersistentTileSchedulerILi256ELi128ELb0ELb0ELb1EEEEEEEEEvNT_6ParamsE)
        /*008c*/ 	.word	0x00000038


	//----- nvinfo : EIATTR_REGCOUNT
	.align		4
.L_49:
        /*0090*/ 	.byte	0x04, 0x2f
        /*0092*/ 	.short	(.L_51 - .L_50)
	.align		4
.L_50:
        /*0094*/ 	.word	index@(_ZN7cutlass13device_kernelIN5flash11enable_sm90INS1_16FlashAttnFwdSm90INS1_25CollectiveMainloopFwdSm90ILi2EN4cute5tupleIJNS5_1CILi1EEES8_S8_EEENS6_IJNS7_ILi128EEENS7_ILi160EEENS7_ILi192EEEEEELi128ENS_12float_e4m3_tEfNS_4arch4Sm90ELb0ELb0ELb1ELb1ELb0ELb1ELb0ELb1ELb1ELb0ELb0ELb0EEENS1_21CollectiveEpilogueFwdINS6_IJSA_SA_SB_EEES9_NS_10bfloat16_tESG_Li256ELb1ELb0ELb0ELb1EEENS1_36VarlenDynamicPersistentTileSchedulerILi128ELi160ELi256ELi128ELb0ELb0ELb1ELb0ELb1ELb1EEEEEEEEEvNT_6ParamsE)
        /*0098*/ 	.word	0x000000a8


	//----- nvinfo : EIATTR_FRAME_SIZE
	.align		4
.L_51:
        /*009c*/ 	.byte	0x04, 0x11
        /*009e*/ 	.short	(.L_53 - .L_52)
	.align		4
.L_52:
        /*00a0*/ 	.word	index@(_ZN7cutlass13device_kernelIN5flash11enable_sm90INS1_16FlashAttnFwdSm90INS1_25CollectiveMainloopFwdSm90ILi2EN4cute5tupleIJNS5_1CILi1EEES8_S8_EEENS6_IJNS7_ILi128EEENS7_ILi160EEENS7_ILi192EEEEEELi128ENS_12float_e4m3_tEfNS_4arch4Sm90ELb0ELb0ELb1ELb1ELb0ELb1ELb0ELb1ELb1ELb0ELb0ELb0EEENS1_21CollectiveEpilogueFwdINS6_IJSA_SA_SB_EEES9_NS_10bfloat16_tESG_Li256ELb1ELb0ELb0ELb1EEENS1_36VarlenDynamicPersistentTileSchedulerILi128ELi160ELi256ELi128ELb0ELb0ELb1ELb0ELb1ELb1EEEEEEEEEvNT_6ParamsE)
        /*00a4*/ 	.word	0x00000048


	//----- nvinfo : EIATTR_REGCOUNT
	.align		4
.L_53:
        /*00a8*/ 	.byte	0x04, 0x2f
        /*00aa*/ 	.short	(.L_55 - .L_54)
	.align		4
.L_54:
        /*00ac*/ 	.word	index@(_ZN7cutlass13device_kernelIN5flash11enable_sm90INS1_16FlashAttnFwdSm90INS1_25CollectiveMainloopFwdSm90ILi2EN4cute5tupleIJNS5_1CILi1EEES8_S8_EEENS6_IJNS7_ILi128EEENS7_ILi160EEENS7_ILi192EEEEEELi128ENS_12float_e4m3_tEfNS_4arch4Sm90ELb0ELb0ELb1ELb1ELb0ELb0ELb0ELb1ELb1ELb0ELb0ELb0EEENS1_21CollectiveEpilogueFwdINS6_IJSA_SA_SB_EEES9_NS_10bfloat16_tESG_Li256ELb1ELb0ELb0ELb1EEENS1_36VarlenDynamicPersistentTileSchedulerILi128ELi160ELi256ELi128ELb0ELb0ELb1ELb0ELb1ELb1EEEEEEEEEvNT_6ParamsE)
        /*00b0*/ 	.word	0x000000a8


	//----- nvinfo : EIATTR_FRAME_SIZE
	.align		4
.L_55:
        /*00b4*/ 	.byte	0x04, 0x11
        /*00b6*/ 	.short	(.L_57 - .L_56)
	.align		4
.L_56:
        /*00b8*/ 	.word	index@(_ZN7cutlass13device_kernelIN5flash11enable_sm90INS1_16FlashAttnFwdSm90INS1_25CollectiveMainloopFwdSm90ILi2EN4cute5tupleIJNS5_1CILi1EEES8_S8_EEENS6_IJNS7_ILi128EEENS7_ILi160EEENS7_ILi192EEEEEELi128ENS_12float_e4m3_tEfNS_4arch4Sm90ELb0ELb0ELb1ELb1ELb0ELb0ELb0ELb1ELb1ELb0ELb0ELb0EEENS1_21CollectiveEpilogueFwdINS6_IJSA_SA_SB_EEES9_NS_10bfloat16_tESG_Li256ELb1ELb0ELb0ELb1EEENS1_36VarlenDynamicPersistentTileSchedulerILi128ELi160ELi256ELi128ELb0ELb0ELb1ELb0ELb1ELb1EEEEEEEEEvNT_6ParamsE)
        /*00bc*/ 	.word	0x00000038


	//----- nvinfo : EIATTR_REGCOUNT
	.align		4
.L_57:
        /*00c0*/ 	.byte	0x04, 0x2f
        /*00c2*/ 	.short	(.L_59 - .L_58)
	.align		4
.L_58:
        /*00c4*/ 	.word	index@(_ZN7cutlass13device_kernelIN5flash11enable_sm90INS1_16FlashAttnFwdSm90INS1_25CollectiveMainloopFwdSm90ILi2EN4cute5tupleIJNS5_1CILi2EEENS7_ILi1EEES9_EEENS6_IJNS7_ILi128EEENS7_ILi160EEENS7_ILi192EEEEEELi128ENS_12float_e4m3_tEfNS_4arch4Sm90ELb0ELb0ELb1ELb0ELb0ELb0ELb0ELb1ELb1ELb0ELb0ELb0EEENS1_21CollectiveEpilogueFwdINS6_IJSB_SB_SC_EEESA_NS_10bfloat16_tESH_Li256ELb0ELb0ELb0ELb1EEENS1_29StaticPersistentTileSchedulerILb0EEEEEEEEEvNT_6ParamsE)
        /*00c8*/ 	.word	0x000000a8


	//----- nvinfo : EIATTR_FRAME_SIZE
	.align		4
.L_59:
        /*00cc*/ 	.byte	0x04, 0x11
        /*00ce*/ 	.short	(.L_61 - .L_60)
	.align		4
.L_60:
        /*00d0*/ 	.word	index@(_ZN7cutlass13device_kernelIN5flash11enable_sm90INS1_16FlashAttnFwdSm90INS1_25CollectiveMainloopFwdSm90ILi2EN4cute5tupleIJNS5_1CILi2EEENS7_ILi1EEES9_EEENS6_IJNS7_ILi128EEENS7_ILi160EEENS7_ILi192EEEEEELi128ENS_12float_e4m3_tEfNS_4arch4Sm90ELb0ELb0ELb1ELb0ELb0ELb0ELb0ELb1ELb1ELb0ELb0ELb0EEENS1_21CollectiveEpilogueFwdINS6_IJSB_SB_SC_EEESA_NS_10bfloat16_tESH_Li256ELb0ELb0ELb0ELb1EEENS1_29StaticPersistentTileSchedulerILb0EEEEEEEEEvNT_6ParamsE)
        /*00d4*/ 	.word	0x00000030


	//----- nvinfo : EIATTR_REGCOUNT
	.align		4
.L_61:
        /*00d8*/ 	.byte	0x04, 0x2f
        /*00da*/ 	.short	(.L_63 - .L_62)
	.align		4
.L_62:
        /*00dc*/ 	.word	index@(_ZN7cutlass13device_kernelIN5flash11enable_sm90INS1_16FlashAttnFwdSm90INS1_25CollectiveMainloopFwdSm90ILi2EN4cute5tupleIJNS5_1CILi1EEES8_S8_EEENS6_IJNS7_ILi128EEENS7_ILi160EEENS7_ILi192EEEEEELi128ENS_12float_e4m3_tEfNS_4arch4Sm90ELb0ELb0ELb1ELb0ELb0ELb0ELb0ELb1ELb1ELb0ELb0ELb0EEENS1_21CollectiveEpilogueFwdINS6_IJSA_SA_SB_EEES9_NS_10bfloat16_tESG_Li256ELb0ELb0ELb0ELb1EEENS1_29StaticPersistentTileSchedulerILb0EEEEEEEEEvNT_6ParamsE)
        /*00e0*/ 	.word	0x000000a8


	//----- nvinfo : EIATTR_FRAME_SIZE
	.align		4
.L_63:
        /*00e4*/ 	.byte	0x04, 0x11
        /*00e6*/ 	.short	(.L_65 - .L_64)
	.align		4
.L_64:
        /*00e8*/ 	.word	index@(_ZN7cutlass13device_kernelIN5flash11enable_sm90INS1_16FlashAttnFwdSm90INS1_25CollectiveMainloopFwdSm90ILi2EN4cute5tupleIJNS5_1CILi1EEES8_S8_EEENS6_IJNS7_ILi128EEENS7_ILi160EEENS7_ILi192EEEEEELi128ENS_12float_e4m3_tEfNS_4arch4Sm90ELb0ELb0ELb1ELb0ELb0ELb0ELb0ELb1ELb1ELb0ELb0ELb0EEENS1_21CollectiveEpilogueFwdINS6_IJSA_SA_SB_EEES9_NS_10bfloat16_tESG_Li256ELb0ELb0ELb0ELb1EEENS1_29StaticPersistentTileSchedulerILb0EEEEEEEEEvNT_6ParamsE)
        /*00ec*/ 	.word	0x00000020


	//----- nvinfo : EIATTR_MIN_STACK_SIZE
	.align		4
.L_65:
        /*00f0*/ 	.byte	0x04, 0x12
        /*00f2*/ 	.short	(.L_67 - .L_66)
	.align		4
.L_66:
        /*00f4*/ 	.word	index@(_ZN7cutlass13device_kernelIN5flash11enable_sm90INS1_16FlashAttnFwdSm90INS1_25CollectiveMainloopFwdSm90ILi2EN4cute5tupleIJNS5_1CILi1EEES8_S8_EEENS6_IJNS7_ILi128EEENS7_ILi160EEENS7_ILi192EEEEEELi128ENS_12float_e4m3_tEfNS_4arch4Sm90ELb0ELb0ELb1ELb0ELb0ELb0ELb0ELb1ELb1ELb0ELb0ELb0EEENS1_21CollectiveEpilogueFwdINS6_IJSA_SA_SB_EEES9_NS_10bfloat16_tESG_Li256ELb0ELb0ELb0ELb1EEENS1_29StaticPersistentTileSchedulerILb0EEEEEEEEEvNT_6ParamsE)
        /*00f8*/ 	.word	0x00000020


	//----- nvinfo : EIATTR_MIN_STACK_SIZE
	.align		4
.L_67:
        /*00fc*/ 	.byte	0x04, 0x12
        /*00fe*/ 	.short	(.L_69 - .L_68)
	.align		4
.L_68:
        /*0100*/ 	.word	index@(_ZN7cutlass13device_kernelIN5flash11enable_sm90INS1_16FlashAttnFwdSm90INS1_25CollectiveMainloopFwdSm90ILi2EN4cute5tupleIJNS5_1CILi2EEENS7_ILi1EEES9_EEENS6_IJNS7_ILi128EEENS7_ILi160EEENS7_ILi192EEEEEELi128ENS_12float_e4m3_tEfNS_4arch4Sm90ELb0ELb0ELb1ELb0ELb0ELb0ELb0ELb1ELb1ELb0ELb0ELb0EEENS1_21CollectiveEpilogueFwdINS6_IJSB_SB_SC_EEESA_NS_10bfloat16_tESH_Li256ELb0ELb0ELb0ELb1EEENS1_29StaticPersistentTileSchedulerILb0EEEEEEEEEvNT_6ParamsE)
        /*0104*/ 	.word	0x00000030


	//----- nvinfo : EIATTR_MIN_STACK_SIZE
	.align		4
.L_69:
        /*0108*/ 	.byte	0x04, 0x12
        /*010a*/ 	.short	(.L_71 - .L_70)
	.align		4
.L_70:
        /*010c*/ 	.word	index@(_ZN7cutlass13device_kernelIN5flash11enable_sm90INS1_16FlashAttnFwdSm90INS1_25CollectiveMainloopFwdSm90ILi2EN4cute5tupleIJNS5_1CILi1EEES8_S8_EEENS6_IJNS7_ILi128EEENS7_ILi160EEENS7_ILi192EEEEEELi128ENS_12float_e4m3_tEfNS_4arch4Sm90ELb0ELb0ELb1ELb1ELb0ELb0ELb0ELb1ELb1ELb0ELb0ELb0EEENS1_21CollectiveEpilogueFwdINS6_IJSA_SA_SB_EEES9_NS_10bfloat16_tESG_Li256ELb1ELb0ELb0ELb1EEENS1_36VarlenDynamicPersistentTileSchedulerILi128ELi160ELi256ELi128ELb0ELb0ELb1ELb0ELb1ELb1EEEEEEEEEvNT_6ParamsE)
        /*0110*/ 	.word	0x00000038


	//----- nvinfo : EIATTR_MIN_STACK_SIZE
	.align		4
.L_71:
        /*0114*/ 	.byte	0x04, 0x12
        /*0116*/ 	.short	(.L_73 - .L_72)
	.align		4
.L_72:
        /*0118*/ 	.word	index@(_ZN7cutlass13device_kernelIN5flash11enable_sm90INS1_16FlashAttnFwdSm90INS1_25CollectiveMainloopFwdSm90ILi2EN4cute5tupleIJNS5_1CILi1EEES8_S8_EEENS6_IJNS7_ILi128EEENS7_ILi160EEENS7_ILi192EEEEEELi128ENS_12float_e4m3_tEfNS_4arch4Sm90ELb0ELb0ELb1ELb1ELb0ELb1ELb0ELb1ELb1ELb0ELb0ELb0EEENS1_21CollectiveEpilogueFwdINS6_IJSA_SA_SB_EEES9_NS_10bfloat16_tESG_Li256ELb1ELb0ELb0ELb1EEENS1_36VarlenDynamicPersistentTileSchedulerILi128ELi160ELi256ELi128ELb0ELb0ELb1ELb0ELb1ELb1EEEEEEEEEvNT_6ParamsE)
        /*011c*/ 	.word	0x00000048


	//----- nvinfo : EIATTR_MIN_STACK_SIZE
	.align		4
.L_73:
        /*0120*/ 	.byte	0x04, 0x12
        /*0122*/ 	.short	(.L_75 - .L_74)
	.align		4
.L_74:
        /*0124*/ 	.word	index@(_ZN7cutlass13device_kernelIN5flash11enable_sm90INS1_16FlashAttnFwdSm90INS1_25CollectiveMainloopFwdSm90ILi2EN4cute5tupleIJNS5_1CILi1EEES8_S8_EEENS6_IJNS7_ILi128EEESA_NS7_ILi192EEEEEELi128ENS_12float_e4m3_tEfNS_4arch4Sm90ELb0ELb1ELb1ELb0ELb0ELb0ELb0ELb1ELb1ELb0ELb0ELb0EEENS1_21CollectiveEpilogueFwdINS6_IJSA_SA_SA_EEES9_NS_10bfloat16_tESF_Li256ELb0ELb0ELb0ELb1EEENS1_30DynamicPersistentTileSchedulerILi256ELi128ELb0ELb0ELb1EEEEEEEEEvNT_6ParamsE)
        /*0128*/ 	.word	0x00000038


	//----- nvinfo : EIATTR_MIN_STACK_SIZE
	.align		4
.L_75:
        /*012c*/ 	.byte	0x04, 0x12
        /*012e*/ 	.short	(.L_77 - .L_76)
	.align		4
.L_76:
        /*0130*/ 	.word	index@(_ZN7cutlass13device_kernelIN5flash11enable_sm90INS1_16FlashAttnFwdSm90INS1_25CollectiveMainloopFwdSm90ILi2EN4cute5tupleIJNS5_1CILi1EEES8_S8_EEENS6_IJNS7_ILi128EEESA_NS7_ILi192EEEEEELi128ENS_12float_e4m3_tEfNS_4arch4Sm90ELb0ELb1ELb1ELb1ELb0ELb0ELb0ELb1ELb1ELb0ELb0ELb0EEENS1_21CollectiveEpilogueFwdINS6_IJSA_SA_SA_EEES9_NS_10bfloat16_tESF_Li256ELb1ELb0ELb0ELb1EEENS1_36VarlenDynamicPersistentTileSchedulerILi128ELi128ELi256ELi128ELb0ELb0ELb1ELb1ELb0ELb1EEEEEEEEEvNT_6ParamsE)
        /*0134*/ 	.word	0x00000040


	//----- nvinfo : EIATTR_MIN_STACK_SIZE
	.align		4
.L_77:
        /*0138*/ 	.byte	0x04, 0x12
        /*013a*/ 	.short	(.L_79 - .L_78)
	.align		4
.L_78:
        /*013c*/ 	.word	index@(_ZN7cutlass13device_kernelIN5flash11enable_sm90INS1_16FlashAttnFwdSm90INS1_25CollectiveMainloopFwdSm90ILi2EN4cute5tupleIJNS5_1CILi1EEES8_S8_EEENS6_IJNS7_ILi128EEESA_NS7_ILi192EEEEEELi128ENS_12float_e4m3_tEfNS_4arch4Sm90ELb0ELb1ELb1ELb1ELb0ELb1ELb0ELb1ELb1ELb0ELb0ELb0EEENS1_21CollectiveEpilogueFwdINS6_IJSA_SA_SA_EEES9_NS_10bfloat16_tESF_Li256ELb1ELb0ELb0ELb1EEENS1_36VarlenDynamicPersistentTileSchedulerILi128ELi128ELi256ELi128ELb0ELb0ELb1ELb1ELb0ELb1EEEEEEEEEvNT_6ParamsE)
        /*0140*/ 	.word	0x00000048


	//----- nvinfo : EIATTR_MIN_STACK_SIZE
	.align		4
.L_79:
        /*0144*/ 	.byte	0x04, 0x12
        /*0146*/ 	.short	(.L_81 - .L_80)
	.align		4
.L_80:
        /*0148*/ 	.word	index@(_ZN7cutlass13device_kernelIN5flash11enable_sm90INS1_16FlashAttnFwdSm90INS1_25CollectiveMainloopFwdSm90ILi2EN4cute5tupleIJNS5_1CILi1EEES8_S8_EEENS6_IJNS7_ILi128EEENS7_ILi160EEENS7_ILi192EEEEEELi128ENS_12float_e4m3_tEfNS_4arch4Sm90ELb1ELb0ELb1ELb0ELb0ELb0ELb0ELb1ELb1ELb0ELb0ELb0EEENS1_21CollectiveEpilogueFwdINS6_IJSA_SA_SB_EEES9_NS_10bfloat16_tESG_Li256ELb0ELb0ELb0ELb1EEENS1_30DynamicPersistentTileSchedulerILi256ELi128ELb0ELb0ELb1EEEEEEEEEvNT_6ParamsE)
        /*014c*/ 	.word	0x00000030


	//----- nvinfo : EIATTR_MIN_STACK_SIZE
	.align		4
.L_81:
        /*0150*/ 	.byte	0x04, 0x12
        /*0152*/ 	.short	(.L_83 - .L_82)
	.align		4
.L_82:
        /*0154*/ 	.word	index@(_ZN7cutlass13device_kernelIN5flash11enable_sm90INS1_16FlashAttnFwdSm90INS1_25CollectiveMainloopFwdSm90ILi2EN4cute5tupleIJNS5_1CILi1EEES8_S8_EEENS6_IJNS7_ILi128EEENS7_ILi160EEENS7_ILi192EEEEEELi128ENS_12float_e4m3_tEfNS_4arch4Sm90ELb1ELb0ELb1ELb1ELb0ELb0ELb0ELb1ELb1ELb0ELb0ELb0EEENS1_21CollectiveEpilogueFwdINS6_IJSA_SA_SB_EEES9_NS_10bfloat16_tESG_Li256ELb1ELb0ELb0ELb1EEENS1_36VarlenDynamicPersistentTileSchedulerILi128ELi160ELi256ELi128ELb0ELb0ELb1ELb1ELb1ELb1EEEEEEEEEvNT_6ParamsE)
        /*0158*/ 	.word	0x00000038


	//----- nvinfo : EIATTR_MIN_STACK_SIZE
	.align		4
.L_83:
        /*015c*/ 	.byte	0x04, 0x12
        /*015e*/ 	.short	(.L_85 - .L_84)
	.align		4
.L_84:
        /*0160*/ 	.word	index@(_ZN7cutlass13device_kernelIN5flash11enable_sm90INS1_16FlashAttnFwdSm90INS1_25CollectiveMainloopFwdSm90ILi2EN4cute5tupleIJNS5_1CILi1EEES8_S8_EEENS6_IJNS7_ILi128EEENS7_ILi160EEENS7_ILi192EEEEEELi128ENS_12float_e4m3_tEfNS_4arch4Sm90ELb1ELb0ELb1ELb1ELb0ELb1ELb0ELb1ELb1ELb0ELb0ELb0EEENS1_21CollectiveEpilogueFwdINS6_IJSA_SA_SB_EEES9_NS_10bfloat16_tESG_Li256ELb1ELb0ELb0ELb1EEENS1_36VarlenDynamicPersistentTileSchedulerILi128ELi160ELi256ELi128ELb0ELb0ELb1ELb1ELb1ELb1EEEEEEEEEvNT_6ParamsE)
        /*0164*/ 	.word	0x00000040
.L_85:


//--------------------- .nv.compat                --------------------------
	.section	.nv.compat,"",@"SHT_CUDA_COMPAT_INFO"
	.align	4
        /*0000*/ 	.byte	0x02, 0x09, 0x01, 0x00, 0x02, 0x02, 0x04, 0x00, 0x02, 0x05, 0x05, 0x00, 0x03, 0x07, 0x01, 0x01
        /*0010*/ 	.byte	0x02, 0x03, 0x01, 0x00, 0x02, 0x06, 0x01, 0x00, 0x04, 0x0b, 0x08, 0x00, 0x00, 0x00, 0x00, 0x00
        /*0020*/ 	.byte	0x00, 0x00, 0x00, 0x00


//--------------------- .nv.info._ZN7cutlass13device_kernelIN5flash11enable_sm90INS1_16FlashAttnFwdSm90INS1_25CollectiveMainloopFwdSm90ILi2EN4cute5tupleIJNS5_1CILi1EEES8_S8_EEENS6_IJNS7_ILi128EEENS7_ILi160EEENS7_ILi192EEEEEELi128ENS_12float_e4m3_tEfNS_4arch4Sm90ELb0ELb0ELb1ELb0ELb0ELb0ELb0ELb1ELb1ELb0ELb0ELb0EEENS1_21CollectiveEpilogueFwdINS6_IJSA_SA_SB_EEES9_NS_10bfloat16_tESG_Li256ELb0ELb0ELb0ELb1EEENS1_29StaticPersistentTileSchedulerILb0EEEEEEEEEvNT_6ParamsE --------------------------
	.section	.nv.info._ZN7cutlass13device_kernelIN5flash11enable_sm90INS1_16FlashAttnFwdSm90INS1_25CollectiveMainloopFwdSm90ILi2EN4cute5tupleIJNS5_1CILi1EEES8_S8_EEENS6_IJNS7_ILi128EEENS7_ILi160EEENS7_ILi192EEEEEELi128ENS_12float_e4m3_tEfNS_4arch4Sm90ELb0ELb0ELb1ELb0ELb0ELb0ELb0ELb1ELb1ELb0ELb0ELb0EEENS1_21CollectiveEpilogueFwdINS6_IJSA_SA_SB_EEES9_NS_10bfloat16_tESG_Li256ELb0ELb0ELb0ELb1EEENS1_29StaticPersistentTileSchedulerILb0EEEEEEEEEvNT_6ParamsE,"",@"SHT_CUDA_INFO"
	.sectionflags	@""
	.align	4


	//----- nvinfo : EIATTR_CUDA_API_VERSION
	.align		4
        /*0000*/ 	.byte	0x04, 0x37
        /*0002*/ 	.short	(.L_87 - .L_86)
.L_86:
        /*0004*/ 	.word	0x00000082


	//----- nvinfo : EIATTR_KPARAM_INFO
	.align		4
.L_87:
        /*0008*/ 	.byte	0x04, 0x17
        /*000a*/ 	.short	(.L_89 - .L_88)
.L_88:
        /*000c*/ 	.word	0x00000000
        /*0010*/ 	.short	0x0000
        /*0012*/ 	.short	0x0070
        /*0014*/ 	.byte	0x00, 0xf0, 0x01, 0x2e


	//----- nvinfo : EIATTR_SPARSE_MMA_MASK
	.align		4
.L_89:
        /*0018*/ 	.byte	0x03, 0x50
        /*001a*/ 	.short	0x0000


	//----- nvinfo : EIATTR_MAXREG_COUNT
	.align		4
        /*001c*/ 	.byte	0x03, 0x1b
        /*001e*/ 	.short	0x00a8


	//----- nvinfo : EIATTR_NUM_BARRIERS
	.align		4
        /*0020*/ 	.byte	0x02, 0x4c
        /*0022*/ 	.byte	0x10
	.zero		1


	//----- nvinfo : EIATTR_EXTERNS
	.align		4
        /*0024*/ 	.byte	0x04, 0x0f
        /*0026*/ 	.short	(.L_91 - .L_90)


	//   ....[0]....
	.align		4
.L_90:
        /*0028*/ 	.word	index@(__assertfail)


	//----- nvinfo : EIATTR_ANNOTATIONS
	.align		4
.L_91:
        /*002c*/ 	.byte	0x04, 0x55
        /*002e*/ 	.short	(.L_93 - .L_92)


	//   ....[0]....
.L_92:
        /*0030*/ 	.word	0x00000001
        /*0034*/ 	.byte	0x00, 0xa3, 0x00, 0x00, 0x01, 0x00, 0x00, 0x00, 0x20, 0xa3, 0x00, 0x00, 0x01, 0x00, 0x00, 0x00
        /* <DEDUP_REMOVED lines=23> */
        /*01b4*/ 	.byte	0x10, 0xd8, 0x00, 0x00


	//----- nvinfo : EIATTR_MERCURY_ISA_VERSION
	.align		4
.L_93:
        /*01b8*/ 	.byte	0x03, 0x5f
        /*01ba*/ 	.short	0x0101


	//----- nvinfo : EIATTR_INT_WARP_WIDE_INSTR_OFFSETS
	.align		4
        /*01bc*/ 	.byte	0x04, 0x31
        /*01be*/ 	.short	(.L_95 - .L_94)


	//   ....[0]....
.L_94:
        /*01c0*/ 	.word	0x00000190


	//   ....[1]....
        /*01c4*/ 	.word	0x000001c0


	//   ....[2]....
        /*01c8*/ 	.word	0x000001d0


	//   ....[3]....
        /*01cc*/ 	.word	0x0000ada0


	//----- nvinfo : EIATTR_COOP_GROUP_MASK_REGIDS
	.align		4
.L_95:
        /*01d0*/ 	.byte	0x04, 0x29
        /*01d2*/ 	.short	(.L_97 - .L_96)


	//   ....[0]....
.L_96:
        /*01d4*/ 	.word	0xffffffff


	//   ....[1]....
        /*01d8*/ 	.word	0xffffffff


	//   ....[2]....
        /*01dc*/ 	.word	0xffffffff


	//   ....[3]....
        /*01e0*/ 	.word	0xffffffff


	//   ....[4]....
        /*01e4*/ 	.word	0xffffffff


	//   ....[5]....
        /*01e8*/ 	.word	0xffffffff


	//   ....[6]....
        /*01ec*/ 	.word	0xffffffff


	//   ....[7]....
        /*01f0*/ 	.word	0xffffffff


	//   ....[8]....
        /*01f4*/ 	.word	0xffffffff


	//   ....[9]....
        /*01f8*/ 	.word	0xffffffff


	//   ....[10]....
        /*01fc*/ 	.word	0xffffffff


	//   ....[11]....
        /*0200*/ 	.word	0xffffffff


	//   ....[12]....
        /*0204*/ 	.word	0xffffffff


	//   ....[13]....
        /*0208*/ 	.word	0xffffffff


	//   ....[14]....
        /*020c*/ 	.word	0xffffffff


	//   ....[15]....
        /*0210*/ 	.word	0xffffffff


	//   ....[16]....
        /*0214*/ 	.word	0xffffffff


	//   ....[17]....
        /*0218*/ 	.word	0xffffffff


	//   ....[18]....
        /*021c*/ 	.word	0xffffffff


	//   ....[19]....
        /*0220*/ 	.word	0xffffffff


	//   ....[20]....
        /*0224*/ 	.word	0xffffffff


	//   ....[21]....
        /*0228*/ 	.word	0xffffffff


	//   ....[22]....
        /*022c*/ 	.word	0xffffffff


	//   ....[23]....
        /*0230*/ 	.word	0xffffffff


	//   ....[24]....
        /*0234*/ 	.word	0xffffffff


	//   ....[25]....
        /*0238*/ 	.word	0xffffffff


	//   ....[26]....
        /*023c*/ 	.word	0xffffffff


	//   ....[27]....
        /*0240*/ 	.word	0xffffffff


	//   ....[28]....
        /*0244*/ 	.word	0xffffffff


	//   ....[29]....
        /*0248*/ 	.word	0xffffffff


	//   ....[30]....
        /*024c*/ 	.word	0xffffffff


	//   ....[31]....
        /*0250*/ 	.word	0xffffffff


	//   ....[32]....
        /*0254*/ 	.word	0xffffffff


	//   ....[33]....
        /*0258*/ 	.word	0xffffffff


	//   ....[34]....
        /*025c*/ 	.word	0xffffffff


	//   ....[35]....
        /*0260*/ 	.word	0xffffffff


	//   ....[36]....
        /*0264*/ 	.word	0xffffffff


	//   ....[37]....
        /*0268*/ 	.word	0xffffffff


	//   ....[38]....
        /*026c*/ 	.word	0xffffffff


	//   ....[39]....
        /*0270*/ 	.word	0xffffffff


	//   ....[40]....
        /*0274*/ 	.word	0xffffffff


	//   ....[41]....
        /*0278*/ 	.word	0xffffffff


	//   ....[42]....
        /*027c*/ 	.word	0xffffffff


	//   ....[43]....
        /*0280*/ 	.word	0xffffffff


	//   ....[44]....
        /*0284*/ 	.word	0xffffffff


	//   ....[45]....
        /*0288*/ 	.word	0xffffffff


	//   ....[46]....
        /*028c*/ 	.word	0xffffffff


	//   ....[47]....
        /*0290*/ 	.word	0xffffffff


	//   ....[48]....
        /*0294*/ 	.word	0xffffffff


	//   ....[49]....
        /*0298*/ 	.word	0xffffffff


	//   ....[50]....
        /*029c*/ 	.word	0xffffffff


	//   ....[51]....
        /*02a0*/ 	.word	0xffffffff


	//   ....[52]....
        /*02a4*/ 	.word	0xffffffff


	//   ....[53]....
        /*02a8*/ 	.word	0xffffffff


	//   ....[54]....
        /*02ac*/ 	.word	0xffffffff


	//   ....[55]....
        /*02b0*/ 	.word	0x0500000f


	//----- nvinfo : EIATTR_COOP_GROUP_INSTR_OFFSETS
	.align		4
.L_97:
        /*02b4*/ 	.byte	0x04, 0x28
        /*02b6*/ 	.short	(.L_99 - .L_98)


	//   ....[0]....
.L_98:
        /*02b8*/ 	.word	0x00000070


	//   ....[1]....
        /*02bc*/ 	.word	0x000001a0


	//   ....[2]....
        /*02c0*/ 	.word	0x000001f0


	//   ....[3]....
        /*02c4*/ 	.word	0x000003e0


	//   ....[4]....
        /*02c8*/ 	.word	0x00000540


	//   ....[5]....
        /*02cc*/ 	.word	0x00000660


	//   ....[6]....
        /*02d0*/ 	.word	0x000007c0


	//   ....[7]....
        /*02d4*/ 	.word	0x00000d80


	//   ....[8]....
        /*02d8*/ 	.word	0x000036d0


	//   ....[9]....
        /*02dc*/ 	.word	0x00003780


	//   ....[10]....
        /*02e0*/ 	.word	0x00003ae0


	//   ....[11]....
        /*02e4*/ 	.word	0x00003c30


	//   ....[12]....
        /*02e8*/ 	.word	0x00006ff0


	//   ....[13]....
        /*02ec*/ 	.word	0x00007020


	//   ....[14]....
        /*02f0*/ 	.word	0x00007050


	//   ....[15]....
        /*02f4*/ 	.word	0x00007060


	//   ....[16]....
        /*02f8*/ 	.word	0x00008b70


	//   ....[17]....
        /*02fc*/ 	.word	0x00008b80


	//   ....[18]....
        /*0300*/ 	.word	0x00008c00


	//   ....[19]....
        /*0304*/ 	.word	0x00008c10


	//   ....[20]....
        /*0308*/ 	.word	0x00009b20


	//   ....[21]....
        /*030c*/ 	.word	0x00009b30


	//   ....[22]....
        /*0310*/ 	.word	0x00009b40


	//   ....[23]....
        /*0314*/ 	.word	0x00009b50


	//   ....[24]....
        /*0318*/ 	.word	0x00009b60


	//   ....[25]....
        /*031c*/ 	.word	0x00009b70


	//   ....[26]....
        /*0320*/ 	.word	0x00009b80


	//   ....[27]....
        /*0324*/ 	.word	0x00009b90


	//   ....[28]....
        /*0328*/ 	.word	0x00009ba0


	//   ....[29]....
        /*032c*/ 	.word	0x00009bb0


	//   ....[30]....
        /*0330*/ 	.word	0x00009be0


	//   ....[31]....
        /*0334*/ 	.word	0x00009bf0


	//   ....[32]....
        /*0338*/ 	.word	0x00009c20


	//   ....[33]....
        /*033c*/ 	.word	0x00009c80


	//   ....[34]....
        /*0340*/ 	.word	0x00009c90


	//   ....[35]....
        /*0344*/ 	.word	0x00009ca0


	//   ....[36]....
        /*0348*/ 	.word	0x00009cb0


	//   ....[37]....
        /*034c*/ 	.word	0x00009ce0


	//   ....[38]....
        /*0350*/ 	.word	0x00009cf0


	//   ....[39]....
        /*0354*/ 	.word	0x00009d00


	//   ....[40]....
        /*0358*/ 	.word	0x00009d10


	//   ....[41]....
        /*035c*/ 	.word	0x00009d20


	//   ....[42]....
        /*0360*/ 	.word	0x00009d30


	//   ....[43]....
        /*0364*/ 	.word	0x00009d40


	//   ....[44]....
        /*0368*/ 	.word	0x00009d70


	//   ....[45]....
        /*036c*/ 	.word	0x00009d80


	//   ....[46]....
        /*0370*/ 	.word	0x00009db0


	//   ....[47]....
        /*0374*/ 	.word	0x00009dc0


	//   ....[48]....
        /*0378*/ 	.word	0x00009dd0


	//   ....[49]....
        /*037c*/ 	.word	0x00009de0


	//   ....[50]....
        /*0380*/ 	.word	0x00009df0


	//   ....[51]....
        /*0384*/ 	.word	0x00009e00


	//   ....[52]....
        /*0388*/ 	.word	0x0000a070


	//   ....[53]....
        /*038c*/ 	.word	0x0000af30


	//   ....[54]....
        /*0390*/ 	.word	0x0000d040


	//   ....[55]....
        /*0394*/ 	.word	0x0000d560


	//----- nvinfo : EIATTR_REG_RECONFIG
	.align		4
.L_99:
        /*0398*/ 	.byte	0x01, 0x54
	.zero		2


	//----- nvinfo : EIATTR_SYSCALL_OFFSETS
	.align		4
        /*039c*/ 	.byte	0x04, 0x46
        /*039e*/ 	.short	(.L_101 - .L_100)


	//   ....[0]....
.L_100:
        /*03a0*/ 	.word	0x00001150


	//   ....[1]....
        /*03a4*/ 	.word	0x0000a860


	//   ....[2]....
        /*03a8*/ 	.word	0x0000a9a0


	//   ....[3]....
        /*03ac*/ 	.word	0x0000aae0


	//   ....[4]....
        /*03b0*/ 	.word	0x0000ac00


	//----- nvinfo : EIATTR_MBARRIER_INSTR_OFFSETS
	.align		4
.L_101:
        /*03b4*/ 	.byte	0x04, 0x39
        /*03b6*/ 	.short	(.L_103 - .L_102)


	//   ....[0]....
.L_102:
        /*03b8*/ 	.word	0x00000290
        /*03bc*/ 	.word	0x000000ff
        /*03c0*/ 	.word	0x00029800
        /*03c4*/ 	.short	0x0100
        /*03c6*/ 	.byte	0x06
	.zero		1


	//   ....[1]....
        /*03c8*/ 	.word	0x000002a0
        /*03cc*/ 	.word	0x000000ff
        /*03d0*/ 	.word	0x00029820
        /*03d4*/ 	.short	0x0100
        /*03d6*/ 	.byte	0x06
	.zero		1


	//   ....[2]....
        /*03d8*/ 	.word	0x00000390
        /*03dc*/ 	.word	0x000000ff
        /*03e0*/ 	.word	0x00029830
        /*03e4*/ 	.short	0x0100
        /*03e6*/ 	.byte	0x08
	.zero		1


	//   ....[3]....
        /*03e8*/ 	.word	0x000003a0
        /*03ec*/ 	.word	0x000000ff
        /*03f0*/ 	.word	0x00029840
        /*03f4*/ 	.short	0x0100
        /*03f6*/ 	.byte	0x08
	.zero		1


	//   ....[4]....
        /*03f8*/ 	.word	0x000003b0
        /*03fc*/ 	.word	0x000000ff
        /*0400*/ 	.word	0x00029838
        /*0404*/ 	.short	0x0100
        /*0406*/ 	.byte	0x08
	.zero		1


	//   ....[5]....
        /*0408*/ 	.word	0x000003c0
        /*040c*/ 	.word	0x000000ff
        /*0410*/ 	.word	0x00029848
        /*0414*/ 	.short	0x0100
        /*0416*/ 	.byte	0x08
	.zero		1


	//   ....[6]....
        /*0418*/ 	.word	0x000004f0
        /*041c*/ 	.word	0x000000ff
        /*0420*/ 	.word	0x00029850
        /*0424*/ 	.short	0x0100
        /*0426*/ 	.byte	0x08
	.zero		1


	//   ....[7]....
        /*0428*/ 	.word	0x00000500
        /*042c*/ 	.word	0x000000ff
        /*0430*/ 	.word	0x00029860
        /*0434*/ 	.short	0x0100
        /*0436*/ 	.byte	0x08
	.zero		1


	//   ....[8]....
        /*0438*/ 	.word	0x00000510
        /*043c*/ 	.word	0x000000ff
        /*0440*/ 	.word	0x00029858
        /*0444*/ 	.short	0x0100
        /*0446*/ 	.byte	0x08
	.zero		1


	//   ....[9]....
        /*0448*/ 	.word	0x00000520
        /*044c*/ 	.word	0x000000ff
        /*0450*/ 	.word	0x00029868
        /*0454*/ 	.short	0x0100
        /*0456*/ 	.byte	0x08
	.zero		1


	//   ....[10]....
        /*0458*/ 	.word	0x00000610
        /*045c*/ 	.word	0x000000ff
        /*0460*/ 	.word	0x00029870
        /*0464*/ 	.short	0x0100
        /*0466*/ 	.byte	0x06
	.zero		1


	//   ....[11]....
        /*0468*/ 	.word	0x00000620
        /*046c*/ 	.word	0x000000ff
        /*0470*/ 	.word	0x00029880
        /*0474*/ 	.short	0x0100
        /*0476*/ 	.byte	0x06
	.zero		1


	//   ....[12]....
        /*0478*/ 	.word	0x00000630
        /*047c*/ 	.word	0x000000ff
        /*0480*/ 	.word	0x00029878
        /*0484*/ 	.short	0x0100
        /*0486*/ 	.byte	0x06
	.zero		1


	//   ....[13]....
        /*0488*/ 	.word	0x00000640
        /*048c*/ 	.word	0x000000ff
        /*0490*/ 	.word	0x00029888
        /*0494*/ 	.short	0x0100
        /*0496*/ 	.byte	0x06
	.zero		1


	//   ....[14]....
        /*0498*/ 	.word	0x00000770
        /*049c*/ 	.word	0x000000ff
        /*04a0*/ 	.word	0x00029890
        /*04a4*/ 	.short	0x0100
        /*04a6*/ 	.byte	0x08
	.zero		1


	//   ....[15]....
        /*04a8*/ 	.word	0x00000780
        /*04ac*/ 	.word	0x000000ff
        /*04b0*/ 	.word	0x000298a0
        /*04b4*/ 	.short	0x0100
        /*04b6*/ 	.byte	0x08
	.zero		1


	//   ....[16]....
        /*04b8*/ 	.word	0x00000790
        /*04bc*/ 	.word	0x000000ff
        /*04c0*/ 	.word	0x00029898
        /*04c4*/ 	.short	0x0100
        /*04c6*/ 	.byte	0x08
	.zero		1


	//   ....[17]....
        /*04c8*/ 	.word	0x000007a0
        /*04cc*/ 	.word	0x000000ff
        /*04d0*/ 	.word	0x000298a8
        /*04d4*/ 	.short	0x0100
        /*04d6*/ 	.byte	0x08
	.zero		1


	//   ....[18]....
        /*04d8*/ 	.word	0x000008d0
        /*04dc*/ 	.word	0x000000ff
        /*04e0*/ 	.word	0x000298b0
        /*04e4*/ 	.short	0x0100
        /*04e6*/ 	.byte	0x08
	.zero		1


	//   ....[19]....
        /*04e8*/ 	.word	0x000008e0
        /*04ec*/ 	.word	0x000000ff
        /*04f0*/ 	.word	0x000298c0
        /*04f4*/ 	.short	0x0100
        /*04f6*/ 	.byte	0x08
	.zero		1


	//   ....[20]....
        /*04f8*/ 	.word	0x000008f0
        /*04fc*/ 	.word	0x000000ff
        /*0500*/ 	.word	0x000298b8
        /*0504*/ 	.short	0x0100
        /*0506*/ 	.byte	0x08
	.zero		1


	//   ....[21]....
        /*0508*/ 	.word	0x00000900
        /*050c*/ 	.word	0x000000ff
        /*0510*/ 	.word	0x000298c8
        /*0514*/ 	.short	0x0100
        /*0516*/ 	.byte	0x08
	.zero		1


	//   ....[22]....
        /*0518*/ 	.word	0x00001480
        /*051c*/ 	.word	0x000000ff
        /*0520*/ 	.word	0x00029800
        /*0524*/ 	.short	0x010a
        /*0526*/ 	.byte	0x26
	.zero		1


	//   ....[23]....
        /*0528*/ 	.word	0x00001520
        /*052c*/ 	.word	0x00000003
        /*0530*/ 	.word	0x00029830
        /*0534*/ 	.short	0x010a
        /*0536*/ 	.byte	0x3f
	.zero		1


	//   ....[24]....
        /*0538*/ 	.word	0x00001590
        /*053c*/ 	.word	0x00000003
        /*0540*/ 	.word	0x00029830
        /*0544*/ 	.short	0x010a
        /*0546*/ 	.byte	0x3f
	.zero		1


	//   ....[25]....
        /*0548*/ 	.word	0x00003bd0
        /*054c*/ 	.word	0x00000003
        /*0550*/ 	.word	0x00000000
        /*0554*/ 	.short	0x0101
        /*0556*/ 	.byte	0x3f
	.zero		1


	//   ....[26]....
        /*0558*/ 	.word	0x00005250
        /*055c*/ 	.word	0x000000ff
        /*0560*/ 	.word	0x00029830
        /*0564*/ 	.short	0x010a
        /*0566*/ 	.byte	0x06
	.zero		1


	//   ....[27]....
        /*0568*/ 	.word	0x00005290
        /*056c*/ 	.word	0x000000ff
        /*0570*/ 	.word	0x00029830
        /*0574*/ 	.short	0x010a
        /*0576*/ 	.byte	0x06
	.zero		1


	//   ....[28]....
        /*0578*/ 	.word	0x00005eb0
        /*057c*/ 	.word	0x000000ff
        /*0580*/ 	.word	0x00029850
        /*0584*/ 	.short	0x010a
        /*0586*/ 	.byte	0x06
	.zero		1


	//   ....[29]....
        /*0588*/ 	.word	0x00005ef0
        /*058c*/ 	.word	0x000000ff
        /*0590*/ 	.word	0x00029850
        /*0594*/ 	.short	0x010a
        /*0596*/ 	.byte	0x06
	.zero		1


	//   ....[30]....
        /*0598*/ 	.word	0x00007fe0
        /*059c*/ 	.word	0x00000004
        /*05a0*/ 	.word	0x00000000
        /*05a4*/ 	.short	0x0101
        /*05a6*/ 	.byte	0x3f
	.zero		1


	//   ....[31]....
        /*05a8*/ 	.word	0x000081d0
        /*05ac*/ 	.word	0x000000ff
        /*05b0*/ 	.word	0x00000000
        /*05b4*/ 	.short	0x0101
        /*05b6*/ 	.byte	0x06
	.zero		1


	//   ....[32]....
        /*05b8*/ 	.word	0x00008860
        /*05bc*/ 	.word	0x000000ff
        /*05c0*/ 	.word	0x00029850
        /*05c4*/ 	.short	0x010a
        /*05c6*/ 	.byte	0x04
	.zero		1


	//   ....[33]....
        /*05c8*/ 	.word	0x000088a0
        /*05cc*/ 	.word	0x000000ff
        /*05d0*/ 	.word	0x00029850
        /*05d4*/ 	.short	0x010a
        /*05d6*/ 	.byte	0x04
	.zero		1


	//   ....[34]....
        /*05d8*/ 	.word	0x000095d0
        /*05dc*/ 	.word	0x000000ff
        /*05e0*/ 	.word	0x00000000
        /*05e4*/ 	.short	0x0101
        /*05e6*/ 	.byte	0x04
	.zero		1


	//   ....[35]....
        /*05e8*/ 	.word	0x0000a200
        /*05ec*/ 	.word	0x000000ff
        /*05f0*/ 	.word	0x00000000
        /*05f4*/ 	.short	0x0101
        /*05f6*/ 	.byte	0x06
	.zero		1


	//   ....[36]....
        /*05f8*/ 	.word	0x0000b150
        /*05fc*/ 	.word	0x00000005
        /*0600*/ 	.word	0x00029880
        /*0604*/ 	.short	0x010a
        /*0606*/ 	.byte	0x3f
	.zero		1


	//   ....[37]....
        /*0608*/ 	.word	0x0000b300
        /*060c*/ 	.word	0x00000005
        /*0610*/ 	.word	0x00029840
        /*0614*/ 	.short	0x010a
        /*0616*/ 	.byte	0x3f
	.zero		1


	//   ....[38]....
        /*0618*/ 	.word	0x0000b780
        /*061c*/ 	.word	0x000000ff
        /*0620*/ 	.word	0x00029820
        /*0624*/ 	.short	0x010a
        /*0626*/ 	.byte	0x28
	.zero		1


	//   ....[39]....
        /*0628*/ 	.word	0x0000ba40
        /*062c*/ 	.word	0x00000009
        /*0630*/ 	.word	0x00029880
        /*0634*/ 	.short	0x010a
        /*0636*/ 	.byte	0x3f
	.zero		1


	//   ....[40]....
        /*0638*/ 	.word	0x0000bcb0
        /*063c*/ 	.word	0x00000009
        /*0640*/ 	.word	0x00029840
        /*0644*/ 	.short	0x010a
        /*0646*/ 	.byte	0x3f
	.zero		1


	//   ....[41]....
        /*0648*/ 	.word	0x0000c1a0
        /*064c*/ 	.word	0x00000003
        /*0650*/ 	.word	0x00029870
        /*0654*/ 	.short	0x010a
        /*0656*/ 	.byte	0x3f
	.zero		1


	//   ....[42]....
        /*0658*/ 	.word	0x0000c230
        /*065c*/ 	.word	0x00000002
        /*0660*/ 	.word	0x00029860
        /*0664*/ 	.short	0x010a
        /*0666*/ 	.byte	0x3f
	.zero		1


	//   ....[43]....
        /*0668*/ 	.word	0x0000c7a0
        /*066c*/ 	.word	0x00000003
        /*0670*/ 	.word	0x00029850
        /*0674*/ 	.short	0x0101
        /*0676*/ 	.byte	0x3f
	.zero		1


	//   ....[44]....
        /*0678*/ 	.word	0x0000c7e0
        /*067c*/ 	.word	0x00000002
        /*0680*/ 	.word	0x00000000
        /*0684*/ 	.short	0x0101
        /*0686*/ 	.byte	0x3f
	.zero		1


	//   ....[45]....
        /*0688*/ 	.word	0x0000c8a0
        /*068c*/ 	.word	0x00000014
        /*0690*/ 	.word	0x00029870
        /*0694*/ 	.short	0x010a
        /*0696*/ 	.byte	0x3f
	.zero		1


	//   ....[46]....
        /*0698*/ 	.word	0x0000c930
        /*069c*/ 	.word	0x00000014
        /*06a0*/ 	.word	0x00029860
        /*06a4*/ 	.short	0x010a
        /*06a6*/ 	.byte	0x3f
	.zero		1


	//   ....[47]....
        /*06a8*/ 	.word	0x0000ce70
        /*06ac*/ 	.word	0x00000014
        /*06b0*/ 	.word	0x00029850
        /*06b4*/ 	.short	0x0101
        /*06b6*/ 	.byte	0x3f
	.zero		1


	//   ....[48]....
        /*06b8*/ 	.word	0x0000cf00
        /*06bc*/ 	.word	0x00000000
        /*06c0*/ 	.word	0x00000000
        /*06c4*/ 	.short	0x0101
        /*06c6*/ 	.byte	0x3f
	.zero		1


	//   ....[49]....
        /*06c8*/ 	.word	0x0000cff0
        /*06cc*/ 	.word	0x00000009
        /*06d0*/ 	.word	0x00029820
        /*06d4*/ 	.short	0x010a
        /*06d6*/ 	.byte	0x3f
	.zero		1


	//   ....[50]....
        /*06d8*/ 	.word	0x0000d160
        /*06dc*/ 	.word	0x00000005
        /*06e0*/ 	.word	0x00000000
        /*06e4*/ 	.short	0x010a
        /*06e6*/ 	.byte	0x3f
	.zero		1


	//   ....[51]....
        /*06e8*/ 	.word	0x0000d1d0
        /*06ec*/ 	.word	0x00000007
        /*06f0*/ 	.word	0x00000000
        /*06f4*/ 	.short	0x010a
        /*06f6*/ 	.byte	0x3f
	.zero		1


	//   ....[52]....
        /*06f8*/ 	.word	0x0000d230
        /*06fc*/ 	.word	0x00000005
        /*0700*/ 	.word	0x00029860
        /*0704*/ 	.short	0x010a
        /*0706*/ 	.byte	0x3f
	.zero		1


	//   ....[53]....
        /*0708*/ 	.word	0x0000d280
        /*070c*/ 	.word	0x00000003
        /*0710*/ 	.word	0x00029860
        /*0714*/ 	.short	0x010a
        /*0716*/ 	.byte	0x3f
	.zero		1


	//   ....[54]....
        /*0718*/ 	.word	0x0000d2c0
        /*071c*/ 	.word	0x00000005
        /*0720*/ 	.word	0x00029880
        /*0724*/ 	.short	0x010a
        /*0726*/ 	.byte	0x3f
	.zero		1


	//   ....[55]....
        /*0728*/ 	.word	0x0000d2e0
        /*072c*/ 	.word	0x00000003
        /*0730*/ 	.word	0x00029880
        /*0734*/ 	.short	0x010a
        /*0736*/ 	.byte	0x3f
	.zero		1


	//   ....[56]....
        /*0738*/ 	.word	0x0000d350
        /*073c*/ 	.word	0x00000003
        /*0740*/ 	.word	0x00029800
        /*0744*/ 	.short	0x010a
        /*0746*/ 	.byte	0x3f
	.zero		1


	//   ....[57]....
        /*0748*/ 	.word	0x0000d3a0
        /*074c*/ 	.word	0x00000003
        /*0750*/ 	.word	0x00029830
        /*0754*/ 	.short	0x010a
        /*0756*/ 	.byte	0x3f
	.zero		1


	//   ....[58]....
        /*0758*/ 	.word	0x0000d400
        /*075c*/ 	.word	0x00000008
        /*0760*/ 	.word	0x00029830
        /*0764*/ 	.short	0x010a
        /*0766*/ 	.byte	0x3f
	.zero		1


	//   ....[59]....
        /*0768*/ 	.word	0x0000d460
        /*076c*/ 	.word	0x00000008
        /*0770*/ 	.word	0x00029850
        /*0774*/ 	.short	0x010a
        /*0776*/ 	.byte	0x3f
	.zero		1


	//   ....[60]....
        /*0778*/ 	.word	0x0000d4c0
        /*077c*/ 	.word	0x00000003
        /*0780*/ 	.word	0x00029850
        /*0784*/ 	.short	0x010a
        /*0786*/ 	.byte	0x3f
	.zero		1


	//   ....[61]....
        /*0788*/ 	.word	0x0000d610
        /*078c*/ 	.word	0x00000005
        /*0790*/ 	.word	0x00029880
        /*0794*/ 	.short	0x010a
        /*0796*/ 	.byte	0x3f
	.zero		1


	//   ....[62]....
        /*0798*/ 	.word	0x0000d660
        /*079c*/ 	.word	0x00000005
        /*07a0*/ 	.word	0x00029840
        /*07a4*/ 	.short	0x010a
        /*07a6*/ 	.byte	0x3f
	.zero		1


	//   ....[63]....
        /*07a8*/ 	.word	0x0000d6c0
        /*07ac*/ 	.word	0x00000003
        /*07b0*/ 	.word	0x00029820
        /*07b4*/ 	.short	0x010a
        /*07b6*/ 	.byte	0x3f
	.zero		1


	//   ....[64]....
        /*07b8*/ 	.word	0x0000d710
        /*07bc*/ 	.word	0x00000009
        /*07c0*/ 	.word	0x00029880
        /*07c4*/ 	.short	0x010a
        /*07c6*/ 	.byte	0x3f
	.zero		1


	//   ....[65]....
        /*07c8*/ 	.word	0x0000d760
        /*07cc*/ 	.word	0x00000009
        /*07d0*/ 	.word	0x00029840
        /*07d4*/ 	.short	0x010a
        /*07d6*/ 	.byte	0x3f
	.zero		1


	//   ....[66]....
        /*07d8*/ 	.word	0x0000d7c0
        /*07dc*/ 	.word	0x00000003
        /*07e0*/ 	.word	0x00029870
        /*07e4*/ 	.short	0x010a
        /*07e6*/ 	.byte	0x3f
	.zero		1


	//   ....[67]....
        /*07e8*/ 	.word	0x0000d820
        /*07ec*/ 	.word	0x00000004
        /*07f0*/ 	.word	0x00029860
        /*07f4*/ 	.short	0x010a
        /*07f6*/ 	.byte	0x3f
	.zero		1


	//   ....[68]....
        /*07f8*/ 	.word	0x0000d870
        /*07fc*/ 	.word	0x00000014
        /*0800*/ 	.word	0x00029870
        /*0804*/ 	.short	0x010a
        /*0806*/ 	.byte	0x3f
	.zero		1


	//   ....[69]....
        /*0808*/ 	.word	0x0000d8c0
        /*080c*/ 	.word	0x00000014
        /*0810*/ 	.word	0x00029860
        /*0814*/ 	.short	0x010a
        /*0816*/ 	.byte	0x3f
	.zero		1


	//   ....[70]....
        /*0818*/ 	.word	0x0000d910
        /*081c*/ 	.word	0x00000009
        /*0820*/ 	.word	0x00029820
        /*0824*/ 	.short	0x010a
        /*0826*/ 	.byte	0x3f
	.zero		1


	//   ....[71]....
        /*0828*/ 	.word	0x0000d960
        /*082c*/ 	.word	0x00000005
        /*0830*/ 	.word	0x00000000
        /*0834*/ 	.short	0x010a
        /*0836*/ 	.byte	0x3f
	.zero		1


	//   ....[72]....
        /*0838*/ 	.word	0x0000d9b0
        /*083c*/ 	.word	0x00000007
        /*0840*/ 	.word	0x00000000
        /*0844*/ 	.short	0x010a
        /*0846*/ 	.byte	0x3f
	.zero		1


	//   ....[73]....
        /*0848*/ 	.word	0x0000da00
        /*084c*/ 	.word	0x00000005
        /*0850*/ 	.word	0x00029860
        /*0854*/ 	.short	0x010a
        /*0856*/ 	.byte	0x3f
	.zero		1


	//   ....[74]....
        /*0858*/ 	.word	0x0000da50
        /*085c*/ 	.word	0x00000003
        /*0860*/ 	.word	0x00029860
        /*0864*/ 	.short	0x010a
        /*0866*/ 	.byte	0x3f
	.zero		1


	//   ....[75]....
        /*0868*/ 	.word	0x0000daa0
        /*086c*/ 	.word	0x00000005
        /*0870*/ 	.word	0x00029880
        /*0874*/ 	.short	0x010a
        /*0876*/ 	.byte	0x3f
	.zero		1


	//----- nvinfo : EIATTR_NUM_MBARRIERS
	.align		4
.L_103:
        /*0878*/ 	.byte	0x03, 0x38
        /*087a*/ 	.short	0x0016


	//----- nvinfo : EIATTR_EXIT_INSTR_OFFSETS
	.align		4
        /*087c*/ 	.byte	0x04, 0x1c
        /*087e*/ 	.short	(.L_105 - .L_104)


	//   ....[0]....
.L_104:
        /*0880*/ 	.word	0x00000a50


	//   ....[1]....
        /*0884*/ 	.word	0x0000a2b0


	//   ....[2]....
        /*0888*/ 	.word	0x0000d060


	//   ....[3]....
        /*088c*/ 	.word	0x0000d330


	//----- nvinfo : EIATTR_MAX_THREADS
	.align		4
.L_105:
        /*0890*/ 	.byte	0x04, 0x05
        /*0892*/ 	.short	(.L_107 - .L_106)
.L_106:
        /*0894*/ 	.word	0x00000180
        /*0898*/ 	.word	0x00000001
        /*089c*/ 	.word	0x00000001


	//----- nvinfo : EIATTR_CRS_STACK_SIZE
	.align		4
.L_107:
        /*08a0*/ 	.byte	0x04, 0x1e
        /*08a2*/ 	.short	(.L_109 - .L_108)
.L_108:
        /*08a4*/ 	.word	0x00000000


	//----- nvinfo : EIATTR_CBANK_PARAM_SIZE
	.align		4
.L_109:
        /*08a8*/ 	.byte	0x03, 0x19
        /*08aa*/ 	.short	0x0bf0


	//----- nvinfo : EIATTR_PARAM_CBANK
	.align		4
        /*08ac*/ 	.byte	0x04, 0x0a
        /*08ae*/ 	.short	(.L_111 - .L_110)
	.align		4
.L_110:
        /*08b0*/ 	.word	index@(.nv.constant0._ZN7cutlass13device_kernelIN5flash11enable_sm90INS1_16FlashAttnFwdSm90INS1_25CollectiveMainloopFwdSm90ILi2EN4cute5tupleIJNS5_1CILi1EEES8_S8_EEENS6_IJNS7_ILi128EEENS7_ILi160EEENS7_ILi192EEEEEELi128ENS_12float_e4m3_tEfNS_4arch4Sm90ELb0ELb0ELb1ELb0ELb0ELb0ELb0ELb1ELb1ELb0ELb0ELb0EEENS1_21CollectiveEpilogueFwdINS6_IJSA_SA_SB_EEES9_NS_10bfloat16_tESG_Li256ELb0ELb0ELb0ELb1EEENS1_29StaticPersistentTileSchedulerILb0EEEEEEEEEvNT_6ParamsE)
        /*08b4*/ 	.short	0x0210
        /*08b6*/ 	.short	0x0bf0


	//----- nvinfo : EIATTR_SW_WAR
	.align		4
.L_111:
        /*08b8*/ 	.byte	0x04, 0x36
        /*08ba*/ 	.short	(.L_113 - .L_112)
.L_112:
        /*08bc*/ 	.word	0x00000008
.L_113:


//--------------------- .nv.info._ZN7cutlass13device_kernelIN5flash11enable_sm90INS1_16FlashAttnFwdSm90INS1_25CollectiveMainloopFwdSm90ILi2EN4cute5tupleIJNS5_1CILi2EEENS7_ILi1EEES9_EEENS6_IJNS7_ILi128EEENS7_ILi160EEENS7_ILi192EEEEEELi128ENS_12float_e4m3_tEfNS_4arch4Sm90ELb0ELb0ELb1ELb0ELb0ELb0ELb0ELb1ELb1ELb0ELb0ELb0EEENS1_21CollectiveEpilogueFwdINS6_IJSB_SB_SC_EEESA_NS_10bfloat16_tESH_Li256ELb0ELb0ELb0ELb1EEENS1_29StaticPersistentTileSchedulerILb0EEEEEEEEEvNT_6ParamsE --------------------------
	.section	.nv.info._ZN7cutlass13device_kernelIN5flash11enable_sm90INS1_16FlashAttnFwdSm90INS1_25CollectiveMainloopFwdSm90ILi2EN4cute5tupleIJNS5_1CILi2EEENS7_ILi1EEES9_EEENS6_IJNS7_ILi128EEENS7_ILi160EEENS7_ILi192EEEEEELi128ENS_12float_e4m3_tEfNS_4arch4Sm90ELb0ELb0ELb1ELb0ELb0ELb0ELb0ELb1ELb1ELb0ELb0ELb0EEENS1_21CollectiveEpilogueFwdINS6_IJSB_SB_SC_EEESA_NS_10bfloat16_tESH_Li256ELb0ELb0ELb0ELb1EEENS1_29StaticPersistentTileSchedulerILb0EEEEEEEEEvNT_6ParamsE,"",@"SHT_CUDA_INFO"
	.sectionflags	@""
	.align	4


	//----- nvinfo : EIATTR_CUDA_API_VERSION
	.align		4
        /*0000*/ 	.byte	0x04, 0x37
        /*0002*/ 	.short	(.L_115 - .L_114)
.L_114:
        /*0004*/ 	.word	0x00000082


	//----- nvinfo : EIATTR_KPARAM_INFO
	.align		4
.L_115:
        /*0008*/ 	.byte	0x04, 0x17
        /*000a*/ 	.short	(.L_117 - .L_116)
.L_116:
        /*000c*/ 	.word	0x00000000
        /*0010*/ 	.short	0x0000
        /*0012*/ 	.short	0x0070
        /*0014*/ 	.byte	0x00, 0xf0, 0x01, 0x2e


	//----- nvinfo : EIATTR_SPARSE_MMA_MASK
	.align		4
.L_117:
        /*0018*/ 	.byte	0x03, 0x50
        /*001a*/ 	.short	0x0000


	//----- nvinfo : EIATTR_MAXREG_COUNT
	.align		4
        /*001c*/ 	.byte	0x03, 0x1b
        /*001e*/ 	.short	0x00a8


	//----- nvinfo : EIATTR_NUM_BARRIERS
	.align		4
        /*0020*/ 	.byte	0x02, 0x4c
        /*0022*/ 	.byte	0x10
	.zero		1


	//----- nvinfo : EIATTR_EXTERNS
	.align		4
        /*0024*/ 	.byte	0x04, 0x0f
        /*0026*/ 	.short	(.L_119 - .L_118)


	//   ....[0]....
	.align		4
.L_118:
        /*0028*/ 	.word	index@(__assertfail)


	//----- nvinfo : EIATTR_ANNOTATIONS
	.align		4
.L_119:
        /*002c*/ 	.byte	0x04, 0x55
        /*002e*/ 	.short	(.L_121 - .L_120)


	//   ....[0]....
.L_120:
        /* <DEDUP_REMOVED lines=33> */
        /*0234*/ 	.byte	0x90, 0xdd, 0x00, 0x00, 0x01, 0x00, 0x00, 0x00, 0xf0, 0xdd, 0x00, 0x00


	//----- nvinfo : EIATTR_MERCURY_ISA_VERSION
	.align		4
.L_121:
        /*0240*/ 	.byte	0x03, 0x5f
        /*0242*/ 	.short	0x0101


	//----- nvinfo : EIATTR_INT_WARP_WIDE_INSTR_OFFSETS
	.align		4
        /*0244*/ 	.byte	0x04, 0x31
        /*0246*/ 	.short	(.L_123 - .L_122)


	//   ....[0]....
.L_122:
        /*0248*/ 	.word	0x00000190


	//   ....[1]....
        /*024c*/ 	.word	0x000001d0


	//   ....[2]....
        /*0250*/ 	.word	0x00000240


	//   ....[3]....
        /*0254*/ 	.word	0x0000b0d0


	//----- nvinfo : EIATTR_COOP_GROUP_MASK_REGIDS
	.align		4
.L_123:
        /*0258*/ 	.byte	0x04, 0x29
        /*025a*/ 	.short	(.L_125 - .L_124)


	//   ....[0]....
.L_124:
        /*025c*/ 	.word	0xffffffff


	//   ....[1]....
        /*0260*/ 	.word	0xffffffff


	//   ....[2]....
        /*0264*/ 	.word	0xffffffff


	//   ....[3]....
        /*0268*/ 	.word	0xffffffff


	//   ....[4]....
        /*026c*/ 	.word	0xffffffff


	//   ....[5]....
        /*0270*/ 	.word	0xffffffff


	//   ....[6]....
        /*0274*/ 	.word	0xffffffff


	//   ....[7]....
        /*0278*/ 	.word	0xffffffff


	//   ....[8]....
        /*027c*/ 	.word	0xffffffff


	//   ....[9]....
        /*0280*/ 	.word	0xffffffff


	//   ....[10]....
        /*0284*/ 	.word	0xffffffff


	//   ....[11]....
        /*0288*/ 	.word	0xffffffff


	//   ....[12]....
        /*028c*/ 	.word	0xffffffff


	//   ....[13]....
        /*0290*/ 	.word	0xffffffff


	//   ....[14]....
        /*0294*/ 	.word	0xffffffff


	//   ....[15]....
        /*0298*/ 	.word	0xffffffff


	//   ....[16]....
        /*029c*/ 	.word	0xffffffff


	//   ....[17]....
        /*02a0*/ 	.word	0xffffffff


	//   ....[18]....
        /*02a4*/ 	.word	0xffffffff


	//   ....[19]....
        /*02a8*/ 	.word	0xffffffff


	//   ....[20]....
        /*02ac*/ 	.word	0xffffffff


	//   ....[21]....
        /*02b0*/ 	.word	0xffffffff


	//   ....[22]....
        /*02b4*/ 	.word	0xffffffff


	//   ....[23]....
        /*02b8*/ 	.word	0xffffffff


	//   ....[24]....
        /*02bc*/ 	.word	0xffffffff


	//   ....[25]....
        /*02c0*/ 	.word	0xffffffff


	//   ....[26]....
        /*02c4*/ 	.word	0xffffffff


	//   ....[27]....
        /*02c8*/ 	.word	0xffffffff


	//   ....[28]....
        /*02cc*/ 	.word	0xffffffff


	//   ....[29]....
        /*02d0*/ 	.word	0xffffffff


	//   ....[30]....
        /*02d4*/ 	.word	0xffffffff


	//   ....[31]....
        /*02d8*/ 	.word	0xffffffff


	//   ....[32]....
        /*02dc*/ 	.word	0xffffffff


	//   ....[33]....
        /*02e0*/ 	.word	0xffffffff


	//   ....[34]....
        /*02e4*/ 	.word	0xffffffff


	//   ....[35]....
        /*02e8*/ 	.word	0xffffffff


	//   ....[36]....
        /*02ec*/ 	.word	0xffffffff


	//   ....[37]....
        /*02f0*/ 	.word	0xffffffff


	//   ....[38]....
        /*02f4*/ 	.word	0xffffffff


	//   ....[39]....
        /*02f8*/ 	.word	0xffffffff


	//   ....[40]....
        /*02fc*/ 	.word	0xffffffff


	//   ....[41]....
        /*0300*/ 	.word	0xffffffff


	//   ....[42]....
        /*0304*/ 	.word	0xffffffff


	//   ....[43]....
        /*0308*/ 	.word	0xffffffff


	//   ....[44]....
        /*030c*/ 	.word	0xffffffff


	//   ....[45]....
        /*0310*/ 	.word	0xffffffff


	//   ....[46]....
        /*0314*/ 	.word	0xffffffff


	//   ....[47]....
        /*0318*/ 	.word	0xffffffff


	//   ....[48]....
        /*031c*/ 	.word	0xffffffff


	//   ....[49]....
        /*0320*/ 	.word	0xffffffff


	//   ....[50]....
        /*0324*/ 	.word	0xffffffff


	//   ....[51]....
        /*0328*/ 	.word	0xffffffff


	//   ....[52]....
        /*032c*/ 	.word	0xffffffff


	//   ....[53]....
        /*0330*/ 	.word	0xffffffff


	//   ....[54]....
        /*0334*/ 	.word	0xffffffff


	//   ....[55]....
        /*0338*/ 	.word	0xffffffff


	//   ....[56]....
        /*033c*/ 	.word	0x0500000f


	//----- nvinfo : EIATTR_COOP_GROUP_INSTR_OFFSETS
	.align		4
.L_125:
        /*0340*/ 	.byte	0x04, 0x28
        /*0342*/ 	.short	(.L_127 - .L_126)


	//   ....[0]....
.L_126:
        /*0344*/ 	.word	0x00000070


	//   ....[1]....
        /*0348*/ 	.word	0x000001a0


	//   ....[2]....
        /*034c*/ 	.word	0x000001f0


	//   ....[3]....
        /*0350*/ 	.word	0x00000430


	//   ....[4]....
        /*0354*/ 	.word	0x00000650


	//   ....[5]....
        /*0358*/ 	.word	0x00000880


	//   ....[6]....
        /*035c*/ 	.word	0x00000b00


	//   ....[7]....
        /*0360*/ 	.word	0x00000e40


	//   ....[8]....
        /*0364*/ 	.word	0x000012e0


	//   ....[9]....
        /*0368*/ 	.word	0x00003c90


	//   ....[10]....
        /*036c*/ 	.word	0x00003d20


	//   ....[11]....
        /*0370*/ 	.word	0x00004040


	//   ....[12]....
        /*0374*/ 	.word	0x000041e0


	//   ....[13]....
        /*0378*/ 	.word	0x00007230


	//   ....[14]....
        /*037c*/ 	.word	0x00007260


	//   ....[15]....
        /*0380*/ 	.word	0x00007290


	//   ....[16]....
        /*0384*/ 	.word	0x000072a0


	//   ....[17]....
        /*0388*/ 	.word	0x00008d90


	//   ....[18]....
        /*038c*/ 	.word	0x00008da0


	//   ....[19]....
        /*0390*/ 	.word	0x00008e20


	//   ....[20]....
        /*0394*/ 	.word	0x00008e30


	//   ....[21]....
        /*0398*/ 	.word	0x00009d40


	//   ....[22]....
        /*039c*/ 	.word	0x00009d50


	//   ....[23]....
        /*03a0*/ 	.word	0x00009d60


	//   ....[24]....
        /*03a4*/ 	.word	0x00009d70


	//   ....[25]....
        /*03a8*/ 	.word	0x00009d80


	//   ....[26]....
        /*03ac*/ 	.word	0x00009d90


	//   ....[27]....
        /*03b0*/ 	.word	0x00009da0


	//   ....[28]....
        /*03b4*/ 	.word	0x00009db0


	//   ....[29]....
        /*03b8*/ 	.word	0x00009de0


	//   ....[30]....
        /*03bc*/ 	.word	0x00009df0


	//   ....[31]....
        /*03c0*/ 	.word	0x00009e20


	//   ....[32]....
        /*03c4*/ 	.word	0x00009e30


	//   ....[33]....
        /*03c8*/ 	.word	0x00009e60


	//   ....[34]....
        /*03cc*/ 	.word	0x00009e70


	//   ....[35]....
        /*03d0*/ 	.word	0x00009ec0


	//   ....[36]....
        /*03d4*/ 	.word	0x00009ed0


	//   ....[37]....
        /*03d8*/ 	.word	0x00009ee0


	//   ....[38]....
        /*03dc*/ 	.word	0x00009ef0


	//   ....[39]....
        /*03e0*/ 	.word	0x00009f00


	//   ....[40]....
        /*03e4*/ 	.word	0x00009f10


	//   ....[41]....
        /*03e8*/ 	.word	0x00009f20


	//   ....[42]....
        /*03ec*/ 	.word	0x00009f30


	//   ....[43]....
        /*03f0*/ 	.word	0x00009f50


	//   ....[44]....
        /*03f4*/ 	.word	0x00009f60


	//   ....[45]....
        /*03f8*/ 	.word	0x00009f70


	//   ....[46]....
        /*03fc*/ 	.word	0x00009fa0


	//   ....[47]....
        /*0400*/ 	.word	0x00009fb0


	//   ....[48]....
        /*0404*/ 	.word	0x00009fc0


	//   ....[49]....
        /*0408*/ 	.word	0x00009fd0


	//   ....[50]....
        /*040c*/ 	.word	0x00009fe0


	//   ....[51]....
        /*0410*/ 	.word	0x00009ff0


	//   ....[52]....
        /*0414*/ 	.word	0x0000a000


	//   ....[53]....
        /*0418*/ 	.word	0x0000a280


	//   ....[54]....
        /*041c*/ 	.word	0x0000b250


	//   ....[55]....
        /*0420*/ 	.word	0x0000d620


	//   ....[56]....
        /*0424*/ 	.word	0x0000db40


	//----- nvinfo : EIATTR_REG_RECONFIG
	.align		4
.L_127:
        /*0428*/ 	.byte	0x01, 0x54
	.zero		2


	//----- nvinfo : EIATTR_SYSCALL_OFFSETS
	.align		4
        /*042c*/ 	.byte	0x04, 0x46
        /*042e*/ 	.short	(.L_129 - .L_128)


	//   ....[0]....
.L_128:
        /*0430*/ 	.word	0x000016b0


	//   ....[1]....
        /*0434*/ 	.word	0x0000ab30


	//   ....[2]....
        /*0438*/ 	.word	0x0000acb0


	//   ....[3]....
        /*043c*/ 	.word	0x0000adf0


	//   ....[4]....
        /*0440*/ 	.word	0x0000af10


	//----- nvinfo : EIATTR_MBARRIER_INSTR_OFFSETS
	.align		4
.L_129:
        /*0444*/ 	.byte	0x04, 0x39
        /*0446*/ 	.short	(.L_131 - .L_130)


	//   ....[0]....
.L_130:
        /*0448*/ 	.word	0x000002d0
        /*044c*/ 	.word	0x000000ff
        /*0450*/ 	.word	0x00029800
        /*0454*/ 	.short	0x0100
        /*0456*/ 	.byte	0x08
	.zero		1


	//   ....[1]....
        /*0458*/ 	.word	0x000002e0
        /*045c*/ 	.word	0x000000ff
        /*0460*/ 	.word	0x00029820
        /*0464*/ 	.short	0x0100
        /*0466*/ 	.byte	0x08
	.zero		1


	//   ....[2]....
        /*0468*/ 	.word	0x000003d0
        /*046c*/ 	.word	0x000000ff
        /*0470*/ 	.word	0x00029830
        /*0474*/ 	.short	0x0100
        /*0476*/ 	.byte	0x08
	.zero		1


	//   ....[3]....
        /*0478*/ 	.word	0x000003e0
        /*047c*/ 	.word	0x000000ff
        /*0480*/ 	.word	0x00029840
        /*0484*/ 	.short	0x0100
        /*0486*/ 	.byte	0x08
	.zero		1


	//   ....[4]....
        /*0488*/ 	.word	0x000003f0
        /*048c*/ 	.word	0x000000ff
        /*0490*/ 	.word	0x00029838
        /*0494*/ 	.short	0x0100
        /*0496*/ 	.byte	0x08
	.zero		1


	//   ....[5]....
        /*0498*/ 	.word	0x00000400
        /*049c*/ 	.word	0x000000ff
        /*04a0*/ 	.word	0x00029848
        /*04a4*/ 	.short	0x0100
        /*04a6*/ 	.byte	0x08
	.zero		1


	//   ....[6]....
        /*04a8*/ 	.word	0x00000600
        /*04ac*/ 	.word	0x000000ff
        /*04b0*/ 	.word	0x00029850
        /*04b4*/ 	.short	0x0100
        /*04b6*/ 	.byte	0x08
	.zero		1


	//   ....[7]....
        /*04b8*/ 	.word	0x00000610
        /*04bc*/ 	.word	0x000000ff
        /*04c0*/ 	.word	0x00029860
        /*04c4*/ 	.short	0x0100
        /*04c6*/ 	.byte	0x08
	.zero		1


	//   ....[8]....
        /*04c8*/ 	.word	0x00000620
        /*04cc*/ 	.word	0x000000ff
        /*04d0*/ 	.word	0x00029858
        /*04d4*/ 	.short	0x0100
        /*04d6*/ 	.byte	0x08
	.zero		1


	//   ....[9]....
        /*04d8*/ 	.word	0x00000630
        /*04dc*/ 	.word	0x000000ff
        /*04e0*/ 	.word	0x00029868
        /*04e4*/ 	.short	0x0100
        /*04e6*/ 	.byte	0x08
	.zero		1


	//   ....[10]....
        /*04e8*/ 	.word	0x00000830
        /*04ec*/ 	.word	0x000000ff
        /*04f0*/ 	.word	0x00029870
        /*04f4*/ 	.short	0x0100
        /*04f6*/ 	.byte	0x08
	.zero		1


	//   ....[11]....
        /*04f8*/ 	.word	0x00000840
        /*04fc*/ 	.word	0x000000ff
        /*0500*/ 	.word	0x00029880
        /*0504*/ 	.short	0x0100
        /*0506*/ 	.byte	0x08
	.zero		1


	//   ....[12]....
        /*0508*/ 	.word	0x00000850
        /*050c*/ 	.word	0x000000ff
        /*0510*/ 	.word	0x00029878
        /*0514*/ 	.short	0x0100
        /*0516*/ 	.byte	0x08
	.zero		1


	//   ....[13]....
        /*0518*/ 	.word	0x00000860
        /*051c*/ 	.word	0x000000ff
        /*0520*/ 	.word	0x00029888
        /*0524*/ 	.short	0x0100
        /*0526*/ 	.byte	0x08
	.zero		1


	//   ....[14]....
        /*0528*/ 	.word	0x00000ab0
        /*052c*/ 	.word	0x000000ff
        /*0530*/ 	.word	0x00029890
        /*0534*/ 	.short	0x0100
        /*0536*/ 	.byte	0x08
	.zero		1


	//   ....[15]....
        /*0538*/ 	.word	0x00000ac0
        /*053c*/ 	.word	0x000000ff
        /*0540*/ 	.word	0x000298a0
        /*0544*/ 	.short	0x0100
        /*0546*/ 	.byte	0x08
	.zero		1


	//   ....[16]....
        /*0548*/ 	.word	0x00000ad0
        /*054c*/ 	.word	0x000000ff
        /*0550*/ 	.word	0x00029898
        /*0554*/ 	.short	0x0100
        /*0556*/ 	.byte	0x08
	.zero		1


	//   ....[17]....
        /*0558*/ 	.word	0x00000ae0
        /*055c*/ 	.word	0x000000ff
        /*0560*/ 	.word	0x000298a8
        /*0564*/ 	.short	0x0100
        /*0566*/ 	.byte	0x08
	.zero		1


	//   ....[18]....
        /*0568*/ 	.word	0x00000d90
        /*056c*/ 	.word	0x000000ff
        /*0570*/ 	.word	0x000298b0
        /*0574*/ 	.short	0x0100
        /*0576*/ 	.byte	0x08
	.zero		1


	//   ....[19]....
        /*0578*/ 	.word	0x00000da0
        /*057c*/ 	.word	0x000000ff
        /*0580*/ 	.word	0x000298c0
        /*0584*/ 	.short	0x0100
        /*0586*/ 	.byte	0x08
	.zero		1


	//   ....[20]....
        /*0588*/ 	.word	0x00000db0
        /*058c*/ 	.word	0x000000ff
        /*0590*/ 	.word	0x000298b8
        /*0594*/ 	.short	0x0100
        /*0596*/ 	.byte	0x08
	.zero		1


	//   ....[21]....
        /*0598*/ 	.word	0x00000dc0
        /*059c*/ 	.word	0x000000ff
        /*05a0*/ 	.word	0x000298c8
        /*05a4*/ 	.short	0x0100
        /*05a6*/ 	.byte	0x08
	.zero		1


	//   ....[22]....
        /*05a8*/ 	.word	0x000019e0
        /*05ac*/ 	.word	0x000000ff
        /*05b0*/ 	.word	0x00029800
        /*05b4*/ 	.short	0x010a
        /*05b6*/ 	.byte	0x26
	.zero		1


	//   ....[23]....
        /*05b8*/ 	.word	0x00001a80
        /*05bc*/ 	.word	0x00000006
        /*05c0*/ 	.word	0x00029830
        /*05c4*/ 	.short	0x010a
        /*05c6*/ 	.byte	0x3f
	.zero		1


	//   ....[24]....
        /*05c8*/ 	.word	0x00001ac0
        /*05cc*/ 	.word	0x00000006
        /*05d0*/ 	.word	0x00029830
        /*05d4*/ 	.short	0x010a
        /*05d6*/ 	.byte	0x3f
	.zero		1


	//   ....[25]....
        /*05d8*/ 	.word	0x000045f0
        /*05dc*/ 	.word	0x00000019
        /*05e0*/ 	.word	0x00000000
        /*05e4*/ 	.short	0x0101
        /*05e6*/ 	.byte	0x3f
	.zero		1


	//   ....[26]....
        /*05e8*/ 	.word	0x00005450
        /*05ec*/ 	.word	0x000000ff
        /*05f0*/ 	.word	0x00029830
        /*05f4*/ 	.short	0x010a
        /*05f6*/ 	.byte	0x06
	.zero		1


	//   ....[27]....
        /*05f8*/ 	.word	0x00005490
        /*05fc*/ 	.word	0x000000ff
        /*0600*/ 	.word	0x00029830
        /*0604*/ 	.short	0x010a
        /*0606*/ 	.byte	0x06
	.zero		1


	//   ....[28]....
        /*0608*/ 	.word	0x000060b0
        /*060c*/ 	.word	0x000000ff
        /*0610*/ 	.word	0x00029850
        /*0614*/ 	.short	0x010a
        /*0616*/ 	.byte	0x06
	.zero		1


	//   ....[29]....
        /*0618*/ 	.word	0x000060f0
        /*061c*/ 	.word	0x000000ff
        /*0620*/ 	.word	0x00029850
        /*0624*/ 	.short	0x010a
        /*0626*/ 	.byte	0x06
	.zero		1


	//   ....[30]....
        /*0628*/ 	.word	0x00008180
        /*062c*/ 	.word	0x00000007
        /*0630*/ 	.word	0x00000000
        /*0634*/ 	.short	0x0101
        /*0636*/ 	.byte	0x3f
	.zero		1


	//   ....[31]....
        /*0638*/ 	.word	0x000083e0
        /*063c*/ 	.word	0x000000ff
        /*0640*/ 	.word	0x00000000
        /*0644*/ 	.short	0x0101
        /*0646*/ 	.byte	0x06
	.zero		1


	//   ....[32]....
        /*0648*/ 	.word	0x00008a80
        /*064c*/ 	.word	0x000000ff
        /*0650*/ 	.word	0x00029850
        /*0654*/ 	.short	0x010a
        /*0656*/ 	.byte	0x04
	.zero		1


	//   ....[33]....
        /*0658*/ 	.word	0x00008ac0
        /*065c*/ 	.word	0x000000ff
        /*0660*/ 	.word	0x00029850
        /*0664*/ 	.short	0x010a
        /*0666*/ 	.byte	0x04
	.zero		1


	//   ....[34]....
        /*0668*/ 	.word	0x000096a0
        /*066c*/ 	.word	0x000000ff
        /*0670*/ 	.word	0x00000000
        /*0674*/ 	.short	0x0101
        /*0676*/ 	.byte	0x04
	.zero		1


	//   ....[35]....
        /*0678*/ 	.word	0x0000a440
        /*067c*/ 	.word	0x000000ff
        /*0680*/ 	.word	0x00000000
        /*0684*/ 	.short	0x0101
        /*0686*/ 	.byte	0x07
	.zero		1


	//   ....[36]....
        /*0688*/ 	.word	0x0000a450
        /*068c*/ 	.word	0x000000ff
        /*0690*/ 	.word	0x00000000
        /*0694*/ 	.short	0x0101
        /*0696*/ 	.byte	0x06
	.zero		1


	//   ....[37]....
        /*0698*/ 	.word	0x0000b450
        /*069c*/ 	.word	0x00000002
        /*06a0*/ 	.word	0x00029880
        /*06a4*/ 	.short	0x010a
        /*06a6*/ 	.byte	0x3f
	.zero		1


	//   ....[38]....
        /*06a8*/ 	.word	0x0000b6d0
        /*06ac*/ 	.word	0x00000002
        /*06b0*/ 	.word	0x00029840
        /*06b4*/ 	.short	0x010a
        /*06b6*/ 	.byte	0x3f
	.zero		1


	//   ....[39]....
        /*06b8*/ 	.word	0x0000bbe0
        /*06bc*/ 	.word	0x000000ff
        /*06c0*/ 	.word	0x00029820
        /*06c4*/ 	.short	0x010a
        /*06c6*/ 	.byte	0x28
	.zero		1


	//   ....[40]....
        /*06c8*/ 	.word	0x0000be90
        /*06cc*/ 	.word	0x00000004
        /*06d0*/ 	.word	0x00029880
        /*06d4*/ 	.short	0x010a
        /*06d6*/ 	.byte	0x3f
	.zero		1


	//   ....[41]....
        /*06d8*/ 	.word	0x0000c1b0
        /*06dc*/ 	.word	0x00000004
        /*06e0*/ 	.word	0x00029840
        /*06e4*/ 	.short	0x010a
        /*06e6*/ 	.byte	0x3f
	.zero		1


	//   ....[42]....
        /*06e8*/ 	.word	0x0000c740
        /*06ec*/ 	.word	0x00000003
        /*06f0*/ 	.word	0x00029870
        /*06f4*/ 	.short	0x010a
        /*06f6*/ 	.byte	0x3f
	.zero		1


	//   ....[43]....
        /*06f8*/ 	.word	0x0000c7b0
        /*06fc*/ 	.word	0x00000002
        /*0700*/ 	.word	0x00029860
        /*0704*/ 	.short	0x010a
        /*0706*/ 	.byte	0x3f
	.zero		1


	//   ....[44]....
        /*0708*/ 	.word	0x0000ccb0
        /*070c*/ 	.word	0x00000002
        /*0710*/ 	.word	0x00029850
        /*0714*/ 	.short	0x0101
        /*0716*/ 	.byte	0x3f
	.zero		1


	//   ....[45]....
        /*0718*/ 	.word	0x0000cd40
        /*071c*/ 	.word	0x00000002
        /*0720*/ 	.word	0x00000000
        /*0724*/ 	.short	0x0101
        /*0726*/ 	.byte	0x3f
	.zero		1


	//   ....[46]....
        /*0728*/ 	.word	0x0000ce50
        /*072c*/ 	.word	0x00000014
        /*0730*/ 	.word	0x00029870
        /*0734*/ 	.short	0x010a
        /*0736*/ 	.byte	0x3f
	.zero		1


	//   ....[47]....
        /*0738*/ 	.word	0x0000cee0
        /*073c*/ 	.word	0x00000014
        /*0740*/ 	.word	0x00029860
        /*0744*/ 	.short	0x010a
        /*0746*/ 	.byte	0x3f
	.zero		1


	//   ....[48]....
        /*0748*/ 	.word	0x0000d3e0
        /*074c*/ 	.word	0x00000014
        /*0750*/ 	.word	0x00029850
        /*0754*/ 	.short	0x0101
        /*0756*/ 	.byte	0x3f
	.zero		1


	//   ....[49]....
        /*0758*/ 	.word	0x0000d470
        /*075c*/ 	.word	0x00000014
        /*0760*/ 	.word	0x00000000
        /*0764*/ 	.short	0x0101
        /*0766*/ 	.byte	0x3f
	.zero		1


	//   ....[50]....
        /*0768*/ 	.word	0x0000d5d0
        /*076c*/ 	.word	0x00000009
        /*0770*/ 	.word	0x00029820
        /*0774*/ 	.short	0x010a
        /*0776*/ 	.byte	0x3f
	.zero		1


	//   ....[51]....
        /*0778*/ 	.word	0x0000d740
        /*077c*/ 	.word	0x00000005
        /*0780*/ 	.word	0x00000000
        /*0784*/ 	.short	0x010a
        /*0786*/ 	.byte	0x3f
	.zero		1


	//   ....[52]....
        /*0788*/ 	.word	0x0000d7b0
        /*078c*/ 	.word	0x00000007
        /*0790*/ 	.word	0x00000000
        /*0794*/ 	.short	0x010a
        /*0796*/ 	.byte	0x3f
	.zero		1


	//   ....[53]....
        /*0798*/ 	.word	0x0000d810
        /*079c*/ 	.word	0x00000005
        /*07a0*/ 	.word	0x00029860
        /*07a4*/ 	.short	0x010a
        /*07a6*/ 	.byte	0x3f
	.zero		1


	//   ....[54]....
        /*07a8*/ 	.word	0x0000d860
        /*07ac*/ 	.word	0x00000003
        /*07b0*/ 	.word	0x00029860
        /*07b4*/ 	.short	0x010a
        /*07b6*/ 	.byte	0x3f
	.zero		1


	//   ....[55]....
        /*07b8*/ 	.word	0x0000d8a0
        /*07bc*/ 	.word	0x00000005
        /*07c0*/ 	.word	0x00029880
        /*07c4*/ 	.short	0x010a
        /*07c6*/ 	.byte	0x3f
	.zero		1


	//   ....[56]....
        /*07c8*/ 	.word	0x0000d8c0
        /*07cc*/ 	.word	0x00000003
        /*07d0*/ 	.word	0x00029880
        /*07d4*/ 	.short	0x010a
        /*07d6*/ 	.byte	0x3f
	.zero		1


	//   ....[57]....
        /*07d8*/ 	.word	0x0000d930
        /*07dc*/ 	.word	0x00000003
        /*07e0*/ 	.word	0x00029800
        /*07e4*/ 	.short	0x010a
        /*07e6*/ 	.byte	0x3f
	.zero		1


	//   ....[58]....
        /*07e8*/ 	.word	0x0000d980
        /*07ec*/ 	.word	0x00000006
        /*07f0*/ 	.word	0x00029830
        /*07f4*/ 	.short	0x010a
        /*07f6*/ 	.byte	0x3f
	.zero		1


	//   ....[59]....
        /*07f8*/ 	.word	0x0000d9e0
        /*07fc*/ 	.word	0x00000004
        /*0800*/ 	.word	0x00029830
        /*0804*/ 	.short	0x010a
        /*0806*/ 	.byte	0x3f
	.zero		1


	//   ....[60]....
        /*0808*/ 	.word	0x0000da40
        /*080c*/ 	.word	0x00000004
        /*0810*/ 	.word	0x00029850
        /*0814*/ 	.short	0x010a
        /*0816*/ 	.byte	0x3f
	.zero		1


	//   ....[61]....
        /*0818*/ 	.word	0x0000daa0
        /*081c*/ 	.word	0x00000009
        /*0820*/ 	.word	0x00029850
        /*0824*/ 	.short	0x010a
        /*0826*/ 	.byte	0x3f
	.zero		1


	//   ....[62]....
        /*0828*/ 	.word	0x0000dbf0
        /*082c*/ 	.word	0x00000002
        /*0830*/ 	.word	0x00029880
        /*0834*/ 	.short	0x010a
        /*0836*/ 	.byte	0x3f
	.zero		1


	//   ....[63]....
        /*0838*/ 	.word	0x0000dc40
        /*083c*/ 	.word	0x00000002
        /*0840*/ 	.word	0x00029840
        /*0844*/ 	.short	0x010a
        /*0846*/ 	.byte	0x3f
	.zero		1


	//   ....[64]....
        /*0848*/ 	.word	0x0000dca0
        /*084c*/ 	.word	0x00000003
        /*0850*/ 	.word	0x00029820
        /*0854*/ 	.short	0x010a
        /*0856*/ 	.byte	0x3f
	.zero		1


	//   ....[65]....
        /*0858*/ 	.word	0x0000dcf0
        /*085c*/ 	.word	0x00000004
        /*0860*/ 	.word	0x00029880
        /*0864*/ 	.short	0x010a
        /*0866*/ 	.byte	0x3f
	.zero		1


	//   ....[66]....
        /*0868*/ 	.word	0x0000dd40
        /*086c*/ 	.word	0x00000004
        /*0870*/ 	.word	0x00029840
        /*0874*/ 	.short	0x010a
        /*0876*/ 	.byte	0x3f
	.zero		1


	//   ....[67]....
        /*0878*/ 	.word	0x0000dda0
        /*087c*/ 	.word	0x00000003
        /*0880*/ 	.word	0x00029870
        /*0884*/ 	.short	0x010a
        /*0886*/ 	.byte	0x3f
	.zero		1


	//   ....[68]....
        /*0888*/ 	.word	0x0000de00
        /*088c*/ 	.word	0x00000004
        /*0890*/ 	.word	0x00029860
        /*0894*/ 	.short	0x010a
        /*0896*/ 	.byte	0x3f
	.zero		1


	//   ....[69]....
        /*0898*/ 	.word	0x0000de50
        /*089c*/ 	.word	0x00000014
        /*08a0*/ 	.word	0x00029870
        /*08a4*/ 	.short	0x010a
        /*08a6*/ 	.byte	0x3f
	.zero		1


	//   ....[70]....
        /*08a8*/ 	.word	0x0000dea0
        /*08ac*/ 	.word	0x00000014
        /*08b0*/ 	.word	0x00029860
        /*08b4*/ 	.short	0x010a
        /*08b6*/ 	.byte	0x3f
	.zero		1


	//   ....[71]....
        /*08b8*/ 	.word	0x0000def0
        /*08bc*/ 	.word	0x00000009
        /*08c0*/ 	.word	0x00029820
        /*08c4*/ 	.short	0x010a
        /*08c6*/ 	.byte	0x3f
	.zero		1


	//   ....[72]....
        /*08c8*/ 	.word	0x0000df40
        /*08cc*/ 	.word	0x00000005
        /*08d0*/ 	.word	0x00000000
        /*08d4*/ 	.short	0x010a
        /*08d6*/ 	.byte	0x3f
	.zero		1


	//   ....[73]....
        /*08d8*/ 	.word	0x0000df90
        /*08dc*/ 	.word	0x00000007
        /*08e0*/ 	.word	0x00000000
        /*08e4*/ 	.short	0x010a
        /*08e6*/ 	.byte	0x3f
	.zero		1


	//   ....[74]....
        /*08e8*/ 	.word	0x0000dfe0
        /*08ec*/ 	.word	0x00000005
        /*08f0*/ 	.word	0x00029860
        /*08f4*/ 	.short	0x010a
        /*08f6*/ 	.byte	0x3f
	.zero		1


	//   ....[75]....
        /*08f8*/ 	.word	0x0000e030
        /*08fc*/ 	.word	0x00000003
        /*0900*/ 	.word	0x00029860
        /*0904*/ 	.short	0x010a
        /*0906*/ 	.byte	0x3f
	.zero		1


	//   ....[76]....
        /*0908*/ 	.word	0x0000e080
        /*090c*/ 	.word	0x00000005
        /*0910*/ 	.word	0x00029880
        /*0914*/ 	.short	0x010a
        /*0916*/ 	.byte	0x3f
	.zero		1


	//----- nvinfo : EIATTR_NUM_MBARRIERS
	.align		4
.L_131:
        /*0918*/ 	.byte	0x03, 0x38
        /*091a*/ 	.short	0x0016


	//----- nvinfo : EIATTR_EXIT_INSTR_OFFSETS
	.align		4
        /*091c*/ 	.byte	0x04, 0x1c
        /*091e*/ 	.short	(.L_133 - .L_132)


	//   ....[0]....
.L_132:
        /*0920*/ 	.word	0x00000fb0


	//   ....[1]....
        /*0924*/ 	.word	0x0000a500


	//   ....[2]....
        /*0928*/ 	.word	0x0000d640


	//   ....[3]....
        /*092c*/ 	.word	0x0000d910


	//----- nvinfo : EIATTR_MAX_THREADS
	.align		4
.L_133:
        /*0930*/ 	.byte	0x04, 0x05
        /*0932*/ 	.short	(.L_135 - .L_134)
.L_134:
        /*0934*/ 	.word	0x00000180
        /*0938*/ 	.word	0x00000001
        /*093c*/ 	.word	0x00000001


	//----- nvinfo : EIATTR_CRS_STACK_SIZE
	.align		4
.L_135:
        /*0940*/ 	.byte	0x04, 0x1e
        /*0942*/ 	.short	(.L_137 - .L_136)
.L_136:
        /*0944*/ 	.word	0x00000000


	//----- nvinfo : EIATTR_CBANK_PARAM_SIZE
	.align		4
.L_137:
        /*0948*/ 	.byte	0x03, 0x19
        /*094a*/ 	.short	0x0bf0


	//----- nvinfo : EIATTR_PARAM_CBANK
	.align		4
        /*094c*/ 	.byte	0x04, 0x0a
        /*094e*/ 	.short	(.L_139 - .L_138)
	.align		4
.L_138:
        /*0950*/ 	.word	index@(.nv.constant0._ZN7cutlass13device_kernelIN5flash11enable_sm90INS1_16FlashAttnFwdSm90INS1_25CollectiveMainloopFwdSm90ILi2EN4cute5tupleIJNS5_1CILi2EEENS7_ILi1EEES9_EEENS6_IJNS7_ILi128EEENS7_ILi160EEENS7_ILi192EEEEEELi128ENS_12float_e4m3_tEfNS_4arch4Sm90ELb0ELb0ELb1ELb0ELb0ELb0ELb0ELb1ELb1ELb0ELb0ELb0EEENS1_21CollectiveEpilogueFwdINS6_IJSB_SB_SC_EEESA_NS_10bfloat16_tESH_Li256ELb0ELb0ELb0ELb1EEENS1_29StaticPersistentTileSchedulerILb0EEEEEEEEEvNT_6ParamsE)
        /*0954*/ 	.short	0x0210
        /*0956*/ 	.short	0x0bf0


	//----- nvinfo : EIATTR_SW_WAR
	.align		4
.L_139:
        /*0958*/ 	.byte	0x04, 0x36
        /*095a*/ 	.short	(.L_141 - .L_140)
.L_140:
        /*095c*/ 	.word	0x00000008
.L_141:


//--------------------- .nv.info._ZN7cutlass13device_kernelIN5flash11enable_sm90INS1_16FlashAttnFwdSm90INS1_25CollectiveMainloopFwdSm90ILi2EN4cute5tupleIJNS5_1CILi1EEES8_S8_EEENS6_IJNS7_ILi128EEENS7_ILi160EEENS7_ILi192EEEEEELi128ENS_12float_e4m3_tEfNS_4arch4Sm90ELb0ELb0ELb1ELb1ELb0ELb0ELb0ELb1ELb1ELb0ELb0ELb0EEENS1_21CollectiveEpilogueFwdINS6_IJSA_SA_SB_EEES9_NS_10bfloat16_tESG_Li256ELb1ELb0ELb0ELb1EEENS1_36VarlenDynamicPersistentTileSchedulerILi128ELi160ELi256ELi128ELb0ELb0ELb1ELb0ELb1ELb1EEEEEEEEEvNT_6ParamsE --------------------------
	.section	.nv.info._ZN7cutlass13device_kernelIN5flash11enable_sm90INS1_16FlashAttnFwdSm90INS1_25CollectiveMainloopFwdSm90ILi2EN4cute5tupleIJNS5_1CILi1EEES8_S8_EEENS6_IJNS7_ILi128EEENS7_ILi160EEENS7_ILi192EEEEEELi128ENS_12float_e4m3_tEfNS_4arch4Sm90ELb0ELb0ELb1ELb1ELb0ELb0ELb0ELb1ELb1ELb0ELb0ELb0EEENS1_21CollectiveEpilogueFwdINS6_IJSA_SA_SB_EEES9_NS_10bfloat16_tESG_Li256ELb1ELb0ELb0ELb1EEENS1_36VarlenDynamicPersistentTileSchedulerILi128ELi160ELi256ELi128ELb0ELb0ELb1ELb0ELb1ELb1EEEEEEEEEvNT_6ParamsE,"",@"SHT_CUDA_INFO"
	.sectionflags	@""
	.align	4


	//----- nvinfo : EIATTR_CUDA_API_VERSION
	.align		4
        /*0000*/ 	.byte	0x04, 0x37
        /*0002*/ 	.short	(.L_143 - .L_142)
.L_142:
        /*0004*/ 	.word	0x00000082


	//----- nvinfo : EIATTR_KPARAM_INFO
	.align		4
.L_143:
        /*0008*/ 	.byte	0x04, 0x17
        /*000a*/ 	.short	(.L_145 - .L_144)
.L_144:
        /*000c*/ 	.word	0x00000000
        /*0010*/ 	.short	0x0000
        /*0012*/ 	.short	0x0070
        /*0014*/ 	.byte	0x00, 0xf0, 0x01, 0x28


	//----- nvinfo : EIATTR_SPARSE_MMA_MASK
	.align		4
.L_145:
        /*0018*/ 	.byte	0x03, 0x50
        /*001a*/ 	.short	0x0000


	//----- nvinfo : EIATTR_MAXREG_COUNT
	.align		4
        /*001c*/ 	.byte	0x03, 0x1b
        /*001e*/ 	.short	0x00a8


	//----- nvinfo : EIATTR_NUM_BARRIERS
	.align		4
        /*0020*/ 	.byte	0x02, 0x4c
        /*0022*/ 	.byte	0x10
	.zero		1


	//----- nvinfo : EIATTR_EXTERNS
	.align		4
        /*0024*/ 	.byte	0x04, 0x0f
        /*0026*/ 	.short	(.L_147 - .L_146)


	//   ....[0]....
	.align		4
.L_146:
        /*0028*/ 	.word	index@(__assertfail)


	//----- nvinfo : EIATTR_ANNOTATIONS
	.align		4
.L_147:
        /*002c*/ 	.byte	0x04, 0x55
        /*002e*/ 	.short	(.L_149 - .L_148)


	//   ....[0]....
.L_148:
        /* <DEDUP_REMOVED lines=40> */


	//----- nvinfo : EIATTR_MERCURY_ISA_VERSION
	.align		4
.L_149:
        /*02a0*/ 	.byte	0x03, 0x5f
        /*02a2*/ 	.short	0x0101


	//----- nvinfo : EIATTR_UNUSED_LOAD_BYTE_OFFSET
	.align		4
        /*02a4*/ 	.byte	0x04, 0x44
        /*02a6*/ 	.short	(.L_151 - .L_150)


	//   ....[0]....
.L_150:
        /*02a8*/ 	.word	0x00000a70
        /*02ac*/ 	.word	0x0000fff0


	//   ....[1]....
        /*02b0*/ 	.word	0x00009980
        /*02b4*/ 	.word	0x0000fff0


	//----- nvinfo : EIATTR_INT_WARP_WIDE_INSTR_OFFSETS
	.align		4
.L_151:
        /*02b8*/ 	.byte	0x04, 0x31
        /*02ba*/ 	.short	(.L_153 - .L_152)


	//   ....[0]....
.L_152:
        /*02bc*/ 	.word	0x00000160


	//   ....[1]....
        /*02c0*/ 	.word	0x000001a0


	//   ....[2]....
        /*02c4*/ 	.word	0x00000210


	//   ....[3]....
        /*02c8*/ 	.word	0x0000cff0


	//   ....[4]....
        /*02cc*/ 	.word	0x0000d080


	//   ....[5]....
        /*02d0*/ 	.word	0x0000d800


	//   ....[6]....
        /*02d4*/ 	.word	0x0000f310


	//   ....[7]....
        /*02d8*/ 	.word	0x0000f3a0


	//----- nvinfo : EIATTR_COOP_GROUP_MASK_REGIDS
	.align		4
.L_153:
        /*02dc*/ 	.byte	0x04, 0x29
        /*02de*/ 	.short	(.L_155 - .L_154)


	//   ....[0]....
.L_154:
        /*02e0*/ 	.word	0xffffffff


	//   ....[1]....
        /*02e4*/ 	.word	0xffffffff


	//   ....[2]....
        /*02e8*/ 	.word	0xffffffff


	//   ....[3]....
        /*02ec*/ 	.word	0xffffffff


	//   ....[4]....
        /*02f0*/ 	.word	0xffffffff


	//   ....[5]....
        /*02f4*/ 	.word	0xffffffff


	//   ....[6]....
        /*02f8*/ 	.word	0xffffffff


	//   ....[7]....
        /*02fc*/ 	.word	0xffffffff


	//   ....[8]....
        /*0300*/ 	.word	0xffffffff


	//   ....[9]....
        /*0304*/ 	.word	0xffffffff


	//   ....[10]....
        /*0308*/ 	.word	0xffffffff


	//   ....[11]....
        /*030c*/ 	.word	0xffffffff


	//   ....[12]....
        /*0310*/ 	.word	0xffffffff


	//   ....[13]....
        /*0314*/ 	.word	0xffffffff


	//   ....[14]....
        /*0318*/ 	.word	0xffffffff


	//   ....[15]....
        /*031c*/ 	.word	0xffffffff


	//   ....[16]....
        /*0320*/ 	.word	0xffffffff


	//   ....[17]....
        /*0324*/ 	.word	0xffffffff


	//   ....[18]....
        /*0328*/ 	.word	0xffffffff


	//   ....[19]....
        /*032c*/ 	.word	0xffffffff


	//   ....[20]....
        /*0330*/ 	.word	0xffffffff


	//   ....[21]....
        /*0334*/ 	.word	0xffffffff


	//   ....[22]....
        /*0338*/ 	.word	0xffffffff


	//   ....[23]....
        /*033c*/ 	.word	0xffffffff


	//   ....[24]....
        /*0340*/ 	.word	0xffffffff


	//   ....[25]....
        /*0344*/ 	.word	0xffffffff


	//   ....[26]....
        /*0348*/ 	.word	0xffffffff


	//   ....[27]....
        /*034c*/ 	.word	0xffffffff


	//   ....[28]....
        /*0350*/ 	.word	0xffffffff


	//   ....[29]....
        /*0354*/ 	.word	0xffffffff


	//   ....[30]....
        /*0358*/ 	.word	0xffffffff


	//   ....[31]....
        /*035c*/ 	.word	0xffffffff


	//   ....[32]....
        /*0360*/ 	.word	0xffffffff


	//   ....[33]....
        /*0364*/ 	.word	0xffffffff


	//   ....[34]....
        /*0368*/ 	.word	0xffffffff


	//   ....[35]....
        /*036c*/ 	.word	0xffffffff


	//   ....[36]....
        /*0370*/ 	.word	0xffffffff


	//   ....[37]....
        /*0374*/ 	.word	0xffffffff


	//   ....[38]....
        /*0378*/ 	.word	0xffffffff


	//   ....[39]....
        /*037c*/ 	.word	0xffffffff


	//   ....[40]....
        /*0380*/ 	.word	0xffffffff


	//   ....[41]....
        /*0384*/ 	.word	0xffffffff


	//   ....[42]....
        /*0388*/ 	.word	0xffffffff


	//   ....[43]....
        /*038c*/ 	.word	0xffffffff


	//   ....[44]....
        /*0390*/ 	.word	0xffffffff


	//   ....[45]....
        /*0394*/ 	.word	0xffffffff


	//   ....[46]....
        /*0398*/ 	.word	0xffffffff


	//   ....[47]....
        /*039c*/ 	.word	0xffffffff


	//   ....[48]....
        /*03a0*/ 	.word	0xffffffff


	//   ....[49]....
        /*03a4*/ 	.word	0xffffffff


	//   ....[50]....
        /*03a8*/ 	.word	0xffffffff


	//   ....[51]....
        /*03ac*/ 	.word	0xffffffff


	//   ....[52]....
        /*03b0*/ 	.word	0xffffffff


	//   ....[53]....
        /*03b4*/ 	.word	0xffffffff


	//   ....[54]....
        /*03b8*/ 	.word	0xffffffff


	//   ....[55]....
        /*03bc*/ 	.word	0xffffffff


	//   ....[56]....
        /*03c0*/ 	.word	0xffffffff


	//   ....[57]....
        /*03c4*/ 	.word	0xffffffff


	//   ....[58]....
        /*03c8*/ 	.word	0xffffffff


	//   ....[59]....
        /*03cc*/ 	.word	0xffffffff


	//   ....[60]....
        /*03d0*/ 	.word	0xffffffff


	//   ....[61]....
        /*03d4*/ 	.word	0xffffffff


	//   ....[62]....
        /*03d8*/ 	.word	0xffffffff


	//   ....[63]....
        /*03dc*/ 	.word	0xffffffff


	//   ....[64]....
        /*03e0*/ 	.word	0xffffffff


	//   ....[65]....
        /*03e4*/ 	.word	0xffffffff


	//   ....[66]....
        /*03e8*/ 	.word	0xffffffff


	//   ....[67]....
        /*03ec*/ 	.word	0xffffffff


	//   ....[68]....
        /*03f0*/ 	.word	0xffffffff


	//   ....[69]....
        /*03f4*/ 	.word	0xffffffff


	//   ....[70]....
        /*03f8*/ 	.word	0xffffffff


	//   ....[71]....
        /*03fc*/ 	.word	0xffffffff


	//   ....[72]....
        /*0400*/ 	.word	0xffffffff


	//   ....[73]....
        /*0404*/ 	.word	0xffffffff


	//   ....[74]....
        /*0408*/ 	.word	0xffffffff


	//   ....[75]....
        /*040c*/ 	.word	0xffffffff


	//   ....[76]....
        /*0410*/ 	.word	0xffffffff


	//   ....[77]....
        /*0414*/ 	.word	0xffffffff


	//   ....[78]....
        /*0418*/ 	.word	0xffffffff


	//   ....[79]....
        /*041c*/ 	.word	0xffffffff


	//   ....[80]....
        /*0420*/ 	.word	0xffffffff


	//   ....[81]....
        /*0424*/ 	.word	0xffffffff


	//   ....[82]....
        /*0428*/ 	.word	0xffffffff


	//   ....[83]....
        /*042c*/ 	.word	0xffffffff


	//   ....[84]....
        /*0430*/ 	.word	0xffffffff


	//   ....[85]....
        /*0434*/ 	.word	0xffffffff


	//   ....[86]....
        /*0438*/ 	.word	0xffffffff


	//   ....[87]....
        /*043c*/ 	.word	0x0500000f


	//   ....[88]....
        /*0440*/ 	.word	0x0500000f


	//----- nvinfo : EIATTR_COOP_GROUP_INSTR_OFFSETS
	.align		4
.L_155:
        /*0444*/ 	.byte	0x04, 0x28
        /*0446*/ 	.short	(.L_157 - .L_156)


	//   ....[0]....
.L_156:
        /*0448*/ 	.word	0x00000070


	//   ....[1]....
        /*044c*/ 	.word	0x00000170


	//   ....[2]....
        /*0450*/ 	.word	0x000001c0


	//   ....[3]....
        /*0454*/ 	.word	0x000003f0


	//   ....[4]....
        /*0458*/ 	.word	0x00000550


	//   ....[5]....
        /*045c*/ 	.word	0x00000670


	//   ....[6]....
        /*0460*/ 	.word	0x000007d0


	//   ....[7]....
        /*0464*/ 	.word	0x00001430


	//   ....[8]....
        /*0468*/ 	.word	0x00003bc0


	//   ....[9]....
        /*046c*/ 	.word	0x00003c60


	//   ....[10]....
        /*0470*/ 	.word	0x00004030


	//   ....[11]....
        /*0474*/ 	.word	0x00004130


	//   ....[12]....
        /*0478*/ 	.word	0x00007180


	//   ....[13]....
        /*047c*/ 	.word	0x00007230


	//   ....[14]....
        /*0480*/ 	.word	0x000074f0


	//   ....[15]....
        /*0484*/ 	.word	0x00007520


	//   ....[16]....
        /*0488*/ 	.word	0x00009200


	//   ....[17]....
        /*048c*/ 	.word	0x00009260


	//   ....[18]....
        /*0490*/ 	.word	0x00009280


	//   ....[19]....
        /*0494*/ 	.word	0x000092a0


	//   ....[20]....
        /*0498*/ 	.word	0x0000a1e0


	//   ....[21]....
        /*049c*/ 	.word	0x0000a1f0


	//   ....[22]....
        /*04a0*/ 	.word	0x0000a200


	//   ....[23]....
        /*04a4*/ 	.word	0x0000a210


	//   ....[24]....
        /*04a8*/ 	.word	0x0000a220


	//   ....[25]....
        /*04ac*/ 	.word	0x0000a230


	//   ....[26]....
        /*04b0*/ 	.word	0x0000a240


	//   ....[27]....
        /*04b4*/ 	.word	0x0000a250


	//   ....[28]....
        /*04b8*/ 	.word	0x0000a280


	//   ....[29]....
        /*04bc*/ 	.word	0x0000a290


	//   ....[30]....
        /*04c0*/ 	.word	0x0000a2c0


	//   ....[31]....
        /*04c4*/ 	.word	0x0000a2d0


	//   ....[32]....
        /*04c8*/ 	.word	0x0000a2e0


	//   ....[33]....
        /*04cc*/ 	.word	0x0000a2f0


	//   ....[34]....
        /*04d0*/ 	.word	0x0000a320


	//   ....[35]....
        /*04d4*/ 	.word	0x0000a350


	//   ....[36]....
        /*04d8*/ 	.word	0x0000a370


	//   ....[37]....
        /*04dc*/ 	.word	0x0000a380


	//   ....[38]....
        /*04e0*/ 	.word	0x0000a390


	//   ....[39]....
        /*04e4*/ 	.word	0x0000a3a0


	//   ....[40]....
        /*04e8*/ 	.word	0x0000a3d0


	//   ....[41]....
        /*04ec*/ 	.word	0x0000a400


	//   ....[42]....
        /*04f0*/ 	.word	0x0000a410


	//   ....[43]....
        /*04f4*/ 	.word	0x0000a420


	//   ....[44]....
        /*04f8*/ 	.word	0x0000a430


	//   ....[45]....
        /*04fc*/ 	.word	0x0000a440


	//   ....[46]....
        /*0500*/ 	.word	0x0000a460


	//   ....[47]....
        /*0504*/ 	.word	0x0000a480


	//   ....[48]....
        /*0508*/ 	.word	0x0000a490


	//   ....[49]....
        /*050c*/ 	.word	0x0000a4e0


	//   ....[50]....
        /*0510*/ 	.word	0x0000a510


	//   ....[51]....
        /*0514*/ 	.word	0x0000a530


	//   ....[52]....
        /*0518*/ 	.word	0x0000bef0


	//   ....[53]....
        /*051c*/ 	.word	0x0000c0f0


	//   ....[54]....
        /*0520*/ 	.word	0x0000c120


	//   ....[55]....
        /*0524*/ 	.word	0x0000c150


	//   ....[56]....
        /*0528*/ 	.word	0x0000c190


	//   ....[57]....
        /*052c*/ 	.word	0x0000c1c0


	//   ....[58]....
        /*0530*/ 	.word	0x0000c1f0


	//   ....[59]....
        /*0534*/ 	.word	0x0000c380


	//   ....[60]....
        /*0538*/ 	.word	0x0000c3b0


	//   ....[61]....
        /*053c*/ 	.word	0x0000c3e0


	//   ....[62]....
        /*0540*/ 	.word	0x0000c410


	//   ....[63]....
        /*0544*/ 	.word	0x0000c440


	//   ....[64]....
        /*0548*/ 	.word	0x0000c480


	//   ....[65]....
        /*054c*/ 	.word	0x0000c510


	//   ....[66]....
        /*0550*/ 	.word	0x0000c550


	//   ....[67]....
        /*0554*/ 	.word	0x0000c5e0


	//   ....[68]....
        /*0558*/ 	.word	0x0000d950


	//   ....[69]....
        /*055c*/ 	.word	0x0000fd40


	//   ....[70]....
        /*0560*/ 	.word	0x0000fd70


	//   ....[71]....
        /*0564*/ 	.word	0x0000fda0


	//   ....[72]....
        /*0568*/ 	.word	0x0000fdd0


	//   ....[73]....
        /*056c*/ 	.word	0x0000fe00


	//   ....[74]....
        /*0570*/ 	.word	0x0000fe10


	//   ....[75]....
        /*0574*/ 	.word	0x0000fe50


	//   ....[76]....
        /*0578*/ 	.word	0x0000fe60


	//   ....[77]....
        /*057c*/ 	.word	0x0000ffa0


	//   ....[78]....
        /*0580*/ 	.word	0x0000ffd0


	//   ....[79]....
        /*0584*/ 	.word	0x00010000


	//   ....[80]....
        /*0588*/ 	.word	0x00010030


	//   ....[81]....
        /*058c*/ 	.word	0x00010060


	//   ....[82]....
        /*0590*/ 	.word	0x000100a0


	//   ....[83]....
        /*0594*/ 	.word	0x00010130


	//   ....[84]....
        /*0598*/ 	.word	0x00010170


	//   ....[85]....
        /*059c*/ 	.word	0x00010200


	//   ....[86]....
        /*05a0*/ 	.word	0x00010670


	//   ....[87]....
        /*05a4*/ 	.word	0x00010b90


	//   ....[88]....
        /*05a8*/ 	.word	0x00011020


	//----- nvinfo : EIATTR_REG_RECONFIG
	.align		4
.L_157:
        /*05ac*/ 	.byte	0x01, 0x54
	.zero		2


	//----- nvinfo : EIATTR_SYSCALL_OFFSETS
	.align		4
        /*05b0*/ 	.byte	0x04, 0x46
        /*05b2*/ 	.short	(.L_159 - .L_158)


	//   ....[0]....
.L_158:
        /*05b4*/ 	.word	0x00001610


	//   ....[1]....
        /*05b8*/ 	.word	0x0000d220


	//   ....[2]....
        /*05bc*/ 	.word	0x0000d360


	//   ....[3]....
        /*05c0*/ 	.word	0x0000d4a0


	//   ....[4]....
        /*05c4*/ 	.word	0x0000d5c0


	//----- nvinfo : EIATTR_MBARRIER_INSTR_OFFSETS
	.align		4
.L_159:
        /*05c8*/ 	.byte	0x04, 0x39
        /*05ca*/ 	.short	(.L_161 - .L_160)


	//   ....[0]....
.L_160:
        /*05cc*/ 	.word	0x000002a0
        /*05d0*/ 	.word	0x000000ff
        /*05d4*/ 	.word	0x00029800
        /*05d8*/ 	.short	0x0100
        /*05da*/ 	.byte	0x08
	.zero		1


	//   ....[1]....
        /*05dc*/ 	.word	0x000002b0
        /*05e0*/ 	.word	0x000000ff
        /*05e4*/ 	.word	0x00029820
        /*05e8*/ 	.short	0x0100
        /*05ea*/ 	.byte	0x08
	.zero		1


	//   ....[2]....
        /*05ec*/ 	.word	0x000003a0
        /*05f0*/ 	.word	0x000000ff
        /*05f4*/ 	.word	0x00029830
        /*05f8*/ 	.short	0x0100
        /*05fa*/ 	.byte	0x08
	.zero		1


	//   ....[3]....
        /*05fc*/ 	.word	0x000003b0
        /*0600*/ 	.word	0x000000ff
        /*0604*/ 	.word	0x00029840
        /*0608*/ 	.short	0x0100
        /*060a*/ 	.byte	0x08
	.zero		1


	//   ....[4]....
        /*060c*/ 	.word	0x000003c0
        /*0610*/ 	.word	0x000000ff
        /*0614*/ 	.word	0x00029838
        /*0618*/ 	.short	0x0100
        /*061a*/ 	.byte	0x08
	.zero		1


	//   ....[5]....
        /*061c*/ 	.word	0x000003d0
        /*0620*/ 	.word	0x000000ff
        /*0624*/ 	.word	0x00029848
        /*0628*/ 	.short	0x0100
        /*062a*/ 	.byte	0x08
	.zero		1


	//   ....[6]....
        /*062c*/ 	.word	0x00000500
        /*0630*/ 	.word	0x000000ff
        /*0634*/ 	.word	0x00029850
        /*0638*/ 	.short	0x0100
        /*063a*/ 	.byte	0x08
	.zero		1


	//   ....[7]....
        /*063c*/ 	.word	0x00000510
        /*0640*/ 	.word	0x000000ff
        /*0644*/ 	.word	0x00029860
        /*0648*/ 	.short	0x0100
        /*064a*/ 	.byte	0x08
	.zero		1


	//   ....[8]....
        /*064c*/ 	.word	0x00000520
        /*0650*/ 	.word	0x000000ff
        /*0654*/ 	.word	0x00029858
        /*0658*/ 	.short	0x0100
        /*065a*/ 	.byte	0x08
	.zero		1


	//   ....[9]....
        /*065c*/ 	.word	0x00000530
        /*0660*/ 	.word	0x000000ff
        /*0664*/ 	.word	0x00029868
        /*0668*/ 	.short	0x0100
        /*066a*/ 	.byte	0x08
	.zero		1


	//   ....[10]....
        /*066c*/ 	.word	0x00000620
        /*0670*/ 	.word	0x000000ff
        /*0674*/ 	.word	0x00029870
        /*0678*/ 	.short	0x0100
        /*067a*/ 	.byte	0x06
	.zero		1


	//   ....[11]....
        /*067c*/ 	.word	0x00000630
        /*0680*/ 	.word	0x000000ff
        /*0684*/ 	.word	0x00029880
        /*0688*/ 	.short	0x0100
        /*068a*/ 	.byte	0x06
	.zero		1


	//   ....[12]....
        /*068c*/ 	.word	0x00000640
        /*0690*/ 	.word	0x000000ff
        /*0694*/ 	.word	0x00029878
        /*0698*/ 	.short	0x0100
        /*069a*/ 	.byte	0x06
	.zero		1


	//   ....[13]....
        /*069c*/ 	.word	0x00000650
        /*06a0*/ 	.word	0x000000ff
        /*06a4*/ 	.word	0x00029888
        /*06a8*/ 	.short	0x0100
        /*06aa*/ 	.byte	0x06
	.zero		1


	//   ....[14]....
        /*06ac*/ 	.word	0x00000780
        /*06b0*/ 	.word	0x000000ff
        /*06b4*/ 	.word	0x00029890
        /*06b8*/ 	.short	0x0100
        /*06ba*/ 	.byte	0x08
	.zero		1


	//   ....[15]....
        /*06bc*/ 	.word	0x00000790
        /*06c0*/ 	.word	0x000000ff
        /*06c4*/ 	.word	0x000298a0
        /*06c8*/ 	.short	0x0100
        /*06ca*/ 	.byte	0x08
	.zero		1


	//   ....[16]....
        /*06cc*/ 	.word	0x000007a0
        /*06d0*/ 	.word	0x000000ff
        /*06d4*/ 	.word	0x00029898
        /*06d8*/ 	.short	0x0100
        /*06da*/ 	.byte	0x08
	.zero		1


	//   ....[17]....
        /*06dc*/ 	.word	0x000007b0
        /*06e0*/ 	.word	0x000000ff
        /*06e4*/ 	.word	0x000298a8
        /*06e8*/ 	.short	0x0100
        /*06ea*/ 	.byte	0x08
	.zero		1


	//   ....[18]....
        /*06ec*/ 	.word	0x000008e0
        /*06f0*/ 	.word	0x000000ff
        /*06f4*/ 	.word	0x000298b0
        /*06f8*/ 	.short	0x0100
        /*06fa*/ 	.byte	0x08
	.zero		1


	//   ....[19]....
        /*06fc*/ 	.word	0x000008f0
        /*0700*/ 	.word	0x000000ff
        /*0704*/ 	.word	0x000298c0
        /*0708*/ 	.short	0x0100
        /*070a*/ 	.byte	0x08
	.zero		1


	//   ....[20]....
        /*070c*/ 	.word	0x00000900
        /*0710*/ 	.word	0x000000ff
        /*0714*/ 	.word	0x000298b8
        /*0718*/ 	.short	0x0100
        /*071a*/ 	.byte	0x08
	.zero		1


	//   ....[21]....
        /*071c*/ 	.word	0x00000910
        /*0720*/ 	.word	0x000000ff
        /*0724*/ 	.word	0x000298c8
        /*0728*/ 	.short	0x0100
        /*072a*/ 	.byte	0x08
	.zero		1


	//   ....[22]....
        /*072c*/ 	.word	0x00001980
        /*0730*/ 	.word	0x00000003
        /*0734*/ 	.word	0x00029800
        /*0738*/ 	.short	0x010a
        /*073a*/ 	.byte	0x3f
	.zero		1


	//   ....[23]....
        /*073c*/ 	.word	0x00001a20
        /*0740*/ 	.word	0x00000005
        /*0744*/ 	.word	0x00029830
        /*0748*/ 	.short	0x010a
        /*074a*/ 	.byte	0x3f
	.zero		1


	//   ....[24]....
        /*074c*/ 	.word	0x00001a90
        /*0750*/ 	.word	0x00000005
        /*0754*/ 	.word	0x00029830
        /*0758*/ 	.short	0x010a
        /*075a*/ 	.byte	0x3f
	.zero		1


	//   ....[25]....
        /*075c*/ 	.word	0x000040c0
        /*0760*/ 	.word	0x00000005
        /*0764*/ 	.word	0x00000000
        /*0768*/ 	.short	0x0101
        /*076a*/ 	.byte	0x3f
	.zero		1


	//   ....[26]....
        /*076c*/ 	.word	0x00005790
        /*0770*/ 	.word	0x000000ff
        /*0774*/ 	.word	0x00029830
        /*0778*/ 	.short	0x010a
        /*077a*/ 	.byte	0x06
	.zero		1


	//   ....[27]....
        /*077c*/ 	.word	0x000057d0
        /*0780*/ 	.word	0x000000ff
        /*0784*/ 	.word	0x00029830
        /*0788*/ 	.short	0x010a
        /*078a*/ 	.byte	0x06
	.zero		1


	//   ....[28]....
        /*078c*/ 	.word	0x00006420
        /*0790*/ 	.word	0x000000ff
        /*0794*/ 	.word	0x00029850
        /*0798*/ 	.short	0x010a
        /*079a*/ 	.byte	0x06
	.zero		1


	//   ....[29]....
        /*079c*/ 	.word	0x00006460
        /*07a0*/ 	.word	0x000000ff
        /*07a4*/ 	.word	0x00029850
        /*07a8*/ 	.short	0x010a
        /*07aa*/ 	.byte	0x06
	.zero		1


	//   ....[30]....
        /*07ac*/ 	.word	0x00008580
        /*07b0*/ 	.word	0x00000006
        /*07b4*/ 	.word	0x00000000
        /*07b8*/ 	.short	0x0101
        /*07ba*/ 	.byte	0x3f
	.zero		1


	//   ....[31]....
        /*07bc*/ 	.word	0x000087e0
        /*07c0*/ 	.word	0x00000009
        /*07c4*/ 	.word	0x00000000
        /*07c8*/ 	.short	0x0101
        /*07ca*/ 	.byte	0x3f
	.zero		1


	//   ....[32]....
        /*07cc*/ 	.word	0x00008e40
        /*07d0*/ 	.word	0x0000000f
        /*07d4*/ 	.word	0x00029850
        /*07d8*/ 	.short	0x010a
        /*07da*/ 	.byte	0x3f
	.zero		1


	//   ....[33]....
        /*07dc*/ 	.word	0x00008ed0
        /*07e0*/ 	.word	0x0000000f
        /*07e4*/ 	.word	0x00029850
        /*07e8*/ 	.short	0x010a
        /*07ea*/ 	.byte	0x3f
	.zero		1


	//   ....[34]....
        /*07ec*/ 	.word	0x00009630
        /*07f0*/ 	.word	0x00000005
        /*07f4*/ 	.word	0x00000000
        /*07f8*/ 	.short	0x0101
        /*07fa*/ 	.byte	0x3f
	.zero		1


	//   ....[35]....
        /*07fc*/ 	.word	0x0000ae80
        /*0800*/ 	.word	0x00000004
        /*0804*/ 	.word	0x00000000
        /*0808*/ 	.short	0x0101
        /*080a*/ 	.byte	0x3f
	.zero		1


	//   ....[36]....
        /*080c*/ 	.word	0x0000db80
        /*0810*/ 	.word	0x00000002
        /*0814*/ 	.word	0x00029880
        /*0818*/ 	.short	0x010a
        /*081a*/ 	.byte	0x3f
	.zero		1


	//   ....[37]....
        /*081c*/ 	.word	0x0000dd40
        /*0820*/ 	.word	0x00000002
        /*0824*/ 	.word	0x00029840
        /*0828*/ 	.short	0x010a
        /*082a*/ 	.byte	0x3f
	.zero		1


	//   ....[38]....
        /*082c*/ 	.word	0x0000e210
        /*0830*/ 	.word	0x000000ff
        /*0834*/ 	.word	0x00029820
        /*0838*/ 	.short	0x010a
        /*083a*/ 	.byte	0x29
	.zero		1


	//   ....[39]....
        /*083c*/ 	.word	0x0000e510
        /*0840*/ 	.word	0x00000004
        /*0844*/ 	.word	0x00029880
        /*0848*/ 	.short	0x010a
        /*084a*/ 	.byte	0x3f
	.zero		1


	//   ....[40]....
        /*084c*/ 	.word	0x0000e790
        /*0850*/ 	.word	0x00000004
        /*0854*/ 	.word	0x00029840
        /*0858*/ 	.short	0x010a
        /*085a*/ 	.byte	0x3f
	.zero		1


	//   ....[41]....
        /*085c*/ 	.word	0x0000eca0
        /*0860*/ 	.word	0x00000003
        /*0864*/ 	.word	0x00029870
        /*0868*/ 	.short	0x010a
        /*086a*/ 	.byte	0x3f
	.zero		1


	//   ....[42]....
        /*086c*/ 	.word	0x0000ed10
        /*0870*/ 	.word	0x00000002
        /*0874*/ 	.word	0x00029860
        /*0878*/ 	.short	0x010a
        /*087a*/ 	.byte	0x3f
	.zero		1


	//   ....[43]....
        /*087c*/ 	.word	0x0000f280
        /*0880*/ 	.word	0x00000003
        /*0884*/ 	.word	0x00029850
        /*0888*/ 	.short	0x0101
        /*088a*/ 	.byte	0x3f
	.zero		1


	//   ....[44]....
        /*088c*/ 	.word	0x0000f2c0
        /*0890*/ 	.word	0x00000002
        /*0894*/ 	.word	0x00000000
        /*0898*/ 	.short	0x0101
        /*089a*/ 	.byte	0x3f
	.zero		1


	//   ....[45]....
        /*089c*/ 	.word	0x0000f480
        /*08a0*/ 	.word	0x00000014
        /*08a4*/ 	.word	0x00029870
        /*08a8*/ 	.short	0x010a
        /*08aa*/ 	.byte	0x3f
	.zero		1


	//   ....[46]....
        /*08ac*/ 	.word	0x0000f510
        /*08b0*/ 	.word	0x00000014
        /*08b4*/ 	.word	0x00029860
        /*08b8*/ 	.short	0x010a
        /*08ba*/ 	.byte	0x3f
	.zero		1


	//   ....[47]....
        /*08bc*/ 	.word	0x0000fa50
        /*08c0*/ 	.word	0x00000014
        /*08c4*/ 	.word	0x00029850
        /*08c8*/ 	.short	0x0101
        /*08ca*/ 	.byte	0x3f
	.zero		1


	//   ....[48]....
        /*08cc*/ 	.word	0x0000faa0
        /*08d0*/ 	.word	0x00000000
        /*08d4*/ 	.word	0x00000000
        /*08d8*/ 	.short	0x0101
        /*08da*/ 	.byte	0x3f
	.zero		1


	//   ....[49]....
        /*08dc*/ 	.word	0x000105f0
        /*08e0*/ 	.word	0x00000000
        /*08e4*/ 	.word	0x00029820
        /*08e8*/ 	.short	0x010a
        /*08ea*/ 	.byte	0x3f
	.zero		1


	//   ....[50]....
        /*08ec*/ 	.word	0x000107b0
        /*08f0*/ 	.word	0x00000006
        /*08f4*/ 	.word	0x00000000
        /*08f8*/ 	.short	0x010a
        /*08fa*/ 	.byte	0x3f
	.zero		1


	//   ....[51]....
        /*08fc*/ 	.word	0x00010820
        /*0900*/ 	.word	0x00000007
        /*0904*/ 	.word	0x00000000
        /*0908*/ 	.short	0x010a
        /*090a*/ 	.byte	0x3f
	.zero		1


	//   ....[52]....
        /*090c*/ 	.word	0x00010880
        /*0910*/ 	.word	0x00000004
        /*0914*/ 	.word	0x00029860
        /*0918*/ 	.short	0x010a
        /*091a*/ 	.byte	0x3f
	.zero		1


	//   ....[53]....
        /*091c*/ 	.word	0x000108d0
        /*0920*/ 	.word	0x00000003
        /*0924*/ 	.word	0x00029860
        /*0928*/ 	.short	0x010a
        /*092a*/ 	.byte	0x3f
	.zero		1


	//   ....[54]....
        /*092c*/ 	.word	0x00010910
        /*0930*/ 	.word	0x00000004
        /*0934*/ 	.word	0x00029880
        /*0938*/ 	.short	0x010a
        /*093a*/ 	.byte	0x3f
	.zero		1


	//   ....[55]....
        /*093c*/ 	.word	0x00010930
        /*0940*/ 	.word	0x00000003
        /*0944*/ 	.word	0x00029880
        /*0948*/ 	.short	0x010a
        /*094a*/ 	.byte	0x3f
	.zero		1


	//   ....[56]....
        /*094c*/ 	.word	0x00010990
        /*0950*/ 	.word	0x00000003
        /*0954*/ 	.word	0x00029800
        /*0958*/ 	.short	0x010a
        /*095a*/ 	.byte	0x3f
	.zero		1


	//   ....[57]....
        /*095c*/ 	.word	0x000109e0
        /*0960*/ 	.word	0x00000005
        /*0964*/ 	.word	0x00029830
        /*0968*/ 	.short	0x010a
        /*096a*/ 	.byte	0x3f
	.zero		1


	//   ....[58]....
        /*096c*/ 	.word	0x00010a40
        /*0970*/ 	.word	0x00000004
        /*0974*/ 	.word	0x00029830
        /*0978*/ 	.short	0x010a
        /*097a*/ 	.byte	0x3f
	.zero		1


	//   ....[59]....
        /*097c*/ 	.word	0x00010aa0
        /*0980*/ 	.word	0x00000004
        /*0984*/ 	.word	0x00029850
        /*0988*/ 	.short	0x010a
        /*098a*/ 	.byte	0x3f
	.zero		1


	//   ....[60]....
        /*098c*/ 	.word	0x00010af0
        /*0990*/ 	.word	0x0000000f
        /*0994*/ 	.word	0x00029850
        /*0998*/ 	.short	0x010a
        /*099a*/ 	.byte	0x3f
	.zero		1


	//   ....[61]....
        /*099c*/ 	.word	0x00010c40
        /*09a0*/ 	.word	0x00000002
        /*09a4*/ 	.word	0x00029880
        /*09a8*/ 	.short	0x010a
        /*09aa*/ 	.byte	0x3f
	.zero		1


	//   ....[62]....
        /*09ac*/ 	.word	0x00010c90
        /*09b0*/ 	.word	0x00000002
        /*09b4*/ 	.word	0x00029840
        /*09b8*/ 	.short	0x010a
        /*09ba*/ 	.byte	0x3f
	.zero		1


	//   ....[63]....
        /*09bc*/ 	.word	0x00010cf0
        /*09c0*/ 	.word	0x00000003
        /*09c4*/ 	.word	0x00029820
        /*09c8*/ 	.short	0x010a
        /*09ca*/ 	.byte	0x3f
	.zero		1


	//   ....[64]....
        /*09cc*/ 	.word	0x00010d40
        /*09d0*/ 	.word	0x00000004
        /*09d4*/ 	.word	0x00029880
        /*09d8*/ 	.short	0x010a
        /*09da*/ 	.byte	0x3f
	.zero		1


	//   ....[65]....
        /*09dc*/ 	.word	0x00010d90
        /*09e0*/ 	.word	0x00000004
        /*09e4*/ 	.word	0x00029840
        /*09e8*/ 	.short	0x010a
        /*09ea*/ 	.byte	0x3f
	.zero		1


	//   ....[66]....
        /*09ec*/ 	.word	0x00010df0
        /*09f0*/ 	.word	0x00000003
        /*09f4*/ 	.word	0x00029870
        /*09f8*/ 	.short	0x010a
        /*09fa*/ 	.byte	0x3f
	.zero		1


	//   ....[67]....
        /*09fc*/ 	.word	0x00010e50
        /*0a00*/ 	.word	0x00000004
        /*0a04*/ 	.word	0x00029860
        /*0a08*/ 	.short	0x010a
        /*0a0a*/ 	.byte	0x3f
	.zero		1


	//   ....[68]....
        /*0a0c*/ 	.word	0x00010ea0
        /*0a10*/ 	.word	0x00000014
        /*0a14*/ 	.word	0x00029870
        /*0a18*/ 	.short	0x010a
        /*0a1a*/ 	.byte	0x3f
	.zero		1


	//   ....[69]....
        /*0a1c*/ 	.word	0x00010ef0
        /*0a20*/ 	.word	0x00000014
        /*0a24*/ 	.word	0x00029860
        /*0a28*/ 	.short	0x010a
        /*0a2a*/ 	.byte	0x3f
	.zero		1


	//   ....[70]....
        /*0a2c*/ 	.word	0x00010f40
        /*0a30*/ 	.word	0x00000000
        /*0a34*/ 	.word	0x00029820
        /*0a38*/ 	.short	0x010a
        /*0a3a*/ 	.byte	0x3f
	.zero		1


	//   ....[71]....
        /*0a3c*/ 	.word	0x000110e0
        /*0a40*/ 	.word	0x00000006
        /*0a44*/ 	.word	0x00000000
        /*0a48*/ 	.short	0x010a
        /*0a4a*/ 	.byte	0x3f
	.zero		1


	//   ....[72]....
        /*0a4c*/ 	.word	0x00011130
        /*0a50*/ 	.word	0x00000007
        /*0a54*/ 	.word	0x00000000
        /*0a58*/ 	.short	0x010a
        /*0a5a*/ 	.byte	0x3f
	.zero		1


	//   ....[73]....
        /*0a5c*/ 	.word	0x00011180
        /*0a60*/ 	.word	0x00000004
        /*0a64*/ 	.word	0x00029860
        /*0a68*/ 	.short	0x010a
        /*0a6a*/ 	.byte	0x3f
	.zero		1


	//   ....[74]....
        /*0a6c*/ 	.word	0x000111d0
        /*0a70*/ 	.word	0x00000003
        /*0a74*/ 	.word	0x00029860
        /*0a78*/ 	.short	0x010a
        /*0a7a*/ 	.byte	0x3f
	.zero		1


	//   ....[75]....
        /*0a7c*/ 	.word	0x00011220
        /*0a80*/ 	.word	0x00000004
        /*0a84*/ 	.word	0x00029880
        /*0a88*/ 	.short	0x010a
        /*0a8a*/ 	.byte	0x3f
	.zero		1


	//----- nvinfo : EIATTR_NUM_MBARRIERS
	.align		4
.L_161:
        /*0a8c*/ 	.byte	0x03, 0x38
        /*0a8e*/ 	.short	0x0016


	//----- nvinfo : EIATTR_EXIT_INSTR_OFFSETS
	.align		4
        /*0a90*/ 	.byte	0x04, 0x1c
        /*0a92*/ 	.short	(.L_163 - .L_162)


	//   ....[0]....
.L_162:
        /*0a94*/ 	.word	0x00000ab0


	//   ....[1]....
        /*0a98*/ 	.word	0x0000beb0


	//   ....[2]....
        /*0a9c*/ 	.word	0x00010980


	//----- nvinfo : EIATTR_MAX_THREADS
	.align		4
.L_163:
        /*0aa0*/ 	.byte	0x04, 0x05
        /*0aa2*/ 	.short	(.L_165 - .L_164)
.L_164:
        /*0aa4*/ 	.word	0x00000180
        /*0aa8*/ 	.word	0x00000001
        /*0aac*/ 	.word	0x00000001


	//----- nvinfo : EIATTR_CRS_STACK_SIZE
	.align		4
.L_165:
        /*0ab0*/ 	.byte	0x04, 0x1e
        /*0ab2*/ 	.short	(.L_167 - .L_166)
.L_166:
        /*0ab4*/ 	.word	0x00000000


	//----- nvinfo : EIATTR_CBANK_PARAM_SIZE
	.align		4
.L_167:
        /*0ab8*/ 	.byte	0x03, 0x19
        /*0aba*/ 	.short	0x0a70


	//----- nvinfo : EIATTR_PARAM_CBANK
	.align		4
        /*0abc*/ 	.byte	0x04, 0x0a
        /*0abe*/ 	.short	(.L_169 - .L_168)
	.align		4
.L_168:
        /*0ac0*/ 	.word	index@(.nv.constant0._ZN7cutlass13device_kernelIN5flash11enable_sm90INS1_16FlashAttnFwdSm90INS1_25CollectiveMainloopFwdSm90ILi2EN4cute5tupleIJNS5_1CILi1EEES8_S8_EEENS6_IJNS7_ILi128EEENS7_ILi160EEENS7_ILi192EEEEEELi128ENS_12float_e4m3_tEfNS_4arch4Sm90ELb0ELb0ELb1ELb1ELb0ELb0ELb0ELb1ELb1ELb0ELb0ELb0EEENS1_21CollectiveEpilogueFwdINS6_IJSA_SA_SB_EEES9_NS_10bfloat16_tESG_Li256ELb1ELb0ELb0ELb1EEENS1_36VarlenDynamicPersistentTileSchedulerILi128ELi160ELi256ELi128ELb0ELb0ELb1ELb0ELb1ELb1EEEEEEEEEvNT_6ParamsE)
        /*0ac4*/ 	.short	0x0210
        /*0ac6*/ 	.short	0x0a70


	//----- nvinfo : EIATTR_SW_WAR
	.align		4
.L_169:
        /*0ac8*/ 	.byte	0x04, 0x36
        /*0aca*/ 	.short	(.L_171 - .L_170)
.L_170:
        /*0acc*/ 	.word	0x00000008
.L_171:


//--------------------- .nv.info._ZN7cutlass13device_kernelIN5flash11enable_sm90INS1_16FlashAttnFwdSm90INS1_25CollectiveMainloopFwdSm90ILi2EN4cute5tupleIJNS5_1CILi1EEES8_S8_EEENS6_IJNS7_ILi128EEENS7_ILi160EEENS7_ILi192EEEEEELi128ENS_12float_e4m3_tEfNS_4arch4Sm90ELb0ELb0ELb1ELb1ELb0ELb1ELb0ELb1ELb1ELb0ELb0ELb0EEENS1_21CollectiveEpilogueFwdINS6_IJSA_SA_SB_EEES9_NS_10bfloat16_tESG_Li256ELb1ELb0ELb0ELb1EEENS1_36VarlenDynamicPersistentTileSchedulerILi128ELi160ELi256ELi128ELb0ELb0ELb1ELb0ELb1ELb1EEEEEEEEEvNT_6ParamsE --------------------------
	.section	.nv.info._ZN7cutlass13device_kernelIN5flash11enable_sm90INS1_16FlashAttnFwdSm90INS1_25CollectiveMainloopFwdSm90ILi2EN4cute5tupleIJNS5_1CILi1EEES8_S8_EEENS6_IJNS7_ILi128EEENS7_ILi160EEENS7_ILi192EEEEEELi128ENS_12float_e4m3_tEfNS_4arch4Sm90ELb0ELb0ELb1ELb1ELb0ELb1ELb0ELb1ELb1ELb0ELb0ELb0EEENS1_21CollectiveEpilogueFwdINS6_IJSA_SA_SB_EEES9_NS_10bfloat16_tESG_Li256ELb1ELb0ELb0ELb1EEENS1_36VarlenDynamicPersistentTileSchedulerILi128ELi160ELi256ELi128ELb0ELb0ELb1ELb0ELb1ELb1EEEEEEEEEvNT_6ParamsE,"",@"SHT_CUDA_INFO"
	.sectionflags	@""
	.align	4


	//----- nvinfo : EIATTR_CUDA_API_VERSION
	.align		4
        /*0000*/ 	.byte	0x04, 0x37
        /*0002*/ 	.short	(.L_173 - .L_172)
.L_172:
        /*0004*/ 	.word	0x00000082


	//----- nvinfo : EIATTR_KPARAM_INFO
	.align		4
.L_173:
        /*0008*/ 	.byte	0x04, 0x17
        /*000a*/ 	.short	(.L_175 - .L_174)
.L_174:
        /*000c*/ 	.word	0x00000000
        /*0010*/ 	.short	0x0000
        /*0012*/ 	.short	0x0070
        /*0014*/ 	.byte	0x00, 0xf0, 0x01, 0x28


	//----- nvinfo : EIATTR_SPARSE_MMA_MASK
	.align		4
.L_175:
        /*0018*/ 	.byte	0x03, 0x50
        /*001a*/ 	.short	0x0000


	//----- nvinfo : EIATTR_MAXREG_COUNT
	.align		4
        /*001c*/ 	.byte	0x03, 0x1b
        /*001e*/ 	.short	0x00a8


	//----- nvinfo : EIATTR_NUM_BARRIERS
	.align		4
        /*0020*/ 	.byte	0x02, 0x4c
        /*0022*/ 	.byte	0x10
	.zero		1


	//----- nvinfo : EIATTR_EXTERNS
	.align		4
        /*0024*/ 	.byte	0x04, 0x0f
        /*0026*/ 	.short	(.L_177 - .L_176)


	//   ....[0]....
	.align		4
.L_176:
        /*0028*/ 	.word	index@(__assertfail)


	//----- nvinfo : EIATTR_ANNOTATIONS
	.align		4
.L_177:
        /*002c*/ 	.byte	0x04, 0x55
        /*002e*/ 	.short	(.L_179 - .L_178)


	//   ....[0]....
.L_178:
        /* <DEDUP_REMOVED lines=71> */


	//----- nvinfo : EIATTR_MERCURY_ISA_VERSION
	.align		4
.L_179:
        /*0490*/ 	.byte	0x03, 0x5f
        /*0492*/ 	.short	0x0101


	//----- nvinfo : EIATTR_UNUSED_LOAD_BYTE_OFFSET
	.align		4
        /*0494*/ 	.byte	0x04, 0x44
        /*0496*/ 	.short	(.L_181 - .L_180)


	//   ....[0]....
.L_180:
        /*0498*/ 	.word	0x00000b10
        /*049c*/ 	.word	0x0000fff0


	//   ....[1]....
        /*04a0*/ 	.word	0x0001f5d0
        /*04a4*/ 	.word	0x0000fff0


	//----- nvinfo : EIATTR_INT_WARP_WIDE_INSTR_OFFSETS
	.align		4
.L_181:
        /*04a8*/ 	.byte	0x04, 0x31
        /*04aa*/ 	.short	(.L_183 - .L_182)


	//   ....[0]....
.L_182:
        /*04ac*/ 	.word	0x000001c0


	//   ....[1]....
        /*04b0*/ 	.word	0x00000200


	//   ....[2]....
        /*04b4*/ 	.word	0x00000270


	//   ....[3]....
        /*04b8*/ 	.word	0x00023ea0


	//   ....[4]....
        /*04bc*/ 	.word	0x00023f30


	//   ....[5]....
        /*04c0*/ 	.word	0x000246b0


	//   ....[6]....
        /*04c4*/ 	.word	0x000246e0


	//   ....[7]....
        /*04c8*/ 	.word	0x000247b0


	//   ....[8]....
        /*04cc*/ 	.word	0x00024880


	//   ....[9]....
        /*04d0*/ 	.word	0x000265f0


	//   ....[10]....
        /*04d4*/ 	.word	0x00026680


	//----- nvinfo : EIATTR_COOP_GROUP_MASK_REGIDS
	.align		4
.L_183:
        /*04d8*/ 	.byte	0x04, 0x29
        /*04da*/ 	.short	(.L_185 - .L_184)


	//   ....[0]....
.L_184:
        /*04dc*/ 	.word	0xffffffff


	//   ....[1]....
        /*04e0*/ 	.word	0xffffffff


	//   ....[2]....
        /*04e4*/ 	.word	0xffffffff


	//   ....[3]....
        /*04e8*/ 	.word	0xffffffff


	//   ....[4]....
        /*04ec*/ 	.word	0xffffffff


	//   ....[5]....
        /*04f0*/ 	.word	0xffffffff


	//   ....[6]....
        /*04f4*/ 	.word	0xffffffff


	//   ....[7]....
        /*04f8*/ 	.word	0xffffffff


	//   ....[8]....
        /*04fc*/ 	.word	0xffffffff


	//   ....[9]....
        /*0500*/ 	.word	0xffffffff


	//   ....[10]....
        /*0504*/ 	.word	0xffffffff


	//   ....[11]....
        /*0508*/ 	.word	0xffffffff


	//   ....[12]....
        /*050c*/ 	.word	0xffffffff


	//   ....[13]....
        /*0510*/ 	.word	0xffffffff


	//   ....[14]....
        /*0514*/ 	.word	0xffffffff


	//   ....[15]....
        /*0518*/ 	.word	0xffffffff


	//   ....[16]....
        /*051c*/ 	.word	0xffffffff


	//   ....[17]....
        /*0520*/ 	.word	0xffffffff


	//   ....[18]....
        /*0524*/ 	.word	0xffffffff


	//   ....[19]....
        /*0528*/ 	.word	0xffffffff


	//   ....[20]....
        /*052c*/ 	.word	0xffffffff


	//   ....[21]....
        /*0530*/ 	.word	0xffffffff


	//   ....[22]....
        /*0534*/ 	.word	0xffffffff


	//   ....[23]....
        /*0538*/ 	.word	0xffffffff


	//   ....[24]....
        /*053c*/ 	.word	0xffffffff


	//   ....[25]....
        /*0540*/ 	.word	0xffffffff


	//   ....[26]....
        /*0544*/ 	.word	0xffffffff


	//   ....[27]....
        /*0548*/ 	.word	0xffffffff


	//   ....[28]....
        /*054c*/ 	.word	0xffffffff


	//   ....[29]....
        /*0550*/ 	.word	0xffffffff


	//   ....[30]....
        /*0554*/ 	.word	0xffffffff


	//   ....[31]....
        /*0558*/ 	.word	0xffffffff


	//   ....[32]....
        /*055c*/ 	.word	0xffffffff


	//   ....[33]....
        /*0560*/ 	.word	0xffffffff


	//   ....[34]....
        /*0564*/ 	.word	0xffffffff


	//   ....[35]....
        /*0568*/ 	.word	0xffffffff


	//   ....[36]....
        /*056c*/ 	.word	0xffffffff


	//   ....[37]....
        /*0570*/ 	.word	0xffffffff


	//   ....[38]....
        /*0574*/ 	.word	0xffffffff


	//   ....[39]....
        /*0578*/ 	.word	0xffffffff


	//   ....[40]....
        /*057c*/ 	.word	0xffffffff


	//   ....[41]....
        /*0580*/ 	.word	0xffffffff


	//   ....[42]....
        /*0584*/ 	.word	0xffffffff


	//   ....[43]....
        /*0588*/ 	.word	0xffffffff


	//   ....[44]....
        /*058c*/ 	.word	0xffffffff


	//   ....[45]....
        /*0590*/ 	.word	0xffffffff


	//   ....[46]....
        /*0594*/ 	.word	0xffffffff


	//   ....[47]....
        /*0598*/ 	.word	0xffffffff


	//   ....[48]....
        /*059c*/ 	.word	0xffffffff


	//   ....[49]....
        /*05a0*/ 	.word	0xffffffff


	//   ....[50]....
        /*05a4*/ 	.word	0xffffffff


	//   ....[51]....
        /*05a8*/ 	.word	0xffffffff


	//   ....[52]....
        /*05ac*/ 	.word	0xffffffff


	//   ....[53]....
        /*05b0*/ 	.word	0xffffffff


	//   ....[54]....
        /*05b4*/ 	.word	0xffffffff


	//   ....[55]....
        /*05b8*/ 	.word	0xffffffff


	//   ....[56]....
        /*05bc*/ 	.word	0xffffffff


	//   ....[57]....
        /*05c0*/ 	.word	0xffffffff


	//   ....[58]....
        /*05c4*/ 	.word	0xffffffff


	//   ....[59]....
        /*05c8*/ 	.word	0xffffffff


	//   ....[60]....
        /*05cc*/ 	.word	0xffffffff


	//   ....[61]....
        /*05d0*/ 	.word	0xffffffff


	//   ....[62]....
        /*05d4*/ 	.word	0xffffffff


	//   ....[63]....
        /*05d8*/ 	.word	0xffffffff


	//   ....[64]....
        /*05dc*/ 	.word	0xffffffff


	//   ....[65]....
        /*05e0*/ 	.word	0xffffffff


	//   ....[66]....
        /*05e4*/ 	.word	0xffffffff


	//   ....[67]....
        /*05e8*/ 	.word	0xffffffff


	//   ....[68]....
        /*05ec*/ 	.word	0xffffffff


	//   ....[69]....
        /*05f0*/ 	.word	0xffffffff


	//   ....[70]....
        /*05f4*/ 	.word	0xffffffff


	//   ....[71]....
        /*05f8*/ 	.word	0xffffffff


	//   ....[72]....
        /*05fc*/ 	.word	0xffffffff


	//   ....[73]....
        /*0600*/ 	.word	0xffffffff


	//   ....[74]....
        /*0604*/ 	.word	0xffffffff


	//   ....[75]....
        /*0608*/ 	.word	0xffffffff


	//   ....[76]....
        /*060c*/ 	.word	0xffffffff


	//   ....[77]....
        /*0610*/ 	.word	0xffffffff


	//   ....[78]....
        /*0614*/ 	.word	0xffffffff


	//   ....[79]....
        /*0618*/ 	.word	0xffffffff


	//   ....[80]....
        /*061c*/ 	.word	0xffffffff


	//   ....[81]....
        /*0620*/ 	.word	0xffffffff


	//   ....[82]....
        /*0624*/ 	.word	0xffffffff


	//   ....[83]....
        /*0628*/ 	.word	0xffffffff


	//   ....[84]....
        /*062c*/ 	.word	0xffffffff


	//   ....[85]....
        /*0630*/ 	.word	0xffffffff


	//   ....[86]....
        /*0634*/ 	.word	0xffffffff


	//   ....[87]....
        /*0638*/ 	.word	0xffffffff


	//   ....[88]....
        /*063c*/ 	.word	0x0500000f


	//   ....[89]....
        /*0640*/ 	.word	0x0500000f


	//   ....[90]....
        /*0644*/ 	.word	0x0500000f


	//   ....[91]....
        /*0648*/ 	.word	0x0500000f


	//   ....[92]....
        /*064c*/ 	.word	0x0500000f


	//   ....[93]....
        /*0650*/ 	.word	0x0500000f


	//   ....[94]....
        /*0654*/ 	.word	0x0500000f


	//   ....[95]....
        /*0658*/ 	.word	0x0500000f


	//   ....[96]....
        /*065c*/ 	.word	0x0500000f


	//   ....[97]....
        /*0660*/ 	.word	0x0500000f


	//   ....[98]....
        /*0664*/ 	.word	0x0500000f


	//   ....[99]....
        /*0668*/ 	.word	0x0500000f


	//   ....[100]....
        /*066c*/ 	.word	0x0500000f


	//   ....[101]....
        /*0670*/ 	.word	0x0500000f


	//   ....[102]....
        /*0674*/ 	.word	0x0500000f


	//   ....[103]....
        /*0678*/ 	.word	0x0500000f


	//   ....[104]....
        /*067c*/ 	.word	0x0500000f


	//   ....[105]....
        /*0680*/ 	.word	0x0500000f


	//   ....[106]....
        /*0684*/ 	.word	0x0500000f


	//   ....[107]....
        /*0688*/ 	.word	0x0500000f


	//   ....[108]....
        /*068c*/ 	.word	0x0500000f


	//   ....[109]....
        /*0690*/ 	.word	0x0500000f


	//   ....[110]....
        /*0694*/ 	.word	0x0500000f


	//   ....[111]....
        /*0698*/ 	.word	0x0500000f


	//   ....[112]....
        /*069c*/ 	.word	0x0500000f


	//   ....[113]....
        /*06a0*/ 	.word	0x0500000f


	//   ....[114]....
        /*06a4*/ 	.word	0x0500000f


	//   ....[115]....
        /*06a8*/ 	.word	0x0500000f


	//   ....[116]....
        /*06ac*/ 	.word	0x0500000f


	//   ....[117]....
        /*06b0*/ 	.word	0x0500000f


	//   ....[118]....
        /*06b4*/ 	.word	0x0500000f


	//   ....[119]....
        /*06b8*/ 	.word	0x0500000f


	//   ....[120]....
        /*06bc*/ 	.word	0x0500000f


	//   ....[121]....
        /*06c0*/ 	.word	0x0500000f


	//   ....[122]....
        /*06c4*/ 	.word	0x0500000f


	//   ....[123]....
        /*06c8*/ 	.word	0x0500000f


	//   ....[124]....
        /*06cc*/ 	.word	0x0500000f


	//   ....[125]....
        /*06d0*/ 	.word	0x0500000f


	//   ....[126]....
        /*06d4*/ 	.word	0x0500000f


	//   ....[127]....
        /*06d8*/ 	.word	0x0500000f


	//   ....[128]....
        /*06dc*/ 	.word	0x0500000f


	//   ....[129]....
        /*06e0*/ 	.word	0x0500000f


	//   ....[130]....
        /*06e4*/ 	.word	0x0500000f


	//   ....[131]....
        /*06e8*/ 	.word	0x0500000f


	//   ....[132]....
        /*06ec*/ 	.word	0x0500000f


	//   ....[133]....
        /*06f0*/ 	.word	0x0500000f


	//   ....[134]....
        /*06f4*/ 	.word	0x0500000f


	//   ....[135]....
        /*06f8*/ 	.word	0x0500000f


	//   ....[136]....
        /*06fc*/ 	.word	0x0500000f


	//   ....[137]....
        /*0700*/ 	.word	0x0500000f


	//   ....[138]....
        /*0704*/ 	.word	0x0500000f


	//   ....[139]....
        /*0708*/ 	.word	0x0500000f


	//   ....[140]....
        /*070c*/ 	.word	0x0500000f


	//   ....[141]....
        /*0710*/ 	.word	0x0500000f


	//   ....[142]....
        /*0714*/ 	.word	0x0500000f


	//   ....[143]....
        /*0718*/ 	.word	0x0500000f


	//   ....[144]....
        /*071c*/ 	.word	0x0500000f


	//   ....[145]....
        /*0720*/ 	.word	0x0500000f


	//   ....[146]....
        /*0724*/ 	.word	0x0500000f


	//   ....[147]....
        /*0728*/ 	.word	0x0500000f


	//   ....[148]....
        /*072c*/ 	.word	0x0500000f


	//----- nvinfo : EIATTR_COOP_GROUP_INSTR_OFFSETS
	.align		4
.L_185:
        /*0730*/ 	.byte	0x04, 0x28
        /*0732*/ 	.short	(.L_187 - .L_186)


	//   ....[0]....
.L_186:
        /*0734*/ 	.word	0x00000070


	//   ....[1]....
        /*0738*/ 	.word	0x000001d0


	//   ....[2]....
        /*073c*/ 	.word	0x00000220


	//   ....[3]....
        /*0740*/ 	.word	0x00000450


	//   ....[4]....
        /*0744*/ 	.word	0x000005b0


	//   ....[5]....
        /*0748*/ 	.word	0x000006d0


	//   ....[6]....
        /*074c*/ 	.word	0x00000830


	//   ....[7]....
        /*0750*/ 	.word	0x0000fdc0


	//   ....[8]....
        /*0754*/ 	.word	0x00019380


	//   ....[9]....
        /*0758*/ 	.word	0x00019420


	//   ....[10]....
        /*075c*/ 	.word	0x00019770


	//   ....[11]....
        /*0760*/ 	.word	0x00019840


	//   ....[12]....
        /*0764*/ 	.word	0x0001cfa0


	//   ....[13]....
        /*0768*/ 	.word	0x0001d030


	//   ....[14]....
        /*076c*/ 	.word	0x0001d0d0


	//   ....[15]....
        /*0770*/ 	.word	0x0001d100


	//   ....[16]....
        /*0774*/ 	.word	0x0001ee20


	//   ....[17]....
        /*0778*/ 	.word	0x0001ee80


	//   ....[18]....
        /*077c*/ 	.word	0x0001eea0


	//   ....[19]....
        /*0780*/ 	.word	0x0001eec0


	//   ....[20]....
        /*0784*/ 	.word	0x0001fc10


	//   ....[21]....
        /*0788*/ 	.word	0x0001fc40


	//   ....[22]....
        /*078c*/ 	.word	0x0001fc70


	//   ....[23]....
        /*0790*/ 	.word	0x0001fca0


	//   ....[24]....
        /*0794*/ 	.word	0x0001fcd0


	//   ....[25]....
        /*0798*/ 	.word	0x0001fd00


	//   ....[26]....
        /*079c*/ 	.word	0x0001fd30


	//   ....[27]....
        /*07a0*/ 	.word	0x0001fd60


	//   ....[28]....
        /*07a4*/ 	.word	0x0001fd90


	//   ....[29]....
        /*07a8*/ 	.word	0x0001fdc0


	//   ....[30]....
        /*07ac*/ 	.word	0x0001fdf0


	//   ....[31]....
        /*07b0*/ 	.word	0x0001fe20


	//   ....[32]....
        /*07b4*/ 	.word	0x0001fe50


	//   ....[33]....
        /*07b8*/ 	.word	0x0001fe80


	//   ....[34]....
        /*07bc*/ 	.word	0x0001feb0


	//   ....[35]....
        /*07c0*/ 	.word	0x0001fee0


	//   ....[36]....
        /*07c4*/ 	.word	0x0001ff10


	//   ....[37]....
        /*07c8*/ 	.word	0x0001ff40


	//   ....[38]....
        /*07cc*/ 	.word	0x0001ff70


	//   ....[39]....
        /*07d0*/ 	.word	0x0001ffb0


	//   ....[40]....
        /*07d4*/ 	.word	0x0001ffe0


	//   ....[41]....
        /*07d8*/ 	.word	0x00020010


	//   ....[42]....
        /*07dc*/ 	.word	0x00020040


	//   ....[43]....
        /*07e0*/ 	.word	0x00020060


	//   ....[44]....
        /*07e4*/ 	.word	0x00020070


	//   ....[45]....
        /*07e8*/ 	.word	0x00020080


	//   ....[46]....
        /*07ec*/ 	.word	0x00020090


	//   ....[47]....
        /*07f0*/ 	.word	0x000200a0


	//   ....[48]....
        /*07f4*/ 	.word	0x000200b0


	//   ....[49]....
        /*07f8*/ 	.word	0x000200c0


	//   ....[50]....
        /*07fc*/ 	.word	0x000200f0


	//   ....[51]....
        /*0800*/ 	.word	0x00020120


	//   ....[52]....
        /*0804*/ 	.word	0x00021a50


	//   ....[53]....
        /*0808*/ 	.word	0x00021c50


	//   ....[54]....
        /*080c*/ 	.word	0x00021c80


	//   ....[55]....
        /*0810*/ 	.word	0x00021cb0


	//   ....[56]....
        /*0814*/ 	.word	0x00021cf0


	//   ....[57]....
        /*0818*/ 	.word	0x00021d20


	//   ....[58]....
        /*081c*/ 	.word	0x00021d50


	//   ....[59]....
        /*0820*/ 	.word	0x00021ed0


	//   ....[60]....
        /*0824*/ 	.word	0x00021f00


	//   ....[61]....
        /*0828*/ 	.word	0x00021f30


	//   ....[62]....
        /*082c*/ 	.word	0x00021f60


	//   ....[63]....
        /*0830*/ 	.word	0x00021f90


	//   ....[64]....
        /*0834*/ 	.word	0x00021fc0


	//   ....[65]....
        /*0838*/ 	.word	0x00022060


	//   ....[66]....
        /*083c*/ 	.word	0x00022090


	//   ....[67]....
        /*0840*/ 	.word	0x00022120


	//   ....[68]....
        /*0844*/ 	.word	0x00022cd0


	//   ....[69]....
        /*0848*/ 	.word	0x00024a10


	//   ....[70]....
        /*084c*/ 	.word	0x00027040


	//   ....[71]....
        /*0850*/ 	.word	0x00027070


	//   ....[72]....
        /*0854*/ 	.word	0x000270b0


	//   ....[73]....
        /*0858*/ 	.word	0x000270e0


	//   ....[74]....
        /*085c*/ 	.word	0x00027110


	//   ....[75]....
        /*0860*/ 	.word	0x00027140


	//   ....[76]....
        /*0864*/ 	.word	0x00027170


	//   ....[77]....
        /*0868*/ 	.word	0x000271a0


	//   ....[78]....
        /*086c*/ 	.word	0x00027340


	//   ....[79]....
        /*0870*/ 	.word	0x00027370


	//   ....[80]....
        /*0874*/ 	.word	0x000273a0


	//   ....[81]....
        /*0878*/ 	.word	0x000273d0


	//   ....[82]....
        /*087c*/ 	.word	0x00027400


	//   ....[83]....
        /*0880*/ 	.word	0x00027430


	//   ....[84]....
        /*0884*/ 	.word	0x000274f0


	//   ....[85]....
        /*0888*/ 	.word	0x00027510


	//   ....[86]....
        /*088c*/ 	.word	0x00027580


	//   ....[87]....
        /*0890*/ 	.word	0x00027ad0


	//   ....[88]....
        /*0894*/ 	.word	0x00027f80


	//   ....[89]....
        /*0898*/ 	.word	0x00028030


	//   ....[90]....
        /*089c*/ 	.word	0x000280d0


	//   ....[91]....
        /*08a0*/ 	.word	0x00028170


	//   ....[92]....
        /*08a4*/ 	.word	0x00028210


	//   ....[93]....
        /*08a8*/ 	.word	0x00028300


	//   ....[94]....
        /*08ac*/ 	.word	0x000283a0


	//   ....[95]....
        /*08b0*/ 	.word	0x00028440


	//   ....[96]....
        /*08b4*/ 	.word	0x000284e0


	//   ....[97]....
        /*08b8*/ 	.word	0x00028710


	//   ....[98]....
        /*08bc*/ 	.word	0x00028830


	//   ....[99]....
        /*08c0*/ 	.word	0x00028950


	//   ....[100]....
        /*08c4*/ 	.word	0x00028a10


	//   ....[101]....
        /*08c8*/ 	.word	0x00028a70


	//   ....[102]....
        /*08cc*/ 	.word	0x00028af0


	//   ....[103]....
        /*08d0*/ 	.word	0x00028b50


	//   ....[104]....
        /*08d4*/ 	.word	0x00028bd0


	//   ....[105]....
        /*08d8*/ 	.word	0x00028c30


	//   ....[106]....
        /*08dc*/ 	.word	0x00028cb0


	//   ....[107]....
        /*08e0*/ 	.word	0x00028d10


	//   ....[108]....
        /*08e4*/ 	.word	0x00028d90


	//   ....[109]....
        /*08e8*/ 	.word	0x00028df0


	//   ....[110]....
        /*08ec*/ 	.word	0x00028e70


	//   ....[111]....
        /*08f0*/ 	.word	0x00028ed0


	//   ....[112]....
        /*08f4*/ 	.word	0x00028f30


	//   ....[113]....
        /*08f8*/ 	.word	0x00028f90


	//   ....[114]....
        /*08fc*/ 	.word	0x00029010


	//   ....[115]....
        /*0900*/ 	.word	0x00029070


	//   ....[116]....
        /*0904*/ 	.word	0x000290f0


	//   ....[117]....
        /*0908*/ 	.word	0x00029150


	//   ....[118]....
        /*090c*/ 	.word	0x000291c0


	//   ....[119]....
        /*0910*/ 	.word	0x00029220


	//   ....[120]....
        /*0914*/ 	.word	0x000292a0


	//   ....[121]....
        /*0918*/ 	.word	0x00029300


	//   ....[122]....
        /*091c*/ 	.word	0x00029380


	//   ....[123]....
        /*0920*/ 	.word	0x000293e0


	//   ....[124]....
        /*0924*/ 	.word	0x00029460


	//   ....[125]....
        /*0928*/ 	.word	0x000294c0


	//   ....[126]....
        /*092c*/ 	.word	0x00029530


	//   ....[127]....
        /*0930*/ 	.word	0x00029590


	//   ....[128]....
        /*0934*/ 	.word	0x000295f0


	//   ....[129]....
        /*0938*/ 	.word	0x00029730


	//   ....[130]....
        /*093c*/ 	.word	0x00029a10


	//   ....[131]....
        /*0940*/ 	.word	0x00029e60


	//   ....[132]....
        /*0944*/ 	.word	0x00029f00


	//   ....[133]....
        /*0948*/ 	.word	0x0002a030


	//   ....[134]....
        /*094c*/ 	.word	0x0002a0a0


	//   ....[135]....
        /*0950*/ 	.word	0x0002a110


	//   ....[136]....
        /*0954*/ 	.word	0x0002a180


	//   ....[137]....
        /*0958*/ 	.word	0x0002a1f0


	//   ....[138]....
        /*095c*/ 	.word	0x0002a270


	//   ....[139]....
        /*0960*/ 	.word	0x0002a300


	//   ....[140]....
        /*0964*/ 	.word	0x0002a390


	//   ....[141]....
        /*0968*/ 	.word	0x0002a400


	//   ....[142]....
        /*096c*/ 	.word	0x0002a470


	//   ....[143]....
        /*0970*/ 	.word	0x0002a4e0


	//   ....[144]....
        /*0974*/ 	.word	0x0002a560


	//   ....[145]....
        /*0978*/ 	.word	0x0002a5d0


	//   ....[146]....
        /*097c*/ 	.word	0x0002a670


	//   ....[147]....
        /*0980*/ 	.word	0x0002a700


	//   ....[148]....
        /*0984*/ 	.word	0x0002a820


	//----- nvinfo : EIATTR_REG_RECONFIG
	.align		4
.L_187:
        /*0988*/ 	.byte	0x01, 0x54
	.zero		2


	//----- nvinfo : EIATTR_SYSCALL_OFFSETS
	.align		4
        /*098c*/ 	.byte	0x04, 0x46
        /*098e*/ 	.short	(.L_189 - .L_188)


	//   ....[0]....
.L_188:
        /*0990*/ 	.word	0x00001ac0


	//   ....[1]....
        /*0994*/ 	.word	0x00001c10


	//   ....[2]....
        /*0998*/ 	.word	0x0000ff50


	//   ....[3]....
        /*099c*/ 	.word	0x00010610


	//   ....[4]....
        /*09a0*/ 	.word	0x000240d0


	//   ....[5]....
        /*09a4*/ 	.word	0x00024280


	//   ....[6]....
        /*09a8*/ 	.word	0x000243c0


	//   ....[7]....
        /*09ac*/ 	.word	0x000244f0


	//----- nvinfo : EIATTR_MBARRIER_INSTR_OFFSETS
	.align		4
.L_189:
        /*09b0*/ 	.byte	0x04, 0x39
        /*09b2*/ 	.short	(.L_191 - .L_190)


	//   ....[0]....
.L_190:
        /*09b4*/ 	.word	0x00000300
        /*09b8*/ 	.word	0x000000ff
        /*09bc*/ 	.word	0x00029800
        /*09c0*/ 	.short	0x0100
        /*09c2*/ 	.byte	0x08
	.zero		1


	//   ....[1]....
        /*09c4*/ 	.word	0x00000310
        /*09c8*/ 	.word	0x000000ff
        /*09cc*/ 	.word	0x00029820
        /*09d0*/ 	.short	0x0100
        /*09d2*/ 	.byte	0x08
	.zero		1


	//   ....[2]....
        /*09d4*/ 	.word	0x00000400
        /*09d8*/ 	.word	0x000000ff
        /*09dc*/ 	.word	0x00029830
        /*09e0*/ 	.short	0x0100
        /*09e2*/ 	.byte	0x08
	.zero		1


	//   ....[3]....
        /*09e4*/ 	.word	0x00000410
        /*09e8*/ 	.word	0x000000ff
        /*09ec*/ 	.word	0x00029840
        /*09f0*/ 	.short	0x0100
        /*09f2*/ 	.byte	0x08
	.zero		1


	//   ....[4]....
        /*09f4*/ 	.word	0x00000420
        /*09f8*/ 	.word	0x000000ff
        /*09fc*/ 	.word	0x00029838
        /*0a00*/ 	.short	0x0100
        /*0a02*/ 	.byte	0x08
	.zero		1


	//   ....[5]....
        /*0a04*/ 	.word	0x00000430
        /*0a08*/ 	.word	0x000000ff
        /*0a0c*/ 	.word	0x00029848
        /*0a10*/ 	.short	0x0100
        /*0a12*/ 	.byte	0x08
	.zero		1


	//   ....[6]....
        /*0a14*/ 	.word	0x00000560
        /*0a18*/ 	.word	0x000000ff
        /*0a1c*/ 	.word	0x00029850
        /*0a20*/ 	.short	0x0100
        /*0a22*/ 	.byte	0x08
	.zero		1


	//   ....[7]....
        /*0a24*/ 	.word	0x00000570
        /*0a28*/ 	.word	0x000000ff
        /*0a2c*/ 	.word	0x00029860
        /*0a30*/ 	.short	0x0100
        /*0a32*/ 	.byte	0x08
	.zero		1


	//   ....[8]....
        /*0a34*/ 	.word	0x00000580
        /*0a38*/ 	.word	0x000000ff
        /*0a3c*/ 	.word	0x00029858
        /*0a40*/ 	.short	0x0100
        /*0a42*/ 	.byte	0x08
	.zero		1


	//   ....[9]....
        /*0a44*/ 	.word	0x00000590
        /*0a48*/ 	.word	0x000000ff
        /*0a4c*/ 	.word	0x00029868
        /*0a50*/ 	.short	0x0100
        /*0a52*/ 	.byte	0x08
	.zero		1


	//   ....[10]....
        /*0a54*/ 	.word	0x00000680
        /*0a58*/ 	.word	0x000000ff
        /*0a5c*/ 	.word	0x00029870
        /*0a60*/ 	.short	0x0100
        /*0a62*/ 	.byte	0x06
	.zero		1


	//   ....[11]....
        /*0a64*/ 	.word	0x00000690
        /*0a68*/ 	.word	0x000000ff
        /*0a6c*/ 	.word	0x00029880
        /*0a70*/ 	.short	0x0100
        /*0a72*/ 	.byte	0x06
	.zero		1


	//   ....[12]....
        /*0a74*/ 	.word	0x000006a0
        /*0a78*/ 	.word	0x000000ff
        /*0a7c*/ 	.word	0x00029878
        /*0a80*/ 	.short	0x0100
        /*0a82*/ 	.byte	0x06
	.zero		1


	//   ....[13]....
        /*0a84*/ 	.word	0x000006b0
        /*0a88*/ 	.word	0x000000ff
        /*0a8c*/ 	.word	0x00029888
        /*0a90*/ 	.short	0x0100
        /*0a92*/ 	.byte	0x06
	.zero		1


	//   ....[14]....
        /*0a94*/ 	.word	0x000007e0
        /*0a98*/ 	.word	0x000000ff
        /*0a9c*/ 	.word	0x00029890
        /*0aa0*/ 	.short	0x0100
        /*0aa2*/ 	.byte	0x08
	.zero		1


	//   ....[15]....
        /*0aa4*/ 	.word	0x000007f0
        /*0aa8*/ 	.word	0x000000ff
        /*0aac*/ 	.word	0x000298a0
        /*0ab0*/ 	.short	0x0100
        /*0ab2*/ 	.byte	0x08
	.zero		1


	//   ....[16]....
        /*0ab4*/ 	.word	0x00000800
        /*0ab8*/ 	.word	0x000000ff
        /*0abc*/ 	.word	0x00029898
        /*0ac0*/ 	.short	0x0100
        /*0ac2*/ 	.byte	0x08
	.zero		1


	//   ....[17]....
        /*0ac4*/ 	.word	0x00000810
        /*0ac8*/ 	.word	0x000000ff
        /*0acc*/ 	.word	0x000298a8
        /*0ad0*/ 	.short	0x0100
        /*0ad2*/ 	.byte	0x08
	.zero		1


	//   ....[18]....
        /*0ad4*/ 	.word	0x00000940
        /*0ad8*/ 	.word	0x000000ff
        /*0adc*/ 	.word	0x000298b0
        /*0ae0*/ 	.short	0x0100
        /*0ae2*/ 	.byte	0x08
	.zero		1


	//   ....[19]....
        /*0ae4*/ 	.word	0x00000950
        /*0ae8*/ 	.word	0x000000ff
        /*0aec*/ 	.word	0x000298c0
        /*0af0*/ 	.short	0x0100
        /*0af2*/ 	.byte	0x08
	.zero		1


	//   ....[20]....
        /*0af4*/ 	.word	0x00000960
        /*0af8*/ 	.word	0x000000ff
        /*0afc*/ 	.word	0x000298b8
        /*0b00*/ 	.short	0x0100
        /*0b02*/ 	.byte	0x08
	.zero		1


	//   ....[21]....
        /*0b04*/ 	.word	0x00000970
        /*0b08*/ 	.word	0x000000ff
        /*0b0c*/ 	.word	0x000298c8
        /*0b10*/ 	.short	0x0100
        /*0b12*/ 	.byte	0x08
	.zero		1


	//   ....[22]....
        /*0b14*/ 	.word	0x00003490
        /*0b18*/ 	.word	0x00000027
        /*0b1c*/ 	.word	0x00029890
        /*0b20*/ 	.short	0x010a
        /*0b22*/ 	.byte	0x3f
	.zero		1


	//   ....[23]....
        /*0b24*/ 	.word	0x00009250
        /*0b28*/ 	.word	0x00000027
        /*0b2c*/ 	.word	0x00029890
        /*0b30*/ 	.short	0x010a
        /*0b32*/ 	.byte	0x3f
	.zero		1


	//   ....[24]....
        /*0b34*/ 	.word	0x0000f130
        /*0b38*/ 	.word	0x00000027
        /*0b3c*/ 	.word	0x00029890
        /*0b40*/ 	.short	0x010a
        /*0b42*/ 	.byte	0x3f
	.zero		1


	//   ....[25]....
        /*0b44*/ 	.word	0x0000f500
        /*0b48*/ 	.word	0x00000028
        /*0b4c*/ 	.word	0x00000000
        /*0b50*/ 	.short	0x0101
        /*0b52*/ 	.byte	0x3f
	.zero		1


	//   ....[26]....
        /*0b54*/ 	.word	0x0000f540
        /*0b58*/ 	.word	0x00000027
        /*0b5c*/ 	.word	0x000298b0
        /*0b60*/ 	.short	0x010a
        /*0b62*/ 	.byte	0x3f
	.zero		1


	//   ....[27]....
        /*0b64*/ 	.word	0x0000f9e0
        /*0b68*/ 	.word	0x00000027
        /*0b6c*/ 	.word	0x00000000
        /*0b70*/ 	.short	0x0101
        /*0b72*/ 	.byte	0x3f
	.zero		1


	//   ....[28]....
        /*0b74*/ 	.word	0x00010250
        /*0b78*/ 	.word	0x00000012
        /*0b7c*/ 	.word	0x00029800
        /*0b80*/ 	.short	0x010a
        /*0b82*/ 	.byte	0x3f
	.zero		1


	//   ....[29]....
        /*0b84*/ 	.word	0x000102a0
        /*0b88*/ 	.word	0x00000012
        /*0b8c*/ 	.word	0x00029800
        /*0b90*/ 	.short	0x010a
        /*0b92*/ 	.byte	0x3f
	.zero		1


	//   ....[30]....
        /*0b94*/ 	.word	0x00010aa0
        /*0b98*/ 	.word	0x00000012
        /*0b9c*/ 	.word	0x00029800
        /*0ba0*/ 	.short	0x010a
        /*0ba2*/ 	.byte	0x3f
	.zero		1


	//   ....[31]....
        /*0ba4*/ 	.word	0x00013d00
        /*0ba8*/ 	.word	0x00000012
        /*0bac*/ 	.word	0x00029800
        /*0bb0*/ 	.short	0x010a
        /*0bb2*/ 	.byte	0x3f
	.zero		1


	//   ....[32]....
        /*0bb4*/ 	.word	0x00016d80
        /*0bb8*/ 	.word	0x00000003
        /*0bbc*/ 	.word	0x00029830
        /*0bc0*/ 	.short	0x010a
        /*0bc2*/ 	.byte	0x3f
	.zero		1


	//   ....[33]....
        /*0bc4*/ 	.word	0x00016e00
        /*0bc8*/ 	.word	0x00000003
        /*0bcc*/ 	.word	0x00029830
        /*0bd0*/ 	.short	0x010a
        /*0bd2*/ 	.byte	0x3f
	.zero		1


	//   ....[34]....
        /*0bd4*/ 	.word	0x00019bf0
        /*0bd8*/ 	.word	0x00000014
        /*0bdc*/ 	.word	0x00000000
        /*0be0*/ 	.short	0x0101
        /*0be2*/ 	.byte	0x3f
	.zero		1


	//   ....[35]....
        /*0be4*/ 	.word	0x0001aea0
        /*0be8*/ 	.word	0x0000000b
        /*0bec*/ 	.word	0x00029830
        /*0bf0*/ 	.short	0x010a
        /*0bf2*/ 	.byte	0x3f
	.zero		1


	//   ....[36]....
        /*0bf4*/ 	.word	0x0001aef0
        /*0bf8*/ 	.word	0x0000000b
        /*0bfc*/ 	.word	0x00029830
        /*0c00*/ 	.short	0x010a
        /*0c02*/ 	.byte	0x3f
	.zero		1


	//   ....[37]....
        /*0c04*/ 	.word	0x0001bff0
        /*0c08*/ 	.word	0x0000000b
        /*0c0c*/ 	.word	0x00029850
        /*0c10*/ 	.short	0x010a
        /*0c12*/ 	.byte	0x3f
	.zero		1


	//   ....[38]....
        /*0c14*/ 	.word	0x0001c040
        /*0c18*/ 	.word	0x0000000b
        /*0c1c*/ 	.word	0x00029850
        /*0c20*/ 	.short	0x010a
        /*0c22*/ 	.byte	0x3f
	.zero		1


	//   ....[39]....
        /*0c24*/ 	.word	0x0001e1e0
        /*0c28*/ 	.word	0x00000004
        /*0c2c*/ 	.word	0x00000000
        /*0c30*/ 	.short	0x0101
        /*0c32*/ 	.byte	0x3f
	.zero		1


	//   ....[40]....
        /*0c34*/ 	.word	0x0001e400
        /*0c38*/ 	.word	0x00000008
        /*0c3c*/ 	.word	0x00000000
        /*0c40*/ 	.short	0x0101
        /*0c42*/ 	.byte	0x3f
	.zero		1


	//   ....[41]....
        /*0c44*/ 	.word	0x0001eab0
        /*0c48*/ 	.word	0x0000000d
        /*0c4c*/ 	.word	0x00029850
        /*0c50*/ 	.short	0x010a
        /*0c52*/ 	.byte	0x3f
	.zero		1


	//   ....[42]....
        /*0c54*/ 	.word	0x0001eb30
        /*0c58*/ 	.word	0x0000000d
        /*0c5c*/ 	.word	0x00029850
        /*0c60*/ 	.short	0x010a
        /*0c62*/ 	.byte	0x3f
	.zero		1


	//   ....[43]....
        /*0c64*/ 	.word	0x0001f160
        /*0c68*/ 	.word	0x00000000
        /*0c6c*/ 	.word	0x00000000
        /*0c70*/ 	.short	0x0101
        /*0c72*/ 	.byte	0x3f
	.zero		1


	//   ....[44]....
        /*0c74*/ 	.word	0x00020a70
        /*0c78*/ 	.word	0x00000000
        /*0c7c*/ 	.word	0x00000000
        /*0c80*/ 	.short	0x0101
        /*0c82*/ 	.byte	0x3f
	.zero		1


	//   ....[45]....
        /*0c84*/ 	.word	0x00022de0
        /*0c88*/ 	.word	0x0000000b
        /*0c8c*/ 	.word	0x00029820
        /*0c90*/ 	.short	0x010a
        /*0c92*/ 	.byte	0x3f
	.zero		1


	//   ....[46]....
        /*0c94*/ 	.word	0x00022eb0
        /*0c98*/ 	.word	0x00000008
        /*0c9c*/ 	.word	0x000298a0
        /*0ca0*/ 	.short	0x010a
        /*0ca2*/ 	.byte	0x3f
	.zero		1


	//   ....[47]....
        /*0ca4*/ 	.word	0x000232d0
        /*0ca8*/ 	.word	0x00000008
        /*0cac*/ 	.word	0x000298c0
        /*0cb0*/ 	.short	0x010a
        /*0cb2*/ 	.byte	0x3f
	.zero		1


	//   ....[48]....
        /*0cb4*/ 	.word	0x000236d0
        /*0cb8*/ 	.word	0x00000007
        /*0cbc*/ 	.word	0x000298a0
        /*0cc0*/ 	.short	0x010a
        /*0cc2*/ 	.byte	0x3f
	.zero		1


	//   ....[49]....
        /*0cc4*/ 	.word	0x00023ad0
        /*0cc8*/ 	.word	0x00000007
        /*0ccc*/ 	.word	0x000298c0
        /*0cd0*/ 	.short	0x010a
        /*0cd2*/ 	.byte	0x3f
	.zero		1


	//   ....[50]....
        /*0cd4*/ 	.word	0x00024ca0
        /*0cd8*/ 	.word	0x00000006
        /*0cdc*/ 	.word	0x00029880
        /*0ce0*/ 	.short	0x010a
        /*0ce2*/ 	.byte	0x3f
	.zero		1


	//   ....[51]....
        /*0ce4*/ 	.word	0x00024e80
        /*0ce8*/ 	.word	0x00000006
        /*0cec*/ 	.word	0x00029840
        /*0cf0*/ 	.short	0x010a
        /*0cf2*/ 	.byte	0x3f
	.zero		1


	//   ....[52]....
        /*0cf4*/ 	.word	0x00025420
        /*0cf8*/ 	.word	0x00000004
        /*0cfc*/ 	.word	0x00029820
        /*0d00*/ 	.short	0x010a
        /*0d02*/ 	.byte	0x3f
	.zero		1


	//   ....[53]....
        /*0d04*/ 	.word	0x00025760
        /*0d08*/ 	.word	0x00000004
        /*0d0c*/ 	.word	0x00029880
        /*0d10*/ 	.short	0x010a
        /*0d12*/ 	.byte	0x3f
	.zero		1


	//   ....[54]....
        /*0d14*/ 	.word	0x000259d0
        /*0d18*/ 	.word	0x00000004
        /*0d1c*/ 	.word	0x00029840
        /*0d20*/ 	.short	0x010a
        /*0d22*/ 	.byte	0x3f
	.zero		1


	//   ....[55]....
        /*0d24*/ 	.word	0x00025f00
        /*0d28*/ 	.word	0x00000004
        /*0d2c*/ 	.word	0x00029870
        /*0d30*/ 	.short	0x010a
        /*0d32*/ 	.byte	0x3f
	.zero		1


	//   ....[56]....
        /*0d34*/ 	.word	0x00025f90
        /*0d38*/ 	.word	0x00000004
        /*0d3c*/ 	.word	0x00029860
        /*0d40*/ 	.short	0x010a
        /*0d42*/ 	.byte	0x3f
	.zero		1


	//   ....[57]....
        /*0d44*/ 	.word	0x00026560
        /*0d48*/ 	.word	0x00000003
        /*0d4c*/ 	.word	0x00029850
        /*0d50*/ 	.short	0x0101
        /*0d52*/ 	.byte	0x3f
	.zero		1


	//   ....[58]....
        /*0d54*/ 	.word	0x000265a0
        /*0d58*/ 	.word	0x00000003
        /*0d5c*/ 	.word	0x00000000
        /*0d60*/ 	.short	0x0101
        /*0d62*/ 	.byte	0x3f
	.zero		1


	//   ....[59]....
        /*0d64*/ 	.word	0x00026790
        /*0d68*/ 	.word	0x00000014
        /*0d6c*/ 	.word	0x00029870
        /*0d70*/ 	.short	0x010a
        /*0d72*/ 	.byte	0x3f
	.zero		1


	//   ....[60]....
        /*0d74*/ 	.word	0x00026820
        /*0d78*/ 	.word	0x00000014
        /*0d7c*/ 	.word	0x00029860
        /*0d80*/ 	.short	0x010a
        /*0d82*/ 	.byte	0x3f
	.zero		1


	//   ....[61]....
        /*0d84*/ 	.word	0x00026da0
        /*0d88*/ 	.word	0x00000014
        /*0d8c*/ 	.word	0x00029850
        /*0d90*/ 	.short	0x0101
        /*0d92*/ 	.byte	0x3f
	.zero		1


	//   ....[62]....
        /*0d94*/ 	.word	0x00026df0
        /*0d98*/ 	.word	0x00000000
        /*0d9c*/ 	.word	0x00000000
        /*0da0*/ 	.short	0x0101
        /*0da2*/ 	.byte	0x3f
	.zero		1


	//   ....[63]....
        /*0da4*/ 	.word	0x00027a50
        /*0da8*/ 	.word	0x00000000
        /*0dac*/ 	.word	0x00029820
        /*0db0*/ 	.short	0x010a
        /*0db2*/ 	.byte	0x3f
	.zero		1


	//   ....[64]....
        /*0db4*/ 	.word	0x00027c00
        /*0db8*/ 	.word	0x00000006
        /*0dbc*/ 	.word	0x00000000
        /*0dc0*/ 	.short	0x010a
        /*0dc2*/ 	.byte	0x3f
	.zero		1


	//   ....[65]....
        /*0dc4*/ 	.word	0x00027c70
        /*0dc8*/ 	.word	0x00000007
        /*0dcc*/ 	.word	0x00000000
        /*0dd0*/ 	.short	0x010a
        /*0dd2*/ 	.byte	0x3f
	.zero		1


	//   ....[66]....
        /*0dd4*/ 	.word	0x00027cd0
        /*0dd8*/ 	.word	0x00000004
        /*0ddc*/ 	.word	0x00029860
        /*0de0*/ 	.short	0x010a
        /*0de2*/ 	.byte	0x3f
	.zero		1


	//   ....[67]....
        /*0de4*/ 	.word	0x00027d20
        /*0de8*/ 	.word	0x00000003
        /*0dec*/ 	.word	0x00029860
        /*0df0*/ 	.short	0x010a
        /*0df2*/ 	.byte	0x3f
	.zero		1


	//   ....[68]....
        /*0df4*/ 	.word	0x00027d60
        /*0df8*/ 	.word	0x00000004
        /*0dfc*/ 	.word	0x00029880
        /*0e00*/ 	.short	0x010a
        /*0e02*/ 	.byte	0x3f
	.zero		1


	//   ....[69]....
        /*0e04*/ 	.word	0x00027d80
        /*0e08*/ 	.word	0x00000003
        /*0e0c*/ 	.word	0x00029880
        /*0e10*/ 	.short	0x010a
        /*0e12*/ 	.byte	0x3f
	.zero		1


	//   ....[70]....
        /*0e14*/ 	.word	0x00027de0
        /*0e18*/ 	.word	0x00000027
        /*0e1c*/ 	.word	0x00029890
        /*0e20*/ 	.short	0x010a
        /*0e22*/ 	.byte	0x3f
	.zero		1


	//   ....[71]....
        /*0e24*/ 	.word	0x00027e30
        /*0e28*/ 	.word	0x00000027
        /*0e2c*/ 	.word	0x00029890
        /*0e30*/ 	.short	0x010a
        /*0e32*/ 	.byte	0x3f
	.zero		1


	//   ....[72]....
        /*0e34*/ 	.word	0x00027e80
        /*0e38*/ 	.word	0x00000027
        /*0e3c*/ 	.word	0x00029890
        /*0e40*/ 	.short	0x010a
        /*0e42*/ 	.byte	0x3f
	.zero		1


	//   ....[73]....
        /*0e44*/ 	.word	0x00027ed0
        /*0e48*/ 	.word	0x00000027
        /*0e4c*/ 	.word	0x000298b0
        /*0e50*/ 	.short	0x010a
        /*0e52*/ 	.byte	0x3f
	.zero		1


	//   ....[74]....
        /*0e54*/ 	.word	0x00028250
        /*0e58*/ 	.word	0x00000012
        /*0e5c*/ 	.word	0x00029800
        /*0e60*/ 	.short	0x010a
        /*0e62*/ 	.byte	0x3f
	.zero		1


	//   ....[75]....
        /*0e64*/ 	.word	0x00028520
        /*0e68*/ 	.word	0x00000012
        /*0e6c*/ 	.word	0x00029800
        /*0e70*/ 	.short	0x010a
        /*0e72*/ 	.byte	0x3f
	.zero		1


	//   ....[76]....
        /*0e74*/ 	.word	0x00028570
        /*0e78*/ 	.word	0x00000003
        /*0e7c*/ 	.word	0x00029830
        /*0e80*/ 	.short	0x010a
        /*0e82*/ 	.byte	0x3f
	.zero		1


	//   ....[77]....
        /*0e84*/ 	.word	0x000285c0
        /*0e88*/ 	.word	0x0000000b
        /*0e8c*/ 	.word	0x00029830
        /*0e90*/ 	.short	0x010a
        /*0e92*/ 	.byte	0x3f
	.zero		1


	//   ....[78]....
        /*0e94*/ 	.word	0x00028610
        /*0e98*/ 	.word	0x0000000b
        /*0e9c*/ 	.word	0x00029850
        /*0ea0*/ 	.short	0x010a
        /*0ea2*/ 	.byte	0x3f
	.zero		1


	//   ....[79]....
        /*0ea4*/ 	.word	0x00028660
        /*0ea8*/ 	.word	0x0000000d
        /*0eac*/ 	.word	0x00029850
        /*0eb0*/ 	.short	0x010a
        /*0eb2*/ 	.byte	0x3f
	.zero		1


	//   ....[80]....
        /*0eb4*/ 	.word	0x000297f0
        /*0eb8*/ 	.word	0x0000000b
        /*0ebc*/ 	.word	0x00029820
        /*0ec0*/ 	.short	0x010a
        /*0ec2*/ 	.byte	0x3f
	.zero		1


	//   ....[81]....
        /*0ec4*/ 	.word	0x00029840
        /*0ec8*/ 	.word	0x00000008
        /*0ecc*/ 	.word	0x000298a0
        /*0ed0*/ 	.short	0x010a
        /*0ed2*/ 	.byte	0x3f
	.zero		1


	//   ....[82]....
        /*0ed4*/ 	.word	0x00029890
        /*0ed8*/ 	.word	0x00000008
        /*0edc*/ 	.word	0x000298c0
        /*0ee0*/ 	.short	0x010a
        /*0ee2*/ 	.byte	0x3f
	.zero		1


	//   ....[83]....
        /*0ee4*/ 	.word	0x000298e0
        /*0ee8*/ 	.word	0x00000007
        /*0eec*/ 	.word	0x000298a0
        /*0ef0*/ 	.short	0x010a
        /*0ef2*/ 	.byte	0x3f
	.zero		1


	//   ....[84]....
        /*0ef4*/ 	.word	0x00029930
        /*0ef8*/ 	.word	0x00000007
        /*0efc*/ 	.word	0x000298c0
        /*0f00*/ 	.short	0x010a
        /*0f02*/ 	.byte	0x3f
	.zero		1


	//   ....[85]....
        /*0f04*/ 	.word	0x00029ad0
        /*0f08*/ 	.word	0x00000006
        /*0f0c*/ 	.word	0x00029880
        /*0f10*/ 	.short	0x010a
        /*0f12*/ 	.byte	0x3f
	.zero		1


	//   ....[86]....
        /*0f14*/ 	.word	0x00029b20
        /*0f18*/ 	.word	0x00000006
        /*0f1c*/ 	.word	0x00029840
        /*0f20*/ 	.short	0x010a
        /*0f22*/ 	.byte	0x3f
	.zero		1


	//   ....[87]....
        /*0f24*/ 	.word	0x00029ba0
        /*0f28*/ 	.word	0x00000004
        /*0f2c*/ 	.word	0x00029820
        /*0f30*/ 	.short	0x010a
        /*0f32*/ 	.byte	0x3f
	.zero		1


	//   ....[88]....
        /*0f34*/ 	.word	0x00029bf0
        /*0f38*/ 	.word	0x00000004
        /*0f3c*/ 	.word	0x00029880
        /*0f40*/ 	.short	0x010a
        /*0f42*/ 	.byte	0x3f
	.zero		1


	//   ....[89]....
        /*0f44*/ 	.word	0x00029c40
        /*0f48*/ 	.word	0x00000004
        /*0f4c*/ 	.word	0x00029840
        /*0f50*/ 	.short	0x010a
        /*0f52*/ 	.byte	0x3f
	.zero		1


	//   ....[90]....
        /*0f54*/ 	.word	0x00029ca0
        /*0f58*/ 	.word	0x00000004
        /*0f5c*/ 	.word	0x00029870
        /*0f60*/ 	.short	0x010a
        /*0f62*/ 	.byte	0x3f
	.zero		1


	//   ....[91]....
        /*0f64*/ 	.word	0x00029d00
        /*0f68*/ 	.word	0x00000004
        /*0f6c*/ 	.word	0x00029860
        /*0f70*/ 	.short	0x010a
        /*0f72*/ 	.byte	0x3f
	.zero		1


	//   ....[92]....
        /*0f74*/ 	.word	0x00029d50
        /*0f78*/ 	.word	0x00000014
        /*0f7c*/ 	.word	0x00029870
        /*0f80*/ 	.short	0x010a
        /*0f82*/ 	.byte	0x3f
	.zero		1


	//   ....[93]....
        /*0f84*/ 	.word	0x00029da0
        /*0f88*/ 	.word	0x00000014
        /*0f8c*/ 	.word	0x00029860
        /*0f90*/ 	.short	0x010a
        /*0f92*/ 	.byte	0x3f
	.zero		1


	//   ....[94]....
        /*0f94*/ 	.word	0x0002a740
        /*0f98*/ 	.word	0x00000000
        /*0f9c*/ 	.word	0x00029820
        /*0fa0*/ 	.short	0x010a
        /*0fa2*/ 	.byte	0x3f
	.zero		1


	//   ....[95]....
        /*0fa4*/ 	.word	0x0002a8e0
        /*0fa8*/ 	.word	0x00000006
        /*0fac*/ 	.word	0x00000000
        /*0fb0*/ 	.short	0x010a
        /*0fb2*/ 	.byte	0x3f
	.zero		1


	//   ....[96]....
        /*0fb4*/ 	.word	0x0002a930
        /*0fb8*/ 	.word	0x00000007
        /*0fbc*/ 	.word	0x00000000
        /*0fc0*/ 	.short	0x010a
        /*0fc2*/ 	.byte	0x3f
	.zero		1


	//   ....[97]....
        /*0fc4*/ 	.word	0x0002a980
        /*0fc8*/ 	.word	0x00000004
        /*0fcc*/ 	.word	0x00029860
        /*0fd0*/ 	.short	0x010a
        /*0fd2*/ 	.byte	0x3f
	.zero		1


	//   ....[98]....
        /*0fd4*/ 	.word	0x0002a9d0
        /*0fd8*/ 	.word	0x00000003
        /*0fdc*/ 	.word	0x00029860
        /*0fe0*/ 	.short	0x010a
        /*0fe2*/ 	.byte	0x3f
	.zero		1


	//   ....[99]....
        /*0fe4*/ 	.word	0x0002aa20
        /*0fe8*/ 	.word	0x00000004
        /*0fec*/ 	.word	0x00029880
        /*0ff0*/ 	.short	0x010a
        /*0ff2*/ 	.byte	0x3f
	.zero		1


	//----- nvinfo : EIATTR_NUM_MBARRIERS
	.align		4
.L_191:
        /*0ff4*/ 	.byte	0x03, 0x38
        /*0ff6*/ 	.short	0x0016


	//----- nvinfo : EIATTR_EXIT_INSTR_OFFSETS
	.align		4
        /*0ff8*/ 	.byte	0x04, 0x1c
        /*0ffa*/ 	.short	(.L_193 - .L_192)


	//   ....[0]....
.L_192:
        /*0ffc*/ 	.word	0x00027dd0


	//----- nvinfo : EIATTR_MAX_THREADS
	.align		4
.L_193:
        /*1000*/ 	.byte	0x04, 0x05
        /*1002*/ 	.short	(.L_195 - .L_194)
.L_194:
        /*1004*/ 	.word	0x00000180
        /*1008*/ 	.word	0x00000001
        /*100c*/ 	.word	0x00000001


	//----- nvinfo : EIATTR_CRS_STACK_SIZE
	.align		4
.L_195:
        /*1010*/ 	.byte	0x04, 0x1e
        /*1012*/ 	.short	(.L_197 - .L_196)
.L_196:
        /*1014*/ 	.word	0x00000000


	//----- nvinfo : EIATTR_CBANK_PARAM_SIZE
	.align		4
.L_197:
        /*1018*/ 	.byte	0x03, 0x19
        /*101a*/ 	.short	0x0a70


	//----- nvinfo : EIATTR_PARAM_CBANK
	.align		4
        /*101c*/ 	.byte	0x04, 0x0a
        /*101e*/ 	.short	(.L_199 - .L_198)
	.align		4
.L_198:
        /*1020*/ 	.word	index@(.nv.constant0._ZN7cutlass13device_kernelIN5flash11enable_sm90INS1_16FlashAttnFwdSm90INS1_25CollectiveMainloopFwdSm90ILi2EN4cute5tupleIJNS5_1CILi1EEES8_S8_EEENS6_IJNS7_ILi128EEENS7_ILi160EEENS7_ILi192EEEEEELi128ENS_12float_e4m3_tEfNS_4arch4Sm90ELb0ELb0ELb1ELb1ELb0ELb1ELb0ELb1ELb1ELb0ELb0ELb0EEENS1_21CollectiveEpilogueFwdINS6_IJSA_SA_SB_EEES9_NS_10bfloat16_tESG_Li256ELb1ELb0ELb0ELb1EEENS1_36VarlenDynamicPersistentTileSchedulerILi128ELi160ELi256ELi128ELb0ELb0ELb1ELb0ELb1ELb1EEEEEEEEEvNT_6ParamsE)
        /*1024*/ 	.short	0x0210
        /*1026*/ 	.short	0x0a70


	//----- nvinfo : EIATTR_SW_WAR
	.align		4
.L_199:
        /*1028*/ 	.byte	0x04, 0x36
        /*102a*/ 	.short	(.L_201 - .L_200)
.L_200:
        /*102c*/ 	.word	0x00000008
.L_201:


//--------------------- .nv.info._ZN7cutlass13device_kernelIN5flash11enable_sm90INS1_16FlashAttnFwdSm90INS1_25CollectiveMainloopFwdSm90ILi2EN4cute5tupleIJNS5_1CILi1EEES8_S8_EEENS6_IJNS7_ILi128EEESA_NS7_ILi192EEEEEELi128ENS_12float_e4m3_tEfNS_4arch4Sm90ELb0ELb1ELb1ELb0ELb0ELb0ELb0ELb1ELb1ELb0ELb0ELb0EEENS1_21CollectiveEpilogueFwdINS6_IJSA_SA_SA_EEES9_NS_10bfloat16_tESF_Li256ELb0ELb0ELb0ELb1EEENS1_30DynamicPersistentTileSchedulerILi256ELi128ELb0ELb0ELb1EEEEEEEEEvNT_6ParamsE --------------------------
	.section	.nv.info._ZN7cutlass13device_kernelIN5flash11enable_sm90INS1_16FlashAttnFwdSm90INS1_25CollectiveMainloopFwdSm90ILi2EN4cute5tupleIJNS5_1CILi1EEES8_S8_EEENS6_IJNS7_ILi128EEESA_NS7_ILi192EEEEEELi128ENS_12float_e4m3_tEfNS_4arch4Sm90ELb0ELb1ELb1ELb0ELb0ELb0ELb0ELb1ELb1ELb0ELb0ELb0EEENS1_21CollectiveEpilogueFwdINS6_IJSA_SA_SA_EEES9_NS_10bfloat16_tESF_Li256ELb0ELb0ELb0ELb1EEENS1_30DynamicPersistentTileSchedulerILi256ELi128ELb0ELb0ELb1EEEEEEEEEvNT_6ParamsE,"",@"SHT_CUDA_INFO"
	.sectionflags	@""
	.align	4


	//----- nvinfo : EIATTR_CUDA_API_VERSION
	.align		4
        /*0000*/ 	.byte	0x04, 0x37
        /*0002*/ 	.short	(.L_203 - .L_202)
.L_202:
        /*0004*/ 	.word	0x00000082


	//----- nvinfo : EIATTR_KPARAM_INFO
	.align		4
.L_203:
        /*0008*/ 	.byte	0x04, 0x17
        /*000a*/ 	.short	(.L_205 - .L_204)
.L_204:
        /*000c*/ 	.word	0x00000000
        /*0010*/ 	.short	0x0000
        /*0012*/ 	.short	0x0070
        /*0014*/ 	.byte	0x00, 0xf0, 0x01, 0x2e


	//----- nvinfo : EIATTR_SPARSE_MMA_MASK
	.align		4
.L_205:
        /*0018*/ 	.byte	0x03, 0x50
        /*001a*/ 	.short	0x0000


	//----- nvinfo : EIATTR_MAXREG_COUNT
	.align		4
        /*001c*/ 	.byte	0x03, 0x1b
        /*001e*/ 	.short	0x00a8


	//----- nvinfo : EIATTR_NUM_BARRIERS
	.align		4
        /*0020*/ 	.byte	0x02, 0x4c
        /*0022*/ 	.byte	0x10
	.zero		1


	//----- nvinfo : EIATTR_EXTERNS
	.align		4
        /*0024*/ 	.byte	0x04, 0x0f
        /*0026*/ 	.short	(.L_207 - .L_206)


	//   ....[0]....
	.align		4
.L_206:
        /*0028*/ 	.word	index@(__assertfail)


	//----- nvinfo : EIATTR_ANNOTATIONS
	.align		4
.L_207:
        /*002c*/ 	.byte	0x04, 0x55
        /*002e*/ 	.short	(.L_209 - .L_208)


	//   ....[0]....
.L_208:
        /* <DEDUP_REMOVED lines=38> */


	//----- nvinfo : EIATTR_MERCURY_ISA_VERSION
	.align		4
.L_209:
        /*0278*/ 	.byte	0x03, 0x5f
        /*027a*/ 	.short	0x0101


	//----- nvinfo : EIATTR_INT_WARP_WIDE_INSTR_OFFSETS
	.align		4
        /*027c*/ 	.byte	0x04, 0x31
        /*027e*/ 	.short	(.L_211 - .L_210)


	//   ....[0]....
.L_210:
        /*0280*/ 	.word	0x00000190


	//   ....[1]....
        /*0284*/ 	.word	0x000001c0


	//   ....[2]....
        /*0288*/ 	.word	0x000001d0


	//   ....[3]....
        /*028c*/ 	.word	0x000117a0


	//   ....[4]....
        /*0290*/ 	.word	0x00011830


	//   ....[5]....
        /*0294*/ 	.word	0x00011f50


	//   ....[6]....
        /*0298*/ 	.word	0x00013970


	//   ....[7]....
        /*029c*/ 	.word	0x00013a00


	//----- nvinfo : EIATTR_COOP_GROUP_MASK_REGIDS
	.align		4
.L_211:
        /*02a0*/ 	.byte	0x04, 0x29
        /*02a2*/ 	.short	(.L_213 - .L_212)


	//   ....[0]....
.L_212:
        /*02a4*/ 	.word	0xffffffff


	//   ....[1]....
        /*02a8*/ 	.word	0xffffffff


	//   ....[2]....
        /*02ac*/ 	.word	0xffffffff


	//   ....[3]....
        /*02b0*/ 	.word	0xffffffff


	//   ....[4]....
        /*02b4*/ 	.word	0xffffffff


	//   ....[5]....
        /*02b8*/ 	.word	0xffffffff


	//   ....[6]....
        /*02bc*/ 	.word	0xffffffff


	//   ....[7]....
        /*02c0*/ 	.word	0xffffffff


	//   ....[8]....
        /*02c4*/ 	.word	0xffffffff


	//   ....[9]....
        /*02c8*/ 	.word	0xffffffff


	//   ....[10]....
        /*02cc*/ 	.word	0xffffffff


	//   ....[11]....
        /*02d0*/ 	.word	0xffffffff


	//   ....[12]....
        /*02d4*/ 	.word	0xffffffff


	//   ....[13]....
        /*02d8*/ 	.word	0xffffffff


	//   ....[14]....
        /*02dc*/ 	.word	0xffffffff


	//   ....[15]....
        /*02e0*/ 	.word	0xffffffff


	//   ....[16]....
        /*02e4*/ 	.word	0xffffffff


	//   ....[17]....
        /*02e8*/ 	.word	0xffffffff


	//   ....[18]....
        /*02ec*/ 	.word	0xffffffff


	//   ....[19]....
        /*02f0*/ 	.word	0xffffffff


	//   ....[20]....
        /*02f4*/ 	.word	0xffffffff


	//   ....[21]....
        /*02f8*/ 	.word	0xffffffff


	//   ....[22]....
        /*02fc*/ 	.word	0xffffffff


	//   ....[23]....
        /*0300*/ 	.word	0xffffffff


	//   ....[24]....
        /*0304*/ 	.word	0xffffffff


	//   ....[25]....
        /*0308*/ 	.word	0xffffffff


	//   ....[26]....
        /*030c*/ 	.word	0xffffffff


	//   ....[27]....
        /*0310*/ 	.word	0xffffffff


	//   ....[28]....
        /*0314*/ 	.word	0xffffffff


	//   ....[29]....
        /*0318*/ 	.word	0xffffffff


	//   ....[30]....
        /*031c*/ 	.word	0xffffffff


	//   ....[31]....
        /*0320*/ 	.word	0xffffffff


	//   ....[32]....
        /*0324*/ 	.word	0xffffffff


	//   ....[33]....
        /*0328*/ 	.word	0xffffffff


	//   ....[34]....
        /*032c*/ 	.word	0xffffffff


	//   ....[35]....
        /*0330*/ 	.word	0xffffffff


	//   ....[36]....
        /*0334*/ 	.word	0xffffffff


	//   ....[37]....
        /*0338*/ 	.word	0xffffffff


	//   ....[38]....
        /*033c*/ 	.word	0xffffffff


	//   ....[39]....
        /*0340*/ 	.word	0xffffffff


	//   ....[40]....
        /*0344*/ 	.word	0xffffffff


	//   ....[41]....
        /*0348*/ 	.word	0xffffffff


	//   ....[42]....
        /*034c*/ 	.word	0xffffffff


	//   ....[43]....
        /*0350*/ 	.word	0xffffffff


	//   ....[44]....
        /*0354*/ 	.word	0xffffffff


	//   ....[45]....
        /*0358*/ 	.word	0xffffffff


	//   ....[46]....
        /*035c*/ 	.word	0xffffffff


	//   ....[47]....
        /*0360*/ 	.word	0xffffffff


	//   ....[48]....
        /*0364*/ 	.word	0xffffffff


	//   ....[49]....
        /*0368*/ 	.word	0xffffffff


	//   ....[50]....
        /*036c*/ 	.word	0xffffffff


	//   ....[51]....
        /*0370*/ 	.word	0xffffffff


	//   ....[52]....
        /*0374*/ 	.word	0xffffffff


	//   ....[53]....
        /*0378*/ 	.word	0xffffffff


	//   ....[54]....
        /*037c*/ 	.word	0xffffffff


	//   ....[55]....
        /*0380*/ 	.word	0xffffffff


	//   ....[56]....
        /*0384*/ 	.word	0xffffffff


	//   ....[57]....
        /*0388*/ 	.word	0xffffffff


	//   ....[58]....
        /*038c*/ 	.word	0xffffffff


	//   ....[59]....
        /*0390*/ 	.word	0xffffffff


	//   ....[60]....
        /*0394*/ 	.word	0xffffffff


	//   ....[61]....
        /*0398*/ 	.word	0xffffffff


	//   ....[62]....
        /*039c*/ 	.word	0xffffffff


	//   ....[63]....
        /*03a0*/ 	.word	0xffffffff


	//   ....[64]....
        /*03a4*/ 	.word	0xffffffff


	//   ....[65]....
        /*03a8*/ 	.word	0x0500000f


	//   ....[66]....
        /*03ac*/ 	.word	0x0500000f


	//----- nvinfo : EIATTR_COOP_GROUP_INSTR_OFFSETS
	.align		4
.L_213:
        /*03b0*/ 	.byte	0x04, 0x28
        /*03b2*/ 	.short	(.L_215 - .L_214)


	//   ....[0]....
.L_214:
        /*03b4*/ 	.word	0x00000070


	//   ....[1]....
        /*03b8*/ 	.word	0x000001a0


	//   ....[2]....
        /*03bc*/ 	.word	0x000001f0


	//   ....[3]....
        /*03c0*/ 	.word	0x000003e0


	//   ....[4]....
        /*03c4*/ 	.word	0x00000540


	//   ....[5]....
        /*03c8*/ 	.word	0x00000660


	//   ....[6]....
        /*03cc*/ 	.word	0x000007c0


	//   ....[7]....
        /*03d0*/ 	.word	0x00001740


	//   ....[8]....
        /*03d4*/ 	.word	0x00003b30


	//   ....[9]....
        /*03d8*/ 	.word	0x00003c10


	//   ....[10]....
        /*03dc*/ 	.word	0x00004510


	//   ....[11]....
        /*03e0*/ 	.word	0x00004590


	//   ....[12]....
        /*03e4*/ 	.word	0x00006ff0


	//   ....[13]....
        /*03e8*/ 	.word	0x00007010


	//   ....[14]....
        /*03ec*/ 	.word	0x000079f0


	//   ....[15]....
        /*03f0*/ 	.word	0x00007a90


	//   ....[16]....
        /*03f4*/ 	.word	0x00009e00


	//   ....[17]....
        /*03f8*/ 	.word	0x00009e60


	//   ....[18]....
        /*03fc*/ 	.word	0x00009e80


	//   ....[19]....
        /*0400*/ 	.word	0x00009ea0


	//   ....[20]....
        /*0404*/ 	.word	0x0000cf40


	//   ....[21]....
        /*0408*/ 	.word	0x0000cf60


	//   ....[22]....
        /*040c*/ 	.word	0x0000d980


	//   ....[23]....
        /*0410*/ 	.word	0x0000da00


	//   ....[24]....
        /*0414*/ 	.word	0x0000ecb0


	//   ....[25]....
        /*0418*/ 	.word	0x0000ecc0


	//   ....[26]....
        /*041c*/ 	.word	0x0000ed40


	//   ....[27]....
        /*0420*/ 	.word	0x0000ed50


	//   ....[28]....
        /*0424*/ 	.word	0x0000fd30


	//   ....[29]....
        /*0428*/ 	.word	0x0000fd40


	//   ....[30]....
        /*042c*/ 	.word	0x0000fd50


	//   ....[31]....
        /*0430*/ 	.word	0x0000fd60


	//   ....[32]....
        /*0434*/ 	.word	0x0000fd70


	//   ....[33]....
        /*0438*/ 	.word	0x0000fd80


	//   ....[34]....
        /*043c*/ 	.word	0x0000fd90


	//   ....[35]....
        /*0440*/ 	.word	0x0000fda0


	//   ....[36]....
        /*0444*/ 	.word	0x0000fdd0


	//   ....[37]....
        /*0448*/ 	.word	0x0000fde0


	//   ....[38]....
        /*044c*/ 	.word	0x0000fe10


	//   ....[39]....
        /*0450*/ 	.word	0x0000fe20


	//   ....[40]....
        /*0454*/ 	.word	0x0000fe50


	//   ....[41]....
        /*0458*/ 	.word	0x0000fe60


	//   ....[42]....
        /*045c*/ 	.word	0x0000fe90


	//   ....[43]....
        /*0460*/ 	.word	0x0000fea0


	//   ....[44]....
        /*0464*/ 	.word	0x0000fed0


	//   ....[45]....
        /*0468*/ 	.word	0x0000fee0


	//   ....[46]....
        /*046c*/ 	.word	0x0000fef0


	//   ....[47]....
        /*0470*/ 	.word	0x0000ff20


	//   ....[48]....
        /*0474*/ 	.word	0x0000ff50


	//   ....[49]....
        /*0478*/ 	.word	0x0000ff60


	//   ....[50]....
        /*047c*/ 	.word	0x0000ff70


	//   ....[51]....
        /*0480*/ 	.word	0x0000ff90


	//   ....[52]....
        /*0484*/ 	.word	0x0000ffc0


	//   ....[53]....
        /*0488*/ 	.word	0x0000ffd0


	//   ....[54]....
        /*048c*/ 	.word	0x0000ffe0


	//   ....[55]....
        /*0490*/ 	.word	0x0000fff0


	//   ....[56]....
        /*0494*/ 	.word	0x00010020


	//   ....[57]....
        /*0498*/ 	.word	0x00010050


	//   ....[58]....
        /*049c*/ 	.word	0x00010080


	//   ....[59]....
        /*04a0*/ 	.word	0x00010090


	//   ....[60]....
        /*04a4*/ 	.word	0x00010240


	//   ....[61]....
        /*04a8*/ 	.word	0x00010d00


	//   ....[62]....
        /*04ac*/ 	.word	0x00012090


	//   ....[63]....
        /*04b0*/ 	.word	0x00014240


	//   ....[64]....
        /*04b4*/ 	.word	0x000143e0


	//   ....[65]....
        /*04b8*/ 	.word	0x00014aa0


	//   ....[66]....
        /*04bc*/ 	.word	0x00014f30


	//----- nvinfo : EIATTR_REG_RECONFIG
	.align		4
.L_215:
        /*04c0*/ 	.byte	0x01, 0x54
	.zero		2


	//----- nvinfo : EIATTR_SYSCALL_OFFSETS
	.align		4
        /*04c4*/ 	.byte	0x04, 0x46
        /*04c6*/ 	.short	(.L_217 - .L_216)


	//   ....[0]....
.L_216:
        /*04c8*/ 	.word	0x000018f0


	//   ....[1]....
        /*04cc*/ 	.word	0x000119d0


	//   ....[2]....
        /*04d0*/ 	.word	0x00011b50


	//   ....[3]....
        /*04d4*/ 	.word	0x00011c90


	//   ....[4]....
        /*04d8*/ 	.word	0x00011db0


	//----- nvinfo : EIATTR_MBARRIER_INSTR_OFFSETS
	.align		4
.L_217:
        /*04dc*/ 	.byte	0x04, 0x39
        /*04de*/ 	.short	(.L_219 - .L_218)


	//   ....[0]....
.L_218:
        /*04e0*/ 	.word	0x00000290
        /*04e4*/ 	.word	0x000000ff
        /*04e8*/ 	.word	0x00022800
        /*04ec*/ 	.short	0x0100
        /*04ee*/ 	.byte	0x06
	.zero		1


	//   ....[1]....
        /*04f0*/ 	.word	0x000002a0
        /*04f4*/ 	.word	0x000000ff
        /*04f8*/ 	.word	0x00022820
        /*04fc*/ 	.short	0x0100
        /*04fe*/ 	.byte	0x06
	.zero		1


	//   ....[2]....
        /*0500*/ 	.word	0x00000390
        /*0504*/ 	.word	0x000000ff
        /*0508*/ 	.word	0x00022830
        /*050c*/ 	.short	0x0100
        /*050e*/ 	.byte	0x08
	.zero		1


	//   ....[3]....
        /*0510*/ 	.word	0x000003a0
        /*0514*/ 	.word	0x000000ff
        /*0518*/ 	.word	0x00022840
        /*051c*/ 	.short	0x0100
        /*051e*/ 	.byte	0x08
	.zero		1


	//   ....[4]....
        /*0520*/ 	.word	0x000003b0
        /*0524*/ 	.word	0x000000ff
        /*0528*/ 	.word	0x00022838
        /*052c*/ 	.short	0x0100
        /*052e*/ 	.byte	0x08
	.zero		1


	//   ....[5]....
        /*0530*/ 	.word	0x000003c0
        /*0534*/ 	.word	0x000000ff
        /*0538*/ 	.word	0x00022848
        /*053c*/ 	.short	0x0100
        /*053e*/ 	.byte	0x08
	.zero		1


	//   ....[6]....
        /*0540*/ 	.word	0x000004f0
        /*0544*/ 	.word	0x000000ff
        /*0548*/ 	.word	0x00022850
        /*054c*/ 	.short	0x0100
        /*054e*/ 	.byte	0x08
	.zero		1


	//   ....[7]....
        /*0550*/ 	.word	0x00000500
        /*0554*/ 	.word	0x000000ff
        /*0558*/ 	.word	0x00022860
        /*055c*/ 	.short	0x0100
        /*055e*/ 	.byte	0x08
	.zero		1


	//   ....[8]....
        /*0560*/ 	.word	0x00000510
        /*0564*/ 	.word	0x000000ff
        /*0568*/ 	.word	0x00022858
        /*056c*/ 	.short	0x0100
        /*056e*/ 	.byte	0x08
	.zero		1


	//   ....[9]....
        /*0570*/ 	.word	0x00000520
        /*0574*/ 	.word	0x000000ff
        /*0578*/ 	.word	0x00022868
        /*057c*/ 	.short	0x0100
        /*057e*/ 	.byte	0x08
	.zero		1


	//   ....[10]....
        /*0580*/ 	.word	0x00000610
        /*0584*/ 	.word	0x000000ff
        /*0588*/ 	.word	0x00022870
        /*058c*/ 	.short	0x0100
        /*058e*/ 	.byte	0x06
	.zero		1


	//   ....[11]....
        /*0590*/ 	.word	0x00000620
        /*0594*/ 	.word	0x000000ff
        /*0598*/ 	.word	0x00022880
        /*059c*/ 	.short	0x0100
        /*059e*/ 	.byte	0x06
	.zero		1


	//   ....[12]....
        /*05a0*/ 	.word	0x00000630
        /*05a4*/ 	.word	0x000000ff
        /*05a8*/ 	.word	0x00022878
        /*05ac*/ 	.short	0x0100
        /*05ae*/ 	.byte	0x06
	.zero		1


	//   ....[13]....
        /*05b0*/ 	.word	0x00000640
        /*05b4*/ 	.word	0x000000ff
        /*05b8*/ 	.word	0x00022888
        /*05bc*/ 	.short	0x0100
        /*05be*/ 	.byte	0x06
	.zero		1


	//   ....[14]....
        /*05c0*/ 	.word	0x00000770
        /*05c4*/ 	.word	0x000000ff
        /*05c8*/ 	.word	0x00022890
        /*05cc*/ 	.short	0x0100
        /*05ce*/ 	.byte	0x08
	.zero		1


	//   ....[15]....
        /*05d0*/ 	.word	0x00000780
        /*05d4*/ 	.word	0x000000ff
        /*05d8*/ 	.word	0x000228a0
        /*05dc*/ 	.short	0x0100
        /*05de*/ 	.byte	0x08
	.zero		1


	//   ....[16]....
        /*05e0*/ 	.word	0x00000790
        /*05e4*/ 	.word	0x000000ff
        /*05e8*/ 	.word	0x00022898
        /*05ec*/ 	.short	0x0100
        /*05ee*/ 	.byte	0x08
	.zero		1


	//   ....[17]....
        /*05f0*/ 	.word	0x000007a0
        /*05f4*/ 	.word	0x000000ff
        /*05f8*/ 	.word	0x000228a8
        /*05fc*/ 	.short	0x0100
        /*05fe*/ 	.byte	0x08
	.zero		1


	//   ....[18]....
        /*0600*/ 	.word	0x000008d0
        /*0604*/ 	.word	0x000000ff
        /*0608*/ 	.word	0x000228b0
        /*060c*/ 	.short	0x0100
        /*060e*/ 	.byte	0x08
	.zero		1


	//   ....[19]....
        /*0610*/ 	.word	0x000008e0
        /*0614*/ 	.word	0x000000ff
        /*0618*/ 	.word	0x000228c0
        /*061c*/ 	.short	0x0100
        /*061e*/ 	.byte	0x08
	.zero		1


	//   ....[20]....
        /*0620*/ 	.word	0x000008f0
        /*0624*/ 	.word	0x000000ff
        /*0628*/ 	.word	0x000228b8
        /*062c*/ 	.short	0x0100
        /*062e*/ 	.byte	0x08
	.zero		1


	//   ....[21]....
        /*0630*/ 	.word	0x00000900
        /*0634*/ 	.word	0x000000ff
        /*0638*/ 	.word	0x000228c8
        /*063c*/ 	.short	0x0100
        /*063e*/ 	.byte	0x08
	.zero		1


	//   ....[22]....
        /*0640*/ 	.word	0x00001be0
        /*0644*/ 	.word	0x000000ff
        /*0648*/ 	.word	0x00022800
        /*064c*/ 	.short	0x010a
        /*064e*/ 	.byte	0x25
	.zero		1


	//   ....[23]....
        /*0650*/ 	.word	0x00001c70
        /*0654*/ 	.word	0x00000014
        /*0658*/ 	.word	0x00022830
        /*065c*/ 	.short	0x010a
        /*065e*/ 	.byte	0x3f
	.zero		1


	//   ....[24]....
        /*0660*/ 	.word	0x00001cd0
        /*0664*/ 	.word	0x00000014
        /*0668*/ 	.word	0x00022830
        /*066c*/ 	.short	0x010a
        /*066e*/ 	.byte	0x3f
	.zero		1


	//   ....[25]....
        /*0670*/ 	.word	0x000024d0
        /*0674*/ 	.word	0x00000003
        /*0678*/ 	.word	0x00000000
        /*067c*/ 	.short	0x0101
        /*067e*/ 	.byte	0x3f
	.zero		1


	//   ....[26]....
        /*0680*/ 	.word	0x00005520
        /*0684*/ 	.word	0x000000ff
        /*0688*/ 	.word	0x00022830
        /*068c*/ 	.short	0x010a
        /*068e*/ 	.byte	0x06
	.zero		1


	//   ....[27]....
        /*0690*/ 	.word	0x00005560
        /*0694*/ 	.word	0x000000ff
        /*0698*/ 	.word	0x00022830
        /*069c*/ 	.short	0x010a
        /*069e*/ 	.byte	0x06
	.zero		1


	//   ....[28]....
        /*06a0*/ 	.word	0x000057f0
        /*06a4*/ 	.word	0x000000ff
        /*06a8*/ 	.word	0x00022850
        /*06ac*/ 	.short	0x010a
        /*06ae*/ 	.byte	0x06
	.zero		1


	//   ....[29]....
        /*06b0*/ 	.word	0x00005830
        /*06b4*/ 	.word	0x000000ff
        /*06b8*/ 	.word	0x00022850
        /*06bc*/ 	.short	0x010a
        /*06be*/ 	.byte	0x06
	.zero		1


	//   ....[30]....
        /*06c0*/ 	.word	0x00006290
        /*06c4*/ 	.word	0x00000023
        /*06c8*/ 	.word	0x00000000
        /*06cc*/ 	.short	0x0101
        /*06ce*/ 	.byte	0x3f
	.zero		1


	//   ....[31]....
        /*06d0*/ 	.word	0x000084d0
        /*06d4*/ 	.word	0x000000ff
        /*06d8*/ 	.word	0x00000000
        /*06dc*/ 	.short	0x0101
        /*06de*/ 	.byte	0x06
	.zero		1


	//   ....[32]....
        /*06e0*/ 	.word	0x00008d40
        /*06e4*/ 	.word	0x000000ff
        /*06e8*/ 	.word	0x00022830
        /*06ec*/ 	.short	0x010a
        /*06ee*/ 	.byte	0x06
	.zero		1


	//   ....[33]....
        /*06f0*/ 	.word	0x00008d80
        /*06f4*/ 	.word	0x000000ff
        /*06f8*/ 	.word	0x00022830
        /*06fc*/ 	.short	0x010a
        /*06fe*/ 	.byte	0x06
	.zero		1


	//   ....[34]....
        /*0700*/ 	.word	0x00009040
        /*0704*/ 	.word	0x000000ff
        /*0708*/ 	.word	0x00022850
        /*070c*/ 	.short	0x010a
        /*070e*/ 	.byte	0x06
	.zero		1


	//   ....[35]....
        /*0710*/ 	.word	0x00009080
        /*0714*/ 	.word	0x000000ff
        /*0718*/ 	.word	0x00022850
        /*071c*/ 	.short	0x010a
        /*071e*/ 	.byte	0x06
	.zero		1


	//   ....[36]....
        /*0720*/ 	.word	0x0000aa20
        /*0724*/ 	.word	0x00000005
        /*0728*/ 	.word	0x00000000
        /*072c*/ 	.short	0x0101
        /*072e*/ 	.byte	0x3f
	.zero		1


	//   ....[37]....
        /*0730*/ 	.word	0x0000ad10
        /*0734*/ 	.word	0x000000ff
        /*0738*/ 	.word	0x00000000
        /*073c*/ 	.short	0x0101
        /*073e*/ 	.byte	0x06
	.zero		1


	//   ....[38]....
        /*0740*/ 	.word	0x0000b440
        /*0744*/ 	.word	0x000000ff
        /*0748*/ 	.word	0x00022830
        /*074c*/ 	.short	0x010a
        /*074e*/ 	.byte	0x06
	.zero		1


	//   ....[39]....
        /*0750*/ 	.word	0x0000b480
        /*0754*/ 	.word	0x000000ff
        /*0758*/ 	.word	0x00022830
        /*075c*/ 	.short	0x010a
        /*075e*/ 	.byte	0x06
	.zero		1


	//   ....[40]....
        /*0760*/ 	.word	0x0000b740
        /*0764*/ 	.word	0x000000ff
        /*0768*/ 	.word	0x00022850
        /*076c*/ 	.short	0x010a
        /*076e*/ 	.byte	0x06
	.zero		1


	//   ....[41]....
        /*0770*/ 	.word	0x0000b780
        /*0774*/ 	.word	0x000000ff
        /*0778*/ 	.word	0x00022850
        /*077c*/ 	.short	0x010a
        /*077e*/ 	.byte	0x06
	.zero		1


	//   ....[42]....
        /*0780*/ 	.word	0x0000c200
        /*0784*/ 	.word	0x00000034
        /*0788*/ 	.word	0x00000000
        /*078c*/ 	.short	0x0101
        /*078e*/ 	.byte	0x3f
	.zero		1


	//   ....[43]....
        /*0790*/ 	.word	0x0000e420
        /*0794*/ 	.word	0x000000ff
        /*0798*/ 	.word	0x00000000
        /*079c*/ 	.short	0x0101
        /*079e*/ 	.byte	0x06
	.zero		1


	//   ....[44]....
        /*07a0*/ 	.word	0x0000ea00
        /*07a4*/ 	.word	0x000000ff
        /*07a8*/ 	.word	0x00022850
        /*07ac*/ 	.short	0x010a
        /*07ae*/ 	.byte	0x05
	.zero		1


	//   ....[45]....
        /*07b0*/ 	.word	0x0000ea40
        /*07b4*/ 	.word	0x000000ff
        /*07b8*/ 	.word	0x00022850
        /*07bc*/ 	.short	0x010a
        /*07be*/ 	.byte	0x05
	.zero		1


	//   ....[46]....
        /*07c0*/ 	.word	0x0000f010
        /*07c4*/ 	.word	0x000000ff
        /*07c8*/ 	.word	0x00000000
        /*07cc*/ 	.short	0x0101
        /*07ce*/ 	.byte	0x04
	.zero		1


	//   ....[47]....
        /*07d0*/ 	.word	0x000103d0
        /*07d4*/ 	.word	0x000000ff
        /*07d8*/ 	.word	0x00000000
        /*07dc*/ 	.short	0x0101
        /*07de*/ 	.byte	0x05
	.zero		1


	//   ....[48]....
        /*07e0*/ 	.word	0x000122b0
        /*07e4*/ 	.word	0x00000002
        /*07e8*/ 	.word	0x00022880
        /*07ec*/ 	.short	0x010a
        /*07ee*/ 	.byte	0x3f
	.zero		1


	//   ....[49]....
        /*07f0*/ 	.word	0x00012460
        /*07f4*/ 	.word	0x00000002
        /*07f8*/ 	.word	0x00022840
        /*07fc*/ 	.short	0x010a
        /*07fe*/ 	.byte	0x3f
	.zero		1


	//   ....[50]....
        /*0800*/ 	.word	0x00012930
        /*0804*/ 	.word	0x000000ff
        /*0808*/ 	.word	0x00022820
        /*080c*/ 	.short	0x010a
        /*080e*/ 	.byte	0x28
	.zero		1


	//   ....[51]....
        /*0810*/ 	.word	0x00012c30
        /*0814*/ 	.word	0x00000004
        /*0818*/ 	.word	0x00022880
        /*081c*/ 	.short	0x010a
        /*081e*/ 	.byte	0x3f
	.zero		1


	//   ....[52]....
        /*0820*/ 	.word	0x00012e70
        /*0824*/ 	.word	0x00000004
        /*0828*/ 	.word	0x00022840
        /*082c*/ 	.short	0x010a
        /*082e*/ 	.byte	0x3f
	.zero		1


	//   ....[53]....
        /*0830*/ 	.word	0x00013390
        /*0834*/ 	.word	0x00000005
        /*0838*/ 	.word	0x00022870
        /*083c*/ 	.short	0x010a
        /*083e*/ 	.byte	0x3f
	.zero		1


	//   ....[54]....
        /*0840*/ 	.word	0x00013410
        /*0844*/ 	.word	0x00000005
        /*0848*/ 	.word	0x00022860
        /*084c*/ 	.short	0x010a
        /*084e*/ 	.byte	0x3f
	.zero		1


	//   ....[55]....
        /*0850*/ 	.word	0x000138d0
        /*0854*/ 	.word	0x00000004
        /*0858*/ 	.word	0x00022850
        /*085c*/ 	.short	0x0101
        /*085e*/ 	.byte	0x3f
	.zero		1


	//   ....[56]....
        /*0860*/ 	.word	0x00013910
        /*0864*/ 	.word	0x00000003
        /*0868*/ 	.word	0x00000000
        /*086c*/ 	.short	0x0101
        /*086e*/ 	.byte	0x3f
	.zero		1


	//   ....[57]....
        /*0870*/ 	.word	0x00013ae0
        /*0874*/ 	.word	0x00000014
        /*0878*/ 	.word	0x00022870
        /*087c*/ 	.short	0x010a
        /*087e*/ 	.byte	0x3f
	.zero		1


	//   ....[58]....
        /*0880*/ 	.word	0x00013b70
        /*0884*/ 	.word	0x00000014
        /*0888*/ 	.word	0x00022860
        /*088c*/ 	.short	0x010a
        /*088e*/ 	.byte	0x3f
	.zero		1


	//   ....[59]....
        /*0890*/ 	.word	0x00014030
        /*0894*/ 	.word	0x00000014
        /*0898*/ 	.word	0x00022850
        /*089c*/ 	.short	0x0101
        /*089e*/ 	.byte	0x3f
	.zero		1


	//   ....[60]....
        /*08a0*/ 	.word	0x00014080
        /*08a4*/ 	.word	0x00000000
        /*08a8*/ 	.word	0x00000000
        /*08ac*/ 	.short	0x0101
        /*08ae*/ 	.byte	0x3f
	.zero		1


	//   ....[61]....
        /*08b0*/ 	.word	0x00014360
        /*08b4*/ 	.word	0x00000000
        /*08b8*/ 	.word	0x00022820
        /*08bc*/ 	.short	0x010a
        /*08be*/ 	.byte	0x3f
	.zero		1


	//   ....[62]....
        /*08c0*/ 	.word	0x00014520
        /*08c4*/ 	.word	0x00000006
        /*08c8*/ 	.word	0x00000000
        /*08cc*/ 	.short	0x010a
        /*08ce*/ 	.byte	0x3f
	.zero		1


	//   ....[63]....
        /*08d0*/ 	.word	0x00014590
        /*08d4*/ 	.word	0x00000007
        /*08d8*/ 	.word	0x00000000
        /*08dc*/ 	.short	0x010a
        /*08de*/ 	.byte	0x3f
	.zero		1


	//   ....[64]....
        /*08e0*/ 	.word	0x000145f0
        /*08e4*/ 	.word	0x00000004
        /*08e8*/ 	.word	0x00022860
        /*08ec*/ 	.short	0x010a
        /*08ee*/ 	.byte	0x3f
	.zero		1


	//   ....[65]....
        /*08f0*/ 	.word	0x00014640
        /*08f4*/ 	.word	0x00000003
        /*08f8*/ 	.word	0x00022860
        /*08fc*/ 	.short	0x010a
        /*08fe*/ 	.byte	0x3f
	.zero		1


	//   ....[66]....
        /*0900*/ 	.word	0x00014680
        /*0904*/ 	.word	0x00000004
        /*0908*/ 	.word	0x00022880
        /*090c*/ 	.short	0x010a
        /*090e*/ 	.byte	0x3f
	.zero		1


	//   ....[67]....
        /*0910*/ 	.word	0x000146a0
        /*0914*/ 	.word	0x00000003
        /*0918*/ 	.word	0x00022880
        /*091c*/ 	.short	0x010a
        /*091e*/ 	.byte	0x3f
	.zero		1


	//   ....[68]....
        /*0920*/ 	.word	0x00014710
        /*0924*/ 	.word	0x00000003
        /*0928*/ 	.word	0x00022800
        /*092c*/ 	.short	0x010a
        /*092e*/ 	.byte	0x3f
	.zero		1


	//   ....[69]....
        /*0930*/ 	.word	0x00014760
        /*0934*/ 	.word	0x00000014
        /*0938*/ 	.word	0x00022830
        /*093c*/ 	.short	0x010a
        /*093e*/ 	.byte	0x3f
	.zero		1


	//   ....[70]....
        /*0940*/ 	.word	0x000147c0
        /*0944*/ 	.word	0x0000000d
        /*0948*/ 	.word	0x00022830
        /*094c*/ 	.short	0x010a
        /*094e*/ 	.byte	0x3f
	.zero		1


	//   ....[71]....
        /*0950*/ 	.word	0x00014820
        /*0954*/ 	.word	0x0000000d
        /*0958*/ 	.word	0x00022850
        /*095c*/ 	.short	0x010a
        /*095e*/ 	.byte	0x3f
	.zero		1


	//   ....[72]....
        /*0960*/ 	.word	0x00014880
        /*0964*/ 	.word	0x00000009
        /*0968*/ 	.word	0x00022830
        /*096c*/ 	.short	0x010a
        /*096e*/ 	.byte	0x3f
	.zero		1


	//   ....[73]....
        /*0970*/ 	.word	0x000148e0
        /*0974*/ 	.word	0x00000009
        /*0978*/ 	.word	0x00022850
        /*097c*/ 	.short	0x010a
        /*097e*/ 	.byte	0x3f
	.zero		1


	//   ....[74]....
        /*0980*/ 	.word	0x00014940
        /*0984*/ 	.word	0x00000009
        /*0988*/ 	.word	0x00022830
        /*098c*/ 	.short	0x010a
        /*098e*/ 	.byte	0x3f
	.zero		1


	//   ....[75]....
        /*0990*/ 	.word	0x000149a0
        /*0994*/ 	.word	0x00000009
        /*0998*/ 	.word	0x00022850
        /*099c*/ 	.short	0x010a
        /*099e*/ 	.byte	0x3f
	.zero		1


	//   ....[76]....
        /*09a0*/ 	.word	0x00014a00
        /*09a4*/ 	.word	0x00000003
        /*09a8*/ 	.word	0x00022850
        /*09ac*/ 	.short	0x010a
        /*09ae*/ 	.byte	0x3f
	.zero		1


	//   ....[77]....
        /*09b0*/ 	.word	0x00014b50
        /*09b4*/ 	.word	0x00000002
        /*09b8*/ 	.word	0x00022880
        /*09bc*/ 	.short	0x010a
        /*09be*/ 	.byte	0x3f
	.zero		1


	//   ....[78]....
        /*09c0*/ 	.word	0x00014ba0
        /*09c4*/ 	.word	0x00000002
        /*09c8*/ 	.word	0x00022840
        /*09cc*/ 	.short	0x010a
        /*09ce*/ 	.byte	0x3f
	.zero		1


	//   ....[79]....
        /*09d0*/ 	.word	0x00014c00
        /*09d4*/ 	.word	0x00000003
        /*09d8*/ 	.word	0x00022820
        /*09dc*/ 	.short	0x010a
        /*09de*/ 	.byte	0x3f
	.zero		1


	//   ....[80]....
        /*09e0*/ 	.word	0x00014c50
        /*09e4*/ 	.word	0x00000004
        /*09e8*/ 	.word	0x00022880
        /*09ec*/ 	.short	0x010a
        /*09ee*/ 	.byte	0x3f
	.zero		1


	//   ....[81]....
        /*09f0*/ 	.word	0x00014ca0
        /*09f4*/ 	.word	0x00000004
        /*09f8*/ 	.word	0x00022840
        /*09fc*/ 	.short	0x010a
        /*09fe*/ 	.byte	0x3f
	.zero		1


	//   ....[82]....
        /*0a00*/ 	.word	0x00014d00
        /*0a04*/ 	.word	0x00000005
        /*0a08*/ 	.word	0x00022870
        /*0a0c*/ 	.short	0x010a
        /*0a0e*/ 	.byte	0x3f
	.zero		1


	//   ....[83]....
        /*0a10*/ 	.word	0x00014d60
        /*0a14*/ 	.word	0x00000003
        /*0a18*/ 	.word	0x00022860
        /*0a1c*/ 	.short	0x010a
        /*0a1e*/ 	.byte	0x3f
	.zero		1


	//   ....[84]....
        /*0a20*/ 	.word	0x00014db0
        /*0a24*/ 	.word	0x00000014
        /*0a28*/ 	.word	0x00022870
        /*0a2c*/ 	.short	0x010a
        /*0a2e*/ 	.byte	0x3f
	.zero		1


	//   ....[85]....
        /*0a30*/ 	.word	0x00014e00
        /*0a34*/ 	.word	0x00000014
        /*0a38*/ 	.word	0x00022860
        /*0a3c*/ 	.short	0x010a
        /*0a3e*/ 	.byte	0x3f
	.zero		1


	//   ....[86]....
        /*0a40*/ 	.word	0x00014e50
        /*0a44*/ 	.word	0x00000000
        /*0a48*/ 	.word	0x00022820
        /*0a4c*/ 	.short	0x010a
        /*0a4e*/ 	.byte	0x3f
	.zero		1


	//   ....[87]....
        /*0a50*/ 	.word	0x00014ff0
        /*0a54*/ 	.word	0x00000006
        /*0a58*/ 	.word	0x00000000
        /*0a5c*/ 	.short	0x010a
        /*0a5e*/ 	.byte	0x3f
	.zero		1


	//   ....[88]....
        /*0a60*/ 	.word	0x00015040
        /*0a64*/ 	.word	0x00000007
        /*0a68*/ 	.word	0x00000000
        /*0a6c*/ 	.short	0x010a
        /*0a6e*/ 	.byte	0x3f
	.zero		1


	//   ....[89]....
        /*0a70*/ 	.word	0x00015090
        /*0a74*/ 	.word	0x00000004
        /*0a78*/ 	.word	0x00022860
        /*0a7c*/ 	.short	0x010a
        /*0a7e*/ 	.byte	0x3f
	.zero		1


	//   ....[90]....
        /*0a80*/ 	.word	0x000150e0
        /*0a84*/ 	.word	0x00000003
        /*0a88*/ 	.word	0x00022860
        /*0a8c*/ 	.short	0x010a
        /*0a8e*/ 	.byte	0x3f
	.zero		1


	//   ....[91]....
        /*0a90*/ 	.word	0x00015130
        /*0a94*/ 	.word	0x00000004
        /*0a98*/ 	.word	0x00022880
        /*0a9c*/ 	.short	0x010a
        /*0a9e*/ 	.byte	0x3f
	.zero		1


	//----- nvinfo : EIATTR_NUM_MBARRIERS
	.align		4
.L_219:
        /*0aa0*/ 	.byte	0x03, 0x38
        /*0aa2*/ 	.short	0x0016


	//----- nvinfo : EIATTR_EXIT_INSTR_OFFSETS
	.align		4
        /*0aa4*/ 	.byte	0x04, 0x1c
        /*0aa6*/ 	.short	(.L_221 - .L_220)


	//   ....[0]....
.L_220:
        /*0aa8*/ 	.word	0x00000a60


	//   ....[1]....
        /*0aac*/ 	.word	0x00010ca0


	//   ....[2]....
        /*0ab0*/ 	.word	0x000146f0


	//----- nvinfo : EIATTR_MAX_THREADS
	.align		4
.L_221:
        /*0ab4*/ 	.byte	0x04, 0x05
        /*0ab6*/ 	.short	(.L_223 - .L_222)
.L_222:
        /*0ab8*/ 	.word	0x00000180
        /*0abc*/ 	.word	0x00000001
        /*0ac0*/ 	.word	0x00000001


	//----- nvinfo : EIATTR_CRS_STACK_SIZE
	.align		4
.L_223:
        /*0ac4*/ 	.byte	0x04, 0x1e
        /*0ac6*/ 	.short	(.L_225 - .L_224)
.L_224:
        /*0ac8*/ 	.word	0x00000000


	//----- nvinfo : EIATTR_CBANK_PARAM_SIZE
	.align		4
.L_225:
        /*0acc*/ 	.byte	0x03, 0x19
        /*0ace*/ 	.short	0x0bf0


	//----- nvinfo : EIATTR_PARAM_CBANK
	.align		4
        /*0ad0*/ 	.byte	0x04, 0x0a
        /*0ad2*/ 	.short	(.L_227 - .L_226)
	.align		4
.L_226:
        /*0ad4*/ 	.word	index@(.nv.constant0._ZN7cutlass13device_kernelIN5flash11enable_sm90INS1_16FlashAttnFwdSm90INS1_25CollectiveMainloopFwdSm90ILi2EN4cute5tupleIJNS5_1CILi1EEES8_S8_EEENS6_IJNS7_ILi128EEESA_NS7_ILi192EEEEEELi128ENS_12float_e4m3_tEfNS_4arch4Sm90ELb0ELb1ELb1ELb0ELb0ELb0ELb0ELb1ELb1ELb0ELb0ELb0EEENS1_21CollectiveEpilogueFwdINS6_IJSA_SA_SA_EEES9_NS_10bfloat16_tESF_Li256ELb0ELb0ELb0ELb1EEENS1_30DynamicPersistentTileSchedulerILi256ELi128ELb0ELb0ELb1EEEEEEEEEvNT_6ParamsE)
        /*0ad8*/ 	.short	0x0210
        /*0ada*/ 	.short	0x0bf0


	//----- nvinfo : EIATTR_SW_WAR
	.align		4
.L_227:
        /*0adc*/ 	.byte	0x04, 0x36
        /*0ade*/ 	.short	(.L_229 - .L_228)
.L_228:
        /*0ae0*/ 	.word	0x00000008
.L_229:


//--------------------- .nv.info._ZN7cutlass13device_kernelIN5flash11enable_sm90INS1_16FlashAttnFwdSm90INS1_25CollectiveMainloopFwdSm90ILi2EN4cute5tupleIJNS5_1CILi1EEES8_S8_EEENS6_IJNS7_ILi128EEESA_NS7_ILi192EEEEEELi128ENS_12float_e4m3_tEfNS_4arch4Sm90ELb0ELb1ELb1ELb1ELb0ELb0ELb0ELb1ELb1ELb0ELb0ELb0EEENS1_21CollectiveEpilogueFwdINS6_IJSA_SA_SA_EEES9_NS_10bfloat16_tESF_Li256ELb1ELb0ELb0ELb1EEENS1_36VarlenDynamicPersistentTileSchedulerILi128ELi128ELi256ELi128ELb0ELb0ELb1ELb1ELb0ELb1EEEEEEEEEvNT_6ParamsE --------------------------
	.section	.nv.info._ZN7cutlass13device_kernelIN5flash11enable_sm90INS1_16FlashAttnFwdSm90INS1_25CollectiveMainloopFwdSm90ILi2EN4cute5tupleIJNS5_1CILi1EEES8_S8_EEENS6_IJNS7_ILi128EEESA_NS7_ILi192EEEEEELi128ENS_12float_e4m3_tEfNS_4arch4Sm90ELb0ELb1ELb1ELb1ELb0ELb0ELb0ELb1ELb1ELb0ELb0ELb0EEENS1_21CollectiveEpilogueFwdINS6_IJSA_SA_SA_EEES9_NS_10bfloat16_tESF_Li256ELb1ELb0ELb0ELb1EEENS1_36VarlenDynamicPersistentTileSchedulerILi128ELi128ELi256ELi128ELb0ELb0ELb1ELb1ELb0ELb1EEEEEEEEEvNT_6ParamsE,"",@"SHT_CUDA_INFO"
	.sectionflags	@""
	.align	4


	//----- nvinfo : EIATTR_CUDA_API_VERSION
	.align		4
        /*0000*/ 	.byte	0x04, 0x37
        /*0002*/ 	.short	(.L_231 - .L_230)
.L_230:
        /*0004*/ 	.word	0x00000082


	//----- nvinfo : EIATTR_KPARAM_INFO
	.align		4
.L_231:
        /*0008*/ 	.byte	0x04, 0x17
        /*000a*/ 	.short	(.L_233 - .L_232)
.L_232:
        /*000c*/ 	.word	0x00000000
        /*0010*/ 	.short	0x0000
        /*0012*/ 	.short	0x0070
        /*0014*/ 	.byte	0x00, 0xf0, 0x01, 0x28


	//----- nvinfo : EIATTR_SPARSE_MMA_MASK
	.align		4
.L_233:
        /*0018*/ 	.byte	0x03, 0x50
        /*001a*/ 	.short	0x0000


	//----- nvinfo : EIATTR_MAXREG_COUNT
	.align		4
        /*001c*/ 	.byte	0x03, 0x1b
        /*001e*/ 	.short	0x00a8


	//----- nvinfo : EIATTR_NUM_BARRIERS
	.align		4
        /*0020*/ 	.byte	0x02, 0x4c
        /*0022*/ 	.byte	0x10
	.zero		1


	//----- nvinfo : EIATTR_EXTERNS
	.align		4
        /*0024*/ 	.byte	0x04, 0x0f
        /*0026*/ 	.short	(.L_235 - .L_234)


	//   ....[0]....
	.align		4
.L_234:
        /*0028*/ 	.word	index@(__assertfail)


	//----- nvinfo : EIATTR_ANNOTATIONS
	.align		4
.L_235:
        /*002c*/ 	.byte	0x04, 0x55
        /*002e*/ 	.short	(.L_237 - .L_236)


	//   ....[0]....
.L_236:
        /* <DEDUP_REMOVED lines=46> */


	//----- nvinfo : EIATTR_MERCURY_ISA_VERSION
	.align		4
.L_237:
        /*0300*/ 	.byte	0x03, 0x5f
        /*0302*/ 	.short	0x0101


	//----- nvinfo : EIATTR_UNUSED_LOAD_BYTE_OFFSET
	.align		4
        /*0304*/ 	.byte	0x04, 0x44
        /*0306*/ 	.short	(.L_239 - .L_238)


	//   ....[0]....
.L_238:
        /*0308*/ 	.word	0x00000a70
        /*030c*/ 	.word	0x0000fff0


	//   ....[1]....
        /*0310*/ 	.word	0x0000f460
        /*0314*/ 	.word	0x0000fff0


	//----- nvinfo : EIATTR_INT_WARP_WIDE_INSTR_OFFSETS
	.align		4
.L_239:
        /*0318*/ 	.byte	0x04, 0x31
        /*031a*/ 	.short	(.L_241 - .L_240)


	//   ....[0]....
.L_240:
        /*031c*/ 	.word	0x00000160


	//   ....[1]....
        /*0320*/ 	.word	0x000001a0


	//   ....[2]....
        /*0324*/ 	.word	0x00000210


	//   ....[3]....
        /*0328*/ 	.word	0x00012fe0


	//   ....[4]....
        /*032c*/ 	.word	0x00013070


	//   ....[5]....
        /*0330*/ 	.word	0x00013800


	//   ....[6]....
        /*0334*/ 	.word	0x000152a0


	//   ....[7]....
        /*0338*/ 	.word	0x00015330


	//----- nvinfo : EIATTR_COOP_GROUP_MASK_REGIDS
	.align		4
.L_241:
        /*033c*/ 	.byte	0x04, 0x29
        /*033e*/ 	.short	(.L_243 - .L_242)


	//   ....[0]....
.L_242:
        /*0340*/ 	.word	0xffffffff


	//   ....[1]....
        /*0344*/ 	.word	0xffffffff


	//   ....[2]....
        /*0348*/ 	.word	0xffffffff


	//   ....[3]....
        /*034c*/ 	.word	0xffffffff


	//   ....[4]....
        /*0350*/ 	.word	0xffffffff


	//   ....[5]....
        /*0354*/ 	.word	0xffffffff


	//   ....[6]....
        /*0358*/ 	.word	0xffffffff


	//   ....[7]....
        /*035c*/ 	.word	0xffffffff


	//   ....[8]....
        /*0360*/ 	.word	0xffffffff


	//   ....[9]....
        /*0364*/ 	.word	0xffffffff


	//   ....[10]....
        /*0368*/ 	.word	0xffffffff


	//   ....[11]....
        /*036c*/ 	.word	0xffffffff


	//   ....[12]....
        /*0370*/ 	.word	0xffffffff


	//   ....[13]....
        /*0374*/ 	.word	0xffffffff


	//   ....[14]....
        /*0378*/ 	.word	0xffffffff


	//   ....[15]....
        /*037c*/ 	.word	0xffffffff


	//   ....[16]....
        /*0380*/ 	.word	0xffffffff


	//   ....[17]....
        /*0384*/ 	.word	0xffffffff


	//   ....[18]....
        /*0388*/ 	.word	0xffffffff


	//   ....[19]....
        /*038c*/ 	.word	0xffffffff


	//   ....[20]....
        /*0390*/ 	.word	0xffffffff


	//   ....[21]....
        /*0394*/ 	.word	0xffffffff


	//   ....[22]....
        /*0398*/ 	.word	0xffffffff


	//   ....[23]....
        /*039c*/ 	.word	0xffffffff


	//   ....[24]....
        /*03a0*/ 	.word	0xffffffff


	//   ....[25]....
        /*03a4*/ 	.word	0xffffffff


	//   ....[26]....
        /*03a8*/ 	.word	0xffffffff


	//   ....[27]....
        /*03ac*/ 	.word	0xffffffff


	//   ....[28]....
        /*03b0*/ 	.word	0xffffffff


	//   ....[29]....
        /*03b4*/ 	.word	0xffffffff


	//   ....[30]....
        /*03b8*/ 	.word	0xffffffff


	//   ....[31]....
        /*03bc*/ 	.word	0xffffffff


	//   ....[32]....
        /*03c0*/ 	.word	0xffffffff


	//   ....[33]....
        /*03c4*/ 	.word	0xffffffff


	//   ....[34]....
        /*03c8*/ 	.word	0xffffffff


	//   ....[35]....
        /*03cc*/ 	.word	0xffffffff


	//   ....[36]....
        /*03d0*/ 	.word	0xffffffff


	//   ....[37]....
        /*03d4*/ 	.word	0xffffffff


	//   ....[38]....
        /*03d8*/ 	.word	0xffffffff


	//   ....[39]....
        /*03dc*/ 	.word	0xffffffff


	//   ....[40]....
        /*03e0*/ 	.word	0xffffffff


	//   ....[41]....
        /*03e4*/ 	.word	0xffffffff


	//   ....[42]....
        /*03e8*/ 	.word	0xffffffff


	//   ....[43]....
        /*03ec*/ 	.word	0xffffffff


	//   ....[44]....
        /*03f0*/ 	.word	0xffffffff


	//   ....[45]....
        /*03f4*/ 	.word	0xffffffff


	//   ....[46]....
        /*03f8*/ 	.word	0xffffffff


	//   ....[47]....
        /*03fc*/ 	.word	0xffffffff


	//   ....[48]....
        /*0400*/ 	.word	0xffffffff


	//   ....[49]....
        /*0404*/ 	.word	0xffffffff


	//   ....[50]....
        /*0408*/ 	.word	0xffffffff


	//   ....[51]....
        /*040c*/ 	.word	0xffffffff


	//   ....[52]....
        /*0410*/ 	.word	0xffffffff


	//   ....[53]....
        /*0414*/ 	.word	0xffffffff


	//   ....[54]....
        /*0418*/ 	.word	0xffffffff


	//   ....[55]....
        /*041c*/ 	.word	0xffffffff


	//   ....[56]....
        /*0420*/ 	.word	0xffffffff


	//   ....[57]....
        /*0424*/ 	.word	0xffffffff


	//   ....[58]....
        /*0428*/ 	.word	0xffffffff


	//   ....[59]....
        /*042c*/ 	.word	0xffffffff


	//   ....[60]....
        /*0430*/ 	.word	0xffffffff


	//   ....[61]....
        /*0434*/ 	.word	0xffffffff


	//   ....[62]....
        /*0438*/ 	.word	0xffffffff


	//   ....[63]....
        /*043c*/ 	.word	0xffffffff


	//   ....[64]....
        /*0440*/ 	.word	0xffffffff


	//   ....[65]....
        /*0444*/ 	.word	0xffffffff


	//   ....[66]....
        /*0448*/ 	.word	0xffffffff


	//   ....[67]....
        /*044c*/ 	.word	0xffffffff


	//   ....[68]....
        /*0450*/ 	.word	0xffffffff


	//   ....[69]....
        /*0454*/ 	.word	0xffffffff


	//   ....[70]....
        /*0458*/ 	.word	0xffffffff


	//   ....[71]....
        /*045c*/ 	.word	0xffffffff


	//   ....[72]....
        /*0460*/ 	.word	0xffffffff


	//   ....[73]....
        /*0464*/ 	.word	0xffffffff


	//   ....[74]....
        /*0468*/ 	.word	0xffffffff


	//   ....[75]....
        /*046c*/ 	.word	0xffffffff


	//   ....[76]....
        /*0470*/ 	.word	0xffffffff


	//   ....[77]....
        /*0474*/ 	.word	0xffffffff


	//   ....[78]....
        /*0478*/ 	.word	0xffffffff


	//   ....[79]....
        /*047c*/ 	.word	0xffffffff


	//   ....[80]....
        /*0480*/ 	.word	0xffffffff


	//   ....[81]....
        /*0484*/ 	.word	0xffffffff


	//   ....[82]....
        /*0488*/ 	.word	0xffffffff


	//   ....[83]....
        /*048c*/ 	.word	0xffffffff


	//   ....[84]....
        /*0490*/ 	.word	0xffffffff


	//   ....[85]....
        /*0494*/ 	.word	0xffffffff


	//   ....[86]....
        /*0498*/ 	.word	0xffffffff


	//   ....[87]....
        /*049c*/ 	.word	0xffffffff


	//   ....[88]....
        /*04a0*/ 	.word	0xffffffff


	//   ....[89]....
        /*04a4*/ 	.word	0xffffffff


	//   ....[90]....
        /*04a8*/ 	.word	0xffffffff


	//   ....[91]....
        /*04ac*/ 	.word	0xffffffff


	//   ....[92]....
        /*04b0*/ 	.word	0xffffffff


	//   ....[93]....
        /*04b4*/ 	.word	0xffffffff


	//   ....[94]....
        /*04b8*/ 	.word	0xffffffff


	//   ....[95]....
        /*04bc*/ 	.word	0x0500000f


	//   ....[96]....
        /*04c0*/ 	.word	0x0500000f


	//----- nvinfo : EIATTR_COOP_GROUP_INSTR_OFFSETS
	.align		4
.L_243:
        /*04c4*/ 	.byte	0x04, 0x28
        /*04c6*/ 	.short	(.L_245 - .L_244)


	//   ....[0]....
.L_244:
        /*04c8*/ 	.word	0x00000070


	//   ....[1]....
        /*04cc*/ 	.word	0x00000170


	//   ....[2]....
        /*04d0*/ 	.word	0x000001c0


	//   ....[3]....
        /*04d4*/ 	.word	0x000003f0


	//   ....[4]....
        /*04d8*/ 	.word	0x00000550


	//   ....[5]....
        /*04dc*/ 	.word	0x00000670


	//   ....[6]....
        /*04e0*/ 	.word	0x000007d0


	//   ....[7]....
        /*04e4*/ 	.word	0x000016e0


	//   ....[8]....
        /*04e8*/ 	.word	0x00003ad0


	//   ....[9]....
        /*04ec*/ 	.word	0x00003bb0


	//   ....[10]....
        /*04f0*/ 	.word	0x00004490


	//   ....[11]....
        /*04f4*/ 	.word	0x00004510


	//   ....[12]....
        /*04f8*/ 	.word	0x00006ff0


	//   ....[13]....
        /*04fc*/ 	.word	0x00007030


	//   ....[14]....
        /*0500*/ 	.word	0x000079a0


	//   ....[15]....
        /*0504*/ 	.word	0x00007a50


	//   ....[16]....
        /*0508*/ 	.word	0x00009e00


	//   ....[17]....
        /*050c*/ 	.word	0x00009e60


	//   ....[18]....
        /*0510*/ 	.word	0x00009e80


	//   ....[19]....
        /*0514*/ 	.word	0x00009ea0


	//   ....[20]....
        /*0518*/ 	.word	0x0000cf60


	//   ....[21]....
        /*051c*/ 	.word	0x0000cf80


	//   ....[22]....
        /*0520*/ 	.word	0x0000d980


	//   ....[23]....
        /*0524*/ 	.word	0x0000da00


	//   ....[24]....
        /*0528*/ 	.word	0x0000ece0


	//   ....[25]....
        /*052c*/ 	.word	0x0000ecf0


	//   ....[26]....
        /*0530*/ 	.word	0x0000ed70


	//   ....[27]....
        /*0534*/ 	.word	0x0000ed80


	//   ....[28]....
        /*0538*/ 	.word	0x0000fc80


	//   ....[29]....
        /*053c*/ 	.word	0x0000fc90


	//   ....[30]....
        /*0540*/ 	.word	0x0000fca0


	//   ....[31]....
        /*0544*/ 	.word	0x0000fcb0


	//   ....[32]....
        /*0548*/ 	.word	0x0000fcc0


	//   ....[33]....
        /*054c*/ 	.word	0x0000fcd0


	//   ....[34]....
        /*0550*/ 	.word	0x0000fce0


	//   ....[35]....
        /*0554*/ 	.word	0x0000fd00


	//   ....[36]....
        /*0558*/ 	.word	0x0000fd20


	//   ....[37]....
        /*055c*/ 	.word	0x0000fd30


	//   ....[38]....
        /*0560*/ 	.word	0x0000fd50


	//   ....[39]....
        /*0564*/ 	.word	0x0000fd80


	//   ....[40]....
        /*0568*/ 	.word	0x0000fda0


	//   ....[41]....
        /*056c*/ 	.word	0x0000fdb0


	//   ....[42]....
        /*0570*/ 	.word	0x0000fdc0


	//   ....[43]....
        /*0574*/ 	.word	0x0000fdf0


	//   ....[44]....
        /*0578*/ 	.word	0x0000fe20


	//   ....[45]....
        /*057c*/ 	.word	0x0000fe30


	//   ....[46]....
        /*0580*/ 	.word	0x0000fe40


	//   ....[47]....
        /*0584*/ 	.word	0x0000fe50


	//   ....[48]....
        /*0588*/ 	.word	0x0000fe60


	//   ....[49]....
        /*058c*/ 	.word	0x0000fe90


	//   ....[50]....
        /*0590*/ 	.word	0x0000fea0


	//   ....[51]....
        /*0594*/ 	.word	0x0000feb0


	//   ....[52]....
        /*0598*/ 	.word	0x0000fec0


	//   ....[53]....
        /*059c*/ 	.word	0x0000fed0


	//   ....[54]....
        /*05a0*/ 	.word	0x0000fee0


	//   ....[55]....
        /*05a4*/ 	.word	0x0000fef0


	//   ....[56]....
        /*05a8*/ 	.word	0x0000ff50


	//   ....[57]....
        /*05ac*/ 	.word	0x0000ff80


	//   ....[58]....
        /*05b0*/ 	.word	0x0000ffb0


	//   ....[59]....
        /*05b4*/ 	.word	0x0000ffe0


	//   ....[60]....
        /*05b8*/ 	.word	0x000118e0


	//   ....[61]....
        /*05bc*/ 	.word	0x00011ad0


	//   ....[62]....
        /*05c0*/ 	.word	0x00011b00


	//   ....[63]....
        /*05c4*/ 	.word	0x00011b30


	//   ....[64]....
        /*05c8*/ 	.word	0x00011b70


	//   ....[65]....
        /*05cc*/ 	.word	0x00011ba0


	//   ....[66]....
        /*05d0*/ 	.word	0x00011be0


	//   ....[67]....
        /*05d4*/ 	.word	0x00011d70


	//   ....[68]....
        /*05d8*/ 	.word	0x00011da0


	//   ....[69]....
        /*05dc*/ 	.word	0x00011dd0


	//   ....[70]....
        /*05e0*/ 	.word	0x00011e00


	//   ....[71]....
        /*05e4*/ 	.word	0x00011e30


	//   ....[72]....
        /*05e8*/ 	.word	0x00011e70


	//   ....[73]....
        /*05ec*/ 	.word	0x00011f10


	//   ....[74]....
        /*05f0*/ 	.word	0x00011fa0


	//   ....[75]....
        /*05f4*/ 	.word	0x00012050


	//   ....[76]....
        /*05f8*/ 	.word	0x00013970


	//   ....[77]....
        /*05fc*/ 	.word	0x00015c50


	//   ....[78]....
        /*0600*/ 	.word	0x00015c80


	//   ....[79]....
        /*0604*/ 	.word	0x00015cb0


	//   ....[80]....
        /*0608*/ 	.word	0x00015cf0


	//   ....[81]....
        /*060c*/ 	.word	0x00015d20


	//   ....[82]....
        /*0610*/ 	.word	0x00015d30


	//   ....[83]....
        /*0614*/ 	.word	0x00015d60


	//   ....[84]....
        /*0618*/ 	.word	0x00015d70


	//   ....[85]....
        /*061c*/ 	.word	0x00015eb0


	//   ....[86]....
        /*0620*/ 	.word	0x00015ee0


	//   ....[87]....
        /*0624*/ 	.word	0x00015f10


	//   ....[88]....
        /*0628*/ 	.word	0x00015f40


	//   ....[89]....
        /*062c*/ 	.word	0x00015f70


	//   ....[90]....
        /*0630*/ 	.word	0x00015fb0


	//   ....[91]....
        /*0634*/ 	.word	0x00016040


	//   ....[92]....
        /*0638*/ 	.word	0x000160d0


	//   ....[93]....
        /*063c*/ 	.word	0x00016140


	//   ....[94]....
        /*0640*/ 	.word	0x000167d0


	//   ....[95]....
        /*0644*/ 	.word	0x00016e90


	//   ....[96]....
        /*0648*/ 	.word	0x00017320


	//----- nvinfo : EIATTR_REG_RECONFIG
	.align		4
.L_245:
        /*064c*/ 	.byte	0x01, 0x54
	.zero		2


	//----- nvinfo : EIATTR_SYSCALL_OFFSETS
	.align		4
        /*0650*/ 	.byte	0x04, 0x46
        /*0652*/ 	.short	(.L_247 - .L_246)


	//   ....[0]....
.L_246:
        /*0654*/ 	.word	0x000018c0


	//   ....[1]....
        /*0658*/ 	.word	0x00013210


	//   ....[2]....
        /*065c*/ 	.word	0x00013390


	//   ....[3]....
        /*0660*/ 	.word	0x000134d0


	//   ....[4]....
        /*0664*/ 	.word	0x000135f0


	//----- nvinfo : EIATTR_MBARRIER_INSTR_OFFSETS
	.align		4
.L_247:
        /*0668*/ 	.byte	0x04, 0x39
        /*066a*/ 	.short	(.L_249 - .L_248)


	//   ....[0]....
.L_248:
        /*066c*/ 	.word	0x000002a0
        /*0670*/ 	.word	0x000000ff
        /*0674*/ 	.word	0x00022800
        /*0678*/ 	.short	0x0100
        /*067a*/ 	.byte	0x08
	.zero		1


	//   ....[1]....
        /*067c*/ 	.word	0x000002b0
        /*0680*/ 	.word	0x000000ff
        /*0684*/ 	.word	0x00022820
        /*0688*/ 	.short	0x0100
        /*068a*/ 	.byte	0x08
	.zero		1


	//   ....[2]....
        /*068c*/ 	.word	0x000003a0
        /*0690*/ 	.word	0x000000ff
        /*0694*/ 	.word	0x00022830
        /*0698*/ 	.short	0x0100
        /*069a*/ 	.byte	0x08
	.zero		1


	//   ....[3]....
        /*069c*/ 	.word	0x000003b0
        /*06a0*/ 	.word	0x000000ff
        /*06a4*/ 	.word	0x00022840
        /*06a8*/ 	.short	0x0100
        /*06aa*/ 	.byte	0x08
	.zero		1


	//   ....[4]....
        /*06ac*/ 	.word	0x000003c0
        /*06b0*/ 	.word	0x000000ff
        /*06b4*/ 	.word	0x00022838
        /*06b8*/ 	.short	0x0100
        /*06ba*/ 	.byte	0x08
	.zero		1


	//   ....[5]....
        /*06bc*/ 	.word	0x000003d0
        /*06c0*/ 	.word	0x000000ff
        /*06c4*/ 	.word	0x00022848
        /*06c8*/ 	.short	0x0100
        /*06ca*/ 	.byte	0x08
	.zero		1


	//   ....[6]....
        /*06cc*/ 	.word	0x00000500
        /*06d0*/ 	.word	0x000000ff
        /*06d4*/ 	.word	0x00022850
        /*06d8*/ 	.short	0x0100
        /*06da*/ 	.byte	0x08
	.zero		1


	//   ....[7]....
        /*06dc*/ 	.word	0x00000510
        /*06e0*/ 	.word	0x000000ff
        /*06e4*/ 	.word	0x00022860
        /*06e8*/ 	.short	0x0100
        /*06ea*/ 	.byte	0x08
	.zero		1


	//   ....[8]....
        /*06ec*/ 	.word	0x00000520
        /*06f0*/ 	.word	0x000000ff
        /*06f4*/ 	.word	0x00022858
        /*06f8*/ 	.short	0x0100
        /*06fa*/ 	.byte	0x08
	.zero		1


	//   ....[9]....
        /*06fc*/ 	.word	0x00000530
        /*0700*/ 	.word	0x000000ff
        /*0704*/ 	.word	0x00022868
        /*0708*/ 	.short	0x0100
        /*070a*/ 	.byte	0x08
	.zero		1


	//   ....[10]....
        /*070c*/ 	.word	0x00000620
        /*0710*/ 	.word	0x000000ff
        /*0714*/ 	.word	0x00022870
        /*0718*/ 	.short	0x0100
        /*071a*/ 	.byte	0x06
	.zero		1


	//   ....[11]....
        /*071c*/ 	.word	0x00000630
        /*0720*/ 	.word	0x000000ff
        /*0724*/ 	.word	0x00022880
        /*0728*/ 	.short	0x0100
        /*072a*/ 	.byte	0x06
	.zero		1


	//   ....[12]....
        /*072c*/ 	.word	0x00000640
        /*0730*/ 	.word	0x000000ff
        /*0734*/ 	.word	0x00022878
        /*0738*/ 	.short	0x0100
        /*073a*/ 	.byte	0x06
	.zero		1


	//   ....[13]....
        /*073c*/ 	.word	0x00000650
        /*0740*/ 	.word	0x000000ff
        /*0744*/ 	.word	0x00022888
        /*0748*/ 	.short	0x0100
        /*074a*/ 	.byte	0x06
	.zero		1


	//   ....[14]....
        /*074c*/ 	.word	0x00000780
        /*0750*/ 	.word	0x000000ff
        /*0754*/ 	.word	0x00022890
        /*0758*/ 	.short	0x0100
        /*075a*/ 	.byte	0x08
	.zero		1


	//   ....[15]....
        /*075c*/ 	.word	0x00000790
        /*0760*/ 	.word	0x000000ff
        /*0764*/ 	.word	0x000228a0
        /*0768*/ 	.short	0x0100
        /*076a*/ 	.byte	0x08
	.zero		1


	//   ....[16]....
        /*076c*/ 	.word	0x000007a0
        /*0770*/ 	.word	0x000000ff
        /*0774*/ 	.word	0x00022898
        /*0778*/ 	.short	0x0100
        /*077a*/ 	.byte	0x08
	.zero		1


	//   ....[17]....
        /*077c*/ 	.word	0x000007b0
        /*0780*/ 	.word	0x000000ff
        /*0784*/ 	.word	0x000228a8
        /*0788*/ 	.short	0x0100
        /*078a*/ 	.byte	0x08
	.zero		1


	//   ....[18]....
        /*078c*/ 	.word	0x000008e0
        /*0790*/ 	.word	0x000000ff
        /*0794*/ 	.word	0x000228b0
        /*0798*/ 	.short	0x0100
        /*079a*/ 	.byte	0x08
	.zero		1


	//   ....[19]....
        /*079c*/ 	.word	0x000008f0
        /*07a0*/ 	.word	0x000000ff
        /*07a4*/ 	.word	0x000228c0
        /*07a8*/ 	.short	0x0100
        /*07aa*/ 	.byte	0x08
	.zero		1


	//   ....[20]....
        /*07ac*/ 	.word	0x00000900
        /*07b0*/ 	.word	0x000000ff
        /*07b4*/ 	.word	0x000228b8
        /*07b8*/ 	.short	0x0100
        /*07ba*/ 	.byte	0x08
	.zero		1


	//   ....[21]....
        /*07bc*/ 	.word	0x00000910
        /*07c0*/ 	.word	0x000000ff
        /*07c4*/ 	.word	0x000228c8
        /*07c8*/ 	.short	0x0100
        /*07ca*/ 	.byte	0x08
	.zero		1


	//   ....[22]....
        /*07cc*/ 	.word	0x00001ba0
        /*07d0*/ 	.word	0x000000ff
        /*07d4*/ 	.word	0x00022800
        /*07d8*/ 	.short	0x010a
        /*07da*/ 	.byte	0x28
	.zero		1


	//   ....[23]....
        /*07dc*/ 	.word	0x00001c40
        /*07e0*/ 	.word	0x0000000f
        /*07e4*/ 	.word	0x00022830
        /*07e8*/ 	.short	0x010a
        /*07ea*/ 	.byte	0x3f
	.zero		1


	//   ....[24]....
        /*07ec*/ 	.word	0x00001ca0
        /*07f0*/ 	.word	0x0000000f
        /*07f4*/ 	.word	0x00022830
        /*07f8*/ 	.short	0x010a
        /*07fa*/ 	.byte	0x3f
	.zero		1


	//   ....[25]....
        /*07fc*/ 	.word	0x000024c0
        /*0800*/ 	.word	0x00000002
        /*0804*/ 	.word	0x00000000
        /*0808*/ 	.short	0x0101
        /*080a*/ 	.byte	0x3f
	.zero		1


	//   ....[26]....
        /*080c*/ 	.word	0x000054e0
        /*0810*/ 	.word	0x000000ff
        /*0814*/ 	.word	0x00022830
        /*0818*/ 	.short	0x010a
        /*081a*/ 	.byte	0x0a
	.zero		1


	//   ....[27]....
        /*081c*/ 	.word	0x00005520
        /*0820*/ 	.word	0x000000ff
        /*0824*/ 	.word	0x00022830
        /*0828*/ 	.short	0x010a
        /*082a*/ 	.byte	0x0a
	.zero		1


	//   ....[28]....
        /*082c*/ 	.word	0x000057c0
        /*0830*/ 	.word	0x000000ff
        /*0834*/ 	.word	0x00022850
        /*0838*/ 	.short	0x010a
        /*083a*/ 	.byte	0x0a
	.zero		1


	//   ....[29]....
        /*083c*/ 	.word	0x00005800
        /*0840*/ 	.word	0x000000ff
        /*0844*/ 	.word	0x00022850
        /*0848*/ 	.short	0x010a
        /*084a*/ 	.byte	0x0a
	.zero		1


	//   ....[30]....
        /*084c*/ 	.word	0x00006250
        /*0850*/ 	.word	0x00000015
        /*0854*/ 	.word	0x00000000
        /*0858*/ 	.short	0x0101
        /*085a*/ 	.byte	0x3f
	.zero		1


	//   ....[31]....
        /*085c*/ 	.word	0x00008490
        /*0860*/ 	.word	0x000000ff
        /*0864*/ 	.word	0x00000000
        /*0868*/ 	.short	0x0101
        /*086a*/ 	.byte	0x0a
	.zero		1


	//   ....[32]....
        /*086c*/ 	.word	0x00008d20
        /*0870*/ 	.word	0x000000ff
        /*0874*/ 	.word	0x00022830
        /*0878*/ 	.short	0x010a
        /*087a*/ 	.byte	0x07
	.zero		1


	//   ....[33]....
        /*087c*/ 	.word	0x00008d60
        /*0880*/ 	.word	0x000000ff
        /*0884*/ 	.word	0x00022830
        /*0888*/ 	.short	0x010a
        /*088a*/ 	.byte	0x07
	.zero		1


	//   ....[34]....
        /*088c*/ 	.word	0x00009030
        /*0890*/ 	.word	0x000000ff
        /*0894*/ 	.word	0x00022850
        /*0898*/ 	.short	0x010a
        /*089a*/ 	.byte	0x0a
	.zero		1


	//   ....[35]....
        /*089c*/ 	.word	0x00009070
        /*08a0*/ 	.word	0x000000ff
        /*08a4*/ 	.word	0x00022850
        /*08a8*/ 	.short	0x010a
        /*08aa*/ 	.byte	0x0a
	.zero		1


	//   ....[36]....
        /*08ac*/ 	.word	0x0000aa20
        /*08b0*/ 	.word	0x00000003
        /*08b4*/ 	.word	0x00000000
        /*08b8*/ 	.short	0x0101
        /*08ba*/ 	.byte	0x3f
	.zero		1


	//   ....[37]....
        /*08bc*/ 	.word	0x0000ad10
        /*08c0*/ 	.word	0x000000ff
        /*08c4*/ 	.word	0x00000000
        /*08c8*/ 	.short	0x0101
        /*08ca*/ 	.byte	0x06
	.zero		1


	//   ....[38]....
        /*08cc*/ 	.word	0x0000b450
        /*08d0*/ 	.word	0x000000ff
        /*08d4*/ 	.word	0x00022830
        /*08d8*/ 	.short	0x010a
        /*08da*/ 	.byte	0x07
	.zero		1


	//   ....[39]....
        /*08dc*/ 	.word	0x0000b490
        /*08e0*/ 	.word	0x000000ff
        /*08e4*/ 	.word	0x00022830
        /*08e8*/ 	.short	0x010a
        /*08ea*/ 	.byte	0x07
	.zero		1


	//   ....[40]....
        /*08ec*/ 	.word	0x0000b760
        /*08f0*/ 	.word	0x000000ff
        /*08f4*/ 	.word	0x00022850
        /*08f8*/ 	.short	0x010a
        /*08fa*/ 	.byte	0x0a
	.zero		1


	//   ....[41]....
        /*08fc*/ 	.word	0x0000b7a0
        /*0900*/ 	.word	0x000000ff
        /*0904*/ 	.word	0x00022850
        /*0908*/ 	.short	0x010a
        /*090a*/ 	.byte	0x0a
	.zero		1


	//   ....[42]....
        /*090c*/ 	.word	0x0000c250
        /*0910*/ 	.word	0x00000022
        /*0914*/ 	.word	0x00000000
        /*0918*/ 	.short	0x0101
        /*091a*/ 	.byte	0x3f
	.zero		1


	//   ....[43]....
        /*091c*/ 	.word	0x0000e440
        /*0920*/ 	.word	0x000000ff
        /*0924*/ 	.word	0x00000000
        /*0928*/ 	.short	0x0101
        /*092a*/ 	.byte	0x06
	.zero		1


	//   ....[44]....
        /*092c*/ 	.word	0x0000ea40
        /*0930*/ 	.word	0x000000ff
        /*0934*/ 	.word	0x00022850
        /*0938*/ 	.short	0x010a
        /*093a*/ 	.byte	0x05
	.zero		1


	//   ....[45]....
        /*093c*/ 	.word	0x0000ea80
        /*0940*/ 	.word	0x000000ff
        /*0944*/ 	.word	0x00022850
        /*0948*/ 	.short	0x010a
        /*094a*/ 	.byte	0x05
	.zero		1


	//   ....[46]....
        /*094c*/ 	.word	0x0000f040
        /*0950*/ 	.word	0x000000ff
        /*0954*/ 	.word	0x00000000
        /*0958*/ 	.short	0x0101
        /*095a*/ 	.byte	0x04
	.zero		1


	//   ....[47]....
        /*095c*/ 	.word	0x00010900
        /*0960*/ 	.word	0x00000003
        /*0964*/ 	.word	0x00000000
        /*0968*/ 	.short	0x0101
        /*096a*/ 	.byte	0x3f
	.zero		1


	//   ....[48]....
        /*096c*/ 	.word	0x00013ba0
        /*0970*/ 	.word	0x00000003
        /*0974*/ 	.word	0x00022880
        /*0978*/ 	.short	0x010a
        /*097a*/ 	.byte	0x3f
	.zero		1


	//   ....[49]....
        /*097c*/ 	.word	0x00013d60
        /*0980*/ 	.word	0x00000003
        /*0984*/ 	.word	0x00022840
        /*0988*/ 	.short	0x010a
        /*098a*/ 	.byte	0x3f
	.zero		1


	//   ....[50]....
        /*098c*/ 	.word	0x00014230
        /*0990*/ 	.word	0x000000ff
        /*0994*/ 	.word	0x00022820
        /*0998*/ 	.short	0x010a
        /*099a*/ 	.byte	0x28
	.zero		1


	//   ....[51]....
        /*099c*/ 	.word	0x00014540
        /*09a0*/ 	.word	0x00000005
        /*09a4*/ 	.word	0x00022880
        /*09a8*/ 	.short	0x010a
        /*09aa*/ 	.byte	0x3f
	.zero		1


	//   ....[52]....
        /*09ac*/ 	.word	0x00014790
        /*09b0*/ 	.word	0x00000005
        /*09b4*/ 	.word	0x00022840
        /*09b8*/ 	.short	0x010a
        /*09ba*/ 	.byte	0x3f
	.zero		1


	//   ....[53]....
        /*09bc*/ 	.word	0x00014cb0
        /*09c0*/ 	.word	0x00000005
        /*09c4*/ 	.word	0x00022870
        /*09c8*/ 	.short	0x010a
        /*09ca*/ 	.byte	0x3f
	.zero		1


	//   ....[54]....
        /*09cc*/ 	.word	0x00014d30
        /*09d0*/ 	.word	0x00000005
        /*09d4*/ 	.word	0x00022860
        /*09d8*/ 	.short	0x010a
        /*09da*/ 	.byte	0x3f
	.zero		1


	//   ....[55]....
        /*09dc*/ 	.word	0x000151e0
        /*09e0*/ 	.word	0x00000003
        /*09e4*/ 	.word	0x00022850
        /*09e8*/ 	.short	0x0101
        /*09ea*/ 	.byte	0x3f
	.zero		1


	//   ....[56]....
        /*09ec*/ 	.word	0x00015240
        /*09f0*/ 	.word	0x00000003
        /*09f4*/ 	.word	0x00000000
        /*09f8*/ 	.short	0x0101
        /*09fa*/ 	.byte	0x3f
	.zero		1


	//   ....[57]....
        /*09fc*/ 	.word	0x00015410
        /*0a00*/ 	.word	0x00000014
        /*0a04*/ 	.word	0x00022870
        /*0a08*/ 	.short	0x010a
        /*0a0a*/ 	.byte	0x3f
	.zero		1


	//   ....[58]....
        /*0a0c*/ 	.word	0x000154a0
        /*0a10*/ 	.word	0x00000014
        /*0a14*/ 	.word	0x00022860
        /*0a18*/ 	.short	0x010a
        /*0a1a*/ 	.byte	0x3f
	.zero		1


	//   ....[59]....
        /*0a1c*/ 	.word	0x00015960
        /*0a20*/ 	.word	0x00000014
        /*0a24*/ 	.word	0x00022850
        /*0a28*/ 	.short	0x0101
        /*0a2a*/ 	.byte	0x3f
	.zero		1


	//   ....[60]....
        /*0a2c*/ 	.word	0x000159b0
        /*0a30*/ 	.word	0x00000000
        /*0a34*/ 	.word	0x00000000
        /*0a38*/ 	.short	0x0101
        /*0a3a*/ 	.byte	0x3f
	.zero		1


	//   ....[61]....
        /*0a3c*/ 	.word	0x00016750
        /*0a40*/ 	.word	0x00000000
        /*0a44*/ 	.word	0x00022820
        /*0a48*/ 	.short	0x010a
        /*0a4a*/ 	.byte	0x3f
	.zero		1


	//   ....[62]....
        /*0a4c*/ 	.word	0x00016910
        /*0a50*/ 	.word	0x00000006
        /*0a54*/ 	.word	0x00000000
        /*0a58*/ 	.short	0x010a
        /*0a5a*/ 	.byte	0x3f
	.zero		1


	//   ....[63]....
        /*0a5c*/ 	.word	0x00016980
        /*0a60*/ 	.word	0x00000007
        /*0a64*/ 	.word	0x00000000
        /*0a68*/ 	.short	0x010a
        /*0a6a*/ 	.byte	0x3f
	.zero		1


	//   ....[64]....
        /*0a6c*/ 	.word	0x000169e0
        /*0a70*/ 	.word	0x00000004
        /*0a74*/ 	.word	0x00022860
        /*0a78*/ 	.short	0x010a
        /*0a7a*/ 	.byte	0x3f
	.zero		1


	//   ....[65]....
        /*0a7c*/ 	.word	0x00016a30
        /*0a80*/ 	.word	0x00000003
        /*0a84*/ 	.word	0x00022860
        /*0a88*/ 	.short	0x010a
        /*0a8a*/ 	.byte	0x3f
	.zero		1


	//   ....[66]....
        /*0a8c*/ 	.word	0x00016a70
        /*0a90*/ 	.word	0x00000004
        /*0a94*/ 	.word	0x00022880
        /*0a98*/ 	.short	0x010a
        /*0a9a*/ 	.byte	0x3f
	.zero		1


	//   ....[67]....
        /*0a9c*/ 	.word	0x00016a90
        /*0aa0*/ 	.word	0x00000003
        /*0aa4*/ 	.word	0x00022880
        /*0aa8*/ 	.short	0x010a
        /*0aaa*/ 	.byte	0x3f
	.zero		1


	//   ....[68]....
        /*0aac*/ 	.word	0x00016b00
        /*0ab0*/ 	.word	0x00000003
        /*0ab4*/ 	.word	0x00022800
        /*0ab8*/ 	.short	0x010a
        /*0aba*/ 	.byte	0x3f
	.zero		1


	//   ....[69]....
        /*0abc*/ 	.word	0x00016b50
        /*0ac0*/ 	.word	0x0000000f
        /*0ac4*/ 	.word	0x00022830
        /*0ac8*/ 	.short	0x010a
        /*0aca*/ 	.byte	0x3f
	.zero		1


	//   ....[70]....
        /*0acc*/ 	.word	0x00016bb0
        /*0ad0*/ 	.word	0x00000015
        /*0ad4*/ 	.word	0x00022830
        /*0ad8*/ 	.short	0x010a
        /*0ada*/ 	.byte	0x3f
	.zero		1


	//   ....[71]....
        /*0adc*/ 	.word	0x00016c10
        /*0ae0*/ 	.word	0x00000015
        /*0ae4*/ 	.word	0x00022850
        /*0ae8*/ 	.short	0x010a
        /*0aea*/ 	.byte	0x3f
	.zero		1


	//   ....[72]....
        /*0aec*/ 	.word	0x00016c70
        /*0af0*/ 	.word	0x00000007
        /*0af4*/ 	.word	0x00022830
        /*0af8*/ 	.short	0x010a
        /*0afa*/ 	.byte	0x3f
	.zero		1


	//   ....[73]....
        /*0afc*/ 	.word	0x00016cd0
        /*0b00*/ 	.word	0x00000007
        /*0b04*/ 	.word	0x00022850
        /*0b08*/ 	.short	0x010a
        /*0b0a*/ 	.byte	0x3f
	.zero		1


	//   ....[74]....
        /*0b0c*/ 	.word	0x00016d30
        /*0b10*/ 	.word	0x00000007
        /*0b14*/ 	.word	0x00022830
        /*0b18*/ 	.short	0x010a
        /*0b1a*/ 	.byte	0x3f
	.zero		1


	//   ....[75]....
        /*0b1c*/ 	.word	0x00016d90
        /*0b20*/ 	.word	0x00000007
        /*0b24*/ 	.word	0x00022850
        /*0b28*/ 	.short	0x010a
        /*0b2a*/ 	.byte	0x3f
	.zero		1


	//   ....[76]....
        /*0b2c*/ 	.word	0x00016df0
        /*0b30*/ 	.word	0x00000005
        /*0b34*/ 	.word	0x00022850
        /*0b38*/ 	.short	0x010a
        /*0b3a*/ 	.byte	0x3f
	.zero		1


	//   ....[77]....
        /*0b3c*/ 	.word	0x00016f40
        /*0b40*/ 	.word	0x00000003
        /*0b44*/ 	.word	0x00022880
        /*0b48*/ 	.short	0x010a
        /*0b4a*/ 	.byte	0x3f
	.zero		1


	//   ....[78]....
        /*0b4c*/ 	.word	0x00016f90
        /*0b50*/ 	.word	0x00000003
        /*0b54*/ 	.word	0x00022840
        /*0b58*/ 	.short	0x010a
        /*0b5a*/ 	.byte	0x3f
	.zero		1


	//   ....[79]....
        /*0b5c*/ 	.word	0x00016ff0
        /*0b60*/ 	.word	0x00000003
        /*0b64*/ 	.word	0x00022820
        /*0b68*/ 	.short	0x010a
        /*0b6a*/ 	.byte	0x3f
	.zero		1


	//   ....[80]....
        /*0b6c*/ 	.word	0x00017040
        /*0b70*/ 	.word	0x00000005
        /*0b74*/ 	.word	0x00022880
        /*0b78*/ 	.short	0x010a
        /*0b7a*/ 	.byte	0x3f
	.zero		1


	//   ....[81]....
        /*0b7c*/ 	.word	0x00017090
        /*0b80*/ 	.word	0x00000005
        /*0b84*/ 	.word	0x00022840
        /*0b88*/ 	.short	0x010a
        /*0b8a*/ 	.byte	0x3f
	.zero		1


	//   ....[82]....
        /*0b8c*/ 	.word	0x000170f0
        /*0b90*/ 	.word	0x00000005
        /*0b94*/ 	.word	0x00022870
        /*0b98*/ 	.short	0x010a
        /*0b9a*/ 	.byte	0x3f
	.zero		1


	//   ....[83]....
        /*0b9c*/ 	.word	0x00017150
        /*0ba0*/ 	.word	0x00000003
        /*0ba4*/ 	.word	0x00022860
        /*0ba8*/ 	.short	0x010a
        /*0baa*/ 	.byte	0x3f
	.zero		1


	//   ....[84]....
        /*0bac*/ 	.word	0x000171a0
        /*0bb0*/ 	.word	0x00000014
        /*0bb4*/ 	.word	0x00022870
        /*0bb8*/ 	.short	0x010a
        /*0bba*/ 	.byte	0x3f
	.zero		1


	//   ....[85]....
        /*0bbc*/ 	.word	0x000171f0
        /*0bc0*/ 	.word	0x00000014
        /*0bc4*/ 	.word	0x00022860
        /*0bc8*/ 	.short	0x010a
        /*0bca*/ 	.byte	0x3f
	.zero		1


	//   ....[86]....
        /*0bcc*/ 	.word	0x00017240
        /*0bd0*/ 	.word	0x00000000
        /*0bd4*/ 	.word	0x00022820
        /*0bd8*/ 	.short	0x010a
        /*0bda*/ 	.byte	0x3f
	.zero		1


	//   ....[87]....
        /*0bdc*/ 	.word	0x000173e0
        /*0be0*/ 	.word	0x00000006
        /*0be4*/ 	.word	0x00000000
        /*0be8*/ 	.short	0x010a
        /*0bea*/ 	.byte	0x3f
	.zero		1


	//   ....[88]....
        /*0bec*/ 	.word	0x00017430
        /*0bf0*/ 	.word	0x00000007
        /*0bf4*/ 	.word	0x00000000
        /*0bf8*/ 	.short	0x010a
        /*0bfa*/ 	.byte	0x3f
	.zero		1


	//   ....[89]....
        /*0bfc*/ 	.word	0x00017480
        /*0c00*/ 	.word	0x00000004
        /*0c04*/ 	.word	0x00022860
        /*0c08*/ 	.short	0x010a
        /*0c0a*/ 	.byte	0x3f
	.zero		1


	//   ....[90]....
        /*0c0c*/ 	.word	0x000174d0
        /*0c10*/ 	.word	0x00000003
        /*0c14*/ 	.word	0x00022860
        /*0c18*/ 	.short	0x010a
        /*0c1a*/ 	.byte	0x3f
	.zero		1


	//   ....[91]....
        /*0c1c*/ 	.word	0x00017520
        /*0c20*/ 	.word	0x00000004
        /*0c24*/ 	.word	0x00022880
        /*0c28*/ 	.short	0x010a
        /*0c2a*/ 	.byte	0x3f
	.zero		1


	//----- nvinfo : EIATTR_NUM_MBARRIERS
	.align		4
.L_249:
        /*0c2c*/ 	.byte	0x03, 0x38
        /*0c2e*/ 	.short	0x0016


	//----- nvinfo : EIATTR_EXIT_INSTR_OFFSETS
	.align		4
        /*0c30*/ 	.byte	0x04, 0x1c
        /*0c32*/ 	.short	(.L_251 - .L_250)


	//   ....[0]....
.L_250:
        /*0c34*/ 	.word	0x00000ab0


	//   ....[1]....
        /*0c38*/ 	.word	0x00011880


	//   ....[2]....
        /*0c3c*/ 	.word	0x00016ae0


	//----- nvinfo : EIATTR_MAX_THREADS
	.align		4
.L_251:
        /*0c40*/ 	.byte	0x04, 0x05
        /*0c42*/ 	.short	(.L_253 - .L_252)
.L_252:
        /*0c44*/ 	.word	0x00000180
        /*0c48*/ 	.word	0x00000001
        /*0c4c*/ 	.word	0x00000001


	//----- nvinfo : EIATTR_CRS_STACK_SIZE
	.align		4
.L_253:
        /*0c50*/ 	.byte	0x04, 0x1e
        /*0c52*/ 	.short	(.L_255 - .L_254)
.L_254:
        /*0c54*/ 	.word	0x00000000


	//----- nvinfo : EIATTR_CBANK_PARAM_SIZE
	.align		4
.L_255:
        /*0c58*/ 	.byte	0x03, 0x19
        /*0c5a*/ 	.short	0x0a70


	//----- nvinfo : EIATTR_PARAM_CBANK
	.align		4
        /*0c5c*/ 	.byte	0x04, 0x0a
        /*0c5e*/ 	.short	(.L_257 - .L_256)
	.align		4
.L_256:
        /*0c60*/ 	.word	index@(.nv.constant0._ZN7cutlass13device_kernelIN5flash11enable_sm90INS1_16FlashAttnFwdSm90INS1_25CollectiveMainloopFwdSm90ILi2EN4cute5tupleIJNS5_1CILi1EEES8_S8_EEENS6_IJNS7_ILi128EEESA_NS7_ILi192EEEEEELi128ENS_12float_e4m3_tEfNS_4arch4Sm90ELb0ELb1ELb1ELb1ELb0ELb0ELb0ELb1ELb1ELb0ELb0ELb0EEENS1_21CollectiveEpilogueFwdINS6_IJSA_SA_SA_EEES9_NS_10bfloat16_tESF_Li256ELb1ELb0ELb0ELb1EEENS1_36VarlenDynamicPersistentTileSchedulerILi128ELi128ELi256ELi128ELb0ELb0ELb1ELb1ELb0ELb1EEEEEEEEEvNT_6ParamsE)
        /*0c64*/ 	.short	0x0210
        /*0c66*/ 	.short	0x0a70


	//----- nvinfo : EIATTR_SW_WAR
	.align		4
.L_257:
        /*0c68*/ 	.byte	0x04, 0x36
        /*0c6a*/ 	.short	(.L_259 - .L_258)
.L_258:
        /*0c6c*/ 	.word	0x00000008
.L_259:


//--------------------- .nv.info._ZN7cutlass13device_kernelIN5flash11enable_sm90INS1_16FlashAttnFwdSm90INS1_25CollectiveMainloopFwdSm90ILi2EN4cute5tupleIJNS5_1CILi1EEES8_S8_EEENS6_IJNS7_ILi128EEESA_NS7_ILi192EEEEEELi128ENS_12float_e4m3_tEfNS_4arch4Sm90ELb0ELb1ELb1ELb1ELb0ELb1ELb0ELb1ELb1ELb0ELb0ELb0EEENS1_21CollectiveEpilogueFwdINS6_IJSA_SA_SA_EEES9_NS_10bfloat16_tESF_Li256ELb1ELb0ELb0ELb1EEENS1_36VarlenDynamicPersistentTileSchedulerILi128ELi128ELi256ELi128ELb0ELb0ELb1ELb1ELb0ELb1EEEEEEEEEvNT_6ParamsE --------------------------
	.section	.nv.info._ZN7cutlass13device_kernelIN5flash11enable_sm90INS1_16FlashAttnFwdSm90INS1_25CollectiveMainloopFwdSm90ILi2EN4cute5tupleIJNS5_1CILi1EEES8_S8_EEENS6_IJNS7_ILi128EEESA_NS7_ILi192EEEEEELi128ENS_12float_e4m3_tEfNS_4arch4Sm90ELb0ELb1ELb1ELb1ELb0ELb1ELb0ELb1ELb1ELb0ELb0ELb0EEENS1_21CollectiveEpilogueFwdINS6_IJSA_SA_SA_EEES9_NS_10bfloat16_tESF_Li256ELb1ELb0ELb0ELb1EEENS1_36VarlenDynamicPersistentTileSchedulerILi128ELi128ELi256ELi128ELb0ELb0ELb1ELb1ELb0ELb1EEEEEEEEEvNT_6ParamsE,"",@"SHT_CUDA_INFO"
	.sectionflags	@""
	.align	4


	//----- nvinfo : EIATTR_CUDA_API_VERSION
	.align		4
        /*0000*/ 	.byte	0x04, 0x37
        /*0002*/ 	.short	(.L_261 - .L_260)
.L_260:
        /*0004*/ 	.word	0x00000082


	//----- nvinfo : EIATTR_KPARAM_INFO
	.align		4
.L_261:
        /*0008*/ 	.byte	0x04, 0x17
        /*000a*/ 	.short	(.L_263 - .L_262)
.L_262:
        /*000c*/ 	.word	0x00000000
        /*0010*/ 	.short	0x0000
        /*0012*/ 	.short	0x0070
        /*0014*/ 	.byte	0x00, 0xf0, 0x01, 0x28


	//----- nvinfo : EIATTR_SPARSE_MMA_MASK
	.align		4
.L_263:
        /*0018*/ 	.byte	0x03, 0x50
        /*001a*/ 	.short	0x0000


	//----- nvinfo : EIATTR_MAXREG_COUNT
	.align		4
        /*001c*/ 	.byte	0x03, 0x1b
        /*001e*/ 	.short	0x00a8


	//----- nvinfo : EIATTR_NUM_BARRIERS
	.align		4
        /*0020*/ 	.byte	0x02, 0x4c
        /*0022*/ 	.byte	0x10
	.zero		1


	//----- nvinfo : EIATTR_EXTERNS
	.align		4
        /*0024*/ 	.byte	0x04, 0x0f
        /*0026*/ 	.short	(.L_265 - .L_264)


	//   ....[0]....
	.align		4
.L_264:
        /*0028*/ 	.word	index@(__assertfail)


	//----- nvinfo : EIATTR_ANNOTATIONS
	.align		4
.L_265:
        /*002c*/ 	.byte	0x04, 0x55
        /*002e*/ 	.short	(.L_267 - .L_266)


	//   ....[0]....
.L_266:
        /* <DEDUP_REMOVED lines=68> */


	//----- nvinfo : EIATTR_MERCURY_ISA_VERSION
	.align		4
.L_267:
        /*0458*/ 	.byte	0x03, 0x5f
        /*045a*/ 	.short	0x0101


	//----- nvinfo : EIATTR_UNUSED_LOAD_BYTE_OFFSET
	.align		4
        /*045c*/ 	.byte	0x04, 0x44
        /*045e*/ 	.short	(.L_269 - .L_268)


	//   ....[0]....
.L_268:
        /*0460*/ 	.word	0x00000b00
        /*0464*/ 	.word	0x0000fff0


	//   ....[1]....
        /*0468*/ 	.word	0x0001f030
        /*046c*/ 	.word	0x0000fff0


	//----- nvinfo : EIATTR_INT_WARP_WIDE_INSTR_OFFSETS
	.align		4
.L_269:
        /*0470*/ 	.byte	0x04, 0x31
        /*0472*/ 	.short	(.L_271 - .L_270)


	//   ....[0]....
.L_270:
        /*0474*/ 	.word	0x000001c0


	//   ....[1]....
        /*0478*/ 	.word	0x00000200


	//   ....[2]....
        /*047c*/ 	.word	0x00000270


	//   ....[3]....
        /*0480*/ 	.word	0x00024250


	//   ....[4]....
        /*0484*/ 	.word	0x000242e0


	//   ....[5]....
        /*0488*/ 	.word	0x000249e0


	//   ....[6]....
        /*048c*/ 	.word	0x00024a10


	//   ....[7]....
        /*0490*/ 	.word	0x00024af0


	//   ....[8]....
        /*0494*/ 	.word	0x00024bc0


	//   ....[9]....
        /*0498*/ 	.word	0x000268a0


	//   ....[10]....
        /*049c*/ 	.word	0x00026930


	//----- nvinfo : EIATTR_COOP_GROUP_MASK_REGIDS
	.align		4
.L_271:
        /*04a0*/ 	.byte	0x04, 0x29
        /*04a2*/ 	.short	(.L_273 - .L_272)


	//   ....[0]....
.L_272:
        /*04a4*/ 	.word	0xffffffff


	//   ....[1]....
        /*04a8*/ 	.word	0xffffffff


	//   ....[2]....
        /*04ac*/ 	.word	0xffffffff


	//   ....[3]....
        /*04b0*/ 	.word	0xffffffff


	//   ....[4]....
        /*04b4*/ 	.word	0xffffffff


	//   ....[5]....
        /*04b8*/ 	.word	0xffffffff


	//   ....[6]....
        /*04bc*/ 	.word	0xffffffff


	//   ....[7]....
        /*04c0*/ 	.word	0xffffffff


	//   ....[8]....
        /*04c4*/ 	.word	0xffffffff


	//   ....[9]....
        /*04c8*/ 	.word	0xffffffff


	//   ....[10]....
        /*04cc*/ 	.word	0xffffffff


	//   ....[11]....
        /*04d0*/ 	.word	0xffffffff


	//   ....[12]....
        /*04d4*/ 	.word	0xffffffff


	//   ....[13]....
        /*04d8*/ 	.word	0xffffffff


	//   ....[14]....
        /*04dc*/ 	.word	0xffffffff


	//   ....[15]....
        /*04e0*/ 	.word	0xffffffff


	//   ....[16]....
        /*04e4*/ 	.word	0xffffffff


	//   ....[17]....
        /*04e8*/ 	.word	0xffffffff


	//   ....[18]....
        /*04ec*/ 	.word	0xffffffff


	//   ....[19]....
        /*04f0*/ 	.word	0xffffffff


	//   ....[20]....
        /*04f4*/ 	.word	0xffffffff


	//   ....[21]....
        /*04f8*/ 	.word	0xffffffff


	//   ....[22]....
        /*04fc*/ 	.word	0xffffffff


	//   ....[23]....
        /*0500*/ 	.word	0xffffffff


	//   ....[24]....
        /*0504*/ 	.word	0xffffffff


	//   ....[25]....
        /*0508*/ 	.word	0xffffffff


	//   ....[26]....
        /*050c*/ 	.word	0xffffffff


	//   ....[27]....
        /*0510*/ 	.word	0xffffffff


	//   ....[28]....
        /*0514*/ 	.word	0xffffffff


	//   ....[29]....
        /*0518*/ 	.word	0xffffffff


	//   ....[30]....
        /*051c*/ 	.word	0xffffffff


	//   ....[31]....
        /*0520*/ 	.word	0xffffffff


	//   ....[32]....
        /*0524*/ 	.word	0xffffffff


	//   ....[33]....
        /*0528*/ 	.word	0xffffffff


	//   ....[34]....
        /*052c*/ 	.word	0xffffffff


	//   ....[35]....
        /*0530*/ 	.word	0xffffffff


	//   ....[36]....
        /*0534*/ 	.word	0xffffffff


	//   ....[37]....
        /*0538*/ 	.word	0xffffffff


	//   ....[38]....
        /*053c*/ 	.word	0xffffffff


	//   ....[39]....
        /*0540*/ 	.word	0xffffffff


	//   ....[40]....
        /*0544*/ 	.word	0xffffffff


	//   ....[41]....
        /*0548*/ 	.word	0xffffffff


	//   ....[42]....
        /*054c*/ 	.word	0xffffffff


	//   ....[43]....
        /*0550*/ 	.word	0xffffffff


	//   ....[44]....
        /*0554*/ 	.word	0xffffffff


	//   ....[45]....
        /*0558*/ 	.word	0xffffffff


	//   ....[46]....
        /*055c*/ 	.word	0xffffffff


	//   ....[47]....
        /*0560*/ 	.word	0xffffffff


	//   ....[48]....
        /*0564*/ 	.word	0xffffffff


	//   ....[49]....
        /*0568*/ 	.word	0xffffffff


	//   ....[50]....
        /*056c*/ 	.word	0xffffffff


	//   ....[51]....
        /*0570*/ 	.word	0xffffffff


	//   ....[52]....
        /*0574*/ 	.word	0xffffffff


	//   ....[53]....
        /*0578*/ 	.word	0xffffffff


	//   ....[54]....
        /*057c*/ 	.word	0xffffffff


	//   ....[55]....
        /*0580*/ 	.word	0xffffffff


	//   ....[56]....
        /*0584*/ 	.word	0xffffffff


	//   ....[57]....
        /*0588*/ 	.word	0xffffffff


	//   ....[58]....
        /*058c*/ 	.word	0xffffffff


	//   ....[59]....
        /*0590*/ 	.word	0xffffffff


	//   ....[60]....
        /*0594*/ 	.word	0xffffffff


	//   ....[61]....
        /*0598*/ 	.word	0xffffffff


	//   ....[62]....
        /*059c*/ 	.word	0xffffffff


	//   ....[63]....
        /*05a0*/ 	.word	0xffffffff


	//   ....[64]....
        /*05a4*/ 	.word	0xffffffff


	//   ....[65]....
        /*05a8*/ 	.word	0xffffffff


	//   ....[66]....
        /*05ac*/ 	.word	0xffffffff


	//   ....[67]....
        /*05b0*/ 	.word	0xffffffff


	//   ....[68]....
        /*05b4*/ 	.word	0xffffffff


	//   ....[69]....
        /*05b8*/ 	.word	0xffffffff


	//   ....[70]....
        /*05bc*/ 	.word	0xffffffff


	//   ....[71]....
        /*05c0*/ 	.word	0xffffffff


	//   ....[72]....
        /*05c4*/ 	.word	0xffffffff


	//   ....[73]....
        /*05c8*/ 	.word	0xffffffff


	//   ....[74]....
        /*05cc*/ 	.word	0xffffffff


	//   ....[75]....
        /*05d0*/ 	.word	0xffffffff


	//   ....[76]....
        /*05d4*/ 	.word	0xffffffff


	//   ....[77]....
        /*05d8*/ 	.word	0xffffffff


	//   ....[78]....
        /*05dc*/ 	.word	0xffffffff


	//   ....[79]....
        /*05e0*/ 	.word	0xffffffff


	//   ....[80]....
        /*05e4*/ 	.word	0xffffffff


	//   ....[81]....
        /*05e8*/ 	.word	0xffffffff


	//   ....[82]....
        /*05ec*/ 	.word	0xffffffff


	//   ....[83]....
        /*05f0*/ 	.word	0xffffffff


	//   ....[84]....
        /*05f4*/ 	.word	0xffffffff


	//   ....[85]....
        /*05f8*/ 	.word	0xffffffff


	//   ....[86]....
        /*05fc*/ 	.word	0xffffffff


	//   ....[87]....
        /*0600*/ 	.word	0xffffffff


	//   ....[88]....
        /*0604*/ 	.word	0xffffffff


	//   ....[89]....
        /*0608*/ 	.word	0xffffffff


	//   ....[90]....
        /*060c*/ 	.word	0xffffffff


	//   ....[91]....
        /*0610*/ 	.word	0xffffffff


	//   ....[92]....
        /*0614*/ 	.word	0xffffffff


	//   ....[93]....
        /*0618*/ 	.word	0xffffffff


	//   ....[94]....
        /*061c*/ 	.word	0xffffffff


	//   ....[95]....
        /*0620*/ 	.word	0xffffffff


	//   ....[96]....
        /*0624*/ 	.word	0x0500000f


	//   ....[97]....
        /*0628*/ 	.word	0x0500000f


	//   ....[98]....
        /*062c*/ 	.word	0x0500000f


	//   ....[99]....
        /*0630*/ 	.word	0x0500000f


	//   ....[100]....
        /*0634*/ 	.word	0x0500000f


	//   ....[101]....
        /*0638*/ 	.word	0x0500000f


	//   ....[102]....
        /*063c*/ 	.word	0x0500000f


	//   ....[103]....
        /*0640*/ 	.word	0x0500000f


	//   ....[104]....
        /*0644*/ 	.word	0x0500000f


	//   ....[105]....
        /*0648*/ 	.word	0x0500000f


	//   ....[106]....
        /*064c*/ 	.word	0x0500000f


	//   ....[107]....
        /*0650*/ 	.word	0x0500000f


	//   ....[108]....
        /*0654*/ 	.word	0x0500000f


	//   ....[109]....
        /*0658*/ 	.word	0x0500000f


	//   ....[110]....
        /*065c*/ 	.word	0x0500000f


	//   ....[111]....
        /*0660*/ 	.word	0x0500000f


	//   ....[112]....
        /*0664*/ 	.word	0x0500000f


	//   ....[113]....
        /*0668*/ 	.word	0x0500000f


	//   ....[114]....
        /*066c*/ 	.word	0x0500000f


	//   ....[115]....
        /*0670*/ 	.word	0x0500000f


	//   ....[116]....
        /*0674*/ 	.word	0x0500000f


	//   ....[117]....
        /*0678*/ 	.word	0x0500000f


	//   ....[118]....
        /*067c*/ 	.word	0x0500000f


	//   ....[119]....
        /*0680*/ 	.word	0x0500000f


	//   ....[120]....
        /*0684*/ 	.word	0x0500000f


	//   ....[121]....
        /*0688*/ 	.word	0x0500000f


	//   ....[122]....
        /*068c*/ 	.word	0x0500000f


	//   ....[123]....
        /*0690*/ 	.word	0x0500000f


	//   ....[124]....
        /*0694*/ 	.word	0x0500000f


	//   ....[125]....
        /*0698*/ 	.word	0x0500000f


	//   ....[126]....
        /*069c*/ 	.word	0x0500000f


	//   ....[127]....
        /*06a0*/ 	.word	0x0500000f


	//   ....[128]....
        /*06a4*/ 	.word	0x0500000f


	//   ....[129]....
        /*06a8*/ 	.word	0x0500000f


	//   ....[130]....
        /*06ac*/ 	.word	0x0500000f


	//   ....[131]....
        /*06b0*/ 	.word	0x0500000f


	//   ....[132]....
        /*06b4*/ 	.word	0x0500000f


	//   ....[133]....
        /*06b8*/ 	.word	0x0500000f


	//   ....[134]....
        /*06bc*/ 	.word	0x0500000f


	//   ....[135]....
        /*06c0*/ 	.word	0x0500000f


	//   ....[136]....
        /*06c4*/ 	.word	0x0500000f


	//   ....[137]....
        /*06c8*/ 	.word	0x0500000f


	//   ....[138]....
        /*06cc*/ 	.word	0x0500000f


	//   ....[139]....
        /*06d0*/ 	.word	0x0500000f


	//   ....[140]....
        /*06d4*/ 	.word	0x0500000f


	//   ....[141]....
        /*06d8*/ 	.word	0x0500000f


	//   ....[142]....
        /*06dc*/ 	.word	0x0500000f


	//   ....[143]....
        /*06e0*/ 	.word	0x0500000f


	//   ....[144]....
        /*06e4*/ 	.word	0x0500000f


	//   ....[145]....
        /*06e8*/ 	.word	0x0500000f


	//   ....[146]....
        /*06ec*/ 	.word	0x0500000f


	//   ....[147]....
        /*06f0*/ 	.word	0x0500000f


	//   ....[148]....
        /*06f4*/ 	.word	0x0500000f


	//   ....[149]....
        /*06f8*/ 	.word	0x0500000f


	//   ....[150]....
        /*06fc*/ 	.word	0x0500000f


	//   ....[151]....
        /*0700*/ 	.word	0x0500000f


	//   ....[152]....
        /*0704*/ 	.word	0x0500000f


	//   ....[153]....
        /*0708*/ 	.word	0x0500000f


	//   ....[154]....
        /*070c*/ 	.word	0x0500000f


	//   ....[155]....
        /*0710*/ 	.word	0x0500000f


	//   ....[156]....
        /*0714*/ 	.word	0x0500000f


	//----- nvinfo : EIATTR_COOP_GROUP_INSTR_OFFSETS
	.align		4
.L_273:
        /*0718*/ 	.byte	0x04, 0x28
        /*071a*/ 	.short	(.L_275 - .L_274)


	//   ....[0]....
.L_274:
        /*071c*/ 	.word	0x00000070


	//   ....[1]....
        /*0720*/ 	.word	0x000001d0


	//   ....[2]....
        /*0724*/ 	.word	0x00000220


	//   ....[3]....
        /*0728*/ 	.word	0x00000450


	//   ....[4]....
        /*072c*/ 	.word	0x000005b0


	//   ....[5]....
        /*0730*/ 	.word	0x000006d0


	//   ....[6]....
        /*0734*/ 	.word	0x00000830


	//   ....[7]....
        /*0738*/ 	.word	0x00009c80


	//   ....[8]....
        /*073c*/ 	.word	0x00013210


	//   ....[9]....
        /*0740*/ 	.word	0x000132d0


	//   ....[10]....
        /*0744*/ 	.word	0x00013b20


	//   ....[11]....
        /*0748*/ 	.word	0x00013b80


	//   ....[12]....
        /*074c*/ 	.word	0x000167f0


	//   ....[13]....
        /*0750*/ 	.word	0x000168f0


	//   ....[14]....
        /*0754*/ 	.word	0x00017170


	//   ....[15]....
        /*0758*/ 	.word	0x000171e0


	//   ....[16]....
        /*075c*/ 	.word	0x000195b0


	//   ....[17]....
        /*0760*/ 	.word	0x00019670


	//   ....[18]....
        /*0764*/ 	.word	0x000196d0


	//   ....[19]....
        /*0768*/ 	.word	0x000196f0


	//   ....[20]....
        /*076c*/ 	.word	0x0001ca80


	//   ....[21]....
        /*0770*/ 	.word	0x0001cb30


	//   ....[22]....
        /*0774*/ 	.word	0x0001d440


	//   ....[23]....
        /*0778*/ 	.word	0x0001d4a0


	//   ....[24]....
        /*077c*/ 	.word	0x0001e860


	//   ....[25]....
        /*0780*/ 	.word	0x0001e870


	//   ....[26]....
        /*0784*/ 	.word	0x0001e8f0


	//   ....[27]....
        /*0788*/ 	.word	0x0001e900


	//   ....[28]....
        /*078c*/ 	.word	0x0001f670


	//   ....[29]....
        /*0790*/ 	.word	0x0001f6a0


	//   ....[30]....
        /*0794*/ 	.word	0x0001f6d0


	//   ....[31]....
        /*0798*/ 	.word	0x0001f700


	//   ....[32]....
        /*079c*/ 	.word	0x0001f730


	//   ....[33]....
        /*07a0*/ 	.word	0x0001f760


	//   ....[34]....
        /*07a4*/ 	.word	0x0001f790


	//   ....[35]....
        /*07a8*/ 	.word	0x0001f7c0


	//   ....[36]....
        /*07ac*/ 	.word	0x0001f7f0


	//   ....[37]....
        /*07b0*/ 	.word	0x0001f820


	//   ....[38]....
        /*07b4*/ 	.word	0x0001f850


	//   ....[39]....
        /*07b8*/ 	.word	0x0001f880


	//   ....[40]....
        /*07bc*/ 	.word	0x0001f8b0


	//   ....[41]....
        /*07c0*/ 	.word	0x0001f8e0


	//   ....[42]....
        /*07c4*/ 	.word	0x0001f910


	//   ....[43]....
        /*07c8*/ 	.word	0x0001f940


	//   ....[44]....
        /*07cc*/ 	.word	0x0001f970


	//   ....[45]....
        /*07d0*/ 	.word	0x0001f9a0


	//   ....[46]....
        /*07d4*/ 	.word	0x0001f9d0


	//   ....[47]....
        /*07d8*/ 	.word	0x0001fa00


	//   ....[48]....
        /*07dc*/ 	.word	0x0001fa30


	//   ....[49]....
        /*07e0*/ 	.word	0x0001fa60


	//   ....[50]....
        /*07e4*/ 	.word	0x0001fa90


	//   ....[51]....
        /*07e8*/ 	.word	0x0001fac0


	//   ....[52]....
        /*07ec*/ 	.word	0x0001faf0


	//   ....[53]....
        /*07f0*/ 	.word	0x0001fb00


	//   ....[54]....
        /*07f4*/ 	.word	0x0001fb10


	//   ....[55]....
        /*07f8*/ 	.word	0x0001fb20


	//   ....[56]....
        /*07fc*/ 	.word	0x0001fb30


	//   ....[57]....
        /*0800*/ 	.word	0x0001fb40


	//   ....[58]....
        /*0804*/ 	.word	0x0001fb50


	//   ....[59]....
        /*0808*/ 	.word	0x0001fb80


	//   ....[60]....
        /*080c*/ 	.word	0x000214c0


	//   ....[61]....
        /*0810*/ 	.word	0x000216b0


	//   ....[62]....
        /*0814*/ 	.word	0x000216e0


	//   ....[63]....
        /*0818*/ 	.word	0x00021710


	//   ....[64]....
        /*081c*/ 	.word	0x00021740


	//   ....[65]....
        /*0820*/ 	.word	0x00021770


	//   ....[66]....
        /*0824*/ 	.word	0x000217b0


	//   ....[67]....
        /*0828*/ 	.word	0x00021930


	//   ....[68]....
        /*082c*/ 	.word	0x00021960


	//   ....[69]....
        /*0830*/ 	.word	0x00021990


	//   ....[70]....
        /*0834*/ 	.word	0x000219c0


	//   ....[71]....
        /*0838*/ 	.word	0x000219f0


	//   ....[72]....
        /*083c*/ 	.word	0x00021a20


	//   ....[73]....
        /*0840*/ 	.word	0x00021ac0


	//   ....[74]....
        /*0844*/ 	.word	0x00021b00


	//   ....[75]....
        /*0848*/ 	.word	0x00021bc0


	//   ....[76]....
        /*084c*/ 	.word	0x00022d40


	//   ....[77]....
        /*0850*/ 	.word	0x00024d50


	//   ....[78]....
        /*0854*/ 	.word	0x00027270


	//   ....[79]....
        /*0858*/ 	.word	0x000272a0


	//   ....[80]....
        /*085c*/ 	.word	0x000272e0


	//   ....[81]....
        /*0860*/ 	.word	0x00027310


	//   ....[82]....
        /*0864*/ 	.word	0x00027340


	//   ....[83]....
        /*0868*/ 	.word	0x00027370


	//   ....[84]....
        /*086c*/ 	.word	0x000273a0


	//   ....[85]....
        /*0870*/ 	.word	0x000273d0


	//   ....[86]....
        /*0874*/ 	.word	0x00027570


	//   ....[87]....
        /*0878*/ 	.word	0x000275a0


	//   ....[88]....
        /*087c*/ 	.word	0x000275d0


	//   ....[89]....
        /*0880*/ 	.word	0x00027600


	//   ....[90]....
        /*0884*/ 	.word	0x00027630


	//   ....[91]....
        /*0888*/ 	.word	0x00027660


	//   ....[92]....
        /*088c*/ 	.word	0x00027720


	//   ....[93]....
        /*0890*/ 	.word	0x00027740


	//   ....[94]....
        /*0894*/ 	.word	0x000277b0


	//   ....[95]....
        /*0898*/ 	.word	0x00027f50


	//   ....[96]....
        /*089c*/ 	.word	0x00028400


	//   ....[97]....
        /*08a0*/ 	.word	0x000284a0


	//   ....[98]....
        /*08a4*/ 	.word	0x00028540


	//   ....[99]....
        /*08a8*/ 	.word	0x000285e0


	//   ....[100]....
        /*08ac*/ 	.word	0x00028680


	//   ....[101]....
        /*08b0*/ 	.word	0x00028760


	//   ....[102]....
        /*08b4*/ 	.word	0x00028800


	//   ....[103]....
        /*08b8*/ 	.word	0x000288a0


	//   ....[104]....
        /*08bc*/ 	.word	0x00028940


	//   ....[105]....
        /*08c0*/ 	.word	0x00028cd0


	//   ....[106]....
        /*08c4*/ 	.word	0x00028e00


	//   ....[107]....
        /*08c8*/ 	.word	0x00028f30


	//   ....[108]....
        /*08cc*/ 	.word	0x00028fb0


	//   ....[109]....
        /*08d0*/ 	.word	0x00029010


	//   ....[110]....
        /*08d4*/ 	.word	0x00029090


	//   ....[111]....
        /*08d8*/ 	.word	0x000290f0


	//   ....[112]....
        /*08dc*/ 	.word	0x00029170


	//   ....[113]....
        /*08e0*/ 	.word	0x000291d0


	//   ....[114]....
        /*08e4*/ 	.word	0x00029250


	//   ....[115]....
        /*08e8*/ 	.word	0x000292b0


	//   ....[116]....
        /*08ec*/ 	.word	0x00029330


	//   ....[117]....
        /*08f0*/ 	.word	0x00029390


	//   ....[118]....
        /*08f4*/ 	.word	0x00029410


	//   ....[119]....
        /*08f8*/ 	.word	0x00029470


	//   ....[120]....
        /*08fc*/ 	.word	0x000294d0


	//   ....[121]....
        /*0900*/ 	.word	0x00029530


	//   ....[122]....
        /*0904*/ 	.word	0x000295b0


	//   ....[123]....
        /*0908*/ 	.word	0x00029610


	//   ....[124]....
        /*090c*/ 	.word	0x000296a0


	//   ....[125]....
        /*0910*/ 	.word	0x00029700


	//   ....[126]....
        /*0914*/ 	.word	0x00029770


	//   ....[127]....
        /*0918*/ 	.word	0x000297d0


	//   ....[128]....
        /*091c*/ 	.word	0x00029850


	//   ....[129]....
        /*0920*/ 	.word	0x000298b0


	//   ....[130]....
        /*0924*/ 	.word	0x00029930


	//   ....[131]....
        /*0928*/ 	.word	0x00029990


	//   ....[132]....
        /*092c*/ 	.word	0x00029a10


	//   ....[133]....
        /*0930*/ 	.word	0x00029a70


	//   ....[134]....
        /*0934*/ 	.word	0x00029ae0


	//   ....[135]....
        /*0938*/ 	.word	0x00029b40


	//   ....[136]....
        /*093c*/ 	.word	0x00029ba0


	//   ....[137]....
        /*0940*/ 	.word	0x00029cd0


	//   ....[138]....
        /*0944*/ 	.word	0x00029fb0


	//   ....[139]....
        /*0948*/ 	.word	0x0002a400


	//   ....[140]....
        /*094c*/ 	.word	0x0002a4a0


	//   ....[141]....
        /*0950*/ 	.word	0x0002a5d0


	//   ....[142]....
        /*0954*/ 	.word	0x0002a640


	//   ....[143]....
        /*0958*/ 	.word	0x0002a6b0


	//   ....[144]....
        /*095c*/ 	.word	0x0002a720


	//   ....[145]....
        /*0960*/ 	.word	0x0002a790


	//   ....[146]....
        /*0964*/ 	.word	0x0002a810


	//   ....[147]....
        /*0968*/ 	.word	0x0002a8a0


	//   ....[148]....
        /*096c*/ 	.word	0x0002a940


	//   ....[149]....
        /*0970*/ 	.word	0x0002a9b0


	//   ....[150]....
        /*0974*/ 	.word	0x0002aa20


	//   ....[151]....
        /*0978*/ 	.word	0x0002aa90


	//   ....[152]....
        /*097c*/ 	.word	0x0002ab10


	//   ....[153]....
        /*0980*/ 	.word	0x0002ab80


	//   ....[154]....
        /*0984*/ 	.word	0x0002ac20


	//   ....[155]....
        /*0988*/ 	.word	0x0002acb0


	//   ....[156]....
        /*098c*/ 	.word	0x0002ade0


	//----- nvinfo : EIATTR_REG_RECONFIG
	.align		4
.L_275:
        /*0990*/ 	.byte	0x01, 0x54
	.zero		2


	//----- nvinfo : EIATTR_SYSCALL_OFFSETS
	.align		4
        /*0994*/ 	.byte	0x04, 0x46
        /*0996*/ 	.short	(.L_277 - .L_276)


	//   ....[0]....
.L_276:
        /*0998*/ 	.word	0x00001cb0


	//   ....[1]....
        /*099c*/ 	.word	0x00001e00


	//   ....[2]....
        /*09a0*/ 	.word	0x00009e10


	//   ....[3]....
        /*09a4*/ 	.word	0x0000a3d0


	//   ....[4]....
        /*09a8*/ 	.word	0x00024470


	//   ....[5]....
        /*09ac*/ 	.word	0x000245e0


	//   ....[6]....
        /*09b0*/ 	.word	0x00024710


	//   ....[7]....
        /*09b4*/ 	.word	0x00024830


	//----- nvinfo : EIATTR_MBARRIER_INSTR_OFFSETS
	.align		4
.L_277:
        /*09b8*/ 	.byte	0x04, 0x39
        /*09ba*/ 	.short	(.L_279 - .L_278)


	//   ....[0]....
.L_278:
        /*09bc*/ 	.word	0x00000300
        /*09c0*/ 	.word	0x000000ff
        /*09c4*/ 	.word	0x00022800
        /*09c8*/ 	.short	0x0100
        /*09ca*/ 	.byte	0x08
	.zero		1


	//   ....[1]....
        /*09cc*/ 	.word	0x00000310
        /*09d0*/ 	.word	0x000000ff
        /*09d4*/ 	.word	0x00022820
        /*09d8*/ 	.short	0x0100
        /*09da*/ 	.byte	0x08
	.zero		1


	//   ....[2]....
        /*09dc*/ 	.word	0x00000400
        /*09e0*/ 	.word	0x000000ff
        /*09e4*/ 	.word	0x00022830
        /*09e8*/ 	.short	0x0100
        /*09ea*/ 	.byte	0x08
	.zero		1


	//   ....[3]....
        /*09ec*/ 	.word	0x00000410
        /*09f0*/ 	.word	0x000000ff
        /*09f4*/ 	.word	0x00022840
        /*09f8*/ 	.short	0x0100
        /*09fa*/ 	.byte	0x08
	.zero		1


	//   ....[4]....
        /*09fc*/ 	.word	0x00000420
        /*0a00*/ 	.word	0x000000ff
        /*0a04*/ 	.word	0x00022838
        /*0a08*/ 	.short	0x0100
        /*0a0a*/ 	.byte	0x08
	.zero		1


	//   ....[5]....
        /*0a0c*/ 	.word	0x00000430
        /*0a10*/ 	.word	0x000000ff
        /*0a14*/ 	.word	0x00022848
        /*0a18*/ 	.short	0x0100
        /*0a1a*/ 	.byte	0x08
	.zero		1


	//   ....[6]....
        /*0a1c*/ 	.word	0x00000560
        /*0a20*/ 	.word	0x000000ff
        /*0a24*/ 	.word	0x00022850
        /*0a28*/ 	.short	0x0100
        /*0a2a*/ 	.byte	0x08
	.zero		1


	//   ....[7]....
        /*0a2c*/ 	.word	0x00000570
        /*0a30*/ 	.word	0x000000ff
        /*0a34*/ 	.word	0x00022860
        /*0a38*/ 	.short	0x0100
        /*0a3a*/ 	.byte	0x08
	.zero		1


	//   ....[8]....
        /*0a3c*/ 	.word	0x00000580
        /*0a40*/ 	.word	0x000000ff
        /*0a44*/ 	.word	0x00022858
        /*0a48*/ 	.short	0x0100
        /*0a4a*/ 	.byte	0x08
	.zero		1


	//   ....[9]....
        /*0a4c*/ 	.word	0x00000590
        /*0a50*/ 	.word	0x000000ff
        /*0a54*/ 	.word	0x00022868
        /*0a58*/ 	.short	0x0100
        /*0a5a*/ 	.byte	0x08
	.zero		1


	//   ....[10]....
        /*0a5c*/ 	.word	0x00000680
        /*0a60*/ 	.word	0x000000ff
        /*0a64*/ 	.word	0x00022870
        /*0a68*/ 	.short	0x0100
        /*0a6a*/ 	.byte	0x06
	.zero		1


	//   ....[11]....
        /*0a6c*/ 	.word	0x00000690
        /*0a70*/ 	.word	0x000000ff
        /*0a74*/ 	.word	0x00022880
        /*0a78*/ 	.short	0x0100
        /*0a7a*/ 	.byte	0x06
	.zero		1


	//   ....[12]....
        /*0a7c*/ 	.word	0x000006a0
        /*0a80*/ 	.word	0x000000ff
        /*0a84*/ 	.word	0x00022878
        /*0a88*/ 	.short	0x0100
        /*0a8a*/ 	.byte	0x06
	.zero		1


	//   ....[13]....
        /*0a8c*/ 	.word	0x000006b0
        /*0a90*/ 	.word	0x000000ff
        /*0a94*/ 	.word	0x00022888
        /*0a98*/ 	.short	0x0100
        /*0a9a*/ 	.byte	0x06
	.zero		1


	//   ....[14]....
        /*0a9c*/ 	.word	0x000007e0
        /*0aa0*/ 	.word	0x000000ff
        /*0aa4*/ 	.word	0x00022890
        /*0aa8*/ 	.short	0x0100
        /*0aaa*/ 	.byte	0x08
	.zero		1


	//   ....[15]....
        /*0aac*/ 	.word	0x000007f0
        /*0ab0*/ 	.word	0x000000ff
        /*0ab4*/ 	.word	0x000228a0
        /*0ab8*/ 	.short	0x0100
        /*0aba*/ 	.byte	0x08
	.zero		1


	//   ....[16]....
        /*0abc*/ 	.word	0x00000800
        /*0ac0*/ 	.word	0x000000ff
        /*0ac4*/ 	.word	0x00022898
        /*0ac8*/ 	.short	0x0100
        /*0aca*/ 	.byte	0x08
	.zero		1


	//   ....[17]....
        /*0acc*/ 	.word	0x00000810
        /*0ad0*/ 	.word	0x000000ff
        /*0ad4*/ 	.word	0x000228a8
        /*0ad8*/ 	.short	0x0100
        /*0ada*/ 	.byte	0x08
	.zero		1


	//   ....[18]....
        /*0adc*/ 	.word	0x00000940
        /*0ae0*/ 	.word	0x000000ff
        /*0ae4*/ 	.word	0x000228b0
        /*0ae8*/ 	.short	0x0100
        /*0aea*/ 	.byte	0x08
	.zero		1


	//   ....[19]....
        /*0aec*/ 	.word	0x00000950
        /*0af0*/ 	.word	0x000000ff
        /*0af4*/ 	.word	0x000228c0
        /*0af8*/ 	.short	0x0100
        /*0afa*/ 	.byte	0x08
	.zero		1


	//   ....[20]....
        /*0afc*/ 	.word	0x00000960
        /*0b00*/ 	.word	0x000000ff
        /*0b04*/ 	.word	0x000228b8
        /*0b08*/ 	.short	0x0100
        /*0b0a*/ 	.byte	0x08
	.zero		1


	//   ....[21]....
        /*0b0c*/ 	.word	0x00000970
        /*0b10*/ 	.word	0x000000ff
        /*0b14*/ 	.word	0x000228c8
        /*0b18*/ 	.short	0x0100
        /*0b1a*/ 	.byte	0x08
	.zero		1


	//   ....[22]....
        /*0b1c*/ 	.word	0x00002f50
        /*0b20*/ 	.word	0x0000005c
        /*0b24*/ 	.word	0x00022890
        /*0b28*/ 	.short	0x010a
        /*0b2a*/ 	.byte	0x3f
	.zero		1


	//   ....[23]....
        /*0b2c*/ 	.word	0x00005ed0
        /*0b30*/ 	.word	0x0000005c
        /*0b34*/ 	.word	0x00022890
        /*0b38*/ 	.short	0x010a
        /*0b3a*/ 	.byte	0x3f
	.zero		1


	//   ....[24]....
        /*0b3c*/ 	.word	0x00008e80
        /*0b40*/ 	.word	0x0000005c
        /*0b44*/ 	.word	0x00022890
        /*0b48*/ 	.short	0x010a
        /*0b4a*/ 	.byte	0x3f
	.zero		1


	//   ....[25]....
        /*0b4c*/ 	.word	0x000090f0
        /*0b50*/ 	.word	0x00000004
        /*0b54*/ 	.word	0x00000000
        /*0b58*/ 	.short	0x0101
        /*0b5a*/ 	.byte	0x3f
	.zero		1


	//   ....[26]....
        /*0b5c*/ 	.word	0x00009130
        /*0b60*/ 	.word	0x0000005c
        /*0b64*/ 	.word	0x000228b0
        /*0b68*/ 	.short	0x010a
        /*0b6a*/ 	.byte	0x3f
	.zero		1


	//   ....[27]....
        /*0b6c*/ 	.word	0x00009570
        /*0b70*/ 	.word	0x0000005c
        /*0b74*/ 	.word	0x00000000
        /*0b78*/ 	.short	0x0101
        /*0b7a*/ 	.byte	0x3f
	.zero		1


	//   ....[28]....
        /*0b7c*/ 	.word	0x0000a130
        /*0b80*/ 	.word	0x00000010
        /*0b84*/ 	.word	0x00022800
        /*0b88*/ 	.short	0x010a
        /*0b8a*/ 	.byte	0x3f
	.zero		1


	//   ....[29]....
        /*0b8c*/ 	.word	0x0000a180
        /*0b90*/ 	.word	0x00000010
        /*0b94*/ 	.word	0x00022800
        /*0b98*/ 	.short	0x010a
        /*0b9a*/ 	.byte	0x3f
	.zero		1


	//   ....[30]....
        /*0b9c*/ 	.word	0x0000ac10
        /*0ba0*/ 	.word	0x00000010
        /*0ba4*/ 	.word	0x00022800
        /*0ba8*/ 	.short	0x010a
        /*0baa*/ 	.byte	0x3f
	.zero		1


	//   ....[31]....
        /*0bac*/ 	.word	0x0000e120
        /*0bb0*/ 	.word	0x00000010
        /*0bb4*/ 	.word	0x00022800
        /*0bb8*/ 	.short	0x010a
        /*0bba*/ 	.byte	0x3f
	.zero		1


	//   ....[32]....
        /*0bbc*/ 	.word	0x000111a0
        /*0bc0*/ 	.word	0x00000000
        /*0bc4*/ 	.word	0x00022830
        /*0bc8*/ 	.short	0x010a
        /*0bca*/ 	.byte	0x3f
	.zero		1


	//   ....[33]....
        /*0bcc*/ 	.word	0x00011210
        /*0bd0*/ 	.word	0x00000000
        /*0bd4*/ 	.word	0x00022830
        /*0bd8*/ 	.short	0x010a
        /*0bda*/ 	.byte	0x3f
	.zero		1


	//   ....[34]....
        /*0bdc*/ 	.word	0x00011aa0
        /*0be0*/ 	.word	0x00000000
        /*0be4*/ 	.word	0x00000000
        /*0be8*/ 	.short	0x0101
        /*0bea*/ 	.byte	0x3f
	.zero		1


	//   ....[35]....
        /*0bec*/ 	.word	0x00014b80
        /*0bf0*/ 	.word	0x00000009
        /*0bf4*/ 	.word	0x00022830
        /*0bf8*/ 	.short	0x010a
        /*0bfa*/ 	.byte	0x3f
	.zero		1


	//   ....[36]....
        /*0bfc*/ 	.word	0x00014bd0
        /*0c00*/ 	.word	0x00000009
        /*0c04*/ 	.word	0x00022830
        /*0c08*/ 	.short	0x010a
        /*0c0a*/ 	.byte	0x3f
	.zero		1


	//   ....[37]....
        /*0c0c*/ 	.word	0x00014f40
        /*0c10*/ 	.word	0x00000009
        /*0c14*/ 	.word	0x00022850
        /*0c18*/ 	.short	0x010a
        /*0c1a*/ 	.byte	0x3f
	.zero		1


	//   ....[38]....
        /*0c1c*/ 	.word	0x00014f80
        /*0c20*/ 	.word	0x00000009
        /*0c24*/ 	.word	0x00022850
        /*0c28*/ 	.short	0x010a
        /*0c2a*/ 	.byte	0x3f
	.zero		1


	//   ....[39]....
        /*0c2c*/ 	.word	0x00015aa0
        /*0c30*/ 	.word	0x00000009
        /*0c34*/ 	.word	0x00000000
        /*0c38*/ 	.short	0x0101
        /*0c3a*/ 	.byte	0x3f
	.zero		1


	//   ....[40]....
        /*0c3c*/ 	.word	0x00017cb0
        /*0c40*/ 	.word	0x00000007
        /*0c44*/ 	.word	0x00000000
        /*0c48*/ 	.short	0x0101
        /*0c4a*/ 	.byte	0x3f
	.zero		1


	//   ....[41]....
        /*0c4c*/ 	.word	0x00018560
        /*0c50*/ 	.word	0x00000007
        /*0c54*/ 	.word	0x00022830
        /*0c58*/ 	.short	0x010a
        /*0c5a*/ 	.byte	0x3f
	.zero		1


	//   ....[42]....
        /*0c5c*/ 	.word	0x000185b0
        /*0c60*/ 	.word	0x00000007
        /*0c64*/ 	.word	0x00022830
        /*0c68*/ 	.short	0x010a
        /*0c6a*/ 	.byte	0x3f
	.zero		1


	//   ....[43]....
        /*0c6c*/ 	.word	0x00018950
        /*0c70*/ 	.word	0x00000007
        /*0c74*/ 	.word	0x00022850
        /*0c78*/ 	.short	0x010a
        /*0c7a*/ 	.byte	0x3f
	.zero		1


	//   ....[44]....
        /*0c7c*/ 	.word	0x00018990
        /*0c80*/ 	.word	0x00000007
        /*0c84*/ 	.word	0x00022850
        /*0c88*/ 	.short	0x010a
        /*0c8a*/ 	.byte	0x3f
	.zero		1


	//   ....[45]....
        /*0c8c*/ 	.word	0x0001a4b0
        /*0c90*/ 	.word	0x00000003
        /*0c94*/ 	.word	0x00000000
        /*0c98*/ 	.short	0x0101
        /*0c9a*/ 	.byte	0x3f
	.zero		1


	//   ....[46]....
        /*0c9c*/ 	.word	0x0001a6b0
        /*0ca0*/ 	.word	0x00000006
        /*0ca4*/ 	.word	0x00000000
        /*0ca8*/ 	.short	0x0101
        /*0caa*/ 	.byte	0x3f
	.zero		1


	//   ....[47]....
        /*0cac*/ 	.word	0x0001add0
        /*0cb0*/ 	.word	0x00000007
        /*0cb4*/ 	.word	0x00022830
        /*0cb8*/ 	.short	0x010a
        /*0cba*/ 	.byte	0x3f
	.zero		1


	//   ....[48]....
        /*0cbc*/ 	.word	0x0001ae20
        /*0cc0*/ 	.word	0x00000007
        /*0cc4*/ 	.word	0x00022830
        /*0cc8*/ 	.short	0x010a
        /*0cca*/ 	.byte	0x3f
	.zero		1


	//   ....[49]....
        /*0ccc*/ 	.word	0x0001b1c0
        /*0cd0*/ 	.word	0x00000008
        /*0cd4*/ 	.word	0x00022850
        /*0cd8*/ 	.short	0x010a
        /*0cda*/ 	.byte	0x3f
	.zero		1


	//   ....[50]....
        /*0cdc*/ 	.word	0x0001b200
        /*0ce0*/ 	.word	0x00000008
        /*0ce4*/ 	.word	0x00022850
        /*0ce8*/ 	.short	0x010a
        /*0cea*/ 	.byte	0x3f
	.zero		1


	//   ....[51]....
        /*0cec*/ 	.word	0x0001bd20
        /*0cf0*/ 	.word	0x00000008
        /*0cf4*/ 	.word	0x00000000
        /*0cf8*/ 	.short	0x0101
        /*0cfa*/ 	.byte	0x3f
	.zero		1


	//   ....[52]....
        /*0cfc*/ 	.word	0x0001df80
        /*0d00*/ 	.word	0x00000008
        /*0d04*/ 	.word	0x00000000
        /*0d08*/ 	.short	0x0101
        /*0d0a*/ 	.byte	0x3f
	.zero		1


	//   ....[53]....
        /*0d0c*/ 	.word	0x0001e550
        /*0d10*/ 	.word	0x0000000d
        /*0d14*/ 	.word	0x00022850
        /*0d18*/ 	.short	0x010a
        /*0d1a*/ 	.byte	0x3f
	.zero		1


	//   ....[54]....
        /*0d1c*/ 	.word	0x0001e5d0
        /*0d20*/ 	.word	0x0000000d
        /*0d24*/ 	.word	0x00022850
        /*0d28*/ 	.short	0x010a
        /*0d2a*/ 	.byte	0x3f
	.zero		1


	//   ....[55]....
        /*0d2c*/ 	.word	0x0001ebc0
        /*0d30*/ 	.word	0x00000000
        /*0d34*/ 	.word	0x00000000
        /*0d38*/ 	.short	0x0101
        /*0d3a*/ 	.byte	0x3f
	.zero		1


	//   ....[56]....
        /*0d3c*/ 	.word	0x000204e0
        /*0d40*/ 	.word	0x00000000
        /*0d44*/ 	.word	0x00000000
        /*0d48*/ 	.short	0x0101
        /*0d4a*/ 	.byte	0x3f
	.zero		1


	//   ....[57]....
        /*0d4c*/ 	.word	0x00022e50
        /*0d50*/ 	.word	0x0000000c
        /*0d54*/ 	.word	0x00022820
        /*0d58*/ 	.short	0x010a
        /*0d5a*/ 	.byte	0x3f
	.zero		1


	//   ....[58]....
        /*0d5c*/ 	.word	0x00022f20
        /*0d60*/ 	.word	0x00000008
        /*0d64*/ 	.word	0x000228a0
        /*0d68*/ 	.short	0x010a
        /*0d6a*/ 	.byte	0x3f
	.zero		1


	//   ....[59]....
        /*0d6c*/ 	.word	0x00023340
        /*0d70*/ 	.word	0x00000008
        /*0d74*/ 	.word	0x000228c0
        /*0d78*/ 	.short	0x010a
        /*0d7a*/ 	.byte	0x3f
	.zero		1


	//   ....[60]....
        /*0d7c*/ 	.word	0x00023740
        /*0d80*/ 	.word	0x00000008
        /*0d84*/ 	.word	0x000228a0
        /*0d88*/ 	.short	0x010a
        /*0d8a*/ 	.byte	0x3f
	.zero		1


	//   ....[61]....
        /*0d8c*/ 	.word	0x00023b40
        /*0d90*/ 	.word	0x00000008
        /*0d94*/ 	.word	0x000228c0
        /*0d98*/ 	.short	0x010a
        /*0d9a*/ 	.byte	0x3f
	.zero		1


	//   ....[62]....
        /*0d9c*/ 	.word	0x00024fd0
        /*0da0*/ 	.word	0x00000005
        /*0da4*/ 	.word	0x00022880
        /*0da8*/ 	.short	0x010a
        /*0daa*/ 	.byte	0x3f
	.zero		1


	//   ....[63]....
        /*0dac*/ 	.word	0x000251b0
        /*0db0*/ 	.word	0x00000005
        /*0db4*/ 	.word	0x00022840
        /*0db8*/ 	.short	0x010a
        /*0dba*/ 	.byte	0x3f
	.zero		1


	//   ....[64]....
        /*0dbc*/ 	.word	0x00025750
        /*0dc0*/ 	.word	0x00000004
        /*0dc4*/ 	.word	0x00022820
        /*0dc8*/ 	.short	0x010a
        /*0dca*/ 	.byte	0x3f
	.zero		1


	//   ....[65]....
        /*0dcc*/ 	.word	0x00025a90
        /*0dd0*/ 	.word	0x00000005
        /*0dd4*/ 	.word	0x00022880
        /*0dd8*/ 	.short	0x010a
        /*0dda*/ 	.byte	0x3f
	.zero		1


	//   ....[66]....
        /*0ddc*/ 	.word	0x00025d00
        /*0de0*/ 	.word	0x00000005
        /*0de4*/ 	.word	0x00022840
        /*0de8*/ 	.short	0x010a
        /*0dea*/ 	.byte	0x3f
	.zero		1


	//   ....[67]....
        /*0dec*/ 	.word	0x00026230
        /*0df0*/ 	.word	0x00000005
        /*0df4*/ 	.word	0x00022870
        /*0df8*/ 	.short	0x010a
        /*0dfa*/ 	.byte	0x3f
	.zero		1


	//   ....[68]....
        /*0dfc*/ 	.word	0x000262c0
        /*0e00*/ 	.word	0x00000005
        /*0e04*/ 	.word	0x00022860
        /*0e08*/ 	.short	0x010a
        /*0e0a*/ 	.byte	0x3f
	.zero		1


	//   ....[69]....
        /*0e0c*/ 	.word	0x000267f0
        /*0e10*/ 	.word	0x00000004
        /*0e14*/ 	.word	0x00022850
        /*0e18*/ 	.short	0x0101
        /*0e1a*/ 	.byte	0x3f
	.zero		1


	//   ....[70]....
        /*0e1c*/ 	.word	0x00026850
        /*0e20*/ 	.word	0x00000004
        /*0e24*/ 	.word	0x00000000
        /*0e28*/ 	.short	0x0101
        /*0e2a*/ 	.byte	0x3f
	.zero		1


	//   ....[71]....
        /*0e2c*/ 	.word	0x00026a40
        /*0e30*/ 	.word	0x00000014
        /*0e34*/ 	.word	0x00022870
        /*0e38*/ 	.short	0x010a
        /*0e3a*/ 	.byte	0x3f
	.zero		1


	//   ....[72]....
        /*0e3c*/ 	.word	0x00026ad0
        /*0e40*/ 	.word	0x00000014
        /*0e44*/ 	.word	0x00022860
        /*0e48*/ 	.short	0x010a
        /*0e4a*/ 	.byte	0x3f
	.zero		1


	//   ....[73]....
        /*0e4c*/ 	.word	0x00026fd0
        /*0e50*/ 	.word	0x00000014
        /*0e54*/ 	.word	0x00022850
        /*0e58*/ 	.short	0x0101
        /*0e5a*/ 	.byte	0x3f
	.zero		1


	//   ....[74]....
        /*0e5c*/ 	.word	0x00027020
        /*0e60*/ 	.word	0x00000000
        /*0e64*/ 	.word	0x00000000
        /*0e68*/ 	.short	0x0101
        /*0e6a*/ 	.byte	0x3f
	.zero		1


	//   ....[75]....
        /*0e6c*/ 	.word	0x00027ed0
        /*0e70*/ 	.word	0x00000000
        /*0e74*/ 	.word	0x00022820
        /*0e78*/ 	.short	0x010a
        /*0e7a*/ 	.byte	0x3f
	.zero		1


	//   ....[76]....
        /*0e7c*/ 	.word	0x00028080
        /*0e80*/ 	.word	0x00000006
        /*0e84*/ 	.word	0x00000000
        /*0e88*/ 	.short	0x010a
        /*0e8a*/ 	.byte	0x3f
	.zero		1


	//   ....[77]....
        /*0e8c*/ 	.word	0x000280f0
        /*0e90*/ 	.word	0x00000007
        /*0e94*/ 	.word	0x00000000
        /*0e98*/ 	.short	0x010a
        /*0e9a*/ 	.byte	0x3f
	.zero		1


	//   ....[78]....
        /*0e9c*/ 	.word	0x00028150
        /*0ea0*/ 	.word	0x00000004
        /*0ea4*/ 	.word	0x00022860
        /*0ea8*/ 	.short	0x010a
        /*0eaa*/ 	.byte	0x3f
	.zero		1


	//   ....[79]....
        /*0eac*/ 	.word	0x000281a0
        /*0eb0*/ 	.word	0x00000003
        /*0eb4*/ 	.word	0x00022860
        /*0eb8*/ 	.short	0x010a
        /*0eba*/ 	.byte	0x3f
	.zero		1


	//   ....[80]....
        /*0ebc*/ 	.word	0x000281e0
        /*0ec0*/ 	.word	0x00000004
        /*0ec4*/ 	.word	0x00022880
        /*0ec8*/ 	.short	0x010a
        /*0eca*/ 	.byte	0x3f
	.zero		1


	//   ....[81]....
        /*0ecc*/ 	.word	0x00028200
        /*0ed0*/ 	.word	0x00000003
        /*0ed4*/ 	.word	0x00022880
        /*0ed8*/ 	.short	0x010a
        /*0eda*/ 	.byte	0x3f
	.zero		1


	//   ....[82]....
        /*0edc*/ 	.word	0x00028260
        /*0ee0*/ 	.word	0x0000005c
        /*0ee4*/ 	.word	0x00022890
        /*0ee8*/ 	.short	0x010a
        /*0eea*/ 	.byte	0x3f
	.zero		1


	//   ....[83]....
        /*0eec*/ 	.word	0x000282b0
        /*0ef0*/ 	.word	0x0000005c
        /*0ef4*/ 	.word	0x00022890
        /*0ef8*/ 	.short	0x010a
        /*0efa*/ 	.byte	0x3f
	.zero		1


	//   ....[84]....
        /*0efc*/ 	.word	0x00028300
        /*0f00*/ 	.word	0x0000005c
        /*0f04*/ 	.word	0x00022890
        /*0f08*/ 	.short	0x010a
        /*0f0a*/ 	.byte	0x3f
	.zero		1


	//   ....[85]....
        /*0f0c*/ 	.word	0x00028350
        /*0f10*/ 	.word	0x0000005c
        /*0f14*/ 	.word	0x000228b0
        /*0f18*/ 	.short	0x010a
        /*0f1a*/ 	.byte	0x3f
	.zero		1


	//   ....[86]....
        /*0f1c*/ 	.word	0x000286c0
        /*0f20*/ 	.word	0x00000010
        /*0f24*/ 	.word	0x00022800
        /*0f28*/ 	.short	0x010a
        /*0f2a*/ 	.byte	0x3f
	.zero		1


	//   ....[87]....
        /*0f2c*/ 	.word	0x00028980
        /*0f30*/ 	.word	0x00000010
        /*0f34*/ 	.word	0x00022800
        /*0f38*/ 	.short	0x010a
        /*0f3a*/ 	.byte	0x3f
	.zero		1


	//   ....[88]....
        /*0f3c*/ 	.word	0x000289d0
        /*0f40*/ 	.word	0x00000000
        /*0f44*/ 	.word	0x00022830
        /*0f48*/ 	.short	0x010a
        /*0f4a*/ 	.byte	0x3f
	.zero		1


	//   ....[89]....
        /*0f4c*/ 	.word	0x00028a20
        /*0f50*/ 	.word	0x00000009
        /*0f54*/ 	.word	0x00022830
        /*0f58*/ 	.short	0x010a
        /*0f5a*/ 	.byte	0x3f
	.zero		1


	//   ....[90]....
        /*0f5c*/ 	.word	0x00028a70
        /*0f60*/ 	.word	0x00000009
        /*0f64*/ 	.word	0x00022850
        /*0f68*/ 	.short	0x010a
        /*0f6a*/ 	.byte	0x3f
	.zero		1


	//   ....[91]....
        /*0f6c*/ 	.word	0x00028ac0
        /*0f70*/ 	.word	0x00000007
        /*0f74*/ 	.word	0x00022830
        /*0f78*/ 	.short	0x010a
        /*0f7a*/ 	.byte	0x3f
	.zero		1


	//   ....[92]....
        /*0f7c*/ 	.word	0x00028b10
        /*0f80*/ 	.word	0x00000007
        /*0f84*/ 	.word	0x00022850
        /*0f88*/ 	.short	0x010a
        /*0f8a*/ 	.byte	0x3f
	.zero		1


	//   ....[93]....
        /*0f8c*/ 	.word	0x00028b60
        /*0f90*/ 	.word	0x00000007
        /*0f94*/ 	.word	0x00022830
        /*0f98*/ 	.short	0x010a
        /*0f9a*/ 	.byte	0x3f
	.zero		1


	//   ....[94]....
        /*0f9c*/ 	.word	0x00028bb0
        /*0fa0*/ 	.word	0x00000008
        /*0fa4*/ 	.word	0x00022850
        /*0fa8*/ 	.short	0x010a
        /*0faa*/ 	.byte	0x3f
	.zero		1


	//   ....[95]....
        /*0fac*/ 	.word	0x00028c00
        /*0fb0*/ 	.word	0x0000000d
        /*0fb4*/ 	.word	0x00022850
        /*0fb8*/ 	.short	0x010a
        /*0fba*/ 	.byte	0x3f
	.zero		1


	//   ....[96]....
        /*0fbc*/ 	.word	0x00029d90
        /*0fc0*/ 	.word	0x0000000c
        /*0fc4*/ 	.word	0x00022820
        /*0fc8*/ 	.short	0x010a
        /*0fca*/ 	.byte	0x3f
	.zero		1


	//   ....[97]....
        /*0fcc*/ 	.word	0x00029de0
        /*0fd0*/ 	.word	0x00000008
        /*0fd4*/ 	.word	0x000228a0
        /*0fd8*/ 	.short	0x010a
        /*0fda*/ 	.byte	0x3f
	.zero		1


	//   ....[98]....
        /*0fdc*/ 	.word	0x00029e30
        /*0fe0*/ 	.word	0x00000008
        /*0fe4*/ 	.word	0x000228c0
        /*0fe8*/ 	.short	0x010a
        /*0fea*/ 	.byte	0x3f
	.zero		1


	//   ....[99]....
        /*0fec*/ 	.word	0x00029e80
        /*0ff0*/ 	.word	0x00000008
        /*0ff4*/ 	.word	0x000228a0
        /*0ff8*/ 	.short	0x010a
        /*0ffa*/ 	.byte	0x3f
	.zero		1


	//   ....[100]....
        /*0ffc*/ 	.word	0x00029ed0
        /*1000*/ 	.word	0x00000008
        /*1004*/ 	.word	0x000228c0
        /*1008*/ 	.short	0x010a
        /*100a*/ 	.byte	0x3f
	.zero		1


	//   ....[101]....
        /*100c*/ 	.word	0x0002a070
        /*1010*/ 	.word	0x00000005
        /*1014*/ 	.word	0x00022880
        /*1018*/ 	.short	0x010a
        /*101a*/ 	.byte	0x3f
	.zero		1


	//   ....[102]....
        /*101c*/ 	.word	0x0002a0c0
        /*1020*/ 	.word	0x00000005
        /*1024*/ 	.word	0x00022840
        /*1028*/ 	.short	0x010a
        /*102a*/ 	.byte	0x3f
	.zero		1


	//   ....[103]....
        /*102c*/ 	.word	0x0002a140
        /*1030*/ 	.word	0x00000004
        /*1034*/ 	.word	0x00022820
        /*1038*/ 	.short	0x010a
        /*103a*/ 	.byte	0x3f
	.zero		1


	//   ....[104]....
        /*103c*/ 	.word	0x0002a190
        /*1040*/ 	.word	0x00000005
        /*1044*/ 	.word	0x00022880
        /*1048*/ 	.short	0x010a
        /*104a*/ 	.byte	0x3f
	.zero		1


	//   ....[105]....
        /*104c*/ 	.word	0x0002a1e0
        /*1050*/ 	.word	0x00000005
        /*1054*/ 	.word	0x00022840
        /*1058*/ 	.short	0x010a
        /*105a*/ 	.byte	0x3f
	.zero		1


	//   ....[106]....
        /*105c*/ 	.word	0x0002a240
        /*1060*/ 	.word	0x00000005
        /*1064*/ 	.word	0x00022870
        /*1068*/ 	.short	0x010a
        /*106a*/ 	.byte	0x3f
	.zero		1


	//   ....[107]....
        /*106c*/ 	.word	0x0002a2a0
        /*1070*/ 	.word	0x00000005
        /*1074*/ 	.word	0x00022860
        /*1078*/ 	.short	0x010a
        /*107a*/ 	.byte	0x3f
	.zero		1


	//   ....[108]....
        /*107c*/ 	.word	0x0002a2f0
        /*1080*/ 	.word	0x00000014
        /*1084*/ 	.word	0x00022870
        /*1088*/ 	.short	0x010a
        /*108a*/ 	.byte	0x3f
	.zero		1


	//   ....[109]....
        /*108c*/ 	.word	0x0002a340
        /*1090*/ 	.word	0x00000014
        /*1094*/ 	.word	0x00022860
        /*1098*/ 	.short	0x010a
        /*109a*/ 	.byte	0x3f
	.zero		1


	//   ....[110]....
        /*109c*/ 	.word	0x0002ad00
        /*10a0*/ 	.word	0x00000000
        /*10a4*/ 	.word	0x00022820
        /*10a8*/ 	.short	0x010a
        /*10aa*/ 	.byte	0x3f
	.zero		1


	//   ....[111]....
        /*10ac*/ 	.word	0x0002aea0
        /*10b0*/ 	.word	0x00000006
        /*10b4*/ 	.word	0x00000000
        /*10b8*/ 	.short	0x010a
        /*10ba*/ 	.byte	0x3f
	.zero		1


	//   ....[112]....
        /*10bc*/ 	.word	0x0002aef0
        /*10c0*/ 	.word	0x00000007
        /*10c4*/ 	.word	0x00000000
        /*10c8*/ 	.short	0x010a
        /*10ca*/ 	.byte	0x3f
	.zero		1


	//   ....[113]....
        /*10cc*/ 	.word	0x0002af40
        /*10d0*/ 	.word	0x00000004
        /*10d4*/ 	.word	0x00022860
        /*10d8*/ 	.short	0x010a
        /*10da*/ 	.byte	0x3f
	.zero		1


	//   ....[114]....
        /*10dc*/ 	.word	0x0002af90
        /*10e0*/ 	.word	0x00000003
        /*10e4*/ 	.word	0x00022860
        /*10e8*/ 	.short	0x010a
        /*10ea*/ 	.byte	0x3f
	.zero		1


	//   ....[115]....
        /*10ec*/ 	.word	0x0002afe0
        /*10f0*/ 	.word	0x00000004
        /*10f4*/ 	.word	0x00022880
        /*10f8*/ 	.short	0x010a
        /*10fa*/ 	.byte	0x3f
	.zero		1


	//----- nvinfo : EIATTR_NUM_MBARRIERS
	.align		4
.L_279:
        /*10fc*/ 	.byte	0x03, 0x38
        /*10fe*/ 	.short	0x0016


	//----- nvinfo : EIATTR_EXIT_INSTR_OFFSETS
	.align		4
        /*1100*/ 	.byte	0x04, 0x1c
        /*1102*/ 	.short	(.L_281 - .L_280)


	//   ....[0]....
.L_280:
        /*1104*/ 	.word	0x00028250


	//----- nvinfo : EIATTR_MAX_THREADS
	.align		4
.L_281:
        /*1108*/ 	.byte	0x04, 0x05
        /*110a*/ 	.short	(.L_283 - .L_282)
.L_282:
        /*110c*/ 	.word	0x00000180
        /*1110*/ 	.word	0x00000001
        /*1114*/ 	.word	0x00000001


	//----- nvinfo : EIATTR_CRS_STACK_SIZE
	.align		4
.L_283:
        /*1118*/ 	.byte	0x04, 0x1e
        /*111a*/ 	.short	(.L_285 - .L_284)
.L_284:
        /*111c*/ 	.word	0x00000000


	//----- nvinfo : EIATTR_CBANK_PARAM_SIZE
	.align		4
.L_285:
        /*1120*/ 	.byte	0x03, 0x19
        /*1122*/ 	.short	0x0a70


	//----- nvinfo : EIATTR_PARAM_CBANK
	.align		4
        /*1124*/ 	.byte	0x04, 0x0a
        /*1126*/ 	.short	(.L_287 - .L_286)
	.align		4
.L_286:
        /*1128*/ 	.word	index@(.nv.constant0._ZN7cutlass13device_kernelIN5flash11enable_sm90INS1_16FlashAttnFwdSm90INS1_25CollectiveMainloopFwdSm90ILi2EN4cute5tupleIJNS5_1CILi1EEES8_S8_EEENS6_IJNS7_ILi128EEESA_NS7_ILi192EEEEEELi128ENS_12float_e4m3_tEfNS_4arch4Sm90ELb0ELb1ELb1ELb1ELb0ELb1ELb0ELb1ELb1ELb0ELb0ELb0EEENS1_21CollectiveEpilogueFwdINS6_IJSA_SA_SA_EEES9_NS_10bfloat16_tESF_Li256ELb1ELb0ELb0ELb1EEENS1_36VarlenDynamicPersistentTileSchedulerILi128ELi128ELi256ELi128ELb0ELb0ELb1ELb1ELb0ELb1EEEEEEEEEvNT_6ParamsE)
        /*112c*/ 	.short	0x0210
        /*112e*/ 	.short	0x0a70


	//----- nvinfo : EIATTR_SW_WAR
	.align		4
.L_287:
        /*1130*/ 	.byte	0x04, 0x36
        /*1132*/ 	.short	(.L_289 - .L_288)
.L_288:
        /*1134*/ 	.word	0x00000008
.L_289:


//--------------------- .nv.info._ZN7cutlass13device_kernelIN5flash11enable_sm90INS1_16FlashAttnFwdSm90INS1_25CollectiveMainloopFwdSm90ILi2EN4cute5tupleIJNS5_1CILi1EEES8_S8_EEENS6_IJNS7_ILi128EEENS7_ILi160EEENS7_ILi192EEEEEELi128ENS_12float_e4m3_tEfNS_4arch4Sm90ELb1ELb0ELb1ELb0ELb0ELb0ELb0ELb1ELb1ELb0ELb0ELb0EEENS1_21CollectiveEpilogueFwdINS6_IJSA_SA_SB_EEES9_NS_10bfloat16_tESG_Li256ELb0ELb0ELb0ELb1EEENS1_30DynamicPersistentTileSchedulerILi256ELi128ELb0ELb0ELb1EEEEEEEEEvNT_6ParamsE --------------------------
	.section	.nv.info._ZN7cutlass13device_kernelIN5flash11enable_sm90INS1_16FlashAttnFwdSm90INS1_25CollectiveMainloopFwdSm90ILi2EN4cute5tupleIJNS5_1CILi1EEES8_S8_EEENS6_IJNS7_ILi128EEENS7_ILi160EEENS7_ILi192EEEEEELi128ENS_12float_e4m3_tEfNS_4arch4Sm90ELb1ELb0ELb1ELb0ELb0ELb0ELb0ELb1ELb1ELb0ELb0ELb0EEENS1_21CollectiveEpilogueFwdINS6_IJSA_SA_SB_EEES9_NS_10bfloat16_tESG_Li256ELb0ELb0ELb0ELb1EEENS1_30DynamicPersistentTileSchedulerILi256ELi128ELb0ELb0ELb1EEEEEEEEEvNT_6ParamsE,"",@"SHT_CUDA_INFO"
	.sectionflags	@""
	.align	4


	//----- nvinfo : EIATTR_CUDA_API_VERSION
	.align		4
        /*0000*/ 	.byte	0x04, 0x37
        /*0002*/ 	.short	(.L_291 - .L_290)
.L_290:
        /*0004*/ 	.word	0x00000082


	//----- nvinfo : EIATTR_KPARAM_INFO
	.align		4
.L_291:
        /*0008*/ 	.byte	0x04, 0x17
        /*000a*/ 	.short	(.L_293 - .L_292)
.L_292:
        /*000c*/ 	.word	0x00000000
        /*0010*/ 	.short	0x0000
        /*0012*/ 	.short	0x0070
        /*0014*/ 	.byte	0x00, 0xf0, 0x01, 0x2e


	//----- nvinfo : EIATTR_SPARSE_MMA_MASK
	.align		4
.L_293:
        /*0018*/ 	.byte	0x03, 0x50
        /*001a*/ 	.short	0x0000


	//----- nvinfo : EIATTR_MAXREG_COUNT
	.align		4
        /*001c*/ 	.byte	0x03, 0x1b
        /*001e*/ 	.short	0x00a8


	//----- nvinfo : EIATTR_NUM_BARRIERS
	.align		4
        /*0020*/ 	.byte	0x02, 0x4c
        /*0022*/ 	.byte	0x10
	.zero		1


	//----- nvinfo : EIATTR_EXTERNS
	.align		4
        /*0024*/ 	.byte	0x04, 0x0f
        /*0026*/ 	.short	(.L_295 - .L_294)


	//   ....[0]....
	.align		4
.L_294:
        /*0028*/ 	.word	index@(__assertfail)


	//----- nvinfo : EIATTR_ANNOTATIONS
	.align		4
.L_295:
        /*002c*/ 	.byte	0x04, 0x55
        /*002e*/ 	.short	(.L_297 - .L_296)


	//   ....[0]....
.L_296:
        /* <DEDUP_REMOVED lines=35> */


	//----- nvinfo : EIATTR_MERCURY_ISA_VERSION
	.align		4
.L_297:
        /*0250*/ 	.byte	0x03, 0x5f
        /*0252*/ 	.short	0x0101


	//----- nvinfo : EIATTR_INT_WARP_WIDE_INSTR_OFFSETS
	.align		4
        /*0254*/ 	.byte	0x04, 0x31
        /*0256*/ 	.short	(.L_299 - .L_298)


	//   ....[0]....
.L_298:
        /*0258*/ 	.word	0x00000190


	//   ....[1]....
        /*025c*/ 	.word	0x000001c0


	//   ....[2]....
        /*0260*/ 	.word	0x000001d0


	//   ....[3]....
        /*0264*/ 	.word	0x0000fe20


	//   ....[4]....
        /*0268*/ 	.word	0x0000feb0


	//   ....[5]....
        /*026c*/ 	.word	0x00010590


	//   ....[6]....
        /*0270*/ 	.word	0x00012040


	//   ....[7]....
        /*0274*/ 	.word	0x000120d0


	//----- nvinfo : EIATTR_COOP_GROUP_MASK_REGIDS
	.align		4
.L_299:
        /*0278*/ 	.byte	0x04, 0x29
        /*027a*/ 	.short	(.L_301 - .L_300)


	//   ....[0]....
.L_300:
        /*027c*/ 	.word	0xffffffff


	//   ....[1]....
        /*0280*/ 	.word	0xffffffff


	//   ....[2]....
        /*0284*/ 	.word	0xffffffff


	//   ....[3]....
        /*0288*/ 	.word	0xffffffff


	//   ....[4]....
        /*028c*/ 	.word	0xffffffff


	//   ....[5]....
        /*0290*/ 	.word	0xffffffff


	//   ....[6]....
        /*0294*/ 	.word	0xffffffff


	//   ....[7]....
        /*0298*/ 	.word	0xffffffff


	//   ....[8]....
        /*029c*/ 	.word	0xffffffff


	//   ....[9]....
        /*02a0*/ 	.word	0xffffffff


	//   ....[10]....
        /*02a4*/ 	.word	0xffffffff


	//   ....[11]....
        /*02a8*/ 	.word	0xffffffff


	//   ....[12]....
        /*02ac*/ 	.word	0xffffffff


	//   ....[13]....
        /*02b0*/ 	.word	0xffffffff


	//   ....[14]....
        /*02b4*/ 	.word	0xffffffff


	//   ....[15]....
        /*02b8*/ 	.word	0xffffffff


	//   ....[16]....
        /*02bc*/ 	.word	0xffffffff


	//   ....[17]....
        /*02c0*/ 	.word	0xffffffff


	//   ....[18]....
        /*02c4*/ 	.word	0xffffffff


	//   ....[19]....
        /*02c8*/ 	.word	0xffffffff


	//   ....[20]....
        /*02cc*/ 	.word	0xffffffff


	//   ....[21]....
        /*02d0*/ 	.word	0xffffffff


	//   ....[22]....
        /*02d4*/ 	.word	0xffffffff


	//   ....[23]....
        /*02d8*/ 	.word	0xffffffff


	//   ....[24]....
        /*02dc*/ 	.word	0xffffffff


	//   ....[25]....
        /*02e0*/ 	.word	0xffffffff


	//   ....[26]....
        /*02e4*/ 	.word	0xffffffff


	//   ....[27]....
        /*02e8*/ 	.word	0xffffffff


	//   ....[28]....
        /*02ec*/ 	.word	0xffffffff


	//   ....[29]....
        /*02f0*/ 	.word	0xffffffff


	//   ....[30]....
        /*02f4*/ 	.word	0xffffffff


	//   ....[31]....
        /*02f8*/ 	.word	0xffffffff


	//   ....[32]....
        /*02fc*/ 	.word	0xffffffff


	//   ....[33]....
        /*0300*/ 	.word	0xffffffff


	//   ....[34]....
        /*0304*/ 	.word	0xffffffff


	//   ....[35]....
        /*0308*/ 	.word	0xffffffff


	//   ....[36]....
        /*030c*/ 	.word	0xffffffff


	//   ....[37]....
        /*0310*/ 	.word	0xffffffff


	//   ....[38]....
        /*0314*/ 	.word	0xffffffff


	//   ....[39]....
        /*0318*/ 	.word	0xffffffff


	//   ....[40]....
        /*031c*/ 	.word	0xffffffff


	//   ....[41]....
        /*0320*/ 	.word	0xffffffff


	//   ....[42]....
        /*0324*/ 	.word	0xffffffff


	//   ....[43]....
        /*0328*/ 	.word	0xffffffff


	//   ....[44]....
        /*032c*/ 	.word	0xffffffff


	//   ....[45]....
        /*0330*/ 	.word	0xffffffff


	//   ....[46]....
        /*0334*/ 	.word	0xffffffff


	//   ....[47]....
        /*0338*/ 	.word	0xffffffff


	//   ....[48]....
        /*033c*/ 	.word	0xffffffff


	//   ....[49]....
        /*0340*/ 	.word	0xffffffff


	//   ....[50]....
        /*0344*/ 	.word	0xffffffff


	//   ....[51]....
        /*0348*/ 	.word	0xffffffff


	//   ....[52]....
        /*034c*/ 	.word	0xffffffff


	//   ....[53]....
        /*0350*/ 	.word	0xffffffff


	//   ....[54]....
        /*0354*/ 	.word	0xffffffff


	//   ....[55]....
        /*0358*/ 	.word	0xffffffff


	//   ....[56]....
        /*035c*/ 	.word	0xffffffff


	//   ....[57]....
        /*0360*/ 	.word	0xffffffff


	//   ....[58]....
        /*0364*/ 	.word	0xffffffff


	//   ....[59]....
        /*0368*/ 	.word	0xffffffff


	//   ....[60]....
        /*036c*/ 	.word	0xffffffff


	//   ....[61]....
        /*0370*/ 	.word	0x0500000f


	//   ....[62]....
        /*0374*/ 	.word	0x0500000f


	//----- nvinfo : EIATTR_COOP_GROUP_INSTR_OFFSETS
	.align		4
.L_301:
        /*0378*/ 	.byte	0x04, 0x28
        /*037a*/ 	.short	(.L_303 - .L_302)


	//   ....[0]....
.L_302:
        /*037c*/ 	.word	0x00000070


	//   ....[1]....
        /*0380*/ 	.word	0x000001a0


	//   ....[2]....
        /*0384*/ 	.word	0x000001f0


	//   ....[3]....
        /*0388*/ 	.word	0x000003e0


	//   ....[4]....
        /*038c*/ 	.word	0x00000540


	//   ....[5]....
        /*0390*/ 	.word	0x00000660


	//   ....[6]....
        /*0394*/ 	.word	0x000007c0


	//   ....[7]....
        /*0398*/ 	.word	0x000014d0


	//   ....[8]....
        /*039c*/ 	.word	0x00003830


	//   ....[9]....
        /*03a0*/ 	.word	0x00003930


	//   ....[10]....
        /*03a4*/ 	.word	0x000044f0


	//   ....[11]....
        /*03a8*/ 	.word	0x00004570


	//   ....[12]....
        /*03ac*/ 	.word	0x00007930


	//   ....[13]....
        /*03b0*/ 	.word	0x00007a90


	//   ....[14]....
        /*03b4*/ 	.word	0x00008700


	//   ....[15]....
        /*03b8*/ 	.word	0x00008760


	//   ....[16]....
        /*03bc*/ 	.word	0x0000ba90


	//   ....[17]....
        /*03c0*/ 	.word	0x0000baf0


	//   ....[18]....
        /*03c4*/ 	.word	0x0000bb10


	//   ....[19]....
        /*03c8*/ 	.word	0x0000bb30


	//   ....[20]....
        /*03cc*/ 	.word	0x0000d660


	//   ....[21]....
        /*03d0*/ 	.word	0x0000d670


	//   ....[22]....
        /*03d4*/ 	.word	0x0000d6f0


	//   ....[23]....
        /*03d8*/ 	.word	0x0000d700


	//   ....[24]....
        /*03dc*/ 	.word	0x0000e6f0


	//   ....[25]....
        /*03e0*/ 	.word	0x0000e700


	//   ....[26]....
        /*03e4*/ 	.word	0x0000e710


	//   ....[27]....
        /*03e8*/ 	.word	0x0000e720


	//   ....[28]....
        /*03ec*/ 	.word	0x0000e730


	//   ....[29]....
        /*03f0*/ 	.word	0x0000e740


	//   ....[30]....
        /*03f4*/ 	.word	0x0000e750


	//   ....[31]....
        /*03f8*/ 	.word	0x0000e760


	//   ....[32]....
        /*03fc*/ 	.word	0x0000e790


	//   ....[33]....
        /*0400*/ 	.word	0x0000e7a0


	//   ....[34]....
        /*0404*/ 	.word	0x0000e7d0


	//   ....[35]....
        /*0408*/ 	.word	0x0000e7f0


	//   ....[36]....
        /*040c*/ 	.word	0x0000e820


	//   ....[37]....
        /*0410*/ 	.word	0x0000e830


	//   ....[38]....
        /*0414*/ 	.word	0x0000e860


	//   ....[39]....
        /*0418*/ 	.word	0x0000e870


	//   ....[40]....
        /*041c*/ 	.word	0x0000e8a0


	//   ....[41]....
        /*0420*/ 	.word	0x0000e8b0


	//   ....[42]....
        /*0424*/ 	.word	0x0000e8e0


	//   ....[43]....
        /*0428*/ 	.word	0x0000e8f0


	//   ....[44]....
        /*042c*/ 	.word	0x0000e900


	//   ....[45]....
        /*0430*/ 	.word	0x0000e920


	//   ....[46]....
        /*0434*/ 	.word	0x0000e930


	//   ....[47]....
        /*0438*/ 	.word	0x0000e940


	//   ....[48]....
        /*043c*/ 	.word	0x0000e950


	//   ....[49]....
        /*0440*/ 	.word	0x0000e960


	//   ....[50]....
        /*0444*/ 	.word	0x0000e990


	//   ....[51]....
        /*0448*/ 	.word	0x0000e9b0


	//   ....[52]....
        /*044c*/ 	.word	0x0000e9d0


	//   ....[53]....
        /*0450*/ 	.word	0x0000e9f0


	//   ....[54]....
        /*0454*/ 	.word	0x0000ea00


	//   ....[55]....
        /*0458*/ 	.word	0x0000ea10


	//   ....[56]....
        /*045c*/ 	.word	0x0000eb20


	//   ....[57]....
        /*0460*/ 	.word	0x0000f6a0


	//   ....[58]....
        /*0464*/ 	.word	0x000106d0


	//   ....[59]....
        /*0468*/ 	.word	0x00012990


	//   ....[60]....
        /*046c*/ 	.word	0x00012b30


	//   ....[61]....
        /*0470*/ 	.word	0x00013150


	//   ....[62]....
        /*0474*/ 	.word	0x000135e0


	//----- nvinfo : EIATTR_REG_RECONFIG
	.align		4
.L_303:
        /*0478*/ 	.byte	0x01, 0x54
	.zero		2


	//----- nvinfo : EIATTR_SYSCALL_OFFSETS
	.align		4
        /*047c*/ 	.byte	0x04, 0x46
        /*047e*/ 	.short	(.L_305 - .L_304)


	//   ....[0]....
.L_304:
        /*0480*/ 	.word	0x00001680


	//   ....[1]....
        /*0484*/ 	.word	0x00010050


	//   ....[2]....
        /*0488*/ 	.word	0x00010190


	//   ....[3]....
        /*048c*/ 	.word	0x000102d0


	//   ....[4]....
        /*0490*/ 	.word	0x000103f0


	//----- nvinfo : EIATTR_MBARRIER_INSTR_OFFSETS
	.align		4
.L_305:
        /*0494*/ 	.byte	0x04, 0x39
        /*0496*/ 	.short	(.L_307 - .L_306)


	//   ....[0]....
.L_306:
        /*0498*/ 	.word	0x00000290
        /*049c*/ 	.word	0x000000ff
        /*04a0*/ 	.word	0x00029800
        /*04a4*/ 	.short	0x0100
        /*04a6*/ 	.byte	0x06
	.zero		1


	//   ....[1]....
        /*04a8*/ 	.word	0x000002a0
        /*04ac*/ 	.word	0x000000ff
        /*04b0*/ 	.word	0x00029820
        /*04b4*/ 	.short	0x0100
        /*04b6*/ 	.byte	0x06
	.zero		1


	//   ....[2]....
        /*04b8*/ 	.word	0x00000390
        /*04bc*/ 	.word	0x000000ff
        /*04c0*/ 	.word	0x00029830
        /*04c4*/ 	.short	0x0100
        /*04c6*/ 	.byte	0x08
	.zero		1


	//   ....[3]....
        /*04c8*/ 	.word	0x000003a0
        /*04cc*/ 	.word	0x000000ff
        /*04d0*/ 	.word	0x00029840
        /*04d4*/ 	.short	0x0100
        /*04d6*/ 	.byte	0x08
	.zero		1


	//   ....[4]....
        /*04d8*/ 	.word	0x000003b0
        /*04dc*/ 	.word	0x000000ff
        /*04e0*/ 	.word	0x00029838
        /*04e4*/ 	.short	0x0100
        /*04e6*/ 	.byte	0x08
	.zero		1


	//   ....[5]....
        /*04e8*/ 	.word	0x000003c0
        /*04ec*/ 	.word	0x000000ff
        /*04f0*/ 	.word	0x00029848
        /*04f4*/ 	.short	0x0100
        /*04f6*/ 	.byte	0x08
	.zero		1


	//   ....[6]....
        /*04f8*/ 	.word	0x000004f0
        /*04fc*/ 	.word	0x000000ff
        /*0500*/ 	.word	0x00029850
        /*0504*/ 	.short	0x0100
        /*0506*/ 	.byte	0x08
	.zero		1


	//   ....[7]....
        /*0508*/ 	.word	0x00000500
        /*050c*/ 	.word	0x000000ff
        /*0510*/ 	.word	0x00029860
        /*0514*/ 	.short	0x0100
        /*0516*/ 	.byte	0x08
	.zero		1


	//   ....[8]....
        /*0518*/ 	.word	0x00000510
        /*051c*/ 	.word	0x000000ff
        /*0520*/ 	.word	0x00029858
        /*0524*/ 	.short	0x0100
        /*0526*/ 	.byte	0x08
	.zero		1


	//   ....[9]....
        /*0528*/ 	.word	0x00000520
        /*052c*/ 	.word	0x000000ff
        /*0530*/ 	.word	0x00029868
        /*0534*/ 	.short	0x0100
        /*0536*/ 	.byte	0x08
	.zero		1


	//   ....[10]....
        /*0538*/ 	.word	0x00000610
        /*053c*/ 	.word	0x000000ff
        /*0540*/ 	.word	0x00029870
        /*0544*/ 	.short	0x0100
        /*0546*/ 	.byte	0x06
	.zero		1


	//   ....[11]....
        /*0548*/ 	.word	0x00000620
        /*054c*/ 	.word	0x000000ff
        /*0550*/ 	.word	0x00029880
        /*0554*/ 	.short	0x0100
        /*0556*/ 	.byte	0x06
	.zero		1


	//   ....[12]....
        /*0558*/ 	.word	0x00000630
        /*055c*/ 	.word	0x000000ff
        /*0560*/ 	.word	0x00029878
        /*0564*/ 	.short	0x0100
        /*0566*/ 	.byte	0x06
	.zero		1


	//   ....[13]....
        /*0568*/ 	.word	0x00000640
        /*056c*/ 	.word	0x000000ff
        /*0570*/ 	.word	0x00029888
        /*0574*/ 	.short	0x0100
        /*0576*/ 	.byte	0x06
	.zero		1


	//   ....[14]....
        /*0578*/ 	.word	0x00000770
        /*057c*/ 	.word	0x000000ff
        /*0580*/ 	.word	0x00029890
        /*0584*/ 	.short	0x0100
        /*0586*/ 	.byte	0x08
	.zero		1


	//   ....[15]....
        /*0588*/ 	.word	0x00000780
        /*058c*/ 	.word	0x000000ff
        /*0590*/ 	.word	0x000298a0
        /*0594*/ 	.short	0x0100
        /*0596*/ 	.byte	0x08
	.zero		1


	//   ....[16]....
        /*0598*/ 	.word	0x00000790
        /*059c*/ 	.word	0x000000ff
        /*05a0*/ 	.word	0x00029898
        /*05a4*/ 	.short	0x0100
        /*05a6*/ 	.byte	0x08
	.zero		1


	//   ....[17]....
        /*05a8*/ 	.word	0x000007a0
        /*05ac*/ 	.word	0x000000ff
        /*05b0*/ 	.word	0x000298a8
        /*05b4*/ 	.short	0x0100
        /*05b6*/ 	.byte	0x08
	.zero		1


	//   ....[18]....
        /*05b8*/ 	.word	0x000008d0
        /*05bc*/ 	.word	0x000000ff
        /*05c0*/ 	.word	0x000298b0
        /*05c4*/ 	.short	0x0100
        /*05c6*/ 	.byte	0x08
	.zero		1


	//   ....[19]....
        /*05c8*/ 	.word	0x000008e0
        /*05cc*/ 	.word	0x000000ff
        /*05d0*/ 	.word	0x000298c0
        /*05d4*/ 	.short	0x0100
        /*05d6*/ 	.byte	0x08
	.zero		1


	//   ....[20]....
        /*05d8*/ 	.word	0x000008f0
        /*05dc*/ 	.word	0x000000ff
        /*05e0*/ 	.word	0x000298b8
        /*05e4*/ 	.short	0x0100
        /*05e6*/ 	.byte	0x08
	.zero		1


	//   ....[21]....
        /*05e8*/ 	.word	0x00000900
        /*05ec*/ 	.word	0x000000ff
        /*05f0*/ 	.word	0x000298c8
        /*05f4*/ 	.short	0x0100
        /*05f6*/ 	.byte	0x08
	.zero		1


	//   ....[22]....
        /*05f8*/ 	.word	0x000019d0
        /*05fc*/ 	.word	0x000000ff
        /*0600*/ 	.word	0x00029800
        /*0604*/ 	.short	0x010a
        /*0606*/ 	.byte	0x25
	.zero		1


	//   ....[23]....
        /*0608*/ 	.word	0x00001a70
        /*060c*/ 	.word	0x00000002
        /*0610*/ 	.word	0x00029830
        /*0614*/ 	.short	0x010a
        /*0616*/ 	.byte	0x3f
	.zero		1


	//   ....[24]....
        /*0618*/ 	.word	0x00001ae0
        /*061c*/ 	.word	0x00000002
        /*0620*/ 	.word	0x00029830
        /*0624*/ 	.short	0x010a
        /*0626*/ 	.byte	0x3f
	.zero		1


	//   ....[25]....
        /*0628*/ 	.word	0x000033b0
        /*062c*/ 	.word	0x00000002
        /*0630*/ 	.word	0x00000000
        /*0634*/ 	.short	0x0101
        /*0636*/ 	.byte	0x3f
	.zero		1


	//   ....[26]....
        /*0638*/ 	.word	0x00005b10
        /*063c*/ 	.word	0x000000ff
        /*0640*/ 	.word	0x00029830
        /*0644*/ 	.short	0x010a
        /*0646*/ 	.byte	0x05
	.zero		1


	//   ....[27]....
        /*0648*/ 	.word	0x00005b50
        /*064c*/ 	.word	0x000000ff
        /*0650*/ 	.word	0x00029830
        /*0654*/ 	.short	0x010a
        /*0656*/ 	.byte	0x05
	.zero		1


	//   ....[28]....
        /*0658*/ 	.word	0x00006790
        /*065c*/ 	.word	0x000000ff
        /*0660*/ 	.word	0x00029850
        /*0664*/ 	.short	0x010a
        /*0666*/ 	.byte	0x06
	.zero		1


	//   ....[29]....
        /*0668*/ 	.word	0x000067d0
        /*066c*/ 	.word	0x000000ff
        /*0670*/ 	.word	0x00029850
        /*0674*/ 	.short	0x010a
        /*0676*/ 	.byte	0x06
	.zero		1


	//   ....[30]....
        /*0678*/ 	.word	0x00009360
        /*067c*/ 	.word	0x00000002
        /*0680*/ 	.word	0x00000000
        /*0684*/ 	.short	0x0101
        /*0686*/ 	.byte	0x3f
	.zero		1


	//   ....[31]....
        /*0688*/ 	.word	0x000095e0
        /*068c*/ 	.word	0x000000ff
        /*0690*/ 	.word	0x00000000
        /*0694*/ 	.short	0x0101
        /*0696*/ 	.byte	0x06
	.zero		1


	//   ....[32]....
        /*0698*/ 	.word	0x00009d20
        /*069c*/ 	.word	0x000000ff
        /*06a0*/ 	.word	0x00029830
        /*06a4*/ 	.short	0x010a
        /*06a6*/ 	.byte	0x06
	.zero		1


	//   ....[33]....
        /*06a8*/ 	.word	0x00009d60
        /*06ac*/ 	.word	0x000000ff
        /*06b0*/ 	.word	0x00029830
        /*06b4*/ 	.short	0x010a
        /*06b6*/ 	.byte	0x06
	.zero		1


	//   ....[34]....
        /*06b8*/ 	.word	0x0000a970
        /*06bc*/ 	.word	0x000000ff
        /*06c0*/ 	.word	0x00029850
        /*06c4*/ 	.short	0x010a
        /*06c6*/ 	.byte	0x06
	.zero		1


	//   ....[35]....
        /*06c8*/ 	.word	0x0000a9b0
        /*06cc*/ 	.word	0x000000ff
        /*06d0*/ 	.word	0x00029850
        /*06d4*/ 	.short	0x010a
        /*06d6*/ 	.byte	0x06
	.zero		1


	//   ....[36]....
        /*06d8*/ 	.word	0x0000c940
        /*06dc*/ 	.word	0x00000002
        /*06e0*/ 	.word	0x00000000
        /*06e4*/ 	.short	0x0101
        /*06e6*/ 	.byte	0x3f
	.zero		1


	//   ....[37]....
        /*06e8*/ 	.word	0x0000cc90
        /*06ec*/ 	.word	0x000000ff
        /*06f0*/ 	.word	0x00000000
        /*06f4*/ 	.short	0x0101
        /*06f6*/ 	.byte	0x05
	.zero		1


	//   ....[38]....
        /*06f8*/ 	.word	0x0000d310
        /*06fc*/ 	.word	0x000000ff
        /*0700*/ 	.word	0x00029850
        /*0704*/ 	.short	0x010a
        /*0706*/ 	.byte	0x09
	.zero		1


	//   ....[39]....
        /*0708*/ 	.word	0x0000d350
        /*070c*/ 	.word	0x000000ff
        /*0710*/ 	.word	0x00029850
        /*0714*/ 	.short	0x010a
        /*0716*/ 	.byte	0x09
	.zero		1


	//   ....[40]....
        /*0718*/ 	.word	0x0000daa0
        /*071c*/ 	.word	0x000000ff
        /*0720*/ 	.word	0x00000000
        /*0724*/ 	.short	0x0101
        /*0726*/ 	.byte	0x04
	.zero		1


	//   ....[41]....
        /*0728*/ 	.word	0x0000ed80
        /*072c*/ 	.word	0x000000ff
        /*0730*/ 	.word	0x00000000
        /*0734*/ 	.short	0x0101
        /*0736*/ 	.byte	0x05
	.zero		1


	//   ....[42]....
        /*0738*/ 	.word	0x000108f0
        /*073c*/ 	.word	0x00000002
        /*0740*/ 	.word	0x00029880
        /*0744*/ 	.short	0x010a
        /*0746*/ 	.byte	0x3f
	.zero		1


	//   ....[43]....
        /*0748*/ 	.word	0x00010aa0
        /*074c*/ 	.word	0x00000002
        /*0750*/ 	.word	0x00029840
        /*0754*/ 	.short	0x010a
        /*0756*/ 	.byte	0x3f
	.zero		1


	//   ....[44]....
        /*0758*/ 	.word	0x00010f70
        /*075c*/ 	.word	0x000000ff
        /*0760*/ 	.word	0x00029820
        /*0764*/ 	.short	0x010a
        /*0766*/ 	.byte	0x28
	.zero		1


	//   ....[45]....
        /*0768*/ 	.word	0x00011270
        /*076c*/ 	.word	0x00000004
        /*0770*/ 	.word	0x00029880
        /*0774*/ 	.short	0x010a
        /*0776*/ 	.byte	0x3f
	.zero		1


	//   ....[46]....
        /*0778*/ 	.word	0x000114c0
        /*077c*/ 	.word	0x00000004
        /*0780*/ 	.word	0x00029840
        /*0784*/ 	.short	0x010a
        /*0786*/ 	.byte	0x3f
	.zero		1


	//   ....[47]....
        /*0788*/ 	.word	0x000119d0
        /*078c*/ 	.word	0x00000003
        /*0790*/ 	.word	0x00029870
        /*0794*/ 	.short	0x010a
        /*0796*/ 	.byte	0x3f
	.zero		1


	//   ....[48]....
        /*0798*/ 	.word	0x00011a40
        /*079c*/ 	.word	0x00000002
        /*07a0*/ 	.word	0x00029860
        /*07a4*/ 	.short	0x010a
        /*07a6*/ 	.byte	0x3f
	.zero		1


	//   ....[49]....
        /*07a8*/ 	.word	0x00011fb0
        /*07ac*/ 	.word	0x00000003
        /*07b0*/ 	.word	0x00029850
        /*07b4*/ 	.short	0x0101
        /*07b6*/ 	.byte	0x3f
	.zero		1


	//   ....[50]....
        /*07b8*/ 	.word	0x00011ff0
        /*07bc*/ 	.word	0x00000002
        /*07c0*/ 	.word	0x00000000
        /*07c4*/ 	.short	0x0101
        /*07c6*/ 	.byte	0x3f
	.zero		1


	//   ....[51]....
        /*07c8*/ 	.word	0x000121b0
        /*07cc*/ 	.word	0x00000014
        /*07d0*/ 	.word	0x00029870
        /*07d4*/ 	.short	0x010a
        /*07d6*/ 	.byte	0x3f
	.zero		1


	//   ....[52]....
        /*07d8*/ 	.word	0x00012240
        /*07dc*/ 	.word	0x00000014
        /*07e0*/ 	.word	0x00029860
        /*07e4*/ 	.short	0x010a
        /*07e6*/ 	.byte	0x3f
	.zero		1


	//   ....[53]....
        /*07e8*/ 	.word	0x00012780
        /*07ec*/ 	.word	0x00000014
        /*07f0*/ 	.word	0x00029850
        /*07f4*/ 	.short	0x0101
        /*07f6*/ 	.byte	0x3f
	.zero		1


	//   ....[54]....
        /*07f8*/ 	.word	0x000127d0
        /*07fc*/ 	.word	0x00000000
        /*0800*/ 	.word	0x00000000
        /*0804*/ 	.short	0x0101
        /*0806*/ 	.byte	0x3f
	.zero		1


	//   ....[55]....
        /*0808*/ 	.word	0x00012ab0
        /*080c*/ 	.word	0x00000000
        /*0810*/ 	.word	0x00029820
        /*0814*/ 	.short	0x010a
        /*0816*/ 	.byte	0x3f
	.zero		1


	//   ....[56]....
        /*0818*/ 	.word	0x00012c90
        /*081c*/ 	.word	0x00000006
        /*0820*/ 	.word	0x00000000
        /*0824*/ 	.short	0x010a
        /*0826*/ 	.byte	0x3f
	.zero		1


	//   ....[57]....
        /*0828*/ 	.word	0x00012d00
        /*082c*/ 	.word	0x00000007
        /*0830*/ 	.word	0x00000000
        /*0834*/ 	.short	0x010a
        /*0836*/ 	.byte	0x3f
	.zero		1


	//   ....[58]....
        /*0838*/ 	.word	0x00012d60
        /*083c*/ 	.word	0x00000004
        /*0840*/ 	.word	0x00029860
        /*0844*/ 	.short	0x010a
        /*0846*/ 	.byte	0x3f
	.zero		1


	//   ....[59]....
        /*0848*/ 	.word	0x00012db0
        /*084c*/ 	.word	0x00000003
        /*0850*/ 	.word	0x00029860
        /*0854*/ 	.short	0x010a
        /*0856*/ 	.byte	0x3f
	.zero		1


	//   ....[60]....
        /*0858*/ 	.word	0x00012df0
        /*085c*/ 	.word	0x00000004
        /*0860*/ 	.word	0x00029880
        /*0864*/ 	.short	0x010a
        /*0866*/ 	.byte	0x3f
	.zero		1


	//   ....[61]....
        /*0868*/ 	.word	0x00012e10
        /*086c*/ 	.word	0x00000003
        /*0870*/ 	.word	0x00029880
        /*0874*/ 	.short	0x010a
        /*0876*/ 	.byte	0x3f
	.zero		1


	//   ....[62]....
        /*0878*/ 	.word	0x00012e80
        /*087c*/ 	.word	0x00000003
        /*0880*/ 	.word	0x00029800
        /*0884*/ 	.short	0x010a
        /*0886*/ 	.byte	0x3f
	.zero		1


	//   ....[63]....
        /*0888*/ 	.word	0x00012ed0
        /*088c*/ 	.word	0x00000002
        /*0890*/ 	.word	0x00029830
        /*0894*/ 	.short	0x010a
        /*0896*/ 	.byte	0x3f
	.zero		1


	//   ....[64]....
        /*0898*/ 	.word	0x00012f30
        /*089c*/ 	.word	0x00000007
        /*08a0*/ 	.word	0x00029830
        /*08a4*/ 	.short	0x010a
        /*08a6*/ 	.byte	0x3f
	.zero		1


	//   ....[65]....
        /*08a8*/ 	.word	0x00012f90
        /*08ac*/ 	.word	0x00000007
        /*08b0*/ 	.word	0x00029850
        /*08b4*/ 	.short	0x010a
        /*08b6*/ 	.byte	0x3f
	.zero		1


	//   ....[66]....
        /*08b8*/ 	.word	0x00012ff0
        /*08bc*/ 	.word	0x00000007
        /*08c0*/ 	.word	0x00029830
        /*08c4*/ 	.short	0x010a
        /*08c6*/ 	.byte	0x3f
	.zero		1


	//   ....[67]....
        /*08c8*/ 	.word	0x00013050
        /*08cc*/ 	.word	0x00000007
        /*08d0*/ 	.word	0x00029850
        /*08d4*/ 	.short	0x010a
        /*08d6*/ 	.byte	0x3f
	.zero		1


	//   ....[68]....
        /*08d8*/ 	.word	0x000130b0
        /*08dc*/ 	.word	0x00000005
        /*08e0*/ 	.word	0x00029850
        /*08e4*/ 	.short	0x010a
        /*08e6*/ 	.byte	0x3f
	.zero		1


	//   ....[69]....
        /*08e8*/ 	.word	0x00013200
        /*08ec*/ 	.word	0x00000002
        /*08f0*/ 	.word	0x00029880
        /*08f4*/ 	.short	0x010a
        /*08f6*/ 	.byte	0x3f
	.zero		1


	//   ....[70]....
        /*08f8*/ 	.word	0x00013250
        /*08fc*/ 	.word	0x00000002
        /*0900*/ 	.word	0x00029840
        /*0904*/ 	.short	0x010a
        /*0906*/ 	.byte	0x3f
	.zero		1


	//   ....[71]....
        /*0908*/ 	.word	0x000132b0
        /*090c*/ 	.word	0x00000003
        /*0910*/ 	.word	0x00029820
        /*0914*/ 	.short	0x010a
        /*0916*/ 	.byte	0x3f
	.zero		1


	//   ....[72]....
        /*0918*/ 	.word	0x00013300
        /*091c*/ 	.word	0x00000004
        /*0920*/ 	.word	0x00029880
        /*0924*/ 	.short	0x010a
        /*0926*/ 	.byte	0x3f
	.zero		1


	//   ....[73]....
        /*0928*/ 	.word	0x00013350
        /*092c*/ 	.word	0x00000004
        /*0930*/ 	.word	0x00029840
        /*0934*/ 	.short	0x010a
        /*0936*/ 	.byte	0x3f
	.zero		1


	//   ....[74]....
        /*0938*/ 	.word	0x000133b0
        /*093c*/ 	.word	0x00000003
        /*0940*/ 	.word	0x00029870
        /*0944*/ 	.short	0x010a
        /*0946*/ 	.byte	0x3f
	.zero		1


	//   ....[75]....
        /*0948*/ 	.word	0x00013410
        /*094c*/ 	.word	0x00000004
        /*0950*/ 	.word	0x00029860
        /*0954*/ 	.short	0x010a
        /*0956*/ 	.byte	0x3f
	.zero		1


	//   ....[76]....
        /*0958*/ 	.word	0x00013460
        /*095c*/ 	.word	0x00000014
        /*0960*/ 	.word	0x00029870
        /*0964*/ 	.short	0x010a
        /*0966*/ 	.byte	0x3f
	.zero		1


	//   ....[77]....
        /*0968*/ 	.word	0x000134b0
        /*096c*/ 	.word	0x00000014
        /*0970*/ 	.word	0x00029860
        /*0974*/ 	.short	0x010a
        /*0976*/ 	.byte	0x3f
	.zero		1


	//   ....[78]....
        /*0978*/ 	.word	0x00013500
        /*097c*/ 	.word	0x00000000
        /*0980*/ 	.word	0x00029820
        /*0984*/ 	.short	0x010a
        /*0986*/ 	.byte	0x3f
	.zero		1


	//   ....[79]....
        /*0988*/ 	.word	0x000136a0
        /*098c*/ 	.word	0x00000006
        /*0990*/ 	.word	0x00000000
        /*0994*/ 	.short	0x010a
        /*0996*/ 	.byte	0x3f
	.zero		1


	//   ....[80]....
        /*0998*/ 	.word	0x000136f0
        /*099c*/ 	.word	0x00000007
        /*09a0*/ 	.word	0x00000000
        /*09a4*/ 	.short	0x010a
        /*09a6*/ 	.byte	0x3f
	.zero		1


	//   ....[81]....
        /*09a8*/ 	.word	0x00013740
        /*09ac*/ 	.word	0x00000004
        /*09b0*/ 	.word	0x00029860
        /*09b4*/ 	.short	0x010a
        /*09b6*/ 	.byte	0x3f
	.zero		1


	//   ....[82]....
        /*09b8*/ 	.word	0x00013790
        /*09bc*/ 	.word	0x00000003
        /*09c0*/ 	.word	0x00029860
        /*09c4*/ 	.short	0x010a
        /*09c6*/ 	.byte	0x3f
	.zero		1


	//   ....[83]....
        /*09c8*/ 	.word	0x000137e0
        /*09cc*/ 	.word	0x00000004
        /*09d0*/ 	.word	0x00029880
        /*09d4*/ 	.short	0x010a
        /*09d6*/ 	.byte	0x3f
	.zero		1


	//----- nvinfo : EIATTR_NUM_MBARRIERS
	.align		4
.L_307:
        /*09d8*/ 	.byte	0x03, 0x38
        /*09da*/ 	.short	0x0016


	//----- nvinfo : EIATTR_EXIT_INSTR_OFFSETS
	.align		4
        /*09dc*/ 	.byte	0x04, 0x1c
        /*09de*/ 	.short	(.L_309 - .L_308)


	//   ....[0]....
.L_308:
        /*09e0*/ 	.word	0x00000a80


	//   ....[1]....
        /*09e4*/ 	.word	0x0000f650


	//   ....[2]....
        /*09e8*/ 	.word	0x00012e60


	//----- nvinfo : EIATTR_MAX_THREADS
	.align		4
.L_309:
        /*09ec*/ 	.byte	0x04, 0x05
        /*09ee*/ 	.short	(.L_311 - .L_310)
.L_310:
        /*09f0*/ 	.word	0x00000180
        /*09f4*/ 	.word	0x00000001
        /*09f8*/ 	.word	0x00000001


	//----- nvinfo : EIATTR_CRS_STACK_SIZE
	.align		4
.L_311:
        /*09fc*/ 	.byte	0x04, 0x1e
        /*09fe*/ 	.short	(.L_313 - .L_312)
.L_312:
        /*0a00*/ 	.word	0x00000000


	//----- nvinfo : EIATTR_CBANK_PARAM_SIZE
	.align		4
.L_313:
        /*0a04*/ 	.byte	0x03, 0x19
        /*0a06*/ 	.short	0x0bf0


	//----- nvinfo : EIATTR_PARAM_CBANK
	.align		4
        /*0a08*/ 	.byte	0x04, 0x0a
        /*0a0a*/ 	.short	(.L_315 - .L_314)
	.align		4
.L_314:
        /*0a0c*/ 	.word	index@(.nv.constant0._ZN7cutlass13device_kernelIN5flash11enable_sm90INS1_16FlashAttnFwdSm90INS1_25CollectiveMainloopFwdSm90ILi2EN4cute5tupleIJNS5_1CILi1EEES8_S8_EEENS6_IJNS7_ILi128EEENS7_ILi160EEENS7_ILi192EEEEEELi128ENS_12float_e4m3_tEfNS_4arch4Sm90ELb1ELb0ELb1ELb0ELb0ELb0ELb0ELb1ELb1ELb0ELb0ELb0EEENS1_21CollectiveEpilogueFwdINS6_IJSA_SA_SB_EEES9_NS_10bfloat16_tESG_Li256ELb0ELb0ELb0ELb1EEENS1_30DynamicPersistentTileSchedulerILi256ELi128ELb0ELb0ELb1EEEEEEEEEvNT_6ParamsE)
        /*0a10*/ 	.short	0x0210
        /*0a12*/ 	.short	0x0bf0


	//----- nvinfo : EIATTR_SW_WAR
	.align		4
.L_315:
        /*0a14*/ 	.byte	0x04, 0x36
        /*0a16*/ 	.short	(.L_317 - .L_316)
.L_316:
        /*0a18*/ 	.word	0x00000008
.L_317:


//--------------------- .nv.info._ZN7cutlass13device_kernelIN5flash11enable_sm90INS1_16FlashAttnFwdSm90INS1_25CollectiveMainloopFwdSm90ILi2EN4cute5tupleIJNS5_1CILi1EEES8_S8_EEENS6_IJNS7_ILi128EEENS7_ILi160EEENS7_ILi192EEEEEELi128ENS_12float_e4m3_tEfNS_4arch4Sm90ELb1ELb0ELb1ELb1ELb0ELb0ELb0ELb1ELb1ELb0ELb0ELb0EEENS1_21CollectiveEpilogueFwdINS6_IJSA_SA_SB_EEES9_NS_10bfloat16_tESG_Li256ELb1ELb0ELb0ELb1EEENS1_36VarlenDynamicPersistentTileSchedulerILi128ELi160ELi256ELi128ELb0ELb0ELb1ELb1ELb1ELb1EEEEEEEEEvNT_6ParamsE --------------------------
	.section	.nv.info._ZN7cutlass13device_kernelIN5flash11enable_sm90INS1_16FlashAttnFwdSm90INS1_25CollectiveMainloopFwdSm90ILi2EN4cute5tupleIJNS5_1CILi1EEES8_S8_EEENS6_IJNS7_ILi128EEENS7_ILi160EEENS7_ILi192EEEEEELi128ENS_12float_e4m3_tEfNS_4arch4Sm90ELb1ELb0ELb1ELb1ELb0ELb0ELb0ELb1ELb1ELb0ELb0ELb0EEENS1_21CollectiveEpilogueFwdINS6_IJSA_SA_SB_EEES9_NS_10bfloat16_tESG_Li256ELb1ELb0ELb0ELb1EEENS1_36VarlenDynamicPersistentTileSchedulerILi128ELi160ELi256ELi128ELb0ELb0ELb1ELb1ELb1ELb1EEEEEEEEEvNT_6ParamsE,"",@"SHT_CUDA_INFO"
	.sectionflags	@""
	.align	4


	//----- nvinfo : EIATTR_CUDA_API_VERSION
	.align		4
        /*0000*/ 	.byte	0x04, 0x37
        /*0002*/ 	.short	(.L_319 - .L_318)
.L_318:
        /*0004*/ 	.word	0x00000082


	//----- nvinfo : EIATTR_KPARAM_INFO
	.align		4
.L_319:
        /*0008*/ 	.byte	0x04, 0x17
        /*000a*/ 	.short	(.L_321 - .L_320)
.L_320:
        /*000c*/ 	.word	0x00000000
        /*0010*/ 	.short	0x0000
        /*0012*/ 	.short	0x0070
        /*0014*/ 	.byte	0x00, 0xf0, 0x01, 0x28


	//----- nvinfo : EIATTR_SPARSE_MMA_MASK
	.align		4
.L_321:
        /*0018*/ 	.byte	0x03, 0x50
        /*001a*/ 	.short	0x0000


	//----- nvinfo : EIATTR_MAXREG_COUNT
	.align		4
        /*001c*/ 	.byte	0x03, 0x1b
        /*001e*/ 	.short	0x00a8


	//----- nvinfo : EIATTR_NUM_BARRIERS
	.align		4
        /*0020*/ 	.byte	0x02, 0x4c
        /*0022*/ 	.byte	0x10
	.zero		1


	//----- nvinfo : EIATTR_EXTERNS
	.align		4
        /*0024*/ 	.byte	0x04, 0x0f
        /*0026*/ 	.short	(.L_323 - .L_322)


	//   ....[0]....
	.align		4
.L_322:
        /*0028*/ 	.word	index@(__assertfail)


	//----- nvinfo : EIATTR_ANNOTATIONS
	.align		4
.L_323:
        /*002c*/ 	.byte	0x04, 0x55
        /*002e*/ 	.short	(.L_325 - .L_324)


	//   ....[0]....
.L_324:
        /* <DEDUP_REMOVED lines=40> */


	//----- nvinfo : EIATTR_MERCURY_ISA_VERSION
	.align		4
.L_325:
        /*02a0*/ 	.byte	0x03, 0x5f
        /*02a2*/ 	.short	0x0101


	//----- nvinfo : EIATTR_UNUSED_LOAD_BYTE_OFFSET
	.align		4
        /*02a4*/ 	.byte	0x04, 0x44
        /*02a6*/ 	.short	(.L_327 - .L_326)


	//   ....[0]....
.L_326:
        /*02a8*/ 	.word	0x00000a70
        /*02ac*/ 	.word	0x0000fff0


	//   ....[1]....
        /*02b0*/ 	.word	0x0000de50
        /*02b4*/ 	.word	0x0000fff0


	//----- nvinfo : EIATTR_INT_WARP_WIDE_INSTR_OFFSETS
	.align		4
.L_327:
        /*02b8*/ 	.byte	0x04, 0x31
        /*02ba*/ 	.short	(.L_329 - .L_328)


	//   ....[0]....
.L_328:
        /*02bc*/ 	.word	0x00000160


	//   ....[1]....
        /*02c0*/ 	.word	0x000001a0


	//   ....[2]....
        /*02c4*/ 	.word	0x00000210


	//   ....[3]....
        /*02c8*/ 	.word	0x00011920


	//   ....[4]....
        /*02cc*/ 	.word	0x000119b0


	//   ....[5]....
        /*02d0*/ 	.word	0x00012130


	//   ....[6]....
        /*02d4*/ 	.word	0x00013c10


	//   ....[7]....
        /*02d8*/ 	.word	0x00013ca0


	//----- nvinfo : EIATTR_COOP_GROUP_MASK_REGIDS
	.align		4
.L_329:
        /*02dc*/ 	.byte	0x04, 0x29
        /*02de*/ 	.short	(.L_331 - .L_330)


	//   ....[0]....
.L_330:
        /*02e0*/ 	.word	0xffffffff


	//   ....[1]....
        /*02e4*/ 	.word	0xffffffff


	//   ....[2]....
        /*02e8*/ 	.word	0xffffffff


	//   ....[3]....
        /*02ec*/ 	.word	0xffffffff


	//   ....[4]....
        /*02f0*/ 	.word	0xffffffff


	//   ....[5]....
        /*02f4*/ 	.word	0xffffffff


	//   ....[6]....
        /*02f8*/ 	.word	0xffffffff


	//   ....[7]....
        /*02fc*/ 	.word	0xffffffff


	//   ....[8]....
        /*0300*/ 	.word	0xffffffff


	//   ....[9]....
        /*0304*/ 	.word	0xffffffff


	//   ....[10]....
        /*0308*/ 	.word	0xffffffff


	//   ....[11]....
        /*030c*/ 	.word	0xffffffff


	//   ....[12]....
        /*0310*/ 	.word	0xffffffff


	//   ....[13]....
        /*0314*/ 	.word	0xffffffff


	//   ....[14]....
        /*0318*/ 	.word	0xffffffff


	//   ....[15]....
        /*031c*/ 	.word	0xffffffff


	//   ....[16]....
        /*0320*/ 	.word	0xffffffff


	//   ....[17]....
        /*0324*/ 	.word	0xffffffff


	//   ....[18]....
        /*0328*/ 	.word	0xffffffff


	//   ....[19]....
        /*032c*/ 	.word	0xffffffff


	//   ....[20]....
        /*0330*/ 	.word	0xffffffff


	//   ....[21]....
        /*0334*/ 	.word	0xffffffff


	//   ....[22]....
        /*0338*/ 	.word	0xffffffff


	//   ....[23]....
        /*033c*/ 	.word	0xffffffff


	//   ....[24]....
        /*0340*/ 	.word	0xffffffff


	//   ....[25]....
        /*0344*/ 	.word	0xffffffff


	//   ....[26]....
        /*0348*/ 	.word	0xffffffff


	//   ....[27]....
        /*034c*/ 	.word	0xffffffff


	//   ....[28]....
        /*0350*/ 	.word	0xffffffff


	//   ....[29]....
        /*0354*/ 	.word	0xffffffff


	//   ....[30]....
        /*0358*/ 	.word	0xffffffff


	//   ....[31]....
        /*035c*/ 	.word	0xffffffff


	//   ....[32]....
        /*0360*/ 	.word	0xffffffff


	//   ....[33]....
        /*0364*/ 	.word	0xffffffff


	//   ....[34]....
        /*0368*/ 	.word	0xffffffff


	//   ....[35]....
        /*036c*/ 	.word	0xffffffff


	//   ....[36]....
        /*0370*/ 	.word	0xffffffff


	//   ....[37]....
        /*0374*/ 	.word	0xffffffff


	//   ....[38]....
        /*0378*/ 	.word	0xffffffff


	//   ....[39]....
        /*037c*/ 	.word	0xffffffff


	//   ....[40]....
        /*0380*/ 	.word	0xffffffff


	//   ....[41]....
        /*0384*/ 	.word	0xffffffff


	//   ....[42]....
        /*0388*/ 	.word	0xffffffff


	//   ....[43]....
        /*038c*/ 	.word	0xffffffff


	//   ....[44]....
        /*0390*/ 	.word	0xffffffff


	//   ....[45]....
        /*0394*/ 	.word	0xffffffff


	//   ....[46]....
        /*0398*/ 	.word	0xffffffff


	//   ....[47]....
        /*039c*/ 	.word	0xffffffff


	//   ....[48]....
        /*03a0*/ 	.word	0xffffffff


	//   ....[49]....
        /*03a4*/ 	.word	0xffffffff


	//   ....[50]....
        /*03a8*/ 	.word	0xffffffff


	//   ....[51]....
        /*03ac*/ 	.word	0xffffffff


	//   ....[52]....
        /*03b0*/ 	.word	0xffffffff


	//   ....[53]....
        /*03b4*/ 	.word	0xffffffff


	//   ....[54]....
        /*03b8*/ 	.word	0xffffffff


	//   ....[55]....
        /*03bc*/ 	.word	0xffffffff


	//   ....[56]....
        /*03c0*/ 	.word	0xffffffff


	//   ....[57]....
        /*03c4*/ 	.word	0xffffffff


	//   ....[58]....
        /*03c8*/ 	.word	0xffffffff


	//   ....[59]....
        /*03cc*/ 	.word	0xffffffff


	//   ....[60]....
        /*03d0*/ 	.word	0xffffffff


	//   ....[61]....
        /*03d4*/ 	.word	0xffffffff


	//   ....[62]....
        /*03d8*/ 	.word	0xffffffff


	//   ....[63]....
        /*03dc*/ 	.word	0xffffffff


	//   ....[64]....
        /*03e0*/ 	.word	0xffffffff


	//   ....[65]....
        /*03e4*/ 	.word	0xffffffff


	//   ....[66]....
        /*03e8*/ 	.word	0xffffffff


	//   ....[67]....
        /*03ec*/ 	.word	0xffffffff


	//   ....[68]....
        /*03f0*/ 	.word	0xffffffff


	//   ....[69]....
        /*03f4*/ 	.word	0xffffffff


	//   ....[70]....
        /*03f8*/ 	.word	0xffffffff


	//   ....[71]....
        /*03fc*/ 	.word	0xffffffff


	//   ....[72]....
        /*0400*/ 	.word	0xffffffff


	//   ....[73]....
        /*0404*/ 	.word	0xffffffff


	//   ....[74]....
        /*0408*/ 	.word	0xffffffff


	//   ....[75]....
        /*040c*/ 	.word	0xffffffff


	//   ....[76]....
        /*0410*/ 	.word	0xffffffff


	//   ....[77]....
        /*0414*/ 	.word	0xffffffff


	//   ....[78]....
        /*0418*/ 	.word	0xffffffff


	//   ....[79]....
        /*041c*/ 	.word	0xffffffff


	//   ....[80]....
        /*0420*/ 	.word	0xffffffff


	//   ....[81]....
        /*0424*/ 	.word	0xffffffff


	//   ....[82]....
        /*0428*/ 	.word	0xffffffff


	//   ....[83]....
        /*042c*/ 	.word	0xffffffff


	//   ....[84]....
        /*0430*/ 	.word	0xffffffff


	//   ....[85]....
        /*0434*/ 	.word	0xffffffff


	//   ....[86]....
        /*0438*/ 	.word	0xffffffff


	//   ....[87]....
        /*043c*/ 	.word	0xffffffff


	//   ....[88]....
        /*0440*/ 	.word	0xffffffff


	//   ....[89]....
        /*0444*/ 	.word	0xffffffff


	//   ....[90]....
        /*0448*/ 	.word	0xffffffff


	//   ....[91]....
        /*044c*/ 	.word	0x0500000f


	//   ....[92]....
        /*0450*/ 	.word	0x0500000f


	//----- nvinfo : EIATTR_COOP_GROUP_INSTR_OFFSETS
	.align		4
.L_331:
        /*0454*/ 	.byte	0x04, 0x28
        /*0456*/ 	.short	(.L_333 - .L_332)


	//   ....[0]....
.L_332:
        /*0458*/ 	.word	0x00000070


	//   ....[1]....
        /*045c*/ 	.word	0x00000170


	//   ....[2]....
        /*0460*/ 	.word	0x000001c0


	//   ....[3]....
        /*0464*/ 	.word	0x000003f0


	//   ....[4]....
        /*0468*/ 	.word	0x00000550


	//   ....[5]....
        /*046c*/ 	.word	0x00000670


	//   ....[6]....
        /*0470*/ 	.word	0x000007d0


	//   ....[7]....
        /*0474*/ 	.word	0x000015c0


	//   ....[8]....
        /*0478*/ 	.word	0x00003970


	//   ....[9]....
        /*047c*/ 	.word	0x00003a50


	//   ....[10]....
        /*0480*/ 	.word	0x00004610


	//   ....[11]....
        /*0484*/ 	.word	0x00004690


	//   ....[12]....
        /*0488*/ 	.word	0x000079a0


	//   ....[13]....
        /*048c*/ 	.word	0x00007b00


	//   ....[14]....
        /*0490*/ 	.word	0x00008780


	//   ....[15]....
        /*0494*/ 	.word	0x000087e0


	//   ....[16]....
        /*0498*/ 	.word	0x0000bb00


	//   ....[17]....
        /*049c*/ 	.word	0x0000bb50


	//   ....[18]....
        /*04a0*/ 	.word	0x0000bb70


	//   ....[19]....
        /*04a4*/ 	.word	0x0000bb90


	//   ....[20]....
        /*04a8*/ 	.word	0x0000d6d0


	//   ....[21]....
        /*04ac*/ 	.word	0x0000d6e0


	//   ....[22]....
        /*04b0*/ 	.word	0x0000d760


	//   ....[23]....
        /*04b4*/ 	.word	0x0000d770


	//   ....[24]....
        /*04b8*/ 	.word	0x0000e6f0


	//   ....[25]....
        /*04bc*/ 	.word	0x0000e700


	//   ....[26]....
        /*04c0*/ 	.word	0x0000e710


	//   ....[27]....
        /*04c4*/ 	.word	0x0000e720


	//   ....[28]....
        /*04c8*/ 	.word	0x0000e730


	//   ....[29]....
        /*04cc*/ 	.word	0x0000e740


	//   ....[30]....
        /*04d0*/ 	.word	0x0000e750


	//   ....[31]....
        /*04d4*/ 	.word	0x0000e760


	//   ....[32]....
        /*04d8*/ 	.word	0x0000e790


	//   ....[33]....
        /*04dc*/ 	.word	0x0000e7a0


	//   ....[34]....
        /*04e0*/ 	.word	0x0000e7d0


	//   ....[35]....
        /*04e4*/ 	.word	0x0000e7e0


	//   ....[36]....
        /*04e8*/ 	.word	0x0000e840


	//   ....[37]....
        /*04ec*/ 	.word	0x0000e850


	//   ....[38]....
        /*04f0*/ 	.word	0x0000e860


	//   ....[39]....
        /*04f4*/ 	.word	0x0000e890


	//   ....[40]....
        /*04f8*/ 	.word	0x0000e8c0


	//   ....[41]....
        /*04fc*/ 	.word	0x0000e8d0


	//   ....[42]....
        /*0500*/ 	.word	0x0000e8e0


	//   ....[43]....
        /*0504*/ 	.word	0x0000e8f0


	//   ....[44]....
        /*0508*/ 	.word	0x0000e920


	//   ....[45]....
        /*050c*/ 	.word	0x0000e930


	//   ....[46]....
        /*0510*/ 	.word	0x0000e940


	//   ....[47]....
        /*0514*/ 	.word	0x0000e950


	//   ....[48]....
        /*0518*/ 	.word	0x0000e960


	//   ....[49]....
        /*051c*/ 	.word	0x0000e970


	//   ....[50]....
        /*0520*/ 	.word	0x0000e980


	//   ....[51]....
        /*0524*/ 	.word	0x0000e990


	//   ....[52]....
        /*0528*/ 	.word	0x0000e9a0


	//   ....[53]....
        /*052c*/ 	.word	0x0000e9b0


	//   ....[54]....
        /*0530*/ 	.word	0x0000e9d0


	//   ....[55]....
        /*0534*/ 	.word	0x0000ea00


	//   ....[56]....
        /*0538*/ 	.word	0x000104a0


	//   ....[57]....
        /*053c*/ 	.word	0x00010680


	//   ....[58]....
        /*0540*/ 	.word	0x000106b0


	//   ....[59]....
        /*0544*/ 	.word	0x000106e0


	//   ....[60]....
        /*0548*/ 	.word	0x00010720


	//   ....[61]....
        /*054c*/ 	.word	0x00010750


	//   ....[62]....
        /*0550*/ 	.word	0x00010790


	//   ....[63]....
        /*0554*/ 	.word	0x00010920


	//   ....[64]....
        /*0558*/ 	.word	0x00010950


	//   ....[65]....
        /*055c*/ 	.word	0x00010980


	//   ....[66]....
        /*0560*/ 	.word	0x000109b0


	//   ....[67]....
        /*0564*/ 	.word	0x000109e0


	//   ....[68]....
        /*0568*/ 	.word	0x00010a20


	//   ....[69]....
        /*056c*/ 	.word	0x00010ac0


	//   ....[70]....
        /*0570*/ 	.word	0x00010b50


	//   ....[71]....
        /*0574*/ 	.word	0x00010c00


	//   ....[72]....
        /*0578*/ 	.word	0x00012270


	//   ....[73]....
        /*057c*/ 	.word	0x00014650


	//   ....[74]....
        /*0580*/ 	.word	0x00014680


	//   ....[75]....
        /*0584*/ 	.word	0x000146b0


	//   ....[76]....
        /*0588*/ 	.word	0x000146e0


	//   ....[77]....
        /*058c*/ 	.word	0x00014710


	//   ....[78]....
        /*0590*/ 	.word	0x00014720


	//   ....[79]....
        /*0594*/ 	.word	0x00014750


	//   ....[80]....
        /*0598*/ 	.word	0x00014760


	//   ....[81]....
        /*059c*/ 	.word	0x000148a0


	//   ....[82]....
        /*05a0*/ 	.word	0x000148d0


	//   ....[83]....
        /*05a4*/ 	.word	0x00014900


	//   ....[84]....
        /*05a8*/ 	.word	0x00014930


	//   ....[85]....
        /*05ac*/ 	.word	0x00014960


	//   ....[86]....
        /*05b0*/ 	.word	0x000149a0


	//   ....[87]....
        /*05b4*/ 	.word	0x00014a30


	//   ....[88]....
        /*05b8*/ 	.word	0x00014ad0


	//   ....[89]....
        /*05bc*/ 	.word	0x00014b30


	//   ....[90]....
        /*05c0*/ 	.word	0x000151d0


	//   ....[91]....
        /*05c4*/ 	.word	0x000157d0


	//   ....[92]....
        /*05c8*/ 	.word	0x00015c60


	//----- nvinfo : EIATTR_REG_RECONFIG
	.align		4
.L_333:
        /*05cc*/ 	.byte	0x01, 0x54
	.zero		2


	//----- nvinfo : EIATTR_SYSCALL_OFFSETS
	.align		4
        /*05d0*/ 	.byte	0x04, 0x46
        /*05d2*/ 	.short	(.L_335 - .L_334)


	//   ....[0]....
.L_334:
        /*05d4*/ 	.word	0x000017a0


	//   ....[1]....
        /*05d8*/ 	.word	0x00011b50


	//   ....[2]....
        /*05dc*/ 	.word	0x00011c90


	//   ....[3]....
        /*05e0*/ 	.word	0x00011dd0


	//   ....[4]....
        /*05e4*/ 	.word	0x00011ef0


	//----- nvinfo : EIATTR_MBARRIER_INSTR_OFFSETS
	.align		4
.L_335:
        /*05e8*/ 	.byte	0x04, 0x39
        /*05ea*/ 	.short	(.L_337 - .L_336)


	//   ....[0]....
.L_336:
        /*05ec*/ 	.word	0x000002a0
        /*05f0*/ 	.word	0x000000ff
        /*05f4*/ 	.word	0x00029800
        /*05f8*/ 	.short	0x0100
        /*05fa*/ 	.byte	0x08
	.zero		1


	//   ....[1]....
        /*05fc*/ 	.word	0x000002b0
        /*0600*/ 	.word	0x000000ff
        /*0604*/ 	.word	0x00029820
        /*0608*/ 	.short	0x0100
        /*060a*/ 	.byte	0x08
	.zero		1


	//   ....[2]....
        /*060c*/ 	.word	0x000003a0
        /*0610*/ 	.word	0x000000ff
        /*0614*/ 	.word	0x00029830
        /*0618*/ 	.short	0x0100
        /*061a*/ 	.byte	0x08
	.zero		1


	//   ....[3]....
        /*061c*/ 	.word	0x000003b0
        /*0620*/ 	.word	0x000000ff
        /*0624*/ 	.word	0x00029840
        /*0628*/ 	.short	0x0100
        /*062a*/ 	.byte	0x08
	.zero		1


	//   ....[4]....
        /*062c*/ 	.word	0x000003c0
        /*0630*/ 	.word	0x000000ff
        /*0634*/ 	.word	0x00029838
        /*0638*/ 	.short	0x0100
        /*063a*/ 	.byte	0x08
	.zero		1


	//   ....[5]....
        /*063c*/ 	.word	0x000003d0
        /*0640*/ 	.word	0x000000ff
        /*0644*/ 	.word	0x00029848
        /*0648*/ 	.short	0x0100
        /*064a*/ 	.byte	0x08
	.zero		1


	//   ....[6]....
        /*064c*/ 	.word	0x00000500
        /*0650*/ 	.word	0x000000ff
        /*0654*/ 	.word	0x00029850
        /*0658*/ 	.short	0x0100
        /*065a*/ 	.byte	0x08
	.zero		1


	//   ....[7]....
        /*065c*/ 	.word	0x00000510
        /*0660*/ 	.word	0x000000ff
        /*0664*/ 	.word	0x00029860
        /*0668*/ 	.short	0x0100
        /*066a*/ 	.byte	0x08
	.zero		1


	//   ....[8]....
        /*066c*/ 	.word	0x00000520
        /*0670*/ 	.word	0x000000ff
        /*0674*/ 	.word	0x00029858
        /*0678*/ 	.short	0x0100
        /*067a*/ 	.byte	0x08
	.zero		1


	//   ....[9]....
        /*067c*/ 	.word	0x00000530
        /*0680*/ 	.word	0x000000ff
        /*0684*/ 	.word	0x00029868
        /*0688*/ 	.short	0x0100
        /*068a*/ 	.byte	0x08
	.zero		1


	//   ....[10]....
        /*068c*/ 	.word	0x00000620
        /*0690*/ 	.word	0x000000ff
        /*0694*/ 	.word	0x00029870
        /*0698*/ 	.short	0x0100
        /*069a*/ 	.byte	0x06
	.zero		1


	//   ....[11]....
        /*069c*/ 	.word	0x00000630
        /*06a0*/ 	.word	0x000000ff
        /*06a4*/ 	.word	0x00029880
        /*06a8*/ 	.short	0x0100
        /*06aa*/ 	.byte	0x06
	.zero		1


	//   ....[12]....
        /*06ac*/ 	.word	0x00000640
        /*06b0*/ 	.word	0x000000ff
        /*06b4*/ 	.word	0x00029878
        /*06b8*/ 	.short	0x0100
        /*06ba*/ 	.byte	0x06
	.zero		1


	//   ....[13]....
        /*06bc*/ 	.word	0x00000650
        /*06c0*/ 	.word	0x000000ff
        /*06c4*/ 	.word	0x00029888
        /*06c8*/ 	.short	0x0100
        /*06ca*/ 	.byte	0x06
	.zero		1


	//   ....[14]....
        /*06cc*/ 	.word	0x00000780
        /*06d0*/ 	.word	0x000000ff
        /*06d4*/ 	.word	0x00029890
        /*06d8*/ 	.short	0x0100
        /*06da*/ 	.byte	0x08
	.zero		1


	//   ....[15]....
        /*06dc*/ 	.word	0x00000790
        /*06e0*/ 	.word	0x000000ff
        /*06e4*/ 	.word	0x000298a0
        /*06e8*/ 	.short	0x0100
        /*06ea*/ 	.byte	0x08
	.zero		1


	//   ....[16]....
        /*06ec*/ 	.word	0x000007a0
        /*06f0*/ 	.word	0x000000ff
        /*06f4*/ 	.word	0x00029898
        /*06f8*/ 	.short	0x0100
        /*06fa*/ 	.byte	0x08
	.zero		1


	//   ....[17]....
        /*06fc*/ 	.word	0x000007b0
        /*0700*/ 	.word	0x000000ff
        /*0704*/ 	.word	0x000298a8
        /*0708*/ 	.short	0x0100
        /*070a*/ 	.byte	0x08
	.zero		1


	//   ....[18]....
        /*070c*/ 	.word	0x000008e0
        /*0710*/ 	.word	0x000000ff
        /*0714*/ 	.word	0x000298b0
        /*0718*/ 	.short	0x0100
        /*071a*/ 	.byte	0x08
	.zero		1


	//   ....[19]....
        /*071c*/ 	.word	0x000008f0
        /*0720*/ 	.word	0x000000ff
        /*0724*/ 	.word	0x000298c0
        /*0728*/ 	.short	0x0100
        /*072a*/ 	.byte	0x08
	.zero		1


	//   ....[20]....
        /*072c*/ 	.word	0x00000900
        /*0730*/ 	.word	0x000000ff
        /*0734*/ 	.word	0x000298b8
        /*0738*/ 	.short	0x0100
        /*073a*/ 	.byte	0x08
	.zero		1


	//   ....[21]....
        /*073c*/ 	.word	0x00000910
        /*0740*/ 	.word	0x000000ff
        /*0744*/ 	.word	0x000298c8
        /*0748*/ 	.short	0x0100
        /*074a*/ 	.byte	0x08
	.zero		1


	//   ....[22]....
        /*074c*/ 	.word	0x00001ad0
        /*0750*/ 	.word	0x000000ff
        /*0754*/ 	.word	0x00029800
        /*0758*/ 	.short	0x010a
        /*075a*/ 	.byte	0x29
	.zero		1


	//   ....[23]....
        /*075c*/ 	.word	0x00001b70
        /*0760*/ 	.word	0x00000002
        /*0764*/ 	.word	0x00029830
        /*0768*/ 	.short	0x010a
        /*076a*/ 	.byte	0x3f
	.zero		1


	//   ....[24]....
        /*076c*/ 	.word	0x00001be0
        /*0770*/ 	.word	0x00000002
        /*0774*/ 	.word	0x00029830
        /*0778*/ 	.short	0x010a
        /*077a*/ 	.byte	0x3f
	.zero		1


	//   ....[25]....
        /*077c*/ 	.word	0x000034c0
        /*0780*/ 	.word	0x00000002
        /*0784*/ 	.word	0x00000000
        /*0788*/ 	.short	0x0101
        /*078a*/ 	.byte	0x3f
	.zero		1


	//   ....[26]....
        /*078c*/ 	.word	0x00005c00
        /*0790*/ 	.word	0x000000ff
        /*0794*/ 	.word	0x00029830
        /*0798*/ 	.short	0x010a
        /*079a*/ 	.byte	0x06
	.zero		1


	//   ....[27]....
        /*079c*/ 	.word	0x00005c40
        /*07a0*/ 	.word	0x000000ff
        /*07a4*/ 	.word	0x00029830
        /*07a8*/ 	.short	0x010a
        /*07aa*/ 	.byte	0x06
	.zero		1


	//   ....[28]....
        /*07ac*/ 	.word	0x00006860
        /*07b0*/ 	.word	0x000000ff
        /*07b4*/ 	.word	0x00029850
        /*07b8*/ 	.short	0x010a
        /*07ba*/ 	.byte	0x06
	.zero		1


	//   ....[29]....
        /*07bc*/ 	.word	0x000068a0
        /*07c0*/ 	.word	0x000000ff
        /*07c4*/ 	.word	0x00029850
        /*07c8*/ 	.short	0x010a
        /*07ca*/ 	.byte	0x06
	.zero		1


	//   ....[30]....
        /*07cc*/ 	.word	0x000093e0
        /*07d0*/ 	.word	0x00000002
        /*07d4*/ 	.word	0x00000000
        /*07d8*/ 	.short	0x0101
        /*07da*/ 	.byte	0x3f
	.zero		1


	//   ....[31]....
        /*07dc*/ 	.word	0x00009660
        /*07e0*/ 	.word	0x000000ff
        /*07e4*/ 	.word	0x00000000
        /*07e8*/ 	.short	0x0101
        /*07ea*/ 	.byte	0x06
	.zero		1


	//   ....[32]....
        /*07ec*/ 	.word	0x00009da0
        /*07f0*/ 	.word	0x000000ff
        /*07f4*/ 	.word	0x00029830
        /*07f8*/ 	.short	0x010a
        /*07fa*/ 	.byte	0x06
	.zero		1


	//   ....[33]....
        /*07fc*/ 	.word	0x00009de0
        /*0800*/ 	.word	0x000000ff
        /*0804*/ 	.word	0x00029830
        /*0808*/ 	.short	0x010a
        /*080a*/ 	.byte	0x06
	.zero		1


	//   ....[34]....
        /*080c*/ 	.word	0x0000aa00
        /*0810*/ 	.word	0x000000ff
        /*0814*/ 	.word	0x00029850
        /*0818*/ 	.short	0x010a
        /*081a*/ 	.byte	0x06
	.zero		1


	//   ....[35]....
        /*081c*/ 	.word	0x0000aa40
        /*0820*/ 	.word	0x000000ff
        /*0824*/ 	.word	0x00029850
        /*0828*/ 	.short	0x010a
        /*082a*/ 	.byte	0x06
	.zero		1


	//   ....[36]....
        /*082c*/ 	.word	0x0000cb10
        /*0830*/ 	.word	0x00000002
        /*0834*/ 	.word	0x00000000
        /*0838*/ 	.short	0x0101
        /*083a*/ 	.byte	0x3f
	.zero		1


	//   ....[37]....
        /*083c*/ 	.word	0x0000cd00
        /*0840*/ 	.word	0x000000ff
        /*0844*/ 	.word	0x00000000
        /*0848*/ 	.short	0x0101
        /*084a*/ 	.byte	0x06
	.zero		1


	//   ....[38]....
        /*084c*/ 	.word	0x0000d390
        /*0850*/ 	.word	0x000000ff
        /*0854*/ 	.word	0x00029850
        /*0858*/ 	.short	0x010a
        /*085a*/ 	.byte	0x09
	.zero		1


	//   ....[39]....
        /*085c*/ 	.word	0x0000d3d0
        /*0860*/ 	.word	0x000000ff
        /*0864*/ 	.word	0x00029850
        /*0868*/ 	.short	0x010a
        /*086a*/ 	.byte	0x09
	.zero		1


	//   ....[40]....
        /*086c*/ 	.word	0x0000db00
        /*0870*/ 	.word	0x000000ff
        /*0874*/ 	.word	0x00000000
        /*0878*/ 	.short	0x0101
        /*087a*/ 	.byte	0x04
	.zero		1


	//   ....[41]....
        /*087c*/ 	.word	0x0000f420
        /*0880*/ 	.word	0x00000003
        /*0884*/ 	.word	0x00000000
        /*0888*/ 	.short	0x0101
        /*088a*/ 	.byte	0x3f
	.zero		1


	//   ....[42]....
        /*088c*/ 	.word	0x000124a0
        /*0890*/ 	.word	0x00000003
        /*0894*/ 	.word	0x00029880
        /*0898*/ 	.short	0x010a
        /*089a*/ 	.byte	0x3f
	.zero		1


	//   ....[43]....
        /*089c*/ 	.word	0x00012660
        /*08a0*/ 	.word	0x00000003
        /*08a4*/ 	.word	0x00029840
        /*08a8*/ 	.short	0x010a
        /*08aa*/ 	.byte	0x3f
	.zero		1


	//   ....[44]....
        /*08ac*/ 	.word	0x00012b40
        /*08b0*/ 	.word	0x000000ff
        /*08b4*/ 	.word	0x00029820
        /*08b8*/ 	.short	0x010a
        /*08ba*/ 	.byte	0x29
	.zero		1


	//   ....[45]....
        /*08bc*/ 	.word	0x00012e10
        /*08c0*/ 	.word	0x00000004
        /*08c4*/ 	.word	0x00029880
        /*08c8*/ 	.short	0x010a
        /*08ca*/ 	.byte	0x3f
	.zero		1


	//   ....[46]....
        /*08cc*/ 	.word	0x00013090
        /*08d0*/ 	.word	0x00000004
        /*08d4*/ 	.word	0x00029840
        /*08d8*/ 	.short	0x010a
        /*08da*/ 	.byte	0x3f
	.zero		1


	//   ....[47]....
        /*08dc*/ 	.word	0x000135a0
        /*08e0*/ 	.word	0x00000003
        /*08e4*/ 	.word	0x00029870
        /*08e8*/ 	.short	0x010a
        /*08ea*/ 	.byte	0x3f
	.zero		1


	//   ....[48]....
        /*08ec*/ 	.word	0x00013610
        /*08f0*/ 	.word	0x00000002
        /*08f4*/ 	.word	0x00029860
        /*08f8*/ 	.short	0x010a
        /*08fa*/ 	.byte	0x3f
	.zero		1


	//   ....[49]....
        /*08fc*/ 	.word	0x00013b80
        /*0900*/ 	.word	0x00000003
        /*0904*/ 	.word	0x00029850
        /*0908*/ 	.short	0x0101
        /*090a*/ 	.byte	0x3f
	.zero		1


	//   ....[50]....
        /*090c*/ 	.word	0x00013bc0
        /*0910*/ 	.word	0x00000002
        /*0914*/ 	.word	0x00000000
        /*0918*/ 	.short	0x0101
        /*091a*/ 	.byte	0x3f
	.zero		1


	//   ....[51]....
        /*091c*/ 	.word	0x00013d80
        /*0920*/ 	.word	0x00000014
        /*0924*/ 	.word	0x00029870
        /*0928*/ 	.short	0x010a
        /*092a*/ 	.byte	0x3f
	.zero		1


	//   ....[52]....
        /*092c*/ 	.word	0x00013e10
        /*0930*/ 	.word	0x00000014
        /*0934*/ 	.word	0x00029860
        /*0938*/ 	.short	0x010a
        /*093a*/ 	.byte	0x3f
	.zero		1


	//   ....[53]....
        /*093c*/ 	.word	0x00014350
        /*0940*/ 	.word	0x00000014
        /*0944*/ 	.word	0x00029850
        /*0948*/ 	.short	0x0101
        /*094a*/ 	.byte	0x3f
	.zero		1


	//   ....[54]....
        /*094c*/ 	.word	0x000143a0
        /*0950*/ 	.word	0x00000000
        /*0954*/ 	.word	0x00000000
        /*0958*/ 	.short	0x0101
        /*095a*/ 	.byte	0x3f
	.zero		1


	//   ....[55]....
        /*095c*/ 	.word	0x00015150
        /*0960*/ 	.word	0x00000000
        /*0964*/ 	.word	0x00029820
        /*0968*/ 	.short	0x010a
        /*096a*/ 	.byte	0x3f
	.zero		1


	//   ....[56]....
        /*096c*/ 	.word	0x00015310
        /*0970*/ 	.word	0x00000006
        /*0974*/ 	.word	0x00000000
        /*0978*/ 	.short	0x010a
        /*097a*/ 	.byte	0x3f
	.zero		1


	//   ....[57]....
        /*097c*/ 	.word	0x00015380
        /*0980*/ 	.word	0x00000007
        /*0984*/ 	.word	0x00000000
        /*0988*/ 	.short	0x010a
        /*098a*/ 	.byte	0x3f
	.zero		1


	//   ....[58]....
        /*098c*/ 	.word	0x000153e0
        /*0990*/ 	.word	0x00000004
        /*0994*/ 	.word	0x00029860
        /*0998*/ 	.short	0x010a
        /*099a*/ 	.byte	0x3f
	.zero		1


	//   ....[59]....
        /*099c*/ 	.word	0x00015430
        /*09a0*/ 	.word	0x00000003
        /*09a4*/ 	.word	0x00029860
        /*09a8*/ 	.short	0x010a
        /*09aa*/ 	.byte	0x3f
	.zero		1


	//   ....[60]....
        /*09ac*/ 	.word	0x00015470
        /*09b0*/ 	.word	0x00000004
        /*09b4*/ 	.word	0x00029880
        /*09b8*/ 	.short	0x010a
        /*09ba*/ 	.byte	0x3f
	.zero		1


	//   ....[61]....
        /*09bc*/ 	.word	0x00015490
        /*09c0*/ 	.word	0x00000003
        /*09c4*/ 	.word	0x00029880
        /*09c8*/ 	.short	0x010a
        /*09ca*/ 	.byte	0x3f
	.zero		1


	//   ....[62]....
        /*09cc*/ 	.word	0x00015500
        /*09d0*/ 	.word	0x00000003
        /*09d4*/ 	.word	0x00029800
        /*09d8*/ 	.short	0x010a
        /*09da*/ 	.byte	0x3f
	.zero		1


	//   ....[63]....
        /*09dc*/ 	.word	0x00015550
        /*09e0*/ 	.word	0x00000002
        /*09e4*/ 	.word	0x00029830
        /*09e8*/ 	.short	0x010a
        /*09ea*/ 	.byte	0x3f
	.zero		1


	//   ....[64]....
        /*09ec*/ 	.word	0x000155b0
        /*09f0*/ 	.word	0x00000007
        /*09f4*/ 	.word	0x00029830
        /*09f8*/ 	.short	0x010a
        /*09fa*/ 	.byte	0x3f
	.zero		1


	//   ....[65]....
        /*09fc*/ 	.word	0x00015610
        /*0a00*/ 	.word	0x00000007
        /*0a04*/ 	.word	0x00029850
        /*0a08*/ 	.short	0x010a
        /*0a0a*/ 	.byte	0x3f
	.zero		1


	//   ....[66]....
        /*0a0c*/ 	.word	0x00015670
        /*0a10*/ 	.word	0x00000007
        /*0a14*/ 	.word	0x00029830
        /*0a18*/ 	.short	0x010a
        /*0a1a*/ 	.byte	0x3f
	.zero		1


	//   ....[67]....
        /*0a1c*/ 	.word	0x000156d0
        /*0a20*/ 	.word	0x00000007
        /*0a24*/ 	.word	0x00029850
        /*0a28*/ 	.short	0x010a
        /*0a2a*/ 	.byte	0x3f
	.zero		1


	//   ....[68]....
        /*0a2c*/ 	.word	0x00015730
        /*0a30*/ 	.word	0x00000005
        /*0a34*/ 	.word	0x00029850
        /*0a38*/ 	.short	0x010a
        /*0a3a*/ 	.byte	0x3f
	.zero		1


	//   ....[69]....
        /*0a3c*/ 	.word	0x00015880
        /*0a40*/ 	.word	0x00000003
        /*0a44*/ 	.word	0x00029880
        /*0a48*/ 	.short	0x010a
        /*0a4a*/ 	.byte	0x3f
	.zero		1


	//   ....[70]....
        /*0a4c*/ 	.word	0x000158d0
        /*0a50*/ 	.word	0x00000003
        /*0a54*/ 	.word	0x00029840
        /*0a58*/ 	.short	0x010a
        /*0a5a*/ 	.byte	0x3f
	.zero		1


	//   ....[71]....
        /*0a5c*/ 	.word	0x00015930
        /*0a60*/ 	.word	0x00000003
        /*0a64*/ 	.word	0x00029820
        /*0a68*/ 	.short	0x010a
        /*0a6a*/ 	.byte	0x3f
	.zero		1


	//   ....[72]....
        /*0a6c*/ 	.word	0x00015980
        /*0a70*/ 	.word	0x00000004
        /*0a74*/ 	.word	0x00029880
        /*0a78*/ 	.short	0x010a
        /*0a7a*/ 	.byte	0x3f
	.zero		1


	//   ....[73]....
        /*0a7c*/ 	.word	0x000159d0
        /*0a80*/ 	.word	0x00000004
        /*0a84*/ 	.word	0x00029840
        /*0a88*/ 	.short	0x010a
        /*0a8a*/ 	.byte	0x3f
	.zero		1


	//   ....[74]....
        /*0a8c*/ 	.word	0x00015a30
        /*0a90*/ 	.word	0x00000003
        /*0a94*/ 	.word	0x00029870
        /*0a98*/ 	.short	0x010a
        /*0a9a*/ 	.byte	0x3f
	.zero		1


	//   ....[75]....
        /*0a9c*/ 	.word	0x00015a90
        /*0aa0*/ 	.word	0x00000004
        /*0aa4*/ 	.word	0x00029860
        /*0aa8*/ 	.short	0x010a
        /*0aaa*/ 	.byte	0x3f
	.zero		1


	//   ....[76]....
        /*0aac*/ 	.word	0x00015ae0
        /*0ab0*/ 	.word	0x00000014
        /*0ab4*/ 	.word	0x00029870
        /*0ab8*/ 	.short	0x010a
        /*0aba*/ 	.byte	0x3f
	.zero		1


	//   ....[77]....
        /*0abc*/ 	.word	0x00015b30
        /*0ac0*/ 	.word	0x00000014
        /*0ac4*/ 	.word	0x00029860
        /*0ac8*/ 	.short	0x010a
        /*0aca*/ 	.byte	0x3f
	.zero		1


	//   ....[78]....
        /*0acc*/ 	.word	0x00015b80
        /*0ad0*/ 	.word	0x00000000
        /*0ad4*/ 	.word	0x00029820
        /*0ad8*/ 	.short	0x010a
        /*0ada*/ 	.byte	0x3f
	.zero		1


	//   ....[79]....
        /*0adc*/ 	.word	0x00015d20
        /*0ae0*/ 	.word	0x00000006
        /*0ae4*/ 	.word	0x00000000
        /*0ae8*/ 	.short	0x010a
        /*0aea*/ 	.byte	0x3f
	.zero		1


	//   ....[80]....
        /*0aec*/ 	.word	0x00015d70
        /*0af0*/ 	.word	0x00000007
        /*0af4*/ 	.word	0x00000000
        /*0af8*/ 	.short	0x010a
        /*0afa*/ 	.byte	0x3f
	.zero		1


	//   ....[81]....
        /*0afc*/ 	.word	0x00015dc0
        /*0b00*/ 	.word	0x00000004
        /*0b04*/ 	.word	0x00029860
        /*0b08*/ 	.short	0x010a
        /*0b0a*/ 	.byte	0x3f
	.zero		1


	//   ....[82]....
        /*0b0c*/ 	.word	0x00015e10
        /*0b10*/ 	.word	0x00000003
        /*0b14*/ 	.word	0x00029860
        /*0b18*/ 	.short	0x010a
        /*0b1a*/ 	.byte	0x3f
	.zero		1


	//   ....[83]....
        /*0b1c*/ 	.word	0x00015e60
        /*0b20*/ 	.word	0x00000004
        /*0b24*/ 	.word	0x00029880
        /*0b28*/ 	.short	0x010a
        /*0b2a*/ 	.byte	0x3f
	.zero		1


	//----- nvinfo : EIATTR_NUM_MBARRIERS
	.align		4
.L_337:
        /*0b2c*/ 	.byte	0x03, 0x38
        /*0b2e*/ 	.short	0x0016


	//----- nvinfo : EIATTR_EXIT_INSTR_OFFSETS
	.align		4
        /*0b30*/ 	.byte	0x04, 0x1c
        /*0b32*/ 	.short	(.L_339 - .L_338)


	//   ....[0]....
.L_338:
        /*0b34*/ 	.word	0x00000ab0


	//   ....[1]....
        /*0b38*/ 	.word	0x00010450


	//   ....[2]....
        /*0b3c*/ 	.word	0x000154e0


	//----- nvinfo : EIATTR_MAX_THREADS
	.align		4
.L_339:
        /*0b40*/ 	.byte	0x04, 0x05
        /*0b42*/ 	.short	(.L_341 - .L_340)
.L_340:
        /*0b44*/ 	.word	0x00000180
        /*0b48*/ 	.word	0x00000001
        /*0b4c*/ 	.word	0x00000001


	//----- nvinfo : EIATTR_CRS_STACK_SIZE
	.align		4
.L_341:
        /*0b50*/ 	.byte	0x04, 0x1e
        /*0b52*/ 	.short	(.L_343 - .L_342)
.L_342:
        /*0b54*/ 	.word	0x00000000


	//----- nvinfo : EIATTR_CBANK_PARAM_SIZE
	.align		4
.L_343:
        /*0b58*/ 	.byte	0x03, 0x19
        /*0b5a*/ 	.short	0x0a70


	//----- nvinfo : EIATTR_PARAM_CBANK
	.align		4
        /*0b5c*/ 	.byte	0x04, 0x0a
        /*0b5e*/ 	.short	(.L_345 - .L_344)
	.align		4
.L_344:
        /*0b60*/ 	.word	index@(.nv.constant0._ZN7cutlass13device_kernelIN5flash11enable_sm90INS1_16FlashAttnFwdSm90INS1_25CollectiveMainloopFwdSm90ILi2EN4cute5tupleIJNS5_1CILi1EEES8_S8_EEENS6_IJNS7_ILi128EEENS7_ILi160EEENS7_ILi192EEEEEELi128ENS_12float_e4m3_tEfNS_4arch4Sm90ELb1ELb0ELb1ELb1ELb0ELb0ELb0ELb1ELb1ELb0ELb0ELb0EEENS1_21CollectiveEpilogueFwdINS6_IJSA_SA_SB_EEES9_NS_10bfloat16_tESG_Li256ELb1ELb0ELb0ELb1EEENS1_36VarlenDynamicPersistentTileSchedulerILi128ELi160ELi256ELi128ELb0ELb0ELb1ELb1ELb1ELb1EEEEEEEEEvNT_6ParamsE)
        /*0b64*/ 	.short	0x0210
        /*0b66*/ 	.short	0x0a70


	//----- nvinfo : EIATTR_SW_WAR
	.align		4
.L_345:
        /*0b68*/ 	.byte	0x04, 0x36
        /*0b6a*/ 	.short	(.L_347 - .L_346)
.L_346:
        /*0b6c*/ 	.word	0x00000008
.L_347:


//--------------------- .nv.info._ZN7cutlass13device_kernelIN5flash11enable_sm90INS1_16FlashAttnFwdSm90INS1_25CollectiveMainloopFwdSm90ILi2EN4cute5tupleIJNS5_1CILi1EEES8_S8_EEENS6_IJNS7_ILi128EEENS7_ILi160EEENS7_ILi192EEEEEELi128ENS_12float_e4m3_tEfNS_4arch4Sm90ELb1ELb0ELb1ELb1ELb0ELb1ELb0ELb1ELb1ELb0ELb0ELb0EEENS1_21CollectiveEpilogueFwdINS6_IJSA_SA_SB_EEES9_NS_10bfloat16_tESG_Li256ELb1ELb0ELb0ELb1EEENS1_36VarlenDynamicPersistentTileSchedulerILi128ELi160ELi256ELi128ELb0ELb0ELb1ELb1ELb1ELb1EEEEEEEEEvNT_6ParamsE --------------------------
	.section	.nv.info._ZN7cutlass13device_kernelIN5flash11enable_sm90INS1_16FlashAttnFwdSm90INS1_25CollectiveMainloopFwdSm90ILi2EN4cute5tupleIJNS5_1CILi1EEES8_S8_EEENS6_IJNS7_ILi128EEENS7_ILi160EEENS7_ILi192EEEEEELi128ENS_12float_e4m3_tEfNS_4arch4Sm90ELb1ELb0ELb1ELb1ELb0ELb1ELb0ELb1ELb1ELb0ELb0ELb0EEENS1_21CollectiveEpilogueFwdINS6_IJSA_SA_SB_EEES9_NS_10bfloat16_tESG_Li256ELb1ELb0ELb0ELb1EEENS1_36VarlenDynamicPersistentTileSchedulerILi128ELi160ELi256ELi128ELb0ELb0ELb1ELb1ELb1ELb1EEEEEEEEEvNT_6ParamsE,"",@"SHT_CUDA_INFO"
	.sectionflags	@""
	.align	4


	//----- nvinfo : EIATTR_CUDA_API_VERSION
	.align		4
        /*0000*/ 	.byte	0x04, 0x37
        /*0002*/ 	.short	(.L_349 - .L_348)
.L_348:
        /*0004*/ 	.word	0x00000082


	//----- nvinfo : EIATTR_KPARAM_INFO
	.align		4
.L_349:
        /*0008*/ 	.byte	0x04, 0x17
        /*000a*/ 	.short	(.L_351 - .L_350)
.L_350:
        /*000c*/ 	.word	0x00000000
        /*0010*/ 	.short	0x0000
        /*0012*/ 	.short	0x0070
        /*0014*/ 	.byte	0x00, 0xf0, 0x01, 0x28


	//----- nvinfo : EIATTR_SPARSE_MMA_MASK
	.align		4
.L_351:
        /*0018*/ 	.byte	0x03, 0x50
        /*001a*/ 	.short	0x0000


	//----- nvinfo : EIATTR_MAXREG_COUNT
	.align		4
        /*001c*/ 	.byte	0x03, 0x1b
        /*001e*/ 	.short	0x00a8


	//----- nvinfo : EIATTR_NUM_BARRIERS
	.align		4
        /*0020*/ 	.byte	0x02, 0x4c
        /*0022*/ 	.byte	0x10
	.zero		1


	//----- nvinfo : EIATTR_EXTERNS
	.align		4
        /*0024*/ 	.byte	0x04, 0x0f
        /*0026*/ 	.short	(.L_353 - .L_352)


	//   ....[0]....
	.align		4
.L_352:
        /*0028*/ 	.word	index@(__assertfail)


	//----- nvinfo : EIATTR_ANNOTATIONS
	.align		4
.L_353:
        /*002c*/ 	.byte	0x04, 0x55
        /*002e*/ 	.short	(.L_355 - .L_354)


	//   ....[0]....
.L_354:
        /* <DEDUP_REMOVED lines=69> */


	//----- nvinfo : EIATTR_MERCURY_ISA_VERSION
	.align		4
.L_355:
        /*0470*/ 	.byte	0x03, 0x5f
        /*0472*/ 	.short	0x0101


	//----- nvinfo : EIATTR_UNUSED_LOAD_BYTE_OFFSET
	.align		4
        /*0474*/ 	.byte	0x04, 0x44
        /*0476*/ 	.short	(.L_357 - .L_356)


	//   ....[0]....
.L_356:
        /*0478*/ 	.word	0x00000b10
        /*047c*/ 	.word	0x0000fff0


	//   ....[1]....
        /*0480*/ 	.word	0x00024660
        /*0484*/ 	.word	0x0000fff0


	//----- nvinfo : EIATTR_INT_WARP_WIDE_INSTR_OFFSETS
	.align		4
.L_357:
        /*0488*/ 	.byte	0x04, 0x31
        /*048a*/ 	.short	(.L_359 - .L_358)


	//   ....[0]....
.L_358:
        /*048c*/ 	.word	0x000001c0


	//   ....[1]....
        /*0490*/ 	.word	0x00000200


	//   ....[2]....
        /*0494*/ 	.word	0x00000270


	//   ....[3]....
        /*0498*/ 	.word	0x000292a0


	//   ....[4]....
        /*049c*/ 	.word	0x00029330


	//   ....[5]....
        /*04a0*/ 	.word	0x00029ab0


	//   ....[6]....
        /*04a4*/ 	.word	0x00029ae0


	//   ....[7]....
        /*04a8*/ 	.word	0x00029bb0


	//   ....[8]....
        /*04ac*/ 	.word	0x00029c80


	//   ....[9]....
        /*04b0*/ 	.word	0x0002b9d0


	//   ....[10]....
        /*04b4*/ 	.word	0x0002ba60


	//----- nvinfo : EIATTR_COOP_GROUP_MASK_REGIDS
	.align		4
.L_359:
        /*04b8*/ 	.byte	0x04, 0x29
        /*04ba*/ 	.short	(.L_361 - .L_360)


	//   ....[0]....
.L_360:
        /*04bc*/ 	.word	0xffffffff


	//   ....[1]....
        /*04c0*/ 	.word	0xffffffff


	//   ....[2]....
        /*04c4*/ 	.word	0xffffffff


	//   ....[3]....
        /*04c8*/ 	.word	0xffffffff


	//   ....[4]....
        /*04cc*/ 	.word	0xffffffff


	//   ....[5]....
        /*04d0*/ 	.word	0xffffffff


	//   ....[6]....
        /*04d4*/ 	.word	0xffffffff


	//   ....[7]....
        /*04d8*/ 	.word	0xffffffff


	//   ....[8]....
        /*04dc*/ 	.word	0xffffffff


	//   ....[9]....
        /*04e0*/ 	.word	0xffffffff


	//   ....[10]....
        /*04e4*/ 	.word	0xffffffff


	//   ....[11]....
        /*04e8*/ 	.word	0xffffffff


	//   ....[12]....
        /*04ec*/ 	.word	0xffffffff


	//   ....[13]....
        /*04f0*/ 	.word	0xffffffff


	//   ....[14]....
        /*04f4*/ 	.word	0xffffffff


	//   ....[15]....
        /*04f8*/ 	.word	0xffffffff


	//   ....[16]....
        /*04fc*/ 	.word	0xffffffff


	//   ....[17]....
        /*0500*/ 	.word	0xffffffff


	//   ....[18]....
        /*0504*/ 	.word	0xffffffff


	//   ....[19]....
        /*0508*/ 	.word	0xffffffff


	//   ....[20]....
        /*050c*/ 	.word	0xffffffff


	//   ....[21]....
        /*0510*/ 	.word	0xffffffff


	//   ....[22]....
        /*0514*/ 	.word	0xffffffff


	//   ....[23]....
        /*0518*/ 	.word	0xffffffff


	//   ....[24]....
        /*051c*/ 	.word	0xffffffff


	//   ....[25]....
        /*0520*/ 	.word	0xffffffff


	//   ....[26]....
        /*0524*/ 	.word	0xffffffff


	//   ....[27]....
        /*0528*/ 	.word	0xffffffff


	//   ....[28]....
        /*052c*/ 	.word	0xffffffff


	//   ....[29]....
        /*0530*/ 	.word	0xffffffff


	//   ....[30]....
        /*0534*/ 	.word	0xffffffff


	//   ....[31]....
        /*0538*/ 	.word	0xffffffff


	//   ....[32]....
        /*053c*/ 	.word	0xffffffff


	//   ....[33]....
        /*0540*/ 	.word	0xffffffff


	//   ....[34]....
        /*0544*/ 	.word	0xffffffff


	//   ....[35]....
        /*0548*/ 	.word	0xffffffff


	//   ....[36]....
        /*054c*/ 	.word	0xffffffff


	//   ....[37]....
        /*0550*/ 	.word	0xffffffff


	//   ....[38]....
        /*0554*/ 	.word	0xffffffff


	//   ....[39]....
        /*0558*/ 	.word	0xffffffff


	//   ....[40]....
        /*055c*/ 	.word	0xffffffff


	//   ....[41]....
        /*0560*/ 	.word	0xffffffff


	//   ....[42]....
        /*0564*/ 	.word	0xffffffff


	//   ....[43]....
        /*0568*/ 	.word	0xffffffff


	//   ....[44]....
        /*056c*/ 	.word	0xffffffff


	//   ....[45]....
        /*0570*/ 	.word	0xffffffff


	//   ....[46]....
        /*0574*/ 	.word	0xffffffff


	//   ....[47]....
        /*0578*/ 	.word	0xffffffff


	//   ....[48]....
        /*057c*/ 	.word	0xffffffff


	//   ....[49]....
        /*0580*/ 	.word	0xffffffff


	//   ....[50]....
        /*0584*/ 	.word	0xffffffff


	//   ....[51]....
        /*0588*/ 	.word	0xffffffff


	//   ....[52]....
        /*058c*/ 	.word	0xffffffff


	//   ....[53]....
        /*0590*/ 	.word	0xffffffff


	//   ....[54]....
        /*0594*/ 	.word	0xffffffff


	//   ....[55]....
        /*0598*/ 	.word	0xffffffff


	//   ....[56]....
        /*059c*/ 	.word	0xffffffff


	//   ....[57]....
        /*05a0*/ 	.word	0xffffffff


	//   ....[58]....
        /*05a4*/ 	.word	0xffffffff


	//   ....[59]....
        /*05a8*/ 	.word	0xffffffff


	//   ....[60]....
        /*05ac*/ 	.word	0xffffffff


	//   ....[61]....
        /*05b0*/ 	.word	0xffffffff


	//   ....[62]....
        /*05b4*/ 	.word	0xffffffff


	//   ....[63]....
        /*05b8*/ 	.word	0xffffffff


	//   ....[64]....
        /*05bc*/ 	.word	0xffffffff


	//   ....[65]....
        /*05c0*/ 	.word	0xffffffff


	//   ....[66]....
        /*05c4*/ 	.word	0xffffffff


	//   ....[67]....
        /*05c8*/ 	.word	0xffffffff


	//   ....[68]....
        /*05cc*/ 	.word	0xffffffff


	//   ....[69]....
        /*05d0*/ 	.word	0xffffffff


	//   ....[70]....
        /*05d4*/ 	.word	0xffffffff


	//   ....[71]....
        /*05d8*/ 	.word	0xffffffff


	//   ....[72]....
        /*05dc*/ 	.word	0xffffffff


	//   ....[73]....
        /*05e0*/ 	.word	0xffffffff


	//   ....[74]....
        /*05e4*/ 	.word	0xffffffff


	//   ....[75]....
        /*05e8*/ 	.word	0xffffffff


	//   ....[76]....
        /*05ec*/ 	.word	0xffffffff


	//   ....[77]....
        /*05f0*/ 	.word	0xffffffff


	//   ....[78]....
        /*05f4*/ 	.word	0xffffffff


	//   ....[79]....
        /*05f8*/ 	.word	0xffffffff


	//   ....[80]....
        /*05fc*/ 	.word	0xffffffff


	//   ....[81]....
        /*0600*/ 	.word	0xffffffff


	//   ....[82]....
        /*0604*/ 	.word	0xffffffff


	//   ....[83]....
        /*0608*/ 	.word	0xffffffff


	//   ....[84]....
        /*060c*/ 	.word	0xffffffff


	//   ....[85]....
        /*0610*/ 	.word	0xffffffff


	//   ....[86]....
        /*0614*/ 	.word	0xffffffff


	//   ....[87]....
        /*0618*/ 	.word	0xffffffff


	//   ....[88]....
        /*061c*/ 	.word	0xffffffff


	//   ....[89]....
        /*0620*/ 	.word	0xffffffff


	//   ....[90]....
        /*0624*/ 	.word	0xffffffff


	//   ....[91]....
        /*0628*/ 	.word	0xffffffff


	//   ....[92]....
        /*062c*/ 	.word	0x0500000f


	//   ....[93]....
        /*0630*/ 	.word	0x0500000f


	//   ....[94]....
        /*0634*/ 	.word	0x0500000f


	//   ....[95]....
        /*0638*/ 	.word	0x0500000f


	//   ....[96]....
        /*063c*/ 	.word	0x0500000f


	//   ....[97]....
        /*0640*/ 	.word	0x0500000f


	//   ....[98]....
        /*0644*/ 	.word	0x0500000f


	//   ....[99]....
        /*0648*/ 	.word	0x0500000f


	//   ....[100]....
        /*064c*/ 	.word	0x0500000f


	//   ....[101]....
        /*0650*/ 	.word	0x0500000f


	//   ....[102]....
        /*0654*/ 	.word	0x0500000f


	//   ....[103]....
        /*0658*/ 	.word	0x0500000f


	//   ....[104]....
        /*065c*/ 	.word	0x0500000f


	//   ....[105]....
        /*0660*/ 	.word	0x0500000f


	//   ....[106]....
        /*0664*/ 	.word	0x0500000f


	//   ....[107]....
        /*0668*/ 	.word	0x0500000f


	//   ....[108]....
        /*066c*/ 	.word	0x0500000f


	//   ....[109]....
        /*0670*/ 	.word	0x0500000f


	//   ....[110]....
        /*0674*/ 	.word	0x0500000f


	//   ....[111]....
        /*0678*/ 	.word	0x0500000f


	//   ....[112]....
        /*067c*/ 	.word	0x0500000f


	//   ....[113]....
        /*0680*/ 	.word	0x0500000f


	//   ....[114]....
        /*0684*/ 	.word	0x0500000f


	//   ....[115]....
        /*0688*/ 	.word	0x0500000f


	//   ....[116]....
        /*068c*/ 	.word	0x0500000f


	//   ....[117]....
        /*0690*/ 	.word	0x0500000f


	//   ....[118]....
        /*0694*/ 	.word	0x0500000f


	//   ....[119]....
        /*0698*/ 	.word	0x0500000f


	//   ....[120]....
        /*069c*/ 	.word	0x0500000f


	//   ....[121]....
        /*06a0*/ 	.word	0x0500000f


	//   ....[122]....
        /*06a4*/ 	.word	0x0500000f


	//   ....[123]....
        /*06a8*/ 	.word	0x0500000f


	//   ....[124]....
        /*06ac*/ 	.word	0x0500000f


	//   ....[125]....
        /*06b0*/ 	.word	0x0500000f


	//   ....[126]....
        /*06b4*/ 	.word	0x0500000f


	//   ....[127]....
        /*06b8*/ 	.word	0x0500000f


	//   ....[128]....
        /*06bc*/ 	.word	0x0500000f


	//   ....[129]....
        /*06c0*/ 	.word	0x0500000f


	//   ....[130]....
        /*06c4*/ 	.word	0x0500000f


	//   ....[131]....
        /*06c8*/ 	.word	0x0500000f


	//   ....[132]....
        /*06cc*/ 	.word	0x0500000f


	//   ....[133]....
        /*06d0*/ 	.word	0x0500000f


	//   ....[134]....
        /*06d4*/ 	.word	0x0500000f


	//   ....[135]....
        /*06d8*/ 	.word	0x0500000f


	//   ....[136]....
        /*06dc*/ 	.word	0x0500000f


	//   ....[137]....
        /*06e0*/ 	.word	0x0500000f


	//   ....[138]....
        /*06e4*/ 	.word	0x0500000f


	//   ....[139]....
        /*06e8*/ 	.word	0x0500000f


	//   ....[140]....
        /*06ec*/ 	.word	0x0500000f


	//   ....[141]....
        /*06f0*/ 	.word	0x0500000f


	//   ....[142]....
        /*06f4*/ 	.word	0x0500000f


	//   ....[143]....
        /*06f8*/ 	.word	0x0500000f


	//   ....[144]....
        /*06fc*/ 	.word	0x0500000f


	//   ....[145]....
        /*0700*/ 	.word	0x0500000f


	//   ....[146]....
        /*0704*/ 	.word	0x0500000f


	//   ....[147]....
        /*0708*/ 	.word	0x0500000f


	//   ....[148]....
        /*070c*/ 	.word	0x0500000f


	//   ....[149]....
        /*0710*/ 	.word	0x0500000f


	//   ....[150]....
        /*0714*/ 	.word	0x0500000f


	//   ....[151]....
        /*0718*/ 	.word	0x0500000f


	//   ....[152]....
        /*071c*/ 	.word	0x0500000f


	//----- nvinfo : EIATTR_COOP_GROUP_INSTR_OFFSETS
	.align		4
.L_361:
        /*0720*/ 	.byte	0x04, 0x28
        /*0722*/ 	.short	(.L_363 - .L_362)


	//   ....[0]....
.L_362:
        /*0724*/ 	.word	0x00000070


	//   ....[1]....
        /*0728*/ 	.word	0x000001d0


	//   ....[2]....
        /*072c*/ 	.word	0x00000220


	//   ....[3]....
        /*0730*/ 	.word	0x00000450


	//   ....[4]....
        /*0734*/ 	.word	0x000005b0


	//   ....[5]....
        /*0738*/ 	.word	0x000006d0


	//   ....[6]....
        /*073c*/ 	.word	0x00000830


	//   ....[7]....
        /*0740*/ 	.word	0x0000fe60


	//   ....[8]....
        /*0744*/ 	.word	0x000194c0


	//   ....[9]....
        /*0748*/ 	.word	0x00019580


	//   ....[10]....
        /*074c*/ 	.word	0x0001a1a0


	//   ....[11]....
        /*0750*/ 	.word	0x0001a1f0


	//   ....[12]....
        /*0754*/ 	.word	0x0001db00


	//   ....[13]....
        /*0758*/ 	.word	0x0001dc30


	//   ....[14]....
        /*075c*/ 	.word	0x0001e860


	//   ....[15]....
        /*0760*/ 	.word	0x0001e8d0


	//   ....[16]....
        /*0764*/ 	.word	0x00022050


	//   ....[17]....
        /*0768*/ 	.word	0x000220e0


	//   ....[18]....
        /*076c*/ 	.word	0x00022120


	//   ....[19]....
        /*0770*/ 	.word	0x00022180


	//   ....[20]....
        /*0774*/ 	.word	0x00023eb0


	//   ....[21]....
        /*0778*/ 	.word	0x00023ec0


	//   ....[22]....
        /*077c*/ 	.word	0x00023f40


	//   ....[23]....
        /*0780*/ 	.word	0x00023f50


	//   ....[24]....
        /*0784*/ 	.word	0x00024ca0


	//   ....[25]....
        /*0788*/ 	.word	0x00024cd0


	//   ....[26]....
        /*078c*/ 	.word	0x00024d00


	//   ....[27]....
        /*0790*/ 	.word	0x00024d30


	//   ....[28]....
        /*0794*/ 	.word	0x00024d60


	//   ....[29]....
        /*0798*/ 	.word	0x00024d90


	//   ....[30]....
        /*079c*/ 	.word	0x00024dc0


	//   ....[31]....
        /*07a0*/ 	.word	0x00024df0


	//   ....[32]....
        /*07a4*/ 	.word	0x00024e20


	//   ....[33]....
        /*07a8*/ 	.word	0x00024e50


	//   ....[34]....
        /*07ac*/ 	.word	0x00024e80


	//   ....[35]....
        /*07b0*/ 	.word	0x00024eb0


	//   ....[36]....
        /*07b4*/ 	.word	0x00024ee0


	//   ....[37]....
        /*07b8*/ 	.word	0x00024f10


	//   ....[38]....
        /*07bc*/ 	.word	0x00024f40


	//   ....[39]....
        /*07c0*/ 	.word	0x00024f70


	//   ....[40]....
        /*07c4*/ 	.word	0x00024fa0


	//   ....[41]....
        /*07c8*/ 	.word	0x00024fd0


	//   ....[42]....
        /*07cc*/ 	.word	0x00025000


	//   ....[43]....
        /*07d0*/ 	.word	0x00025030


	//   ....[44]....
        /*07d4*/ 	.word	0x00025060


	//   ....[45]....
        /*07d8*/ 	.word	0x00025090


	//   ....[46]....
        /*07dc*/ 	.word	0x000250c0


	//   ....[47]....
        /*07e0*/ 	.word	0x000250f0


	//   ....[48]....
        /*07e4*/ 	.word	0x00025100


	//   ....[49]....
        /*07e8*/ 	.word	0x00025110


	//   ....[50]....
        /*07ec*/ 	.word	0x00025120


	//   ....[51]....
        /*07f0*/ 	.word	0x00025130


	//   ....[52]....
        /*07f4*/ 	.word	0x00025140


	//   ....[53]....
        /*07f8*/ 	.word	0x00025150


	//   ....[54]....
        /*07fc*/ 	.word	0x00025180


	//   ....[55]....
        /*0800*/ 	.word	0x000251b0


	//   ....[56]....
        /*0804*/ 	.word	0x00026af0


	//   ....[57]....
        /*0808*/ 	.word	0x00026ce0


	//   ....[58]....
        /*080c*/ 	.word	0x00026d10


	//   ....[59]....
        /*0810*/ 	.word	0x00026d40


	//   ....[60]....
        /*0814*/ 	.word	0x00026d70


	//   ....[61]....
        /*0818*/ 	.word	0x00026da0


	//   ....[62]....
        /*081c*/ 	.word	0x00026de0


	//   ....[63]....
        /*0820*/ 	.word	0x00026f60


	//   ....[64]....
        /*0824*/ 	.word	0x00026f90


	//   ....[65]....
        /*0828*/ 	.word	0x00026fc0


	//   ....[66]....
        /*082c*/ 	.word	0x00026ff0


	//   ....[67]....
        /*0830*/ 	.word	0x00027020


	//   ....[68]....
        /*0834*/ 	.word	0x00027050


	//   ....[69]....
        /*0838*/ 	.word	0x000270f0


	//   ....[70]....
        /*083c*/ 	.word	0x00027130


	//   ....[71]....
        /*0840*/ 	.word	0x000271f0


	//   ....[72]....
        /*0844*/ 	.word	0x000280d0


	//   ....[73]....
        /*0848*/ 	.word	0x00029e10


	//   ....[74]....
        /*084c*/ 	.word	0x0002c420


	//   ....[75]....
        /*0850*/ 	.word	0x0002c450


	//   ....[76]....
        /*0854*/ 	.word	0x0002c490


	//   ....[77]....
        /*0858*/ 	.word	0x0002c4c0


	//   ....[78]....
        /*085c*/ 	.word	0x0002c4f0


	//   ....[79]....
        /*0860*/ 	.word	0x0002c520


	//   ....[80]....
        /*0864*/ 	.word	0x0002c550


	//   ....[81]....
        /*0868*/ 	.word	0x0002c580


	//   ....[82]....
        /*086c*/ 	.word	0x0002c720


	//   ....[83]....
        /*0870*/ 	.word	0x0002c750


	//   ....[84]....
        /*0874*/ 	.word	0x0002c780


	//   ....[85]....
        /*0878*/ 	.word	0x0002c7b0


	//   ....[86]....
        /*087c*/ 	.word	0x0002c7e0


	//   ....[87]....
        /*0880*/ 	.word	0x0002c810


	//   ....[88]....
        /*0884*/ 	.word	0x0002c8d0


	//   ....[89]....
        /*0888*/ 	.word	0x0002c8f0


	//   ....[90]....
        /*088c*/ 	.word	0x0002c960


	//   ....[91]....
        /*0890*/ 	.word	0x0002d0f0


	//   ....[92]....
        /*0894*/ 	.word	0x0002d5a0


	//   ....[93]....
        /*0898*/ 	.word	0x0002d640


	//   ....[94]....
        /*089c*/ 	.word	0x0002d6e0


	//   ....[95]....
        /*08a0*/ 	.word	0x0002d780


	//   ....[96]....
        /*08a4*/ 	.word	0x0002d820


	//   ....[97]....
        /*08a8*/ 	.word	0x0002d900


	//   ....[98]....
        /*08ac*/ 	.word	0x0002d9a0


	//   ....[99]....
        /*08b0*/ 	.word	0x0002da40


	//   ....[100]....
        /*08b4*/ 	.word	0x0002dae0


	//   ....[101]....
        /*08b8*/ 	.word	0x0002ddc0


	//   ....[102]....
        /*08bc*/ 	.word	0x0002dee0


	//   ....[103]....
        /*08c0*/ 	.word	0x0002e000


	//   ....[104]....
        /*08c4*/ 	.word	0x0002e0b0


	//   ....[105]....
        /*08c8*/ 	.word	0x0002e110


	//   ....[106]....
        /*08cc*/ 	.word	0x0002e190


	//   ....[107]....
        /*08d0*/ 	.word	0x0002e1f0


	//   ....[108]....
        /*08d4*/ 	.word	0x0002e270


	//   ....[109]....
        /*08d8*/ 	.word	0x0002e2d0


	//   ....[110]....
        /*08dc*/ 	.word	0x0002e350


	//   ....[111]....
        /*08e0*/ 	.word	0x0002e3b0


	//   ....[112]....
        /*08e4*/ 	.word	0x0002e430


	//   ....[113]....
        /*08e8*/ 	.word	0x0002e490


	//   ....[114]....
        /*08ec*/ 	.word	0x0002e510


	//   ....[115]....
        /*08f0*/ 	.word	0x0002e570


	//   ....[116]....
        /*08f4*/ 	.word	0x0002e5d0


	//   ....[117]....
        /*08f8*/ 	.word	0x0002e630


	//   ....[118]....
        /*08fc*/ 	.word	0x0002e6b0


	//   ....[119]....
        /*0900*/ 	.word	0x0002e710


	//   ....[120]....
        /*0904*/ 	.word	0x0002e790


	//   ....[121]....
        /*0908*/ 	.word	0x0002e7f0


	//   ....[122]....
        /*090c*/ 	.word	0x0002e860


	//   ....[123]....
        /*0910*/ 	.word	0x0002e8c0


	//   ....[124]....
        /*0914*/ 	.word	0x0002e940


	//   ....[125]....
        /*0918*/ 	.word	0x0002e9a0


	//   ....[126]....
        /*091c*/ 	.word	0x0002ea20


	//   ....[127]....
        /*0920*/ 	.word	0x0002ea80


	//   ....[128]....
        /*0924*/ 	.word	0x0002eb00


	//   ....[129]....
        /*0928*/ 	.word	0x0002eb60


	//   ....[130]....
        /*092c*/ 	.word	0x0002ebd0


	//   ....[131]....
        /*0930*/ 	.word	0x0002ec30


	//   ....[132]....
        /*0934*/ 	.word	0x0002ec90


	//   ....[133]....
        /*0938*/ 	.word	0x0002edd0


	//   ....[134]....
        /*093c*/ 	.word	0x0002f0b0


	//   ....[135]....
        /*0940*/ 	.word	0x0002f500


	//   ....[136]....
        /*0944*/ 	.word	0x0002f5a0


	//   ....[137]....
        /*0948*/ 	.word	0x0002f6d0


	//   ....[138]....
        /*094c*/ 	.word	0x0002f740


	//   ....[139]....
        /*0950*/ 	.word	0x0002f7b0


	//   ....[140]....
        /*0954*/ 	.word	0x0002f820


	//   ....[141]....
        /*0958*/ 	.word	0x0002f890


	//   ....[142]....
        /*095c*/ 	.word	0x0002f910


	//   ....[143]....
        /*0960*/ 	.word	0x0002f9a0


	//   ....[144]....
        /*0964*/ 	.word	0x0002fa30


	//   ....[145]....
        /*0968*/ 	.word	0x0002faa0


	//   ....[146]....
        /*096c*/ 	.word	0x0002fb10


	//   ....[147]....
        /*0970*/ 	.word	0x0002fb80


	//   ....[148]....
        /*0974*/ 	.word	0x0002fc00


	//   ....[149]....
        /*0978*/ 	.word	0x0002fc70


	//   ....[150]....
        /*097c*/ 	.word	0x0002fd10


	//   ....[151]....
        /*0980*/ 	.word	0x0002fda0


	//   ....[152]....
        /*0984*/ 	.word	0x0002fed0


	//----- nvinfo : EIATTR_REG_RECONFIG
	.align		4
.L_363:
        /*0988*/ 	.byte	0x01, 0x54
	.zero		2


	//----- nvinfo : EIATTR_SYSCALL_OFFSETS
	.align		4
        /*098c*/ 	.byte	0x04, 0x46
        /*098e*/ 	.short	(.L_365 - .L_364)


	//   ....[0]....
.L_364:
        /*0990*/ 	.word	0x00001b10


	//   ....[1]....
        /*0994*/ 	.word	0x00001c60


	//   ....[2]....
        /*0998*/ 	.word	0x0000fff0


	//   ....[3]....
        /*099c*/ 	.word	0x00010590


	//   ....[4]....
        /*09a0*/ 	.word	0x000294d0


	//   ....[5]....
        /*09a4*/ 	.word	0x00029680


	//   ....[6]....
        /*09a8*/ 	.word	0x000297c0


	//   ....[7]....
        /*09ac*/ 	.word	0x000298f0


	//----- nvinfo : EIATTR_MBARRIER_INSTR_OFFSETS
	.align		4
.L_365:
        /*09b0*/ 	.byte	0x04, 0x39
        /*09b2*/ 	.short	(.L_367 - .L_366)


	//   ....[0]....
.L_366:
        /*09b4*/ 	.word	0x00000300
        /*09b8*/ 	.word	0x000000ff
        /*09bc*/ 	.word	0x00029800
        /*09c0*/ 	.short	0x0100
        /*09c2*/ 	.byte	0x08
	.zero		1


	//   ....[1]....
        /*09c4*/ 	.word	0x00000310
        /*09c8*/ 	.word	0x000000ff
        /*09cc*/ 	.word	0x00029820
        /*09d0*/ 	.short	0x0100
        /*09d2*/ 	.byte	0x08
	.zero		1


	//   ....[2]....
        /*09d4*/ 	.word	0x00000400
        /*09d8*/ 	.word	0x000000ff
        /*09dc*/ 	.word	0x00029830
        /*09e0*/ 	.short	0x0100
        /*09e2*/ 	.byte	0x08
	.zero		1


	//   ....[3]....
        /*09e4*/ 	.word	0x00000410
        /*09e8*/ 	.word	0x000000ff
        /*09ec*/ 	.word	0x00029840
        /*09f0*/ 	.short	0x0100
        /*09f2*/ 	.byte	0x08
	.zero		1


	//   ....[4]....
        /*09f4*/ 	.word	0x00000420
        /*09f8*/ 	.word	0x000000ff
        /*09fc*/ 	.word	0x00029838
        /*0a00*/ 	.short	0x0100
        /*0a02*/ 	.byte	0x08
	.zero		1


	//   ....[5]....
        /*0a04*/ 	.word	0x00000430
        /*0a08*/ 	.word	0x000000ff
        /*0a0c*/ 	.word	0x00029848
        /*0a10*/ 	.short	0x0100
        /*0a12*/ 	.byte	0x08
	.zero		1


	//   ....[6]....
        /*0a14*/ 	.word	0x00000560
        /*0a18*/ 	.word	0x000000ff
        /*0a1c*/ 	.word	0x00029850
        /*0a20*/ 	.short	0x0100
        /*0a22*/ 	.byte	0x08
	.zero		1


	//   ....[7]....
        /*0a24*/ 	.word	0x00000570
        /*0a28*/ 	.word	0x000000ff
        /*0a2c*/ 	.word	0x00029860
        /*0a30*/ 	.short	0x0100
        /*0a32*/ 	.byte	0x08
	.zero		1


	//   ....[8]....
        /*0a34*/ 	.word	0x00000580
        /*0a38*/ 	.word	0x000000ff
        /*0a3c*/ 	.word	0x00029858
        /*0a40*/ 	.short	0x0100
        /*0a42*/ 	.byte	0x08
	.zero		1


	//   ....[9]....
        /*0a44*/ 	.word	0x00000590
        /*0a48*/ 	.word	0x000000ff
        /*0a4c*/ 	.word	0x00029868
        /*0a50*/ 	.short	0x0100
        /*0a52*/ 	.byte	0x08
	.zero		1


	//   ....[10]....
        /*0a54*/ 	.word	0x00000680
        /*0a58*/ 	.word	0x000000ff
        /*0a5c*/ 	.word	0x00029870
        /*0a60*/ 	.short	0x0100
        /*0a62*/ 	.byte	0x06
	.zero		1


	//   ....[11]....
        /*0a64*/ 	.word	0x00000690
        /*0a68*/ 	.word	0x000000ff
        /*0a6c*/ 	.word	0x00029880
        /*0a70*/ 	.short	0x0100
        /*0a72*/ 	.byte	0x06
	.zero		1


	//   ....[12]....
        /*0a74*/ 	.word	0x000006a0
        /*0a78*/ 	.word	0x000000ff
        /*0a7c*/ 	.word	0x00029878
        /*0a80*/ 	.short	0x0100
        /*0a82*/ 	.byte	0x06
	.zero		1


	//   ....[13]....
        /*0a84*/ 	.word	0x000006b0
        /*0a88*/ 	.word	0x000000ff
        /*0a8c*/ 	.word	0x00029888
        /*0a90*/ 	.short	0x0100
        /*0a92*/ 	.byte	0x06
	.zero		1


	//   ....[14]....
        /*0a94*/ 	.word	0x000007e0
        /*0a98*/ 	.word	0x000000ff
        /*0a9c*/ 	.word	0x00029890
        /*0aa0*/ 	.short	0x0100
        /*0aa2*/ 	.byte	0x08
	.zero		1


	//   ....[15]....
        /*0aa4*/ 	.word	0x000007f0
        /*0aa8*/ 	.word	0x000000ff
        /*0aac*/ 	.word	0x000298a0
        /*0ab0*/ 	.short	0x0100
        /*0ab2*/ 	.byte	0x08
	.zero		1


	//   ....[16]....
        /*0ab4*/ 	.word	0x00000800
        /*0ab8*/ 	.word	0x000000ff
        /*0abc*/ 	.word	0x00029898
        /*0ac0*/ 	.short	0x0100
        /*0ac2*/ 	.byte	0x08
	.zero		1


	//   ....[17]....
        /*0ac4*/ 	.word	0x00000810
        /*0ac8*/ 	.word	0x000000ff
        /*0acc*/ 	.word	0x000298a8
        /*0ad0*/ 	.short	0x0100
        /*0ad2*/ 	.byte	0x08
	.zero		1


	//   ....[18]....
        /*0ad4*/ 	.word	0x00000940
        /*0ad8*/ 	.word	0x000000ff
        /*0adc*/ 	.word	0x000298b0
        /*0ae0*/ 	.short	0x0100
        /*0ae2*/ 	.byte	0x08
	.zero		1


	//   ....[19]....
        /*0ae4*/ 	.word	0x00000950
        /*0ae8*/ 	.word	0x000000ff
        /*0aec*/ 	.word	0x000298c0
        /*0af0*/ 	.short	0x0100
        /*0af2*/ 	.byte	0x08
	.zero		1


	//   ....[20]....
        /*0af4*/ 	.word	0x00000960
        /*0af8*/ 	.word	0x000000ff
        /*0afc*/ 	.word	0x000298b8
        /*0b00*/ 	.short	0x0100
        /*0b02*/ 	.byte	0x08
	.zero		1


	//   ....[21]....
        /*0b04*/ 	.word	0x00000970
        /*0b08*/ 	.word	0x000000ff
        /*0b0c*/ 	.word	0x000298c8
        /*0b10*/ 	.short	0x0100
        /*0b12*/ 	.byte	0x08
	.zero		1


	//   ....[22]....
        /*0b14*/ 	.word	0x00003500
        /*0b18*/ 	.word	0x00000027
        /*0b1c*/ 	.word	0x00029890
        /*0b20*/ 	.short	0x010a
        /*0b22*/ 	.byte	0x3f
	.zero		1


	//   ....[23]....
        /*0b24*/ 	.word	0x000092c0
        /*0b28*/ 	.word	0x00000027
        /*0b2c*/ 	.word	0x00029890
        /*0b30*/ 	.short	0x010a
        /*0b32*/ 	.byte	0x3f
	.zero		1


	//   ....[24]....
        /*0b34*/ 	.word	0x0000f180
        /*0b38*/ 	.word	0x00000027
        /*0b3c*/ 	.word	0x00029890
        /*0b40*/ 	.short	0x010a
        /*0b42*/ 	.byte	0x3f
	.zero		1


	//   ....[25]....
        /*0b44*/ 	.word	0x0000f550
        /*0b48*/ 	.word	0x00000028
        /*0b4c*/ 	.word	0x00000000
        /*0b50*/ 	.short	0x0101
        /*0b52*/ 	.byte	0x3f
	.zero		1


	//   ....[26]....
        /*0b54*/ 	.word	0x0000f590
        /*0b58*/ 	.word	0x00000027
        /*0b5c*/ 	.word	0x000298b0
        /*0b60*/ 	.short	0x010a
        /*0b62*/ 	.byte	0x3f
	.zero		1


	//   ....[27]....
        /*0b64*/ 	.word	0x0000fa30
        /*0b68*/ 	.word	0x00000027
        /*0b6c*/ 	.word	0x00000000
        /*0b70*/ 	.short	0x0101
        /*0b72*/ 	.byte	0x3f
	.zero		1


	//   ....[28]....
        /*0b74*/ 	.word	0x000102f0
        /*0b78*/ 	.word	0x00000010
        /*0b7c*/ 	.word	0x00029800
        /*0b80*/ 	.short	0x010a
        /*0b82*/ 	.byte	0x3f
	.zero		1


	//   ....[29]....
        /*0b84*/ 	.word	0x00010340
        /*0b88*/ 	.word	0x00000010
        /*0b8c*/ 	.word	0x00029800
        /*0b90*/ 	.short	0x010a
        /*0b92*/ 	.byte	0x3f
	.zero		1


	//   ....[30]....
        /*0b94*/ 	.word	0x00010dd0
        /*0b98*/ 	.word	0x00000010
        /*0b9c*/ 	.word	0x00029800
        /*0ba0*/ 	.short	0x010a
        /*0ba2*/ 	.byte	0x3f
	.zero		1


	//   ....[31]....
        /*0ba4*/ 	.word	0x000142e0
        /*0ba8*/ 	.word	0x00000010
        /*0bac*/ 	.word	0x00029800
        /*0bb0*/ 	.short	0x010a
        /*0bb2*/ 	.byte	0x3f
	.zero		1


	//   ....[32]....
        /*0bb4*/ 	.word	0x00017360
        /*0bb8*/ 	.word	0x00000000
        /*0bbc*/ 	.word	0x00029830
        /*0bc0*/ 	.short	0x010a
        /*0bc2*/ 	.byte	0x3f
	.zero		1


	//   ....[33]....
        /*0bc4*/ 	.word	0x000173e0
        /*0bc8*/ 	.word	0x00000000
        /*0bcc*/ 	.word	0x00029830
        /*0bd0*/ 	.short	0x010a
        /*0bd2*/ 	.byte	0x3f
	.zero		1


	//   ....[34]....
        /*0bd4*/ 	.word	0x0001a400
        /*0bd8*/ 	.word	0x00000033
        /*0bdc*/ 	.word	0x00000000
        /*0be0*/ 	.short	0x0101
        /*0be2*/ 	.byte	0x3f
	.zero		1


	//   ....[35]....
        /*0be4*/ 	.word	0x0001b7e0
        /*0be8*/ 	.word	0x0000000b
        /*0bec*/ 	.word	0x00029830
        /*0bf0*/ 	.short	0x010a
        /*0bf2*/ 	.byte	0x3f
	.zero		1


	//   ....[36]....
        /*0bf4*/ 	.word	0x0001b830
        /*0bf8*/ 	.word	0x0000000b
        /*0bfc*/ 	.word	0x00029830
        /*0c00*/ 	.short	0x010a
        /*0c02*/ 	.byte	0x3f
	.zero		1


	//   ....[37]....
        /*0c04*/ 	.word	0x0001c930
        /*0c08*/ 	.word	0x0000000c
        /*0c0c*/ 	.word	0x00029850
        /*0c10*/ 	.short	0x010a
        /*0c12*/ 	.byte	0x3f
	.zero		1


	//   ....[38]....
        /*0c14*/ 	.word	0x0001c970
        /*0c18*/ 	.word	0x0000000c
        /*0c1c*/ 	.word	0x00029850
        /*0c20*/ 	.short	0x010a
        /*0c22*/ 	.byte	0x3f
	.zero		1


	//   ....[39]....
        /*0c24*/ 	.word	0x0001f530
        /*0c28*/ 	.word	0x00000003
        /*0c2c*/ 	.word	0x00000000
        /*0c30*/ 	.short	0x0101
        /*0c32*/ 	.byte	0x3f
	.zero		1


	//   ....[40]....
        /*0c34*/ 	.word	0x0001f7f0
        /*0c38*/ 	.word	0x00000006
        /*0c3c*/ 	.word	0x00000000
        /*0c40*/ 	.short	0x0101
        /*0c42*/ 	.byte	0x3f
	.zero		1


	//   ....[41]....
        /*0c44*/ 	.word	0x0001ff50
        /*0c48*/ 	.word	0x0000000b
        /*0c4c*/ 	.word	0x00029830
        /*0c50*/ 	.short	0x010a
        /*0c52*/ 	.byte	0x3f
	.zero		1


	//   ....[42]....
        /*0c54*/ 	.word	0x0001ffa0
        /*0c58*/ 	.word	0x0000000b
        /*0c5c*/ 	.word	0x00029830
        /*0c60*/ 	.short	0x010a
        /*0c62*/ 	.byte	0x3f
	.zero		1


	//   ....[43]....
        /*0c64*/ 	.word	0x000210a0
        /*0c68*/ 	.word	0x0000000c
        /*0c6c*/ 	.word	0x00029850
        /*0c70*/ 	.short	0x010a
        /*0c72*/ 	.byte	0x3f
	.zero		1


	//   ....[44]....
        /*0c74*/ 	.word	0x000210f0
        /*0c78*/ 	.word	0x0000000c
        /*0c7c*/ 	.word	0x00029850
        /*0c80*/ 	.short	0x010a
        /*0c82*/ 	.byte	0x3f
	.zero		1


	//   ....[45]....
        /*0c84*/ 	.word	0x00023270
        /*0c88*/ 	.word	0x00000000
        /*0c8c*/ 	.word	0x00000000
        /*0c90*/ 	.short	0x0101
        /*0c92*/ 	.byte	0x3f
	.zero		1


	//   ....[46]....
        /*0c94*/ 	.word	0x000234b0
        /*0c98*/ 	.word	0x00000009
        /*0c9c*/ 	.word	0x00000000
        /*0ca0*/ 	.short	0x0101
        /*0ca2*/ 	.byte	0x3f
	.zero		1


	//   ....[47]....
        /*0ca4*/ 	.word	0x00023b40
        /*0ca8*/ 	.word	0x0000000b
        /*0cac*/ 	.word	0x00029850
        /*0cb0*/ 	.short	0x010a
        /*0cb2*/ 	.byte	0x3f
	.zero		1


	//   ....[48]....
        /*0cb4*/ 	.word	0x00023bc0
        /*0cb8*/ 	.word	0x0000000b
        /*0cbc*/ 	.word	0x00029850
        /*0cc0*/ 	.short	0x010a
        /*0cc2*/ 	.byte	0x3f
	.zero		1


	//   ....[49]....
        /*0cc4*/ 	.word	0x000241d0
        /*0cc8*/ 	.word	0x00000000
        /*0ccc*/ 	.word	0x00000000
        /*0cd0*/ 	.short	0x0101
        /*0cd2*/ 	.byte	0x3f
	.zero		1


	//   ....[50]....
        /*0cd4*/ 	.word	0x00025b00
        /*0cd8*/ 	.word	0x00000000
        /*0cdc*/ 	.word	0x00000000
        /*0ce0*/ 	.short	0x0101
        /*0ce2*/ 	.byte	0x3f
	.zero		1


	//   ....[51]....
        /*0ce4*/ 	.word	0x000281e0
        /*0ce8*/ 	.word	0x0000000b
        /*0cec*/ 	.word	0x00029820
        /*0cf0*/ 	.short	0x010a
        /*0cf2*/ 	.byte	0x3f
	.zero		1


	//   ....[52]....
        /*0cf4*/ 	.word	0x000282b0
        /*0cf8*/ 	.word	0x00000008
        /*0cfc*/ 	.word	0x000298a0
        /*0d00*/ 	.short	0x010a
        /*0d02*/ 	.byte	0x3f
	.zero		1


	//   ....[53]....
        /*0d04*/ 	.word	0x000286d0
        /*0d08*/ 	.word	0x00000008
        /*0d0c*/ 	.word	0x000298c0
        /*0d10*/ 	.short	0x010a
        /*0d12*/ 	.byte	0x3f
	.zero		1


	//   ....[54]....
        /*0d14*/ 	.word	0x00028ad0
        /*0d18*/ 	.word	0x00000007
        /*0d1c*/ 	.word	0x000298a0
        /*0d20*/ 	.short	0x010a
        /*0d22*/ 	.byte	0x3f
	.zero		1


	//   ....[55]....
        /*0d24*/ 	.word	0x00028ed0
        /*0d28*/ 	.word	0x00000007
        /*0d2c*/ 	.word	0x000298c0
        /*0d30*/ 	.short	0x010a
        /*0d32*/ 	.byte	0x3f
	.zero		1


	//   ....[56]....
        /*0d34*/ 	.word	0x0002a090
        /*0d38*/ 	.word	0x00000006
        /*0d3c*/ 	.word	0x00029880
        /*0d40*/ 	.short	0x010a
        /*0d42*/ 	.byte	0x3f
	.zero		1


	//   ....[57]....
        /*0d44*/ 	.word	0x0002a270
        /*0d48*/ 	.word	0x00000006
        /*0d4c*/ 	.word	0x00029840
        /*0d50*/ 	.short	0x010a
        /*0d52*/ 	.byte	0x3f
	.zero		1


	//   ....[58]....
        /*0d54*/ 	.word	0x0002a810
        /*0d58*/ 	.word	0x00000004
        /*0d5c*/ 	.word	0x00029820
        /*0d60*/ 	.short	0x010a
        /*0d62*/ 	.byte	0x3f
	.zero		1


	//   ....[59]....
        /*0d64*/ 	.word	0x0002ab30
        /*0d68*/ 	.word	0x00000004
        /*0d6c*/ 	.word	0x00029880
        /*0d70*/ 	.short	0x010a
        /*0d72*/ 	.byte	0x3f
	.zero		1


	//   ....[60]....
        /*0d74*/ 	.word	0x0002adb0
        /*0d78*/ 	.word	0x00000004
        /*0d7c*/ 	.word	0x00029840
        /*0d80*/ 	.short	0x010a
        /*0d82*/ 	.byte	0x3f
	.zero		1


	//   ....[61]....
        /*0d84*/ 	.word	0x0002b2e0
        /*0d88*/ 	.word	0x00000004
        /*0d8c*/ 	.word	0x00029870
        /*0d90*/ 	.short	0x010a
        /*0d92*/ 	.byte	0x3f
	.zero		1


	//   ....[62]....
        /*0d94*/ 	.word	0x0002b370
        /*0d98*/ 	.word	0x00000004
        /*0d9c*/ 	.word	0x00029860
        /*0da0*/ 	.short	0x010a
        /*0da2*/ 	.byte	0x3f
	.zero		1


	//   ....[63]....
        /*0da4*/ 	.word	0x0002b940
        /*0da8*/ 	.word	0x00000003
        /*0dac*/ 	.word	0x00029850
        /*0db0*/ 	.short	0x0101
        /*0db2*/ 	.byte	0x3f
	.zero		1


	//   ....[64]....
        /*0db4*/ 	.word	0x0002b980
        /*0db8*/ 	.word	0x00000003
        /*0dbc*/ 	.word	0x00000000
        /*0dc0*/ 	.short	0x0101
        /*0dc2*/ 	.byte	0x3f
	.zero		1


	//   ....[65]....
        /*0dc4*/ 	.word	0x0002bb70
        /*0dc8*/ 	.word	0x00000014
        /*0dcc*/ 	.word	0x00029870
        /*0dd0*/ 	.short	0x010a
        /*0dd2*/ 	.byte	0x3f
	.zero		1


	//   ....[66]....
        /*0dd4*/ 	.word	0x0002bc00
        /*0dd8*/ 	.word	0x00000014
        /*0ddc*/ 	.word	0x00029860
        /*0de0*/ 	.short	0x010a
        /*0de2*/ 	.byte	0x3f
	.zero		1


	//   ....[67]....
        /*0de4*/ 	.word	0x0002c180
        /*0de8*/ 	.word	0x00000014
        /*0dec*/ 	.word	0x00029850
        /*0df0*/ 	.short	0x0101
        /*0df2*/ 	.byte	0x3f
	.zero		1


	//   ....[68]....
        /*0df4*/ 	.word	0x0002c1d0
        /*0df8*/ 	.word	0x00000000
        /*0dfc*/ 	.word	0x00000000
        /*0e00*/ 	.short	0x0101
        /*0e02*/ 	.byte	0x3f
	.zero		1


	//   ....[69]....
        /*0e04*/ 	.word	0x0002d070
        /*0e08*/ 	.word	0x00000000
        /*0e0c*/ 	.word	0x00029820
        /*0e10*/ 	.short	0x010a
        /*0e12*/ 	.byte	0x3f
	.zero		1


	//   ....[70]....
        /*0e14*/ 	.word	0x0002d220
        /*0e18*/ 	.word	0x00000006
        /*0e1c*/ 	.word	0x00000000
        /*0e20*/ 	.short	0x010a
        /*0e22*/ 	.byte	0x3f
	.zero		1


	//   ....[71]....
        /*0e24*/ 	.word	0x0002d290
        /*0e28*/ 	.word	0x00000007
        /*0e2c*/ 	.word	0x00000000
        /*0e30*/ 	.short	0x010a
        /*0e32*/ 	.byte	0x3f
	.zero		1


	//   ....[72]....
        /*0e34*/ 	.word	0x0002d2f0
        /*0e38*/ 	.word	0x00000004
        /*0e3c*/ 	.word	0x00029860
        /*0e40*/ 	.short	0x010a
        /*0e42*/ 	.byte	0x3f
	.zero		1


	//   ....[73]....
        /*0e44*/ 	.word	0x0002d340
        /*0e48*/ 	.word	0x00000003
        /*0e4c*/ 	.word	0x00029860
        /*0e50*/ 	.short	0x010a
        /*0e52*/ 	.byte	0x3f
	.zero		1


	//   ....[74]....
        /*0e54*/ 	.word	0x0002d380
        /*0e58*/ 	.word	0x00000004
        /*0e5c*/ 	.word	0x00029880
        /*0e60*/ 	.short	0x010a
        /*0e62*/ 	.byte	0x3f
	.zero		1


	//   ....[75]....
        /*0e64*/ 	.word	0x0002d3a0
        /*0e68*/ 	.word	0x00000003
        /*0e6c*/ 	.word	0x00029880
        /*0e70*/ 	.short	0x010a
        /*0e72*/ 	.byte	0x3f
	.zero		1


	//   ....[76]....
        /*0e74*/ 	.word	0x0002d400
        /*0e78*/ 	.word	0x00000027
        /*0e7c*/ 	.word	0x00029890
        /*0e80*/ 	.short	0x010a
        /*0e82*/ 	.byte	0x3f
	.zero		1


	//   ....[77]....
        /*0e84*/ 	.word	0x0002d450
        /*0e88*/ 	.word	0x00000027
        /*0e8c*/ 	.word	0x00029890
        /*0e90*/ 	.short	0x010a
        /*0e92*/ 	.byte	0x3f
	.zero		1


	//   ....[78]....
        /*0e94*/ 	.word	0x0002d4a0
        /*0e98*/ 	.word	0x00000027
        /*0e9c*/ 	.word	0x00029890
        /*0ea0*/ 	.short	0x010a
        /*0ea2*/ 	.byte	0x3f
	.zero		1


	//   ....[79]....
        /*0ea4*/ 	.word	0x0002d4f0
        /*0ea8*/ 	.word	0x00000027
        /*0eac*/ 	.word	0x000298b0
        /*0eb0*/ 	.short	0x010a
        /*0eb2*/ 	.byte	0x3f
	.zero		1


	//   ....[80]....
        /*0eb4*/ 	.word	0x0002d860
        /*0eb8*/ 	.word	0x00000010
        /*0ebc*/ 	.word	0x00029800
        /*0ec0*/ 	.short	0x010a
        /*0ec2*/ 	.byte	0x3f
	.zero		1


	//   ....[81]....
        /*0ec4*/ 	.word	0x0002db20
        /*0ec8*/ 	.word	0x00000010
        /*0ecc*/ 	.word	0x00029800
        /*0ed0*/ 	.short	0x010a
        /*0ed2*/ 	.byte	0x3f
	.zero		1


	//   ....[82]....
        /*0ed4*/ 	.word	0x0002db70
        /*0ed8*/ 	.word	0x00000000
        /*0edc*/ 	.word	0x00029830
        /*0ee0*/ 	.short	0x010a
        /*0ee2*/ 	.byte	0x3f
	.zero		1


	//   ....[83]....
        /*0ee4*/ 	.word	0x0002dbc0
        /*0ee8*/ 	.word	0x0000000b
        /*0eec*/ 	.word	0x00029830
        /*0ef0*/ 	.short	0x010a
        /*0ef2*/ 	.byte	0x3f
	.zero		1


	//   ....[84]....
        /*0ef4*/ 	.word	0x0002dc10
        /*0ef8*/ 	.word	0x0000000c
        /*0efc*/ 	.word	0x00029850
        /*0f00*/ 	.short	0x010a
        /*0f02*/ 	.byte	0x3f
	.zero		1


	//   ....[85]....
        /*0f04*/ 	.word	0x0002dc60
        /*0f08*/ 	.word	0x0000000b
        /*0f0c*/ 	.word	0x00029830
        /*0f10*/ 	.short	0x010a
        /*0f12*/ 	.byte	0x3f
	.zero		1


	//   ....[86]....
        /*0f14*/ 	.word	0x0002dcb0
        /*0f18*/ 	.word	0x0000000c
        /*0f1c*/ 	.word	0x00029850
        /*0f20*/ 	.short	0x010a
        /*0f22*/ 	.byte	0x3f
	.zero		1


	//   ....[87]....
        /*0f24*/ 	.word	0x0002dd00
        /*0f28*/ 	.word	0x0000000b
        /*0f2c*/ 	.word	0x00029850
        /*0f30*/ 	.short	0x010a
        /*0f32*/ 	.byte	0x3f
	.zero		1


	//   ....[88]....
        /*0f34*/ 	.word	0x0002ee90
        /*0f38*/ 	.word	0x0000000b
        /*0f3c*/ 	.word	0x00029820
        /*0f40*/ 	.short	0x010a
        /*0f42*/ 	.byte	0x3f
	.zero		1


	//   ....[89]....
        /*0f44*/ 	.word	0x0002eee0
        /*0f48*/ 	.word	0x00000008
        /*0f4c*/ 	.word	0x000298a0
        /*0f50*/ 	.short	0x010a
        /*0f52*/ 	.byte	0x3f
	.zero		1


	//   ....[90]....
        /*0f54*/ 	.word	0x0002ef30
        /*0f58*/ 	.word	0x00000008
        /*0f5c*/ 	.word	0x000298c0
        /*0f60*/ 	.short	0x010a
        /*0f62*/ 	.byte	0x3f
	.zero		1


	//   ....[91]....
        /*0f64*/ 	.word	0x0002ef80
        /*0f68*/ 	.word	0x00000007
        /*0f6c*/ 	.word	0x000298a0
        /*0f70*/ 	.short	0x010a
        /*0f72*/ 	.byte	0x3f
	.zero		1


	//   ....[92]....
        /*0f74*/ 	.word	0x0002efd0
        /*0f78*/ 	.word	0x00000007
        /*0f7c*/ 	.word	0x000298c0
        /*0f80*/ 	.short	0x010a
        /*0f82*/ 	.byte	0x3f
	.zero		1


	//   ....[93]....
        /*0f84*/ 	.word	0x0002f170
        /*0f88*/ 	.word	0x00000006
        /*0f8c*/ 	.word	0x00029880
        /*0f90*/ 	.short	0x010a
        /*0f92*/ 	.byte	0x3f
	.zero		1


	//   ....[94]....
        /*0f94*/ 	.word	0x0002f1c0
        /*0f98*/ 	.word	0x00000006
        /*0f9c*/ 	.word	0x00029840
        /*0fa0*/ 	.short	0x010a
        /*0fa2*/ 	.byte	0x3f
	.zero		1


	//   ....[95]....
        /*0fa4*/ 	.word	0x0002f240
        /*0fa8*/ 	.word	0x00000004
        /*0fac*/ 	.word	0x00029820
        /*0fb0*/ 	.short	0x010a
        /*0fb2*/ 	.byte	0x3f
	.zero		1


	//   ....[96]....
        /*0fb4*/ 	.word	0x0002f290
        /*0fb8*/ 	.word	0x00000004
        /*0fbc*/ 	.word	0x00029880
        /*0fc0*/ 	.short	0x010a
        /*0fc2*/ 	.byte	0x3f
	.zero		1


	//   ....[97]....
        /*0fc4*/ 	.word	0x0002f2e0
        /*0fc8*/ 	.word	0x00000004
        /*0fcc*/ 	.word	0x00029840
        /*0fd0*/ 	.short	0x010a
        /*0fd2*/ 	.byte	0x3f
	.zero		1


	//   ....[98]....
        /*0fd4*/ 	.word	0x0002f340
        /*0fd8*/ 	.word	0x00000004
        /*0fdc*/ 	.word	0x00029870
        /*0fe0*/ 	.short	0x010a
        /*0fe2*/ 	.byte	0x3f
	.zero		1


	//   ....[99]....
        /*0fe4*/ 	.word	0x0002f3a0
        /*0fe8*/ 	.word	0x00000004
        /*0fec*/ 	.word	0x00029860
        /*0ff0*/ 	.short	0x010a
        /*0ff2*/ 	.byte	0x3f
	.zero		1


	//   ....[100]....
        /*0ff4*/ 	.word	0x0002f3f0
        /*0ff8*/ 	.word	0x00000014
        /*0ffc*/ 	.word	0x00029870
        /*1000*/ 	.short	0x010a
        /*1002*/ 	.byte	0x3f
	.zero		1


	//   ....[101]....
        /*1004*/ 	.word	0x0002f440
        /*1008*/ 	.word	0x00000014
        /*100c*/ 	.word	0x00029860
        /*1010*/ 	.short	0x010a
        /*1012*/ 	.byte	0x3f
	.zero		1


	//   ....[102]....
        /*1014*/ 	.word	0x0002fdf0
        /*1018*/ 	.word	0x00000000
        /*101c*/ 	.word	0x00029820
        /*1020*/ 	.short	0x010a
        /*1022*/ 	.byte	0x3f
	.zero		1


	//   ....[103]....
        /*1024*/ 	.word	0x0002ff90
        /*1028*/ 	.word	0x00000006
        /*102c*/ 	.word	0x00000000
        /*1030*/ 	.short	0x010a
        /*1032*/ 	.byte	0x3f
	.zero		1


	//   ....[104]....
        /*1034*/ 	.word	0x0002ffe0
        /*1038*/ 	.word	0x00000007
        /*103c*/ 	.word	0x00000000
        /*1040*/ 	.short	0x010a
        /*1042*/ 	.byte	0x3f
	.zero		1


	//   ....[105]....
        /*1044*/ 	.word	0x00030030
        /*1048*/ 	.word	0x00000004
        /*104c*/ 	.word	0x00029860
        /*1050*/ 	.short	0x010a
        /*1052*/ 	.byte	0x3f
	.zero		1


	//   ....[106]....
        /*1054*/ 	.word	0x00030080
        /*1058*/ 	.word	0x00000003
        /*105c*/ 	.word	0x00029860
        /*1060*/ 	.short	0x010a
        /*1062*/ 	.byte	0x3f
	.zero		1


	//   ....[107]....
        /*1064*/ 	.word	0x000300d0
        /*1068*/ 	.word	0x00000004
        /*106c*/ 	.word	0x00029880
        /*1070*/ 	.short	0x010a
        /*1072*/ 	.byte	0x3f
	.zero		1


	//----- nvinfo : EIATTR_NUM_MBARRIERS
	.align		4
.L_367:
        /*1074*/ 	.byte	0x03, 0x38
        /*1076*/ 	.short	0x0016


	//----- nvinfo : EIATTR_EXIT_INSTR_OFFSETS
	.align		4
        /*1078*/ 	.byte	0x04, 0x1c
        /*107a*/ 	.short	(.L_369 - .L_368)


	//   ....[0]....
.L_368:
        /*107c*/ 	.word	0x0002d3f0


	//----- nvinfo : EIATTR_MAX_THREADS
	.align		4
.L_369:
        /*1080*/ 	.byte	0x04, 0x05
        /*1082*/ 	.short	(.L_371 - .L_370)
.L_370:
        /*1084*/ 	.word	0x00000180
        /*1088*/ 	.word	0x00000001
        /*108c*/ 	.word	0x00000001


	//----- nvinfo : EIATTR_CRS_STACK_SIZE
	.align		4
.L_371:
        /*1090*/ 	.byte	0x04, 0x1e
        /*1092*/ 	.short	(.L_373 - .L_372)
.L_372:
        /*1094*/ 	.word	0x00000000


	//----- nvinfo : EIATTR_CBANK_PARAM_SIZE
	.align		4
.L_373:
        /*1098*/ 	.byte	0x03, 0x19
        /*109a*/ 	.short	0x0a70


	//----- nvinfo : EIATTR_PARAM_CBANK
	.align		4
        /*109c*/ 	.byte	0x04, 0x0a
        /*109e*/ 	.short	(.L_375 - .L_374)
	.align		4
.L_374:
        /*10a0*/ 	.word	index@(.nv.constant0._ZN7cutlass13device_kernelIN5flash11enable_sm90INS1_16FlashAttnFwdSm90INS1_25CollectiveMainloopFwdSm90ILi2EN4cute5tupleIJNS5_1CILi1EEES8_S8_EEENS6_IJNS7_ILi128EEENS7_ILi160EEENS7_ILi192EEEEEELi128ENS_12float_e4m3_tEfNS_4arch4Sm90ELb1ELb0ELb1ELb1ELb0ELb1ELb0ELb1ELb1ELb0ELb0ELb0EEENS1_21CollectiveEpilogueFwdINS6_IJSA_SA_SB_EEES9_NS_10bfloat16_tESG_Li256ELb1ELb0ELb0ELb1EEENS1_36VarlenDynamicPersistentTileSchedulerILi128ELi160ELi256ELi128ELb0ELb0ELb1ELb1ELb1ELb1EEEEEEEEEvNT_6ParamsE)
        /*10a4*/ 	.short	0x0210
        /*10a6*/ 	.short	0x0a70


	//----- nvinfo : EIATTR_SW_WAR
	.align		4
.L_375:
        /*10a8*/ 	.byte	0x04, 0x36
        /*10aa*/ 	.short	(.L_377 - .L_376)
.L_376:
        /*10ac*/ 	.word	0x00000008
.L_377:


//--------------------- .nv.callgraph             --------------------------
	.section	.nv.callgraph,"",@"SHT_CUDA_CALLGRAPH"
	.align	4
	.sectionentsize	8
	.align		4
        /*0000*/ 	.word	0x00000000
	.align		4
        /*0004*/ 	.word	0xffffffff
	.align		4
        /*0008*/ 	.word	index@(_ZN7cutlass13device_kernelIN5flash11enable_sm90INS1_16FlashAttnFwdSm90INS1_25CollectiveMainloopFwdSm90ILi2EN4cute5tupleIJNS5_1CILi1EEES8_S8_EEENS6_IJNS7_ILi128EEENS7_ILi160EEENS7_ILi192EEEEEELi128ENS_12float_e4m3_tEfNS_4arch4Sm90ELb0ELb0ELb1ELb0ELb0ELb0ELb0ELb1ELb1ELb0ELb0ELb0EEENS1_21CollectiveEpilogueFwdINS6_IJSA_SA_SB_EEES9_NS_10bfloat16_tESG_Li256ELb0ELb0ELb0ELb1EEENS1_29StaticPersistentTileSchedulerILb0EEEEEEEEEvNT_6ParamsE)
	.align		4
        /*000c*/ 	.word	index@(__assertfail)
	.align		4
        /*0010*/ 	.word	index@(_ZN7cutlass13device_kernelIN5flash11enable_sm90INS1_16FlashAttnFwdSm90INS1_25CollectiveMainloopFwdSm90ILi2EN4cute5tupleIJNS5_1CILi2EEENS7_ILi1EEES9_EEENS6_IJNS7_ILi128EEENS7_ILi160EEENS7_ILi192EEEEEELi128ENS_12float_e4m3_tEfNS_4arch4Sm90ELb0ELb0ELb1ELb0ELb0ELb0ELb0ELb1ELb1ELb0ELb0ELb0EEENS1_21CollectiveEpilogueFwdINS6_IJSB_SB_SC_EEESA_NS_10bfloat16_tESH_Li256ELb0ELb0ELb0ELb1EEENS1_29StaticPersistentTileSchedulerILb0EEEEEEEEEvNT_6ParamsE)
	.align		4
        /*0014*/ 	.word	index@(__assertfail)
	.align		4
        /*0018*/ 	.word	index@(_ZN7cutlass13device_kernelIN5flash11enable_sm90INS1_16FlashAttnFwdSm90INS1_25CollectiveMainloopFwdSm90ILi2EN4cute5tupleIJNS5_1CILi1EEES8_S8_EEENS6_IJNS7_ILi128EEENS7_ILi160EEENS7_ILi192EEEEEELi128ENS_12float_e4m3_tEfNS_4arch4Sm90ELb0ELb0ELb1ELb1ELb0ELb0ELb0ELb1ELb1ELb0ELb0ELb0EEENS1_21CollectiveEpilogueFwdINS6_IJSA_SA_SB_EEES9_NS_10bfloat16_tESG_Li256ELb1ELb0ELb0ELb1EEENS1_36VarlenDynamicPersistentTileSchedulerILi128ELi160ELi256ELi128ELb0ELb0ELb1ELb0ELb1ELb1EEEEEEEEEvNT_6ParamsE)
	.align		4
        /*001c*/ 	.word	index@(__assertfail)
	.align		4
        /*0020*/ 	.word	index@(_ZN7cutlass13device_kernelIN5flash11enable_sm90INS1_16FlashAttnFwdSm90INS1_25CollectiveMainloopFwdSm90ILi2EN4cute5tupleIJNS5_1CILi1EEES8_S8_EEENS6_IJNS7_ILi128EEENS7_ILi160EEENS7_ILi192EEEEEELi128ENS_12float_e4m3_tEfNS_4arch4Sm90ELb0ELb0ELb1ELb1ELb0ELb1ELb0ELb1ELb1ELb0ELb0ELb0EEENS1_21CollectiveEpilogueFwdINS6_IJSA_SA_SB_EEES9_NS_10bfloat16_tESG_Li256ELb1ELb0ELb0ELb1EEENS1_36VarlenDynamicPersistentTileSchedulerILi128ELi160ELi256ELi128ELb0ELb0ELb1ELb0ELb1ELb1EEEEEEEEEvNT_6ParamsE)
	.align		4
        /*0024*/ 	.word	index@(__assertfail)
	.align		4
        /*0028*/ 	.word	index@(_ZN7cutlass13device_kernelIN5flash11enable_sm90INS1_16FlashAttnFwdSm90INS1_25CollectiveMainloopFwdSm90ILi2EN4cute5tupleIJNS5_1CILi1EEES8_S8_EEENS6_IJNS7_ILi128EEESA_NS7_ILi192EEEEEELi128ENS_12float_e4m3_tEfNS_4arch4Sm90ELb0ELb1ELb1ELb0ELb0ELb0ELb0ELb1ELb1ELb0ELb0ELb0EEENS1_21CollectiveEpilogueFwdINS6_IJSA_SA_SA_EEES9_NS_10bfloat16_tESF_Li256ELb0ELb0ELb0ELb1EEENS1_30DynamicPersistentTileSchedulerILi256ELi128ELb0ELb0ELb1EEEEEEEEEvNT_6ParamsE)
	.align		4
        /*002c*/ 	.word	index@(__assertfail)
	.align		4
        /*0030*/ 	.word	index@(_ZN7cutlass13device_kernelIN5flash11enable_sm90INS1_16FlashAttnFwdSm90INS1_25CollectiveMainloopFwdSm90ILi2EN4cute5tupleIJNS5_1CILi1EEES8_S8_EEENS6_IJNS7_ILi128EEESA_NS7_ILi192EEEEEELi128ENS_12float_e4m3_tEfNS_4arch4Sm90ELb0ELb1ELb1ELb1ELb0ELb0ELb0ELb1ELb1ELb0ELb0ELb0EEENS1_21CollectiveEpilogueFwdINS6_IJSA_SA_SA_EEES9_NS_10bfloat16_tESF_Li256ELb1ELb0ELb0ELb1EEENS1_36VarlenDynamicPersistentTileSchedulerILi128ELi128ELi256ELi128ELb0ELb0ELb1ELb1ELb0ELb1EEEEEEEEEvNT_6ParamsE)
	.align		4
        /*0034*/ 	.word	index@(__assertfail)
	.align		4
        /*0038*/ 	.word	index@(_ZN7cutlass13device_kernelIN5flash11enable_sm90INS1_16FlashAttnFwdSm90INS1_25CollectiveMainloopFwdSm90ILi2EN4cute5tupleIJNS5_1CILi1EEES8_S8_EEENS6_IJNS7_ILi128EEESA_NS7_ILi192EEEEEELi128ENS_12float_e4m3_tEfNS_4arch4Sm90ELb0ELb1ELb1ELb1ELb0ELb1ELb0ELb1ELb1ELb0ELb0ELb0EEENS1_21CollectiveEpilogueFwdINS6_IJSA_SA_SA_EEES9_NS_10bfloat16_tESF_Li256ELb1ELb0ELb0ELb1EEENS1_36VarlenDynamicPersistentTileSchedulerILi128ELi128ELi256ELi128ELb0ELb0ELb1ELb1ELb0ELb1EEEEEEEEEvNT_6ParamsE)
	.align		4
        /*003c*/ 	.word	index@(__assertfail)
	.align		4
        /*0040*/ 	.word	index@(_ZN7cutlass13device_kernelIN5flash11enable_sm90INS1_16FlashAttnFwdSm90INS1_25CollectiveMainloopFwdSm90ILi2EN4cute5tupleIJNS5_1CILi1EEES8_S8_EEENS6_IJNS7_ILi128EEENS7_ILi160EEENS7_ILi192EEEEEELi128ENS_12float_e4m3_tEfNS_4arch4Sm90ELb1ELb0ELb1ELb0ELb0ELb0ELb0ELb1ELb1ELb0ELb0ELb0EEENS1_21CollectiveEpilogueFwdINS6_IJSA_SA_SB_EEES9_NS_10bfloat16_tESG_Li256ELb0ELb0ELb0ELb1EEENS1_30DynamicPersistentTileSchedulerILi256ELi128ELb0ELb0ELb1EEEEEEEEEvNT_6ParamsE)
	.align		4
        /*0044*/ 	.word	index@(__assertfail)
	.align		4
        /*0048*/ 	.word	index@(_ZN7cutlass13device_kernelIN5flash11enable_sm90INS1_16FlashAttnFwdSm90INS1_25CollectiveMainloopFwdSm90ILi2EN4cute5tupleIJNS5_1CILi1EEES8_S8_EEENS6_IJNS7_ILi128EEENS7_ILi160EEENS7_ILi192EEEEEELi128ENS_12float_e4m3_tEfNS_4arch4Sm90ELb1ELb0ELb1ELb1ELb0ELb0ELb0ELb1ELb1ELb0ELb0ELb0EEENS1_21CollectiveEpilogueFwdINS6_IJSA_SA_SB_EEES9_NS_10bfloat16_tESG_Li256ELb1ELb0ELb0ELb1EEENS1_36VarlenDynamicPersistentTileSchedulerILi128ELi160ELi256ELi128ELb0ELb0ELb1ELb1ELb1ELb1EEEEEEEEEvNT_6ParamsE)
	.align		4
        /*004c*/ 	.word	index@(__assertfail)
	.align		4
        /*0050*/ 	.word	index@(_ZN7cutlass13device_kernelIN5flash11enable_sm90INS1_16FlashAttnFwdSm90INS1_25CollectiveMainloopFwdSm90ILi2EN4cute5tupleIJNS5_1CILi1EEES8_S8_EEENS6_IJNS7_ILi128EEENS7_ILi160EEENS7_ILi192EEEEEELi128ENS_12float_e4m3_tEfNS_4arch4Sm90ELb1ELb0ELb1ELb1ELb0ELb1ELb0ELb1ELb1ELb0ELb0ELb0EEENS1_21CollectiveEpilogueFwdINS6_IJSA_SA_SB_EEES9_NS_10bfloat16_tESG_Li256ELb1ELb0ELb0ELb1EEENS1_36VarlenDynamicPersistentTileSchedulerILi128ELi160ELi256ELi128ELb0ELb0ELb1ELb1ELb1ELb1EEEEEEEEEvNT_6ParamsE)
	.align		4
        /*0054*/ 	.word	index@(__assertfail)
	.align		4
        /*0058*/ 	.word	0x00000000
	.align		4
        /*005c*/ 	.word	0xfffffffe
	.align		4
        /*0060*/ 	.word	0x00000000
	.align		4
        /*0064*/ 	.word	0xfffffffd
	.align		4
        /*0068*/ 	.word	0x00000000
	.align		4
        /*006c*/ 	.word	0xfffffffc


//--------------------- .nv.constant4             --------------------------
	.section	.nv.constant4,"a",@progbits
	.align	8
	.align		8
.nv.constant4:
        /*0000*/ 	.dword	__assertfail
	.align		8
        /*0008*/ 	.dword	__unnamed_1
	.align		8
        /*0010*/ 	.dword	__unnamed_2
	.align		8
        /*0018*/ 	.dword	__unnamed_3
	.align		8
        /*0020*/ 	.dword	__unnamed_4
	.align		8
        /*0028*/ 	.dword	__unnamed_5
	.align		8
        /*0030*/ 	.dword	__unnamed_6
	.align		8
        /*0038*/ 	.dword	__unnamed_7
	.align		8
        /*0040*/ 	.dword	_ZZN5flash28permute_output_fp8_VcolmajorIN4cute6TensorINS1_11ArrayEngineIN7cutlass10bfloat16_tELm64EEENS1_6LayoutINS1_5tupleIJNS8_IJNS1_1CILi2EEESA_NS9_ILi16EEEEEENS9_ILi1EEESD_EEENS8_IJNS8_IJSD_SA_NS9_ILi4EEEEEENS9_ILi0EEESH_EEEEEEEEEvRT_E9upper_map
	.align		8
        /*0048*/ 	.dword	__unnamed_8
	.align		8
        /*0050*/ 	.dword	__unnamed_9
	.align		8
        /*0058*/ 	.dword	__unnamed_10
	.align		8
        /*0060*/ 	.dword	__unnamed_11
	.align		8
        /*0068*/ 	.dword	__unnamed_12
	.align		8
        /*0070*/ 	.dword	_ZN75_INTERNAL_279cc380_39_flash_fwd_hdimdiff_e4m3_softcap_sm90_cu_58b58f81_29734cuda3std3__45__cpo5beginE
	.align		8
        /*0078*/ 	.dword	_ZN75_INTERNAL_279cc380_39_flash_fwd_hdimdiff_e4m3_softcap_sm90_cu_58b58f81_29734cuda3std3__45__cpo3endE
	.align		8
        /*0080*/ 	.dword	_ZN75_INTERNAL_279cc380_39_flash_fwd_hdimdiff_e4m3_softcap_sm90_cu_58b58f81_29734cuda3std3__45__cpo6cbeginE
	.align		8
        /*0088*/ 	.dword	_ZN75_INTERNAL_279cc380_39_flash_fwd_hdimdiff_e4m3_softcap_sm90_cu_58b58f81_29734cuda3std3__45__cpo4cendE
	.align		8
        /*0090*/ 	.dword	_ZN75_INTERNAL_279cc380_39_flash_fwd_hdimdiff_e4m3_softcap_sm90_cu_58b58f81_29734cuda3std3__477_GLOBAL__N__279cc380_39_flash_fwd_hdimdiff_e4m3_softcap_sm90_cu_58b58f81_29736ignoreE
	.align		8
        /*0098*/ 	.dword	_ZN75_INTERNAL_279cc380_39_flash_fwd_hdimdiff_e4m3_softcap_sm90_cu_58b58f81_29734cuda3std3__419piecewise_constructE
	.align		8
        /*00a0*/ 	.dword	_ZN75_INTERNAL_279cc380_39_flash_fwd_hdimdiff_e4m3_softcap_sm90_cu_58b58f81_29734cuda3std3__48in_placeE
	.align		8
        /*00a8*/ 	.dword	_ZN75_INTERNAL_279cc380_39_flash_fwd_hdimdiff_e4m3_softcap_sm90_cu_58b58f81_29734cuda3std6ranges3__45__cpo4swapE
	.align		8
        /*00b0*/ 	.dword	_ZN75_INTERNAL_279cc380_39_flash_fwd_hdimdiff_e4m3_softcap_sm90_cu_58b58f81_29734cuda3std6ranges3__45__cpo9iter_moveE
	.align		8
        /*00b8*/ 	.dword	_ZN75_INTERNAL_279cc380_39_flash_fwd_hdimdiff_e4m3_softcap_sm90_cu_58b58f81_29734cute7productE
	.align		8
        /*00c0*/ 	.dword	_ZN75_INTERNAL_279cc380_39_flash_fwd_hdimdiff_e4m3_softcap_sm90_cu_58b58f81_29734cute1_E
	.align		8
        /*00c8*/ 	.dword	$str$25
	.align		8
        /*00d0*/ 	.dword	$str$26


//--------------------- .text._ZN7cutlass13device_kernelIN5flash11enable_sm90INS1_16FlashAttnFwdSm90INS1_25CollectiveMainloopFwdSm90ILi2EN4cute5tupleIJNS5_1CILi1EEES8_S8_EEENS6_IJNS7_ILi128EEENS7_ILi160EEENS7_ILi192EEEEEELi128ENS_12float_e4m3_tEfNS_4arch4Sm90ELb0ELb0ELb1ELb0ELb0ELb0ELb0ELb1ELb1ELb0ELb0ELb0EEENS1_21CollectiveEpilogueFwdINS6_IJSA_SA_SB_EEES9_NS_10bfloat16_tESG_Li256ELb0ELb0ELb0ELb1EEENS1_29StaticPersistentTileSchedulerILb0EEEEEEEEEvNT_6ParamsE --------------------------
	.section	.text._ZN7cutlass13device_kernelIN5flash11enable_sm90INS1_16FlashAttnFwdSm90INS1_25CollectiveMainloopFwdSm90ILi2EN4cute5tupleIJNS5_1CILi1EEES8_S8_EEENS6_IJNS7_ILi128EEENS7_ILi160EEENS7_ILi192EEEEEELi128ENS_12float_e4m3_tEfNS_4arch4Sm90ELb0ELb0ELb1ELb0ELb0ELb0ELb0ELb1ELb1ELb0ELb0ELb0EEENS1_21CollectiveEpilogueFwdINS6_IJSA_SA_SB_EEES9_NS_10bfloat16_tESG_Li256ELb0ELb0ELb0ELb1EEENS1_29StaticPersistentTileSchedulerILb0EEEEEEEEEvNT_6ParamsE,"ax",@progbits
	.align	128
.text._ZN7cutlass13device_kernelIN5flash11enable_sm90INS1_16FlashAttnFwdSm90INS1_25CollectiveMainloopFwdSm90ILi2EN4cute5tupleIJNS5_1CILi1EEES8_S8_EEENS6_IJNS7_ILi128EEENS7_ILi160EEENS7_ILi192EEEEEELi128ENS_12float_e4m3_tEfNS_4arch4Sm90ELb0ELb0ELb1ELb0ELb0ELb0ELb0ELb1ELb1ELb0ELb0ELb0EEENS1_21CollectiveEpilogueFwdINS6_IJSA_SA_SB_EEES9_NS_10bfloat16_tESG_Li256ELb0ELb0ELb0ELb1EEENS1_29StaticPersistentTileSchedulerILb0EEEEEEEEEvNT_6ParamsE:
        .type           _ZN7cutlass13device_kernelIN5flash11enable_sm90INS1_16FlashAttnFwdSm90INS1_25CollectiveMainloopFwdSm90ILi2EN4cute5tupleIJNS5_1CILi1EEES8_S8_EEENS6_IJNS7_ILi128EEENS7_ILi160EEENS7_ILi192EEEEEELi128ENS_12float_e4m3_tEfNS_4arch4Sm90ELb0ELb0ELb1ELb0ELb0ELb0ELb0ELb1ELb1ELb0ELb0ELb0EEENS1_21CollectiveEpilogueFwdINS6_IJSA_SA_SB_EEES9_NS_10bfloat16_tESG_Li256ELb0ELb0ELb0ELb1EEENS1_29StaticPersistentTileSchedulerILb0EEEEEEEEEvNT_6ParamsE,@function
        .size           _ZN7cutlass13device_kernelIN5flash11enable_sm90INS1_16FlashAttnFwdSm90INS1_25CollectiveMainloopFwdSm90ILi2EN4cute5tupleIJNS5_1CILi1EEES8_S8_EEENS6_IJNS7_ILi128EEENS7_ILi160EEENS7_ILi192EEEEEELi128ENS_12float_e4m3_tEfNS_4arch4Sm90ELb0ELb0ELb1ELb0ELb0ELb0ELb0ELb1ELb1ELb0ELb0ELb0EEENS1_21CollectiveEpilogueFwdINS6_IJSA_SA_SB_EEES9_NS_10bfloat16_tESG_Li256ELb0ELb0ELb0ELb1EEENS1_29StaticPersistentTileSchedulerILb0EEEEEEEEEvNT_6ParamsE,(.L_x_2622 - _ZN7cutlass13device_kernelIN5flash11enable_sm90INS1_16FlashAttnFwdSm90INS1_25CollectiveMainloopFwdSm90ILi2EN4cute5tupleIJNS5_1CILi1EEES8_S8_EEENS6_IJNS7_ILi128EEENS7_ILi160EEENS7_ILi192EEEEEELi128ENS_12float_e4m3_tEfNS_4arch4Sm90ELb0ELb0ELb1ELb0ELb0ELb0ELb0ELb1ELb1ELb0ELb0ELb0EEENS1_21CollectiveEpilogueFwdINS6_IJSA_SA_SB_EEES9_NS_10bfloat16_tESG_Li256ELb0ELb0ELb0ELb1EEENS1_29StaticPersistentTileSchedulerILb0EEEEEEEEEvNT_6ParamsE)
        .other          _ZN7cutlass13device_kernelIN5flash11enable_sm90INS1_16FlashAttnFwdSm90INS1_25CollectiveMainloopFwdSm90ILi2EN4cute5tupleIJNS5_1CILi1EEES8_S8_EEENS6_IJNS7_ILi128EEENS7_ILi160EEENS7_ILi192EEEEEELi128ENS_12float_e4m3_tEfNS_4arch4Sm90ELb0ELb0ELb1ELb0ELb0ELb0ELb0ELb1ELb1ELb0ELb0ELb0EEENS1_21CollectiveEpilogueFwdINS6_IJSA_SA_SB_EEES9_NS_10bfloat16_tESG_Li256ELb0ELb0ELb0ELb1EEENS1_29StaticPersistentTileSchedulerILb0EEEEEEEEEvNT_6ParamsE,@"STO_CUDA_ENTRY STV_DEFAULT"
_ZN7cutlass13device_kernelIN5flash11enable_sm90INS1_16FlashAttnFwdSm90INS1_25CollectiveMainloopFwdSm90ILi2EN4cute5tupleIJNS5_1CILi1EEES8_S8_EEENS6_IJNS7_ILi128EEENS7_ILi160EEENS7_ILi192EEEEEELi128ENS_12float_e4m3_tEfNS_4arch4Sm90ELb0ELb0ELb1ELb0ELb0ELb0ELb0ELb1ELb1ELb0ELb0ELb0EEENS1_21CollectiveEpilogueFwdINS6_IJSA_SA_SB_EEES9_NS_10bfloat16_tESG_Li256ELb0ELb0ELb0ELb1EEENS1_29StaticPersistentTileSchedulerILb0EEEEEEEEEvNT_6ParamsE:
[----:B------:R-:W1:Y:S02]  /*0000*/  LDC R1, c[0x0][0x28] ;  /* 0x00000a00ff017b82 */ /* 0x000e640000000800 */
[----:B-1----:R-:W-:Y:S01]  /*0010*/  VIADD R1, R1, 0xffffffe0 ;  /* 0xffffffe001017836 */ /* 0x002fe20000000000 */
[----:B------:R-:W1:Y:S01]  /*0020*/  S2R R3, SR_TID.X ;  /* 0x0000000000037919 */ /* 0x000e620000002100 */
[----:B------:R-:W-:Y:S01]  /*0030*/  ELECT P0, URZ, PT ;  /* 0x00000000003f782f */ /* 0x000fe20003800000 */
[----:B------:R-:W-:Y:S01]  /*0040*/  BSSY B0, `(.L_x_0) ;  /* 0x0000014000007945 */ /* 0x000fe20003800000 */
[--C-:B-1----:R-:W-:Y:S02]  /*0050*/  SHF.R.U32.HI R0, RZ, 0x5, R3.reuse ;  /* 0x00000005ff007819 */ /* 0x102fe40000011603 */
[----:B------:R-:W-:-:S03]  /*0060*/  SHF.R.U32.HI R18, RZ, 0x7, R3 ;  /* 0x00000007ff127819 */ /* 0x000fc60000011603 */
[----:B------:R-:W1:Y:S02]  /*0070*/  SHFL.IDX PT, R2, R0, RZ, 0x1f ;  /* 0x00001fff00027589 */ /* 0x000e6400000e0000 */
[----:B-1----:R-:W-:-:S13]  /*0080*/  ISETP.EQ.AND P0, PT, R2, RZ, P0 ;  /* 0x000000ff0200720c */ /* 0x002fda0000702270 */
[----:B------:R-:W-:Y:S05]  /*0090*/  @!P0 BRA `(.L_x_1) ;  /* 0x0000000000388947 */ /* 0x000fea0003800000 */
[----:B------:R-:W-:Y:S02]  /*00a0*/  ULDC.64 UR4, c[0x0][0x198] ;  /* 0x0000660000047ab9 */ /* 0x000fe40000000a00 */
[----:B------:R-:W-:Y:S02]  /*00b0*/  UIADD3 UR6, UP0, UR4, 0x270, URZ ;  /* 0x0000027004067890 */ /* 0x000fe4000ff1e03f */
[----:B------:R-:W-:Y:S02]  /*00c0*/  UIADD3 UR8, UP1, UR4, 0x370, URZ ;  /* 0x0000037004087890 */ /* 0x000fe4000ff3e03f */
[----:B------:R-:W-:Y:S02]  /*00d0*/  UIADD3 UR10, UP2, UR4, 0x470, URZ ;  /* 0x00000470040a7890 */ /* 0x000fe4000ff5e03f */
[----:B------:R-:W-:Y:S02]  /*00e0*/  UIADD3 UR4, UP3, UR4, 0x9f0, URZ ;  /* 0x000009f004047890 */ /* 0x000fe4000ff7e03f */
[----:B------:R-:W-:-:S02]  /*00f0*/  UIADD3.X UR7, URZ, UR5, URZ, UP0, !UPT ;  /* 0x000000053f077290 */ /* 0x000fc400087fe43f */
[----:B------:R-:W-:Y:S02]  /*0100*/  UIADD3.X UR9, URZ, UR5, URZ, UP1, !UPT ;  /* 0x000000053f097290 */ /* 0x000fe40008ffe43f */
[----:B------:R-:W-:Y:S02]  /*0110*/  UIADD3.X UR11, URZ, UR5, URZ, UP2, !UPT ;  /* 0x000000053f0b7290 */ /* 0x000fe400097fe43f */
[----:B------:R-:W-:-:S03]  /*0120*/  UIADD3.X UR5, URZ, UR5, URZ, UP3, !UPT ;  /* 0x000000053f057290 */ /* 0x000fc60009ffe43f */
[----:B------:R1:W-:Y:S02]  /*0130*/  UTMACCTL.PF [UR6] ;  /* 0x00000000060079b9 */ /* 0x0003e40008040000 */
[----:B------:R1:W-:Y:S02]  /*0140*/  UTMACCTL.PF [UR8] ;  /* 0x00000000080079b9 */ /* 0x0003e40008040000 */
[----:B------:R1:W-:Y:S02]  /*0150*/  UTMACCTL.PF [UR10] ;  /* 0x000000000a0079b9 */ /* 0x0003e40008040000 */
[----:B------:R1:W-:Y:S02]  /*0160*/  UTMACCTL.PF [UR4] ;  /* 0x00000000040079b9 */ /* 0x0003e40008040000 */
[----:B-1----:R-:W-:Y:S01]  /*0170*/  NOP ;  /* 0x0000000000007918 */ /* 0x002fe20000000000 */
.L_x_1:
[----:B------:R-:W-:Y:S05]  /*0180*/  BSYNC B0 ;  /* 0x0000000000007941 */ /* 0x000fea0003800000 */
.L_x_0:
[----:B------:R-:W-:Y:S01]  /*0190*/  VOTEU.ANY UP0, P0 ;  /* 0x00000000003f7886 */ /* 0x000fe20000000100 */
[----:B------:R-:W1:Y:S01]  /*01a0*/  SHFL.IDX PT, R3, R18, RZ, 0x1f ;  /* 0x00001fff12037589 */ /* 0x000e6200000e0000 */
[----:B------:R-:W-:Y:S01]  /*01b0*/  UMOV UR4, 0x1 ;  /* 0x0000000100047882 */ /* 0x000fe20000000000 */
[----:B------:R-:W-:Y:S01]  /*01c0*/  VOTEU.ANY UP1, P0 ;  /* 0x00000000003f7886 */ /* 0x000fe20000020100 */
[----:B------:R-:W-:Y:S01]  /*01d0*/  VOTEU.ANY UP2, P0 ;  /* 0x00000000003f7886 */ /* 0x000fe20000040100 */
[----:B------:R-:W2:Y:S01]  /*01e0*/  @UP0 S2UR UR7, SR_CgaCtaId ;  /* 0x00000000000709c3 */ /* 0x000ea20000008800 */
[----:B------:R-:W3:Y:S01]  /*01f0*/  SHFL.IDX PT, R2, R0, RZ, 0x1f ;  /* 0x00001fff00027589 */ /* 0x000ee200000e0000 */
[----:B------:R-:W-:Y:S01]  /*0200*/  @UP0 UMOV UR6, 0x400 ;  /* 0x0000040000060882 */ /* 0x000fe20000000000 */
[----:B------:R-:W-:-:S04]  /*0210*/  @UP0 UIADD3 UR4, -UR4, 0x100000, URZ ;  /* 0x0010000004040890 */ /* 0x000fc8000fffe13f */
[----:B------:R-:W-:Y:S02]  /*0220*/  @UP0 USHF.L.U32 UR5, UR4, 0xb, URZ ;  /* 0x0000000b04050899 */ /* 0x000fe4000800063f */
[----:B------:R-:W-:Y:S01]  /*0230*/  @UP0 USHF.L.U32 UR4, UR4, 0x1, URZ ;  /* 0x0000000104040899 */ /* 0x000fe2000800063f */
[----:B-1----:R-:W-:Y:S01]  /*0240*/  R2UR UR8, R3 ;  /* 0x00000000030872ca */ /* 0x002fe200000e0000 */
[----:B--2---:R-:W-:Y:S01]  /*0250*/  @UP0 ULEA UR6, UR7, UR6, 0x18 ;  /* 0x0000000607060291 */ /* 0x004fe2000f8ec03f */
[----:B---3--:R-:W-:-:S11]  /*0260*/  ISETP.NE.AND P1, PT, R2, RZ, PT ;  /* 0x000000ff0200720c */ /* 0x008fd60003f25270 */
[----:B------:R-:W-:Y:S01]  /*0270*/  UISETP.NE.AND UP0, UPT, UR8, URZ, UPT ;  /* 0x0000003f0800728c */ /* 0x000fe2000bf05270 */
[----:B------:R-:W1:Y:S02]  /*0280*/  FENCE.VIEW.ASYNC.S ;  /* 0x00000000000073c6 */ /* 0x000e640000000000 */
[----:B-1----:R1:W2:Y:S01]  /*0290*/  @UP1 SYNCS.EXCH.64 URZ, [UR6+0x29800], UR4 ;  /* 0x02980004063f15b2 */ /* 0x0022a20008000100 */
[----:B------:R1:W3:Y:S01]  /*02a0*/  @UP2 SYNCS.EXCH.64 URZ, [UR6+0x29820], UR4 ;  /* 0x02982004063f25b2 */ /* 0x0002e20008000100 */
[----:B------:R-:W-:Y:S06]  /*02b0*/  @P1 BRA `(.L_x_2) ;  /* 0x0000000000481947 */ /* 0x000fec0003800000 */
[----:B-1----:R-:W1:Y:S01]  /*02c0*/  S2UR UR5, SR_CgaCtaId ;  /* 0x00000000000579c3 */ /* 0x002e620000008800 */
[----:B------:R-:W-:Y:S01]  /*02d0*/  UMOV UR4, 0x400 ;  /* 0x0000040000047882 */ /* 0x000fe20000000000 */
[----:B------:R-:W-:Y:S01]  /*02e0*/  UMOV UR6, 0x1 ;  /* 0x0000000100067882 */ /* 0x000fe20000000000 */
[----:B------:R-:W-:Y:S01]  /*02f0*/  UMOV UR9, 0x2 ;  /* 0x0000000200097882 */ /* 0x000fe20000000000 */
[----:B------:R-:W-:-:S04]  /*0300*/  UIADD3 UR6, -UR6, 0x100000, URZ ;  /* 0x0010000006067890 */ /* 0x000fc8000fffe13f */
[----:B------:R-:W-:Y:S02]  /*0310*/  USHF.L.U32 UR7, UR6, 0xb, URZ ;  /* 0x0000000b06077899 */ /* 0x000fe4000800063f */
[----:B------:R-:W-:Y:S01]  /*0320*/  USHF.L.U32 UR6, UR6, 0x1, URZ ;  /* 0x0000000106067899 */ /* 0x000fe2000800063f */
[----:B------:R-:W-:Y:S01]  /*0330*/  ELECT P0, URZ, PT ;  /* 0x00000000003f782f */ /* 0x000fe20003800000 */
[----:B-1----:R-:W-:Y:S02]  /*0340*/  ULEA UR8, UR5, UR4, 0x18 ;  /* 0x0000000405087291 */ /* 0x002fe4000f8ec03f */
[----:B------:R-:W-:-:S04]  /*0350*/  UIADD3 UR4, -UR9, 0x100000, URZ ;  /* 0x0010000009047890 */ /* 0x000fc8000fffe13f */
[----:B------:R-:W-:Y:S02]  /*0360*/  USHF.L.U32 UR5, UR4, 0xb, URZ ;  /* 0x0000000b04057899 */ /* 0x000fe4000800063f */
[----:B------:R-:W-:Y:S01]  /*0370*/  USHF.L.U32 UR4, UR4, 0x1, URZ ;  /* 0x0000000104047899 */ /* 0x000fe2000800063f */
[----:B------:R-:W1:Y:S03]  /*0380*/  FENCE.VIEW.ASYNC.S ;  /* 0x00000000000073c6 */ /* 0x000e660000000000 */
[----:B-1----:R4:W1:Y:S08]  /*0390*/  SYNCS.EXCH.64 URZ, [UR8+0x29830], UR6 ;  /* 0x02983006083f75b2 */ /* 0x0028700008000100 */
[----:B------:R4:W1:Y:S01]  /*03a0*/  SYNCS.EXCH.64 URZ, [UR8+0x29840], UR4 ;  /* 0x02984004083f75b2 */ /* 0x0008620008000100 */
[----:B------:R4:W1:Y:S01]  /*03b0*/  SYNCS.EXCH.64 URZ, [UR8+0x29838], UR6 ;  /* 0x02983806083f75b2 */ /* 0x0008620008000100 */
[----:B------:R4:W1:Y:S02]  /*03c0*/  SYNCS.EXCH.64 URZ, [UR8+0x29848], UR4 ;  /* 0x02984804083f75b2 */ /* 0x0008640008000100 */
[----:B----4-:R-:W-:Y:S01]  /*03d0*/  NOP ;  /* 0x0000000000007918 */ /* 0x010fe20000000000 */
.L_x_2:
[----:B------:R-:W4:Y:S01]  /*03e0*/  SHFL.IDX PT, R2, R0, RZ, 0x1f ;  /* 0x00001fff00027589 */ /* 0x000f2200000e0000 */
[----:B------:R-:W-:Y:S01]  /*03f0*/  NOP ;  /* 0x0000000000007918 */ /* 0x000fe20000000000 */
[----:B----4-:R-:W-:-:S13]  /*0400*/  ISETP.NE.AND P0, PT, R2, RZ, PT ;  /* 0x000000ff0200720c */ /* 0x010fda0003f05270 */
[----:B------:R-:W-:Y:S05]  /*0410*/  @P0 BRA `(.L_x_3) ;  /* 0x0000000000480947 */ /* 0x000fea0003800000 */
[----:B-1----:R-:W1:Y:S01]  /*0420*/  S2UR UR5, SR_CgaCtaId ;  /* 0x00000000000579c3 */ /* 0x002e620000008800 */
[----:B------:R-:W-:Y:S01]  /*0430*/  UMOV UR4, 0x400 ;  /* 0x0000040000047882 */ /* 0x000fe20000000000 */
[----:B------:R-:W-:Y:S01]  /*0440*/  UMOV UR6, 0x80 ;  /* 0x0000008000067882 */ /* 0x000fe20000000000 */
[----:B------:R-:W-:Y:S01]  /*0450*/  UMOV UR7, 0x100 ;  /* 0x0000010000077882 */ /* 0x000fe20000000000 */
[----:B------:R-:W-:Y:S01]  /*0460*/  ELECT P0, URZ, PT ;  /* 0x00000000003f782f */ /* 0x000fe20003800000 */
[----:B-1----:R-:W-:Y:S02]  /*0470*/  ULEA UR8, UR5, UR4, 0x18 ;  /* 0x0000000405087291 */ /* 0x002fe4000f8ec03f */
[----:B------:R-:W-:-:S04]  /*0480*/  UIADD3 UR4, -UR6, 0x100000, URZ ;  /* 0x0010000006047890 */ /* 0x000fc8000fffe13f */
[----:B------:R-:W-:Y:S02]  /*0490*/  USHF.L.U32 UR5, UR4, 0xb, URZ ;  /* 0x0000000b04057899 */ /* 0x000fe4000800063f */
[----:B------:R-:W-:Y:S02]  /*04a0*/  USHF.L.U32 UR4, UR4, 0x1, URZ ;  /* 0x0000000104047899 */ /* 0x000fe4000800063f */
        /* <DEDUP_REMOVED lines=9> */
.L_x_3:
[----:B------:R-:W4:Y:S01]  /*0540*/  SHFL.IDX PT, R2, R0, RZ, 0x1f ;  /* 0x00001fff00027589 */ /* 0x000f2200000e0000 */
[----:B------:R-:W-:Y:S01]  /*0550*/  NOP ;  /* 0x0000000000007918 */ /* 0x000fe20000000000 */
[----:B----4-:R-:W-:-:S13]  /*0560*/  ISETP.NE.AND P0, PT, R2, RZ, PT ;  /* 0x000000ff0200720c */ /* 0x010fda0003f05270 */
[----:B------:R-:W-:Y:S05]  /*0570*/  @P0 BRA `(.L_x_4) ;  /* 0x0000000000380947 */ /* 0x000fea0003800000 */
[----:B-1----:R-:W1:Y:S01]  /*0580*/  S2UR UR5, SR_CgaCtaId ;  /* 0x00000000000579c3 */ /* 0x002e620000008800 */
[----:B------:R-:W-:Y:S01]  /*0590*/  UMOV UR4, 0x400 ;  /* 0x0000040000047882 */ /* 0x000fe20000000000 */
[----:B------:R-:W-:Y:S01]  /*05a0*/  UMOV UR7, 0x1 ;  /* 0x0000000100077882 */ /* 0x000fe20000000000 */
[----:B------:R-:W-:Y:S01]  /*05b0*/  ELECT P0, URZ, PT ;  /* 0x00000000003f782f */ /* 0x000fe20003800000 */
[----:B-1----:R-:W-:Y:S02]  /*05c0*/  ULEA UR6, UR5, UR4, 0x18 ;  /* 0x0000000405067291 */ /* 0x002fe4000f8ec03f */
[----:B------:R-:W-:-:S04]  /*05d0*/  UIADD3 UR4, -UR7, 0x100000, URZ ;  /* 0x0010000007047890 */ /* 0x000fc8000fffe13f */
[----:B------:R-:W-:Y:S02]  /*05e0*/  USHF.L.U32 UR5, UR4, 0xb, URZ ;  /* 0x0000000b04057899 */ /* 0x000fe4000800063f */
[----:B------:R-:W-:Y:S01]  /*05f0*/  USHF.L.U32 UR4, UR4, 0x1, URZ ;  /* 0x0000000104047899 */ /* 0x000fe2000800063f */
[----:B------:R-:W1:Y:S11]  /*0600*/  FENCE.VIEW.ASYNC.S ;  /* 0x00000000000073c6 */ /* 0x000e760000000000 */
[----:B-1----:R4:W1:Y:S01]  /*0610*/  SYNCS.EXCH.64 URZ, [UR6+0x29870], UR4 ;  /* 0x02987004063f75b2 */ /* 0x0028620008000100 */
[----:B------:R4:W1:Y:S01]  /*0620*/  SYNCS.EXCH.64 URZ, [UR6+0x29880], UR4 ;  /* 0x02988004063f75b2 */ /* 0x0008620008000100 */
[----:B------:R4:W1:Y:S01]  /*0630*/  SYNCS.EXCH.64 URZ, [UR6+0x29878], UR4 ;  /* 0x02987804063f75b2 */ /* 0x0008620008000100 */
[----:B------:R4:W1:Y:S02]  /*0640*/  SYNCS.EXCH.64 URZ, [UR6+0x29888], UR4 ;  /* 0x02988804063f75b2 */ /* 0x0008640008000100 */
[----:B----4-:R-:W-:Y:S01]  /*0650*/  NOP ;  /* 0x0000000000007918 */ /* 0x010fe20000000000 */
.L_x_4:
        /* <DEDUP_REMOVED lines=22> */
.L_x_5:
        /* <DEDUP_REMOVED lines=22> */
.L_x_6:
[----:B------:R-:W-:Y:S01]  /*0920*/  PLOP3.LUT P0, PT, PT, PT, UP0, 0x80, 0x0 ;  /* 0x000000000000781c */ /* 0x000fe20003f0f008 */
[----:B------:R-:W-:Y:S01]  /*0930*/  UMOV UR46, 0x1 ;  /* 0x00000001002e7882 */ /* 0x000fe20000000000 */
[----:B------:R-:W-:Y:S01]  /*0940*/  NOP ;  /* 0x0000000000007918 */ /* 0x000fe20000000000 */
[----:B------:R-:W-:Y:S01]  /*0950*/  USEL UR46, UR46, 0x2, !UP0 ;  /* 0x000000022e2e7887 */ /* 0x000fe2000c000000 */
[----:B------:R-:W-:Y:S01]  /*0960*/  ULDC.64 UR50, c[0x0][0x208] ;  /* 0x0000820000327ab9 */ /* 0x000fe20000000a00 */
[----:B-123--:R-:W-:Y:S08]  /*0970*/  BAR.SYNC.DEFER_BLOCKING 0x0 ;  /* 0x0000000000007b1d */ /* 0x00eff00000010000 */
[----:B------:R-:W-:Y:S05]  /*0980*/  @!P0 BRA `(.L_x_7) ;  /* 0x00000098004c8947 */ /* 0x000fea0003800000 */
.L_x_8:
[----:B------:R-:W-:-:S08]  /*0990*/  NOP ;  /* 0x0000000000007918 */ /* 0x000fd00000000000 */
[----:B------:R-:W1:Y:S02]  /*09a0*/  USETMAXREG.TRY_ALLOC.CTAPOOL UP0, 0xf0 ;  /* 0x000000f0000079c8 */ /* 0x000e640008000600 */
[----:B-1----:R-:W-:-:S13]  /*09b0*/  PLOP3.LUT P0, PT, PT, PT, UP0, 0x80, 0x0 ;  /* 0x000000000000781c */ /* 0x002fda0003f0f008 */
[----:B------:R-:W-:Y:S05]  /*09c0*/  @!P0 BRA `(.L_x_8) ;  /* 0xfffffffc00f08947 */ /* 0x000fea000383ffff */
[----:B------:R-:W1:Y:S01]  /*09d0*/  S2R R2, SR_TID.X ;  /* 0x0000000000027919 */ /* 0x000e620000002100 */
[----:B------:R-:W2:Y:S08]  /*09e0*/  S2UR UR48, SR_CTAID.X ;  /* 0x00000000003079c3 */ /* 0x000eb00000002500 */
[----:B------:R-:W-:Y:S06]  /*09f0*/  BAR.ARV 0x8, 0x120 ;  /* 0x0204800000007b1d */ /* 0x000fec0000002000 */
[----:B-1----:R-:W-:-:S04]  /*0a00*/  LOP3.LUT R0, R2, 0xffffff80, RZ, 0xc0, !PT ;  /* 0xffffff8002007812 */ /* 0x002fc800078ec0ff */
[----:B------:R-:W-:Y:S02]  /*0a10*/  ISETP.NE.AND P0, PT, R0, 0x80, PT ;  /* 0x000000800000780c */ /* 0x000fe40003f05270 */
[----:B------:R-:W2:Y:S11]  /*0a20*/  LDC R0, c[0x0][0xda4] ;  /* 0x00036900ff007b82 */ /* 0x000eb60000000800 */
[----:B------:R-:W-:Y:S06]  /*0a30*/  @!P0 BAR.ARV 0x9, 0x100 ;  /* 0x0244000000008b1d */ /* 0x000fec0000002000 */
[----:B--2---:R-:W-:-:S13]  /*0a40*/  ISETP.LE.AND P0, PT, R0, UR48, PT ;  /* 0x0000003000007c0c */ /* 0x004fda000bf03270 */
[----:B------:R-:W-:Y:S05]  /*0a50*/  @P0 EXIT ;  /* 0x000000000000094d */ /* 0x000fea0003800000 */
[----:B------:R-:W-:Y:S01]  /*0a60*/  VIADD R0, R2, 0xffffff80 ;  /* 0xffffff8002007836 */ /* 0x000fe20000000000 */
[----:B------:R-:W1:Y:S01]  /*0a70*/  S2UR UR37, SR_CgaCtaId ;  /* 0x00000000002579c3 */ /* 0x000e620000008800 */
[----:B------:R-:W-:Y:S01]  /*0a80*/  UMOV UR38, 0x400 ;  /* 0x0000040000267882 */ /* 0x000fe20000000000 */
[----:B------:R-:W-:Y:S01]  /*0a90*/  IMAD.MOV.U32 R168, RZ, RZ, -0x2 ;  /* 0xfffffffeffa87424 */ /* 0x000fe200078e00ff */
[----:B------:R-:W-:Y:S01]  /*0aa0*/  ULOP3.LUT UR47, UR46, 0x1, URZ, 0xfc, !UPT ;  /* 0x000000012e2f7892 */ /* 0x000fe2000f8efc3f */
[----:B------:R-:W-:Y:S01]  /*0ab0*/  SHF.R.S32.HI R3, RZ, 0x1f, R0 ;  /* 0x0000001fff037819 */ /* 0x000fe20000011400 */
[----:B------:R-:W-:Y:S01]  /*0ac0*/  ULDC.64 UR52, c[0x0][0x198] ;  /* 0x0000660000347ab9 */ /* 0x000fe20000000a00 */
[----:B------:R-:W-:Y:S01]  /*0ad0*/  UMOV UR39, URZ ;  /* 0x0000003f00277c82 */ /* 0x000fe20008000000 */
[----:B------:R-:W-:Y:S01]  /*0ae0*/  UMOV UR36, URZ ;  /* 0x0000003f00247c82 */ /* 0x000fe20008000000 */
[CC--:B------:R-:W-:Y:S01]  /*0af0*/  LEA.HI R4, R3.reuse, R0.reuse, RZ, 0x7 ;  /* 0x0000000003047211 */ /* 0x0c0fe200078f38ff */
[----:B------:R-:W2:Y:S01]  /*0b00*/  S2UR UR6, SR_SWINHI ;  /* 0x00000000000679c3 */ /* 0x000ea20000002f00 */
[----:B------:R-:W-:Y:S01]  /*0b10*/  LEA.HI R7, R3, R0, RZ, 0x4 ;  /* 0x0000000003077211 */ /* 0x000fe200078f20ff */
[----:B------:R-:W-:Y:S01]  /*0b20*/  UMOV UR49, URZ ;  /* 0x0000003f00317c82 */ /* 0x000fe20008000000 */
[----:B------:R-:W-:-:S02]  /*0b30*/  LOP3.LUT R5, R4, 0xffffff80, RZ, 0xc0, !PT ;  /* 0xffffff8004057812 */ /* 0x000fc400078ec0ff */
[----:B------:R-:W-:Y:S02]  /*0b40*/  SHF.R.S32.HI R8, RZ, 0x4, R7 ;  /* 0x00000004ff087819 */ /* 0x000fe40000011407 */
[----:B------:R-:W-:Y:S01]  /*0b50*/  LEA.HI R22, R3, R0, RZ, 0x5 ;  /* 0x0000000003167211 */ /* 0x000fe200078f28ff */
[C---:B------:R-:W-:Y:S01]  /*0b60*/  IMAD.IADD R2, R0.reuse, 0x1, -R5 ;  /* 0x0000000100027824 */ /* 0x040fe200078e0a05 */
[C---:B------:R-:W-:Y:S02]  /*0b70*/  LEA.HI R3, R7.reuse, R8, RZ, 0x1 ;  /* 0x0000000807037211 */ /* 0x040fe400078f08ff */
[----:B------:R-:W-:Y:S02]  /*0b80*/  LOP3.LUT R7, R7, 0x3fffff0, RZ, 0xc0, !PT ;  /* 0x03fffff007077812 */ /* 0x000fe400078ec0ff */
[----:B------:R-:W-:Y:S02]  /*0b90*/  SHF.R.S32.HI R5, RZ, 0x1f, R2 ;  /* 0x0000001fff057819 */ /* 0x000fe40000011402 */
[----:B------:R-:W-:Y:S01]  /*0ba0*/  LOP3.LUT R3, R3, 0x1ffffffe, RZ, 0xc0, !PT ;  /* 0x1ffffffe03037812 */ /* 0x000fe200078ec0ff */
[----:B------:R-:W-:Y:S01]  /*0bb0*/  IMAD.IADD R7, R0, 0x1, -R7 ;  /* 0x0000000100077824 */ /* 0x000fe200078e0a07 */
[----:B------:R-:W-:Y:S01]  /*0bc0*/  LEA.HI R6, R5, R2, RZ, 0x2 ;  /* 0x0000000205067211 */ /* 0x000fe200078f10ff */
[----:B-1----:R-:W-:Y:S01]  /*0bd0*/  ULEA UR38, UR37, UR38, 0x18 ;  /* 0x0000002625267291 */ /* 0x002fe2000f8ec03f */
[----:B------:R-:W-:Y:S01]  /*0be0*/  SHF.R.S32.HI R22, RZ, 0x5, R22 ;  /* 0x00000005ff167819 */ /* 0x000fe20000011416 */
[----:B------:R-:W-:Y:S01]  /*0bf0*/  IMAD.IADD R3, R8, 0x1, -R3 ;  /* 0x0000000108037824 */ /* 0x000fe200078e0a03 */
[----:B------:R-:W-:-:S02]  /*0c00*/  SHF.R.S32.HI R9, RZ, 0x2, R6 ;  /* 0x00000002ff097819 */ /* 0x000fc40000011406 */
[----:B------:R-:W-:Y:S01]  /*0c10*/  SHF.R.S32.HI R10, RZ, 0x1f, R6 ;  /* 0x0000001fff0a7819 */ /* 0x000fe20000011406 */
[----:B------:R-:W-:Y:S01]  /*0c20*/  IMAD R0, R22, 0x10, R7 ;  /* 0x0000001016007824 */ /* 0x000fe200078e0207 */
[----:B------:R-:W-:Y:S01]  /*0c30*/  SHF.R.S32.HI R19, RZ, 0x7, R4 ;  /* 0x00000007ff137819 */ /* 0x000fe20000011404 */
[----:B------:R-:W-:Y:S01]  /*0c40*/  UMOV UR4, UR38 ;  /* 0x0000002600047c82 */ /* 0x000fe20008000000 */
[----:B--2---:R-:W-:Y:S01]  /*0c50*/  UMOV UR5, UR6 ;  /* 0x0000000600057c82 */ /* 0x004fe20008000000 */
[----:B------:R-:W-:Y:S01]  /*0c60*/  LEA.HI R10, R10, R9, RZ, 0x3 ;  /* 0x000000090a0a7211 */ /* 0x000fe200078f18ff */
[----:B------:R-:W-:Y:S01]  /*0c70*/  IMAD R7, R0, 0x8, R3 ;  /* 0x0000000800077824 */ /* 0x000fe200078e0203 */
[----:B------:R-:W-:Y:S01]  /*0c80*/  LEA.HI R4, R4, R19, RZ, 0x1 ;  /* 0x0000001304047211 */ /* 0x000fe200078f08ff */
[----:B------:R-:W-:Y:S01]  /*0c90*/  IMAD.U32 R16, RZ, RZ, UR4 ;  /* 0x00000004ff107e24 */ /* 0x000fe2000f8e00ff */
[----:B------:R-:W-:Y:S01]  /*0ca0*/  LOP3.LUT R10, R10, 0xfffffff8, RZ, 0xc0, !PT ;  /* 0xfffffff80a0a7812 */ /* 0x000fe200078ec0ff */
[----:B------:R-:W-:Y:S01]  /*0cb0*/  IMAD.U32 R17, RZ, RZ, UR5 ;  /* 0x00000005ff117e24 */ /* 0x000fe2000f8e00ff */
[----:B------:R-:W-:-:S02]  /*0cc0*/  LEA.HI R5, R5, R2, RZ, 0x5 ;  /* 0x0000000205057211 */ /* 0x000fc400078f28ff */
[----:B------:R-:W-:Y:S01]  /*0cd0*/  LOP3.LUT R3, R6, 0x7ffffffc, RZ, 0xc0, !PT ;  /* 0x7ffffffc06037812 */ /* 0x000fe200078ec0ff */
[----:B------:R-:W-:Y:S01]  /*0ce0*/  IMAD.IADD R9, R9, 0x1, -R10 ;  /* 0x0000000109097824 */ /* 0x000fe200078e0a0a */
[----:B------:R-:W-:Y:S02]  /*0cf0*/  LOP3.LUT R4, R4, 0x3fffffe, RZ, 0xc0, !PT ;  /* 0x03fffffe04047812 */ /* 0x000fe400078ec0ff */
[----:B------:R-:W-:Y:S01]  /*0d00*/  SHF.R.S32.HI R0, RZ, 0x5, R5 ;  /* 0x00000005ff007819 */ /* 0x000fe20000011405 */
[----:B------:R-:W-:Y:S02]  /*0d10*/  IMAD.IADD R3, R2, 0x1, -R3 ;  /* 0x0000000102037824 */ /* 0x000fe400078e0a03 */
[----:B------:R-:W-:Y:S02]  /*0d20*/  IMAD.SHL.U32 R5, R7, 0x8, RZ ;  /* 0x0000000807057824 */ /* 0x000fe400078e00ff */
[----:B------:R-:W-:Y:S02]  /*0d30*/  IMAD R9, R0, 0x10, R9 ;  /* 0x0000001000097824 */ /* 0x000fe400078e0209 */
[----:B------:R-:W-:-:S02]  /*0d40*/  IMAD.IADD R4, R19, 0x1, -R4 ;  /* 0x0000000113047824 */ /* 0x000fc400078e0a04 */
[----:B------:R-:W-:Y:S02]  /*0d50*/  IMAD R168, R3, R168, 0xa0 ;  /* 0x000000a003a87424 */ /* 0x000fe400078e02a8 */
[----:B------:R-:W-:-:S04]  /*0d60*/  IMAD.WIDE R16, R5, 0x2, R16 ;  /* 0x0000000205107825 */ /* 0x000fc800078e0210 */
[----:B------:R-:W-:-:S07]  /*0d70*/  IMAD R23, R4, 0x40, R9 ;  /* 0x0000004004177824 */ /* 0x000fce00078e0209 */
.L_x_33:
[----:B------:R-:W1:Y:S01]  /*0d80*/  SHFL.IDX PT, R0, R19, RZ, 0x1f ;  /* 0x00001fff13007589 */ /* 0x000e6200000e0000 */
[----:B------:R-:W-:Y:S01]  /*0d90*/  ULDC UR4, c[0x0][0xda8] ;  /* 0x00036a0000047ab9 */ /* 0x000fe20000000800 */
[----:B------:R-:W-:Y:S01]  /*0da0*/  ULDC.64 UR6, c[0x0][0x3f8] ;  /* 0x0000fe0000067ab9 */ /* 0x000fe20000000a00 */
[----:B------:R-:W-:Y:S01]  /*0db0*/  UISETP.NE.AND UP1, UPT, UR4, 0x1, UPT ;  /* 0x000000010400788c */ /* 0x000fe2000bf25270 */
[----:B------:R-:W-:Y:S01]  /*0dc0*/  ULDC UR43, c[0x0][0xdb4] ;  /* 0x00036d00002b7ab9 */ /* 0x000fe20000000800 */
[----:B------:R-:W-:Y:S02]  /*0dd0*/  UISETP.NE.U32.AND UP0, UPT, UR6, URZ, UPT ;  /* 0x0000003f0600728c */ /* 0x000fe4000bf05070 */
[----:B------:R-:W-:Y:S02]  /*0de0*/  UISETP.NE.AND UP3, UPT, UR43, 0x1, UPT ;  /* 0x000000012b00788c */ /* 0x000fe4000bf65270 */
[----:B------:R-:W-:Y:S01]  /*0df0*/  UISETP.NE.AND.EX UP0, UPT, UR7, URZ, UPT, UP0 ;  /* 0x0000003f0700728c */ /* 0x000fe2000bf05300 */
[----:B------:R-:W-:Y:S01]  /*0e00*/  ULDC UR6, c[0x0][0x428] ;  /* 0x00010a0000067ab9 */ /* 0x000fe20000000800 */
[----:B------:R-:W-:-:S03]  /*0e10*/  ULDC UR55, c[0x0][0x404] ;  /* 0x0001010000377ab9 */ /* 0x000fc60000000800 */
[----:B------:R-:W-:Y:S01]  /*0e20*/  @UP1 ULDC UR4, c[0x0][0xdac] ;  /* 0x00036b0000041ab9 */ /* 0x000fe20000000800 */
[----:B------:R-:W-:Y:S02]  /*0e30*/  UISETP.NE.AND UP2, UPT, UR6, 0x1, UPT ;  /* 0x000000010600788c */ /* 0x000fe4000bf45270 */
[----:B------:R-:W-:Y:S01]  /*0e40*/  UIMAD.WIDE.U32 UR4, UR48, UR4, URZ ;  /* 0x00000004300472a5 */ /* 0x000fe2000f8e003f */
[----:B------:R-:W-:Y:S01]  /*0e50*/  @UP1 ULDC UR6, c[0x0][0xdb0] ;  /* 0x00036c0000061ab9 */ /* 0x000fe20000000800 */
[----:B------:R-:W-:Y:S01]  /*0e60*/  UMOV UR42, UR48 ;  /* 0x00000030002a7c82 */ /* 0x000fe20008000000 */
[----:B------:R-:W-:Y:S02]  /*0e70*/  USEL UR55, UR55, 0x1, UP0 ;  /* 0x0000000137377887 */ /* 0x000fe40008000000 */
[----:B------:R-:W-:Y:S01]  /*0e80*/  @UP1 USHF.R.U32.HI UR42, URZ, UR6, UR5 ;  /* 0x000000063f2a1299 */ /* 0x000fe20008011605 */
[----:B-1----:R-:W-:Y:S01]  /*0e90*/  R2UR UR40, R0 ;  /* 0x00000000002872ca */ /* 0x002fe200000e0000 */
[----:B------:R-:W-:Y:S01]  /*0ea0*/  ULDC UR10, c[0x0][0x2e0] ;  /* 0x0000b800000a7ab9 */ /* 0x000fe20000000800 */
[----:B------:R-:W-:Y:S01]  /*0eb0*/  UIADD3 UR7, UR38, 0x14400, URZ ;  /* 0x0001440026077890 */ /* 0x000fe2000fffe03f */
[----:B------:R-:W-:Y:S01]  /*0ec0*/  @UP3 ULDC.64 UR8, c[0x0][0xdb8] ;  /* 0x00036e0000083ab9 */ /* 0x000fe20000000a00 */
[----:B------:R-:W-:-:S02]  /*0ed0*/  UIMAD UR55, UR55, UR10, URZ ;  /* 0x0000000a373772a4 */ /* 0x000fc4000f8e023f */
[----:B------:R-:W-:Y:S02]  /*0ee0*/  UIMAD.WIDE.U32 UR4, UR42, UR8, URZ ;  /* 0x000000082a0472a5 */ /* 0x000fe4000f8e003f */
[----:B------:R-:W-:Y:S02]  /*0ef0*/  ULOP3.LUT UP0, URZ, UR7, 0x9f, URZ, 0xc0, !UPT ;  /* 0x0000009f073f7892 */ /* 0x000fe4000f80c03f */
[----:B------:R-:W-:-:S03]  /*0f00*/  UIADD3 UR8, UR55, 0x9f, URZ ;  /* 0x0000009f37087890 */ /* 0x000fc6000fffe03f */
[----:B------:R-:W-:Y:S01]  /*0f10*/  ULEA.HI UR6, UR40, UR40, URZ, 0x1 ;  /* 0x0000002828067291 */ /* 0x000fe2000f8f083f */
[----:B------:R-:W-:Y:S01]  /*0f20*/  UMOV UR44, UR42 ;  /* 0x0000002a002c7c82 */ /* 0x000fe20008000000 */
[----:B------:R-:W-:Y:S01]  /*0f30*/  @UP3 USHF.R.U32.HI UR44, URZ, UR9, UR5 ;  /* 0x000000093f2c3299 */ /* 0x000fe20008011605 */
[----:B------:R-:W-:Y:S01]  /*0f40*/  PLOP3.LUT P0, PT, PT, PT, UP0, 0x80, 0x0 ;  /* 0x000000000000781c */ /* 0x000fe20003f0f008 */
[----:B------:R-:W-:Y:S02]  /*0f50*/  ULOP3.LUT UR6, UR6, 0x3e, URZ, 0xc0, !UPT ;  /* 0x0000003e06067892 */ /* 0x000fe4000f8ec03f */
[----:B------:R-:W-:Y:S02]  /*0f60*/  UIMAD.WIDE UR4, UR8, 0x66666667, URZ ;  /* 0x66666667080478a5 */ /* 0x000fe4000f8e023f */
[----:B------:R-:W-:Y:S02]  /*0f70*/  UIADD3 UR6, UR40, -UR6, URZ ;  /* 0x8000000628067290 */ /* 0x000fe4000fffe03f */
[----:B------:R-:W-:-:S02]  /*0f80*/  UIADD3 UR8, -UR44, URZ, URZ ;  /* 0x0000003f2c087290 */ /* 0x000fc4000fffe13f */
[----:B------:R-:W-:Y:S02]  /*0f90*/  ULEA UR6, UR6, UR7, 0xc ;  /* 0x0000000706067291 */ /* 0x000fe4000f8e603f */
[----:B------:R-:W-:Y:S01]  /*0fa0*/  UIMAD UR43, UR43, UR8, UR42 ;  /* 0x000000082b2b72a4 */ /* 0x000fe2000f8e022a */
[----:B------:R-:W-:Y:S01]  /*0fb0*/  @UP2 ULDC UR9, c[0x0][0x42c] ;  /* 0x00010b0000092ab9 */ /* 0x000fe20000000800 */
[----:B------:R-:W-:Y:S01]  /*0fc0*/  UMOV UR54, UR5 ;  /* 0x0000000500367c82 */ /* 0x000fe20008000000 */
[----:B------:R-:W-:Y:S02]  /*0fd0*/  USHF.R.U32.HI UR6, URZ, 0x4, UR6 ;  /* 0x000000043f067899 */ /* 0x000fe40008011606 */
[----:B------:R-:W-:Y:S02]  /*0fe0*/  USHF.R.U32.HI UR7, URZ, 0x1f, UR54 ;  /* 0x0000001f3f077899 */ /* 0x000fe40008011636 */
[----:B------:R-:W-:Y:S01]  /*0ff0*/  UIMAD.WIDE.U32 UR4, UR43, UR9, URZ ;  /* 0x000000092b0472a5 */ /* 0x000fe2000f8e003f */
[----:B------:R-:W-:Y:S01]  /*1000*/  @UP2 ULDC UR10, c[0x0][0x430] ;  /* 0x00010c00000a2ab9 */ /* 0x000fe20000000800 */
[----:B------:R-:W-:Y:S01]  /*1010*/  UMOV UR41, UR43 ;  /* 0x0000002b00297c82 */ /* 0x000fe20008000000 */
[----:B------:R-:W-:-:S02]  /*1020*/  ULOP3.LUT UR56, UR6, 0x3fff, URZ, 0xc0, !UPT ;  /* 0x00003fff06387892 */ /* 0x000fc4000f8ec03f */
[----:B------:R-:W-:Y:S02]  /*1030*/  ULEA.HI.SX32 UR54, UR54, UR7, 0x1a ;  /* 0x0000000736367291 */ /* 0x000fe4000f8fd23f */
[----:B------:R-:W-:Y:S01]  /*1040*/  @UP2 USHF.R.U32.HI UR41, URZ, UR10, UR5 ;  /* 0x0000000a3f292299 */ /* 0x000fe20008011605 */
[----:B------:R-:W-:Y:S11]  /*1050*/  @!P0 BRA `(.L_x_9) ;  /* 0x0000000000408947 */ /* 0x000ff60003800000 */
[----:B------:R-:W-:Y:S01]  /*1060*/  MOV R0, 0x0 ;  /* 0x0000000000007802 */ /* 0x000fe20000000f00 */
[----:B------:R-:W-:Y:S01]  /*1070*/  ULDC.64 UR4, c[0x4][0xc8] ;  /* 0x0100320000047ab9 */ /* 0x000fe20000000a00 */
[----:B------:R-:W-:Y:S01]  /*1080*/  ULDC.64 UR6, c[0x4][0x30] ;  /* 0x01000c0000067ab9 */ /* 0x000fe20000000a00 */
[----:B------:R-:W-:Y:S01]  /*1090*/  IMAD.U32 R4, RZ, RZ, UR4 ;  /* 0x00000004ff047e24 */ /* 0x000fe2000f8e00ff */
[----:B------:R1:W2:Y:S01]  /*10a0*/  LDC.64 R14, c[0x4][R0] ;  /* 0x01000000000e7b82 */ /* 0x0002a20000000a00 */
[----:B------:R-:W-:Y:S01]  /*10b0*/  IMAD.U32 R5, RZ, RZ, UR5 ;  /* 0x00000005ff057e24 */ /* 0x000fe2000f8e00ff */
[----:B------:R-:W-:Y:S01]  /*10c0*/  ULDC.64 UR4, c[0x4][0xd0] ;  /* 0x0100340000047ab9 */ /* 0x000fe20000000a00 */
[----:B------:R-:W-:Y:S01]  /*10d0*/  MOV R10, UR6 ;  /* 0x00000006000a7c02 */ /* 0x000fe20008000f00 */
[----:B------:R-:W-:Y:S02]  /*10e0*/  IMAD.U32 R6, RZ, RZ, UR4 ;  /* 0x00000004ff067e24 */ /* 0x000fe4000f8e00ff */
[----:B------:R-:W-:-:S02]  /*10f0*/  IMAD.U32 R7, RZ, RZ, UR5 ;  /* 0x00000005ff077e24 */ /* 0x000fc4000f8e00ff */
[----:B------:R-:W-:Y:S02]  /*1100*/  IMAD.U32 R11, RZ, RZ, UR7 ;  /* 0x00000007ff0b7e24 */ /* 0x000fe4000f8e00ff */
[----:B------:R-:W-:Y:S02]  /*1110*/  IMAD.MOV.U32 R8, RZ, RZ, 0x70 ;  /* 0x00000070ff087424 */ /* 0x000fe400078e00ff */
[----:B------:R-:W-:Y:S02]  /*1120*/  IMAD.MOV.U32 R12, RZ, RZ, 0x1 ;  /* 0x00000001ff0c7424 */ /* 0x000fe400078e00ff */
[----:B-1----:R-:W-:-:S07]  /*1130*/  IMAD.MOV.U32 R13, RZ, RZ, RZ ;  /* 0x000000ffff0d7224 */ /* 0x002fce00078e00ff */
[----:B------:R-:W-:-:S07]  /*1140*/  LEPC R20, `(.L_x_9) ;  /* 0x000000001014794e */ /* 0x000fce0000000000 */
[----:B--2---:R-:W-:Y:S05]  /*1150*/  CALL.ABS.NOINC R14 ;  /* 0x000000000e007343 */ /* 0x004fea0003c00000 */
.L_x_9:
[----:B------:R-:W-:Y:S01]  /*1160*/  ULDC.64 UR4, c[0x0][0x998] ;  /* 0x0002660000047ab9 */ /* 0x000fe20000000a00 */
[----:B------:R-:W-:Y:S01]  /*1170*/  ULDC.64 UR6, c[0x0][0x990] ;  /* 0x0002640000067ab9 */ /* 0x000fe20000000a00 */
[----:B------:R-:W-:Y:S01]  /*1180*/  UISETP.NE.U32.AND UP1, UPT, UR4, URZ, UPT ;  /* 0x0000003f0400728c */ /* 0x000fe2000bf25070 */
[----:B------:R-:W-:Y:S01]  /*1190*/  IMAD.MOV.U32 R3, RZ, RZ, 0x3f800000 ;  /* 0x3f800000ff037424 */ /* 0x000fe200078e00ff */
[----:B------:R-:W-:Y:S01]  /*11a0*/  UISETP.NE.U32.AND UP0, UPT, UR6, URZ, UPT ;  /* 0x0000003f0600728c */ /* 0x000fe2000bf05070 */
[----:B------:R-:W-:Y:S01]  /*11b0*/  IMAD.MOV.U32 R0, RZ, RZ, 0x3f800000 ;  /* 0x3f800000ff007424 */ /* 0x000fe200078e00ff */
[----:B------:R-:W-:Y:S02]  /*11c0*/  UISETP.NE.AND.EX UP1, UPT, UR5, URZ, UPT, UP1 ;  /* 0x0000003f0500728c */ /* 0x000fe4000bf25310 */
[----:B------:R-:W-:-:S04]  /*11d0*/  UISETP.NE.AND.EX UP0, UPT, UR7, URZ, UPT, UP0 ;  /* 0x0000003f0700728c */ /* 0x000fc8000bf05300 */
[----:B------:R-:W-:Y:S02]  /*11e0*/  PLOP3.LUT P1, PT, PT, PT, UP1, 0x80, 0x0 ;  /* 0x000000000000781c */ /* 0x000fe40003f2f018 */
[----:B------:R-:W-:-:S03]  /*11f0*/  PLOP3.LUT P0, PT, PT, PT, UP0, 0x80, 0x0 ;  /* 0x000000000000781c */ /* 0x000fc60003f0f008 */
[----:B------:R-:W-:Y:S02]  /*1200*/  @UP1 USHF.R.S32.HI UR14, URZ, 0x1f, UR44 ;  /* 0x0000001f3f0e1899 */ /* 0x000fe4000801142c */
[----:B------:R-:W-:Y:S01]  /*1210*/  @UP0 USHF.R.S32.HI UR10, URZ, 0x1f, UR44 ;  /* 0x0000001f3f0a0899 */ /* 0x000fe2000801142c */
[----:B------:R-:W-:Y:S01]  /*1220*/  @UP1 ULDC.64 UR12, c[0x0][0x9b8] ;  /* 0x00026e00000c1ab9 */ /* 0x000fe20000000a00 */
[----:B------:R-:W-:Y:S01]  /*1230*/  @UP0 ULDC.64 UR16, c[0x0][0x9a8] ;  /* 0x00026a0000100ab9 */ /* 0x000fe20000000a00 */
[----:B------:R-:W-:Y:S02]  /*1240*/  @UP1 UIMAD UR14, UR14, UR12, URZ ;  /* 0x0000000c0e0e12a4 */ /* 0x000fe4000f8e023f */
[----:B------:R-:W-:Y:S02]  /*1250*/  @UP0 UIMAD UR10, UR10, UR16, URZ ;  /* 0x000000100a0a02a4 */ /* 0x000fe4000f8e023f */
[----:B------:R-:W-:Y:S02]  /*1260*/  @UP0 UIMAD.WIDE.U32 UR8, UR44, UR16, URZ ;  /* 0x000000102c0802a5 */ /* 0x000fe4000f8e003f */
[----:B------:R-:W-:-:S02]  /*1270*/  @UP0 UIMAD UR17, UR44, UR17, UR10 ;  /* 0x000000112c1102a4 */ /* 0x000fc4000f8e020a */
[----:B------:R-:W-:Y:S02]  /*1280*/  @UP0 USHF.R.S32.HI UR16, URZ, 0x1f, UR41 ;  /* 0x0000001f3f100899 */ /* 0x000fe40008011429 */
[----:B------:R-:W-:Y:S02]  /*1290*/  @UP1 UIMAD.WIDE.U32 UR10, UR44, UR12, URZ ;  /* 0x0000000c2c0a12a5 */ /* 0x000fe4000f8e003f */
[----:B------:R-:W-:Y:S02]  /*12a0*/  @UP1 UIMAD UR18, UR44, UR13, UR14 ;  /* 0x0000000d2c1212a4 */ /* 0x000fe4000f8e020e */
[----:B------:R-:W-:Y:S01]  /*12b0*/  @UP1 USHF.R.S32.HI UR19, URZ, 0x1f, UR41 ;  /* 0x0000001f3f131899 */ /* 0x000fe20008011429 */
[----:B------:R-:W-:Y:S01]  /*12c0*/  @UP0 ULDC.64 UR14, c[0x0][0x9b0] ;  /* 0x00026c00000e0ab9 */ /* 0x000fe20000000a00 */
[----:B------:R-:W-:Y:S01]  /*12d0*/  @UP1 ULDC.64 UR12, c[0x0][0x9c0] ;  /* 0x00027000000c1ab9 */ /* 0x000fe20000000a00 */
[----:B------:R-:W-:Y:S02]  /*12e0*/  @UP0 UIMAD UR16, UR16, UR14, URZ ;  /* 0x0000000e101002a4 */ /* 0x000fe4000f8e023f */
[----:B------:R-:W-:-:S02]  /*12f0*/  @UP0 UIADD3 UR9, UR9, UR17, URZ ;  /* 0x0000001109090290 */ /* 0x000fc4000fffe03f */
[----:B------:R-:W-:Y:S02]  /*1300*/  @UP1 UIMAD UR17, UR19, UR12, URZ ;  /* 0x0000000c131112a4 */ /* 0x000fe4000f8e023f */
[----:B------:R-:W-:Y:S02]  /*1310*/  @UP1 UIADD3 UR11, UR11, UR18, URZ ;  /* 0x000000120b0b1290 */ /* 0x000fe4000fffe03f */
[----:B------:R-:W-:Y:S02]  /*1320*/  @UP0 UIMAD UR15, UR41, UR15, UR16 ;  /* 0x0000000f290f02a4 */ /* 0x000fe4000f8e0210 */
[----:B------:R-:W-:Y:S02]  /*1330*/  @UP0 UIMAD.WIDE.U32 UR8, UR41, UR14, UR8 ;  /* 0x0000000e290802a5 */ /* 0x000fe4000f8e0008 */
[----:B------:R-:W-:Y:S02]  /*1340*/  @UP1 UIMAD UR13, UR41, UR13, UR17 ;  /* 0x0000000d290d12a4 */ /* 0x000fe4000f8e0211 */
[----:B------:R-:W-:-:S02]  /*1350*/  @UP1 UIMAD.WIDE.U32 UR10, UR41, UR12, UR10 ;  /* 0x0000000c290a12a5 */ /* 0x000fc4000f8e000a */
[----:B------:R-:W-:Y:S02]  /*1360*/  @UP0 UIADD3 UR12, UR9, UR15, URZ ;  /* 0x0000000f090c0290 */ /* 0x000fe4000fffe03f */
[----:B------:R-:W-:Y:S02]  /*1370*/  @UP0 ULEA UR6, UP2, UR8, UR6, 0x2 ;  /* 0x0000000608060291 */ /* 0x000fe4000f84103f */
[----:B------:R-:W-:Y:S02]  /*1380*/  @UP1 UIADD3 UR9, UR11, UR13, URZ ;  /* 0x0000000d0b091290 */ /* 0x000fe4000fffe03f */
[----:B------:R-:W-:Y:S02]  /*1390*/  @UP1 ULEA UR4, UP3, UR10, UR4, 0x2 ;  /* 0x000000040a041291 */ /* 0x000fe4000f86103f */
[----:B------:R-:W-:Y:S01]  /*13a0*/  @UP0 ULEA.HI.X UR7, UR8, UR7, UR12, 0x2, UP2 ;  /* 0x0000000708070291 */ /* 0x000fe200090f140c */
[----:B------:R-:W-:Y:S01]  /*13b0*/  IMAD.U32 R4, RZ, RZ, UR6 ;  /* 0x00000006ff047e24 */ /* 0x000fe2000f8e00ff */
[----:B------:R-:W-:-:S02]  /*13c0*/  @UP1 ULEA.HI.X UR5, UR10, UR5, UR9, 0x2, UP3 ;  /* 0x000000050a051291 */ /* 0x000fc400098f1409 */
[----:B------:R-:W-:Y:S02]  /*13d0*/  IMAD.U32 R6, RZ, RZ, UR4 ;  /* 0x00000004ff067e24 */ /* 0x000fe4000f8e00ff */
[----:B------:R-:W-:Y:S02]  /*13e0*/  IMAD.U32 R5, RZ, RZ, UR7 ;  /* 0x00000007ff057e24 */ /* 0x000fe4000f8e00ff */
[----:B------:R-:W-:-:S03]  /*13f0*/  IMAD.U32 R7, RZ, RZ, UR5 ;  /* 0x00000005ff077e24 */ /* 0x000fc6000f8e00ff */
[----:B------:R-:W2:Y:S04]  /*1400*/  @P0 LDG.E R3, desc[UR50][R4.64] ;  /* 0x0000003204030981 */ /* 0x000ea8000c1e1900 */
[----:B------:R-:W2:Y:S01]  /*1410*/  @P1 LDG.E R0, desc[UR50][R6.64] ;  /* 0x0000003206001981 */ /* 0x000ea2000c1e1900 */
[----:B------:R-:W-:Y:S01]  /*1420*/  ULOP3.LUT UR4, UR39, 0x1, URZ, 0xc0, !UPT ;  /* 0x0000000127047892 */ /* 0x000fe2000f8ec03f */
[----:B------:R-:W-:-:S05]  /*1430*/  IMAD.U32 R9, RZ, RZ, UR47 ;  /* 0x0000002fff097e24 */ /* 0x000fca000f8e00ff */
[----:B------:R-:W-:Y:S01]  /*1440*/  IMAD.U32 R8, RZ, RZ, UR4 ;  /* 0x00000004ff087e24 */ /* 0x000fe2000f8e00ff */
[----:B------:R-:W-:Y:S01]  /*1450*/  ULDC UR4, c[0x0][0x9d8] ;  /* 0x0002760000047ab9 */ /* 0x000fe20000000800 */
[----:B------:R-:W-:-:S03]  /*1460*/  ISETP.NE.AND P0, PT, R9, 0x3, PT ;  /* 0x000000030900780c */ /* 0x000fc60003f05270 */
[----:B------:R-:W-:-:S04]  /*1470*/  SHF.L.U32 R8, R8, 0x1f, RZ ;  /* 0x0000001f08087819 */ /* 0x000fc800000006ff */
[----:B------:R-:W1:Y:S01]  /*1480*/  SYNCS.PHASECHK.TRANS64.TRYWAIT P1, [UR38+0x29800], R8 ;  /* 0x02980008ff0075a7 */ /* 0x000e620008020166 */
[----:B--2---:R-:W-:-:S04]  /*1490*/  FMUL.FTZ R0, R3, R0 ;  /* 0x0000000003007220 */ /* 0x004fc80000410000 */
[----:B------:R-:W-:Y:S01]  /*14a0*/  FMUL.FTZ R0, R0, UR4 ;  /* 0x0000000400007c20 */ /* 0x000fe20008410000 */
[----:B-1----:R-:W-:Y:S06]  /*14b0*/  @!P1 BRA `(.L_x_10) ;  /* 0x000000bc00a09947 */ /* 0x002fec0003800000 */
.L_x_92:
[----:B------:R-:W-:Y:S05]  /*14c0*/  @!P0 BRA `(.L_x_11) ;  /* 0x0000000000048947 */ /* 0x000fea0003800000 */
[----:B------:R-:W-:Y:S01]  /*14d0*/  BPT.TRAP 0x1 ;  /* 0x000000040000795c */ /* 0x000fe20000300000 */
.L_x_11:
[----:B-1----:R-:W-:Y:S02]  /*14e0*/  IMAD.U32 R3, RZ, RZ, UR49 ;  /* 0x00000031ff037e24 */ /* 0x002fe4000f8e00ff */
[----:B------:R-:W-:-:S03]  /*14f0*/  IMAD.U32 R4, RZ, RZ, UR36 ;  /* 0x00000024ff047e24 */ /* 0x000fc6000f8e00ff */
[----:B------:R-:W-:Y:S02]  /*1500*/  LEA R3, R3, UR38, 0x3 ;  /* 0x0000002603037c11 */ /* 0x000fe4000f8e18ff */
[----:B------:R-:W-:-:S04]  /*1510*/  SHF.L.U32 R4, R4, 0x1f, RZ ;  /* 0x0000001f04047819 */ /* 0x000fc800000006ff */
[----:B------:R1:W2:Y:S01]  /*1520*/  SYNCS.PHASECHK.TRANS64.TRYWAIT P1, [R3+URZ+0x29830], R4 ;  /* 0x02983004030075a7 */ /* 0x0002a2000802017f */
[----:B------:R-:W-:Y:S05]  /*1530*/  @!P0 BRA `(.L_x_12) ;  /* 0x0000000000048947 */ /* 0x000fea0003800000 */
[----:B------:R-:W-:Y:S01]  /*1540*/  BPT.TRAP 0x1 ;  /* 0x000000040000795c */ /* 0x000fe20000300000 */
.L_x_12:
[----:B------:R-:W3:Y:S01]  /*1550*/  S2R R5, SR_TID.X ;  /* 0x0000000000057919 */ /* 0x000ee20000002100 */
[----:B------:R-:W-:Y:S01]  /*1560*/  IMAD.MOV.U32 R87, RZ, RZ, RZ ;  /* 0x000000ffff577224 */ /* 0x000fe200078e00ff */
[----:B---3--:R-:W-:Y:S01]  /*1570*/  LOP3.LUT P2, RZ, R5, 0x7f, RZ, 0xc0, !PT ;  /* 0x0000007f05ff7812 */ /* 0x008fe2000784c0ff */
[----:B--2---:R-:W-:-:S12]  /*1580*/  @P1 BRA `(.L_x_13) ;  /* 0x0000000000081947 */ /* 0x004fd80003800000 */
[----:B------:R-:W2:Y:S02]  /*1590*/  SYNCS.PHASECHK.TRANS64.TRYWAIT P1, [R3+URZ+0x29830], R4 ;  /* 0x02983004030075a7 */ /* 0x000ea4000802017f */
[----:B--2---:R-:W-:Y:S05]  /*15a0*/  @!P1 BRA `(.L_x_14) ;  /* 0x000000bc007c9947 */ /* 0x004fea0003800000 */
.L_x_13:
[----:B------:R-:W-:Y:S05]  /*15b0*/  WARPSYNC.ALL ;  /* 0x0000000000007948 */ /* 0x000fea0003800000 */
[----:B------:R-:W-:Y:S01]  /*15c0*/  UIADD3 UR4, UR38, 0x1a400, URZ ;  /* 0x0001a40026047890 */ /* 0x000fe2000fffe03f */
[----:B------:R-:W-:Y:S01]  /*15d0*/  WARPGROUP.ARRIVE ;  /* 0x00000000000079c5 */ /* 0x000fe20000000000 */
[----:B------:R-:W-:Y:S01]  /*15e0*/  ULOP3.LUT UR28, UR56, 0x10000, URZ, 0xfc, !UPT ;  /* 0x00010000381c7892 */ /* 0x000fe2000f8efc3f */
[----:B------:R-:W-:Y:S01]  /*15f0*/  VIADD R6, R168, UR55 ;  /* 0x00000037a8067c36 */ /* 0x000fe20008000000 */
[----:B------:R-:W-:-:S03]  /*1600*/  USHF.R.U32.HI UR4, URZ, 0x4, UR4 ;  /* 0x000000043f047899 */ /* 0x000fc60008011604 */
[----:B------:R-:W3:Y:S01]  /*1610*/  S2R R84, SR_TID.X ;  /* 0x0000000000547919 */ /* 0x000ee20000002100 */
[----:B------:R-:W-:Y:S01]  /*1620*/  UMOV UR25, 0x80000020 ;  /* 0x8000002000197882 */ /* 0x000fe20000000000 */
[----:B------:R-:W-:Y:S01]  /*1630*/  UMOV UR27, 0x80000020 ;  /* 0x80000020001b7882 */ /* 0x000fe20000000000 */
[----:B------:R-:W-:Y:S01]  /*1640*/  ULOP3.LUT UR4, UR4, 0x3fff, URZ, 0xc0, !UPT ;  /* 0x00003fff04047892 */ /* 0x000fe2000f8ec03f */
[----:B------:R-:W-:Y:S01]  /*1650*/  IMAD.MOV.U32 R86, RZ, RZ, R87 ;  /* 0x000000ffff567224 */ /* 0x000fe200078e0057 */
[----:B------:R-:W-:Y:S01]  /*1660*/  UMOV UR24, UR28 ;  /* 0x0000001c00187c82 */ /* 0x000fe20008000000 */
[----:B------:R-:W-:Y:S01]  /*1670*/  UMOV UR5, UR25 ;  /* 0x0000001900057c82 */ /* 0x000fe20008000000 */
[----:B------:R-:W-:Y:S01]  /*1680*/  ULOP3.LUT UR45, UR4, 0x10000, URZ, 0xfc, !UPT ;  /* 0x00010000042d7892 */ /* 0x000fe2000f8efc3f */
[----:B------:R-:W-:Y:S02]  /*1690*/  UMOV UR7, 0x80000020 ;  /* 0x8000002000077882 */ /* 0x000fe40000000000 */
[----:B------:R-:W-:Y:S01]  /*16a0*/  UMOV UR4, UR24 ;  /* 0x0000001800047c82 */ /* 0x000fe20008000000 */
[----:B------:R-:W-:Y:S01]  /*16b0*/  UIMAD UR32, UR49, 0x780, UR45 ;  /* 0x00000780312078a4 */ /* 0x000fe2000f8e022d */
[----:B------:R-:W-:Y:S01]  /*16c0*/  UMOV UR8, UR24 ;  /* 0x0000001800087c82 */ /* 0x000fe20008000000 */
[----:B------:R-:W-:-:S02]  /*16d0*/  UMOV UR9, UR25 ;  /* 0x0000001900097c82 */ /* 0x000fc40008000000 */
[----:B------:R-:W-:Y:S02]  /*16e0*/  UIADD3 UR6, UR32, 0x100, URZ ;  /* 0x0000010020067890 */ /* 0x000fe4000fffe03f */
[----:B------:R-:W-:Y:S02]  /*16f0*/  UIADD3 UR10, UR32, 0x180, URZ ;  /* 0x00000180200a7890 */ /* 0x000fe4000fffe03f */
[----:B------:R-:W-:Y:S01]  /*1700*/  UMOV UR26, UR32 ;  /* 0x00000020001a7c82 */ /* 0x000fe20008000000 */
[----:B------:R-:W-:Y:S01]  /*1710*/  UMOV UR11, 0x80000020 ;  /* 0x80000020000b7882 */ /* 0x000fe20000000000 */
[----:B------:R-:W-:Y:S01]  /*1720*/  QGMMA.64x32x32.F32.E4M3.E4M3 R104, gdesc[UR24], RZ, !UPT, gsb0 ;  /* 0x00600000186879f3 */ /* 0x000fe2000c0008ff */
[----:B------:R-:W-:Y:S01]  /*1730*/  UIADD3 UR26, UR32, 0x80, URZ ;  /* 0x00000080201a7890 */ /* 0x000fe2000fffe03f */
[----:B------:R-:W-:Y:S01]  /*1740*/  UMOV UR27, 0x80000020 ;  /* 0x80000020001b7882 */ /* 0x000fe20000000000 */
[----:B------:R-:W-:Y:S02]  /*1750*/  UIADD3 UR12, UR28, 0x2, URZ ;  /* 0x000000021c0c7890 */ /* 0x000fe4000fffe03f */
[----:B------:R-:W-:Y:S01]  /*1760*/  UIADD3 UR14, UR32, 0x182, URZ ;  /* 0x00000182200e7890 */ /* 0x000fe2000fffe03f */
[----:B------:R-:W-:Y:S01]  /*1770*/  UMOV UR15, 0x80000020 ;  /* 0x80000020000f7882 */ /* 0x000fe20000000000 */
[----:B------:R-:W-:-:S02]  /*1780*/  UIADD3 UR16, UR28, 0x200, URZ ;  /* 0x000002001c107890 */ /* 0x000fc4000fffe03f */
[----:B------:R-:W-:Y:S01]  /*1790*/  UIADD3 UR18, UR32, 0x400, URZ ;  /* 0x0000040020127890 */ /* 0x000fe2000fffe03f */
[----:B------:R-:W-:Y:S01]  /*17a0*/  UMOV UR19, 0x80000020 ;  /* 0x8000002000137882 */ /* 0x000fe20000000000 */
[----:B------:R-:W-:Y:S01]  /*17b0*/  UIADD3 UR22, UR32, 0x402, URZ ;  /* 0x0000040220167890 */ /* 0x000fe2000fffe03f */
[----:B------:R-:W-:Y:S01]  /*17c0*/  UMOV UR23, 0x80000020 ;  /* 0x8000002000177882 */ /* 0x000fe20000000000 */
[----:B------:R-:W-:Y:S01]  /*17d0*/  UIADD3 UR30, UR32, 0x680, URZ ;  /* 0x00000680201e7890 */ /* 0x000fe2000fffe03f */
[----:B------:R-:W-:Y:S01]  /*17e0*/  UMOV UR31, 0x80000020 ;  /* 0x80000020001f7882 */ /* 0x000fe20000000000 */
[----:B------:R-:W-:Y:S01]  /*17f0*/  UISETP.GE.AND UP0, UPT, UR55, 0xa1, UPT ;  /* 0x000000a13700788c */ /* 0x000fe2000bf06270 */
[----:B------:R-:W-:Y:S02]  /*1800*/  WARPGROUP.DEPBAR.LE gsb0, 0x0 ;  /* 0x00008000000079c5 */ /* 0x000fe40000010000 */
[----:B------:R-:W-:-:S06]  /*1810*/  WARPGROUP.ARRIVE ;  /* 0x00000000000079c5 */ /* 0x000fcc0000000000 */
[----:B------:R-:W-:Y:S01]  /*1820*/  QGMMA.64x32x32.F32.E4M3.E4M3 R88, gdesc[UR24], RZ, !UPT, gsb0 ;  /* 0x00600000185879f3 */ /* 0x000fe2000c0008ff */
[----:B------:R-:W-:Y:S01]  /*1830*/  UIADD3 UR26, UR32, 0x200, URZ ;  /* 0x00000200201a7890 */ /* 0x000fe2000fffe03f */
[----:B------:R-:W-:Y:S01]  /*1840*/  UMOV UR27, 0x80000020 ;  /* 0x80000020001b7882 */ /* 0x000fe20000000000 */
[----:B------:R-:W-:Y:S02]  /*1850*/  WARPGROUP.DEPBAR.LE gsb0, 0x0 ;  /* 0x00008000000079c5 */ /* 0x000fe40000010000 */
[----:B------:R-:W-:-:S06]  /*1860*/  WARPGROUP.ARRIVE ;  /* 0x00000000000079c5 */ /* 0x000fcc0000000000 */
[----:B------:R-:W-:Y:S01]  /*1870*/  QGMMA.64x32x32.F32.E4M3.E4M3 R56, gdesc[UR4], RZ, !UPT, gsb0 ;  /* 0x00600000043879f3 */ /* 0x000fe2000c0008ff */
[----:B------:R-:W-:Y:S01]  /*1880*/  UIADD3 UR6, UR32, 0x2, URZ ;  /* 0x0000000220067890 */ /* 0x000fe2000fffe03f */
[----:B------:R-:W-:Y:S01]  /*1890*/  UMOV UR4, UR12 ;  /* 0x0000000c00047c82 */ /* 0x000fe20008000000 */
[----:B------:R-:W-:Y:S01]  /*18a0*/  UMOV UR5, 0x80000020 ;  /* 0x8000002000057882 */ /* 0x000fe20000000000 */
[----:B------:R-:W-:Y:S01]  /*18b0*/  UMOV UR7, 0x80000020 ;  /* 0x8000002000077882 */ /* 0x000fe20000000000 */
[----:B------:R-:W-:Y:S01]  /*18c0*/  UMOV UR12, UR4 ;  /* 0x00000004000c7c82 */ /* 0x000fe20008000000 */
[----:B------:R-:W-:Y:S01]  /*18d0*/  UMOV UR13, UR5 ;  /* 0x00000005000d7c82 */ /* 0x000fe20008000000 */
[----:B------:R-:W-:Y:S02]  /*18e0*/  WARPGROUP.DEPBAR.LE gsb0, 0x0 ;  /* 0x00008000000079c5 */ /* 0x000fe40000010000 */
[----:B------:R-:W-:-:S06]  /*18f0*/  WARPGROUP.ARRIVE ;  /* 0x00000000000079c5 */ /* 0x000fcc0000000000 */
[----:B------:R-:W-:Y:S01]  /*1900*/  QGMMA.64x32x32.F32.E4M3.E4M3 R40, gdesc[UR8], RZ, !UPT, gsb0 ;  /* 0x00600000082879f3 */ /* 0x000fe2000c0008ff */
[----:B------:R-:W-:Y:S01]  /*1910*/  UIADD3 UR10, UR32, 0x102, URZ ;  /* 0x00000102200a7890 */ /* 0x000fe2000fffe03f */
[----:B------:R-:W-:Y:S01]  /*1920*/  UMOV UR8, UR4 ;  /* 0x0000000400087c82 */ /* 0x000fe20008000000 */
[----:B------:R-:W-:Y:S01]  /*1930*/  UMOV UR9, UR5 ;  /* 0x0000000500097c82 */ /* 0x000fe20008000000 */
[----:B------:R-:W-:Y:S01]  /*1940*/  UMOV UR11, 0x80000020 ;  /* 0x80000020000b7882 */ /* 0x000fe20000000000 */
[----:B------:R-:W-:Y:S02]  /*1950*/  WARPGROUP.DEPBAR.LE gsb0, 0x0 ;  /* 0x00008000000079c5 */ /* 0x000fe40000010000 */
[----:B------:R-:W-:-:S06]  /*1960*/  WARPGROUP.ARRIVE ;  /* 0x00000000000079c5 */ /* 0x000fcc0000000000 */
[----:B------:R-:W-:Y:S03]  /*1970*/  QGMMA.64x32x32.F32.E4M3.E4M3 R24, gdesc[UR24], RZ, !UPT, gsb0 ;  /* 0x00600000181879f3 */ /* 0x000fe6000c0008ff */
[----:B------:R-:W-:Y:S02]  /*1980*/  WARPGROUP.DEPBAR.LE gsb0, 0x0 ;  /* 0x00008000000079c5 */ /* 0x000fe40000010000 */
[----:B------:R-:W-:-:S06]  /*1990*/  WARPGROUP.ARRIVE ;  /* 0x00000000000079c5 */ /* 0x000fcc0000000000 */
[----:B------:R-:W-:Y:S01]  /*19a0*/  QGMMA.64x32x32.F32.E4M3.E4M3 R104, gdesc[UR4], R104, gsb0 ;  /* 0x00600000046879f3 */ /* 0x000fe20008000868 */
[----:B------:R-:W-:Y:S01]  /*19b0*/  UIADD3 UR6, UR32, 0x82, URZ ;  /* 0x0000008220067890 */ /* 0x000fe2000fffe03f */
[----:B------:R-:W-:Y:S01]  /*19c0*/  UMOV UR7, 0x80000020 ;  /* 0x8000002000077882 */ /* 0x000fe20000000000 */
        /* <DEDUP_REMOVED lines=16> */
[----:B------:R-:W-:Y:S01]  /*1ad0*/  QGMMA.64x32x32.F32.E4M3.E4M3 R40, gdesc[UR12], R40, gsb0 ;  /* 0x006000000c2879f3 */ /* 0x000fe20008000828 */
[----:B------:R-:W-:Y:S01]  /*1ae0*/  UIADD3 UR14, UR32, 0x380, URZ ;  /* 0x00000380200e7890 */ /* 0x000fe2000fffe03f */
[----:B------:R-:W-:Y:S01]  /*1af0*/  UMOV UR12, UR8 ;  /* 0x00000008000c7c82 */ /* 0x000fe20008000000 */
[----:B------:R-:W-:Y:S01]  /*1b00*/  UMOV UR13, UR9 ;  /* 0x00000009000d7c82 */ /* 0x000fe20008000000 */
[----:B------:R-:W-:Y:S01]  /*1b10*/  UMOV UR15, 0x80000020 ;  /* 0x80000020000f7882 */ /* 0x000fe20000000000 */
[----:B------:R-:W-:Y:S02]  /*1b20*/  WARPGROUP.DEPBAR.LE gsb0, 0x0 ;  /* 0x00008000000079c5 */ /* 0x000fe40000010000 */
[----:B------:R-:W-:-:S06]  /*1b30*/  WARPGROUP.ARRIVE ;  /* 0x00000000000079c5 */ /* 0x000fcc0000000000 */
[----:B------:R-:W-:Y:S01]  /*1b40*/  QGMMA.64x32x32.F32.E4M3.E4M3 R24, gdesc[UR4], R24, gsb0 ;  /* 0x00600000041879f3 */ /* 0x000fe20008000818 */
[----:B------:R-:W-:Y:S02]  /*1b50*/  UIADD3 UR6, UR28, 0x202, URZ ;  /* 0x000002021c067890 */ /* 0x000fe4000fffe03f */
        /* <DEDUP_REMOVED lines=19> */
[----:B------:R-:W-:Y:S01]  /*1c90*/  UIADD3 UR6, UR28, 0x400, URZ ;  /* 0x000004001c067890 */ /* 0x000fe2000fffe03f */
        /* <DEDUP_REMOVED lines=9> */
[----:B------:R-:W-:Y:S03]  /*1d30*/  QGMMA.64x32x32.F32.E4M3.E4M3 R24, gdesc[UR8], R24, gsb0 ;  /* 0x00600000081879f3 */ /* 0x000fe60008000818 */
        /* <DEDUP_REMOVED lines=17> */
[----:B------:R-:W-:Y:S01]  /*1e50*/  UIADD3 UR6, UR28, 0x402, URZ ;  /* 0x000004021c067890 */ /* 0x000fe2000fffe03f */
[----:B------:R-:W-:Y:S02]  /*1e60*/  UMOV UR29, UR17 ;  /* 0x00000011001d7c82 */ /* 0x000fe40008000000 */
        /* <DEDUP_REMOVED lines=28> */
[----:B------:R-:W-:Y:S01]  /*2030*/  ULDC UR6, c[0x0][0x988] ;  /* 0x0002620000067ab9 */ /* 0x000fe20000000800 */
[----:B------:R-:W-:Y:S02]  /*2040*/  WARPGROUP.DEPBAR.LE gsb0, 0x0 ;  /* 0x00008000000079c5 */ /* 0x000fe40000010000 */
[----:B------:R-:W-:-:S06]  /*2050*/  WARPGROUP.ARRIVE ;  /* 0x00000000000079c5 */ /* 0x000fcc0000000000 */
[----:B------:R-:W-:Y:S03]  /*2060*/  QGMMA.64x32x32.F32.E4M3.E4M3 R40, gdesc[UR28], R40, gsb0 ;  /* 0x006000001c2879f3 */ /* 0x000fe60008000828 */
        /* <DEDUP_REMOVED lines=9> */
[----:B------:R-:W-:Y:S01]  /*2100*/  WARPGROUP.ARRIVE ;  /* 0x00000000000079c5 */ /* 0x000fe20000000000 */
[C---:B------:R-:W-:Y:S01]  /*2110*/  FMUL.FTZ R106, R0.reuse, R106 ;  /* 0x0000006a006a7220 */ /* 0x040fe20000410000 */
[C---:B------:R-:W-:Y:S01]  /*2120*/  FMUL.FTZ R107, R0.reuse, R107 ;  /* 0x0000006b006b7220 */ /* 0x040fe20000410000 */
[C---:B------:R-:W-:Y:S01]  /*2130*/  FMUL.FTZ R110, R0.reuse, R110 ;  /* 0x0000006e006e7220 */ /* 0x040fe20000410000 */
[C---:B------:R-:W-:Y:S01]  /*2140*/  FMUL.FTZ R111, R0.reuse, R111 ;  /* 0x0000006f006f7220 */ /* 0x040fe20000410000 */
[C---:B------:R-:W-:Y:S01]  /*2150*/  FMUL.FTZ R104, R0.reuse, R104 ;  /* 0x0000006800687220 */ /* 0x040fe20000410000 */
[----:B------:R-:W-:Y:S01]  /*2160*/  QGMMA.64x32x32.F32.E4M3.E4M3 R88, gdesc[UR20], R88, gsb0 ;  /* 0x00600000145879f3 */ /* 0x000fe20008000858 */
[----:B------:R-:W-:Y:S01]  /*2170*/  UIADD3 UR22, UR32, 0x602, URZ ;  /* 0x0000060220167890 */ /* 0x000fe2000fffe03f */
[----:B------:R-:W4:Y:S01]  /*2180*/  MUFU.TANH R106, R106 ;  /* 0x0000006a006a7308 */ /* 0x000f220000002400 */
[----:B------:R-:W-:Y:S01]  /*2190*/  UMOV UR23, 0x80000020 ;  /* 0x8000002000177882 */ /* 0x000fe20000000000 */
[C---:B------:R-:W-:Y:S01]  /*21a0*/  FMUL.FTZ R114, R0.reuse, R114 ;  /* 0x0000007200727220 */ /* 0x040fe20000410000 */
[C---:B------:R-:W-:Y:S01]  /*21b0*/  FMUL.FTZ R105, R0.reuse, R105 ;  /* 0x0000006900697220 */ /* 0x040fe20000410000 */
[C---:B------:R-:W-:Y:S01]  /*21c0*/  FMUL.FTZ R115, R0.reuse, R115 ;  /* 0x0000007300737220 */ /* 0x040fe20000410000 */
[C---:B------:R-:W-:Y:S01]  /*21d0*/  FMUL.FTZ R118, R0.reuse, R118 ;  /* 0x0000007600767220 */ /* 0x040fe20000410000 */
[C---:B------:R-:W-:Y:S01]  /*21e0*/  FMUL.FTZ R108, R0.reuse, R108 ;  /* 0x0000006c006c7220 */ /* 0x040fe20000410000 */
[C---:B------:R-:W-:Y:S01]  /*21f0*/  FMUL.FTZ R119, R0.reuse, R119 ;  /* 0x0000007700777220 */ /* 0x040fe20000410000 */
[----:B------:R-:W5:Y:S01]  /*2200*/  MUFU.TANH R8, R107 ;  /* 0x0000006b00087308 */ /* 0x000f620000002400 */
[C---:B------:R-:W-:Y:S01]  /*2210*/  FMUL.FTZ R109, R0.reuse, R109 ;  /* 0x0000006d006d7220 */ /* 0x040fe20000410000 */
[C---:B------:R-:W-:Y:S01]  /*2220*/  FMUL.FTZ R112, R0.reuse, R112 ;  /* 0x0000007000707220 */ /* 0x040fe20000410000 */
[C---:B------:R-:W-:Y:S01]  /*2230*/  FMUL.FTZ R113, R0.reuse, R113 ;  /* 0x0000007100717220 */ /* 0x040fe20000410000 */
[C---:B------:R-:W-:Y:S01]  /*2240*/  FMUL.FTZ R116, R0.reuse, R116 ;  /* 0x0000007400747220 */ /* 0x040fe20000410000 */
[----:B------:R-:W-:-:S03]  /*2250*/  FMUL.FTZ R117, R0, R117 ;  /* 0x0000007500757220 */ /* 0x000fc60000410000 */
[----:B------:R-:W3:Y:S08]  /*2260*/  MUFU.TANH R75, R110 ;  /* 0x0000006e004b7308 */ /* 0x000ef00000002400 */
[----:B------:R-:W3:Y:S08]  /*2270*/  MUFU.TANH R77, R111 ;  /* 0x0000006f004d7308 */ /* 0x000ef00000002400 */
[----:B------:R-:W3:Y:S08]  /*2280*/  MUFU.TANH R5, R104 ;  /* 0x0000006800057308 */ /* 0x000ef00000002400 */
[----:B------:R-:W3:Y:S08]  /*2290*/  MUFU.TANH R79, R114 ;  /* 0x00000072004f7308 */ /* 0x000ef00000002400 */
[----:B-12---:R-:W1:Y:S08]  /*22a0*/  MUFU.TANH R4, R105 ;  /* 0x0000006900047308 */ /* 0x006e700000002400 */
[----:B------:R-:W2:Y:S01]  /*22b0*/  MUFU.TANH R83, R115 ;  /* 0x0000007300537308 */ /* 0x000ea20000002400 */
[----:B------:R-:W-:-:S02]  /*22c0*/  WARPGROUP.DEPBAR.LE gsb0, 0x0 ;  /* 0x00008000000079c5 */ /* 0x000fc40000010000 */
[----:B------:R-:W-:Y:S01]  /*22d0*/  WARPGROUP.ARRIVE ;  /* 0x00000000000079c5 */ /* 0x000fe20000000000 */
[C---:B------:R-:W-:Y:S01]  /*22e0*/  FMUL.FTZ R90, R0.reuse, R90 ;  /* 0x0000005a005a7220 */ /* 0x040fe20000410000 */
[C---:B------:R-:W-:Y:S01]  /*22f0*/  FMUL.FTZ R91, R0.reuse, R91 ;  /* 0x0000005b005b7220 */ /* 0x040fe20000410000 */
[C---:B------:R-:W-:Y:S02]  /*2300*/  FMUL.FTZ R94, R0.reuse, R94 ;  /* 0x0000005e005e7220 */ /* 0x040fe40000410000 */
[----:B------:R-:W2:Y:S01]  /*2310*/  MUFU.TANH R7, R108 ;  /* 0x0000006c00077308 */ /* 0x000ea20000002400 */
[C---:B------:R-:W-:Y:S01]  /*2320*/  FMUL.FTZ R95, R0.reuse, R95 ;  /* 0x0000005f005f7220 */ /* 0x040fe20000410000 */
[----:B------:R-:W-:Y:S01]  /*2330*/  QGMMA.64x32x32.F32.E4M3.E4M3 R56, gdesc[UR20], R56, gsb0 ;  /* 0x00600000143879f3 */ /* 0x000fe20008000838 */
[----:B------:R-:W-:Y:S01]  /*2340*/  UIADD3 UR22, UR32, 0x682, URZ ;  /* 0x0000068220167890 */ /* 0x000fe2000fffe03f */
[C---:B------:R-:W-:Y:S01]  /*2350*/  FMUL.FTZ R101, R0.reuse, R101 ;  /* 0x0000006500657220 */ /* 0x040fe20000410000 */
[----:B------:R-:W-:Y:S01]  /*2360*/  UMOV UR23, 0x80000020 ;  /* 0x8000002000177882 */ /* 0x000fe20000000000 */
[C---:B------:R-:W-:Y:S01]  /*2370*/  FMUL.FTZ R88, R0.reuse, R88 ;  /* 0x0000005800587220 */ /* 0x040fe20000410000 */
[C---:B------:R-:W-:Y:S01]  /*2380*/  FMUL.FTZ R98, R0.reuse, R98 ;  /* 0x0000006200627220 */ /* 0x040fe20000410000 */
[----:B------:R-:W2:Y:S01]  /*2390*/  MUFU.TANH R118, R118 ;  /* 0x0000007600767308 */ /* 0x000ea20000002400 */
[C---:B------:R-:W-:Y:S01]  /*23a0*/  FMUL.FTZ R93, R0.reuse, R93 ;  /* 0x0000005d005d7220 */ /* 0x040fe20000410000 */
[C---:B------:R-:W-:Y:S01]  /*23b0*/  FMUL.FTZ R89, R0.reuse, R89 ;  /* 0x0000005900597220 */ /* 0x040fe20000410000 */
[C---:B------:R-:W-:Y:S01]  /*23c0*/  FMUL.FTZ R99, R0.reuse, R99 ;  /* 0x0000006300637220 */ /* 0x040fe20000410000 */
[C---:B------:R-:W-:Y:S01]  /*23d0*/  FMUL.FTZ R92, R0.reuse, R92 ;  /* 0x0000005c005c7220 */ /* 0x040fe20000410000 */
[C---:B------:R-:W-:Y:S01]  /*23e0*/  FMUL.FTZ R97, R0.reuse, R97 ;  /* 0x0000006100617220 */ /* 0x040fe20000410000 */
[C---:B------:R-:W-:Y:S01]  /*23f0*/  FMUL.FTZ R102, R0.reuse, R102 ;  /* 0x0000006600667220 */ /* 0x040fe20000410000 */
[C---:B------:R-:W-:Y:S01]  /*2400*/  FMUL.FTZ R103, R0.reuse, R103 ;  /* 0x0000006700677220 */ /* 0x040fe20000410000 */
[----:B------:R-:W2:Y:S01]  /*2410*/  MUFU.TANH R9, R109 ;  /* 0x0000006d00097308 */ /* 0x000ea20000002400 */
[C---:B------:R-:W-:Y:S01]  /*2420*/  FMUL.FTZ R96, R0.reuse, R96 ;  /* 0x0000006000607220 */ /* 0x040fe20000410000 */
[----:B------:R-:W-:-:S06]  /*2430*/  FMUL.FTZ R100, R0, R100 ;  /* 0x0000006400647220 */ /* 0x000fcc0000410000 */
[----:B------:R-:W2:Y:S08]  /*2440*/  MUFU.TANH R119, R119 ;  /* 0x0000007700777308 */ /* 0x000eb00000002400 */
[----:B------:R-:W2:Y:S08]  /*2450*/  MUFU.TANH R11, R112 ;  /* 0x00000070000b7308 */ /* 0x000eb00000002400 */
[----:B------:R-:W2:Y:S08]  /*2460*/  MUFU.TANH R90, R90 ;  /* 0x0000005a005a7308 */ /* 0x000eb00000002400 */
[----:B------:R-:W2:Y:S08]  /*2470*/  MUFU.TANH R13, R113 ;  /* 0x00000071000d7308 */ /* 0x000eb00000002400 */
[----:B------:R-:W2:Y:S01]  /*2480*/  MUFU.TANH R91, R91 ;  /* 0x0000005b005b7308 */ /* 0x000ea20000002400 */
[----:B------:R-:W-:-:S02]  /*2490*/  WARPGROUP.DEPBAR.LE gsb0, 0x0 ;  /* 0x00008000000079c5 */ /* 0x000fc40000010000 */
[----:B------:R-:W-:Y:S01]  /*24a0*/  WARPGROUP.ARRIVE ;  /* 0x00000000000079c5 */ /* 0x000fe20000000000 */
[C---:B------:R-:W-:Y:S01]  /*24b0*/  FMUL.FTZ R57, R0.reuse, R57 ;  /* 0x0000003900397220 */ /* 0x040fe20000410000 */
[----:B------:R-:W-:-:S03]  /*24c0*/  FMUL.FTZ R69, R0, R69 ;  /* 0x0000004500457220 */ /* 0x000fc60000410000 */
[----:B------:R-:W2:Y:S01]  /*24d0*/  MUFU.TANH R15, R116 ;  /* 0x00000074000f7308 */ /* 0x000ea20000002400 */
[C---:B------:R-:W-:Y:S01]  /*24e0*/  FMUL.FTZ R56, R0.reuse, R56 ;  /* 0x0000003800387220 */ /* 0x040fe20000410000 */
[C---:B------:R-:W-:Y:S01]  /*24f0*/  FMUL.FTZ R58, R0.reuse, R58 ;  /* 0x0000003a003a7220 */ /* 0x040fe20000410000 */
[----:B------:R-:W-:Y:S01]  /*2500*/  QGMMA.64x32x32.F32.E4M3.E4M3 R40, gdesc[UR20], R40, gsb0 ;  /* 0x00600000142879f3 */ /* 0x000fe20008000828 */
[----:B------:R-:W-:Y:S01]  /*2510*/  UIADD3 UR22, UR32, 0x702, URZ ;  /* 0x0000070220167890 */ /* 0x000fe2000fffe03f */
[C---:B------:R-:W-:Y:S01]  /*2520*/  FMUL.FTZ R60, R0.reuse, R60 ;  /* 0x0000003c003c7220 */ /* 0x040fe20000410000 */
[----:B------:R-:W-:Y:S01]  /*2530*/  UMOV UR23, 0x80000020 ;  /* 0x8000002000177882 */ /* 0x000fe20000000000 */
[C---:B------:R-:W-:Y:S01]  /*2540*/  FMUL.FTZ R62, R0.reuse, R62 ;  /* 0x0000003e003e7220 */ /* 0x040fe20000410000 */
[----:B------:R4:W-:Y:S01]  /*2550*/  MUFU.TANH R73, R57 ;  /* 0x0000003900497308 */ /* 0x0009e20000002400 */
[C---:B------:R-:W-:Y:S01]  /*2560*/  FMUL.FTZ R67, R0.reuse, R67 ;  /* 0x0000004300437220 */ /* 0x040fe20000410000 */
[C---:B------:R-:W-:Y:S01]  /*2570*/  FMUL.FTZ R71, R0.reuse, R71 ;  /* 0x0000004700477220 */ /* 0x040fe20000410000 */
[C---:B------:R-:W-:Y:S01]  /*2580*/  FMUL.FTZ R59, R0.reuse, R59 ;  /* 0x0000003b003b7220 */ /* 0x040fe20000410000 */
[C---:B------:R-:W-:Y:S01]  /*2590*/  FMUL.FTZ R63, R0.reuse, R63 ;  /* 0x0000003f003f7220 */ /* 0x040fe20000410000 */
[C---:B------:R-:W-:Y:S01]  /*25a0*/  FMUL.FTZ R66, R0.reuse, R66 ;  /* 0x0000004200427220 */ /* 0x040fe20000410000 */
[C---:B------:R-:W-:Y:S01]  /*25b0*/  FMUL.FTZ R61, R0.reuse, R61 ;  /* 0x0000003d003d7220 */ /* 0x040fe20000410000 */
[----:B------:R-:W-:Y:S01]  /*25c0*/  FMUL.FTZ R70, R0, R70 ;  /* 0x0000004600467220 */ /* 0x000fe20000410000 */
[----:B------:R5:W-:Y:S01]  /*25d0*/  MUFU.TANH R76, R69 ;  /* 0x00000045004c7308 */ /* 0x000be20000002400 */
[----:B----4-:R-:W-:-:S02]  /*25e0*/  IMAD.U32 R57, RZ, RZ, UR54 ;  /* 0x00000036ff397e24 */ /* 0x010fc4000f8e00ff */
[C---:B------:R-:W-:Y:S01]  /*25f0*/  FMUL.FTZ R64, R0.reuse, R64 ;  /* 0x0000004000407220 */ /* 0x040fe20000410000 */
[C---:B------:R-:W-:Y:S01]  /*2600*/  FMUL.FTZ R65, R0.reuse, R65 ;  /* 0x0000004100417220 */ /* 0x040fe20000410000 */
[----:B------:R-:W-:Y:S01]  /*2610*/  FMUL.FTZ R68, R0, R68 ;  /* 0x0000004400447220 */ /* 0x000fe20000410000 */
[----:B------:R-:W-:Y:S02]  /*2620*/  IMAD R6, R57, -0xa0, R6 ;  /* 0xffffff6039067824 */ /* 0x000fe400078e0206 */
[----:B------:R-:W-:Y:S03]  /*2630*/  MUFU.TANH R94, R94 ;  /* 0x0000005e005e7308 */ /* 0x000fe60000002400 */
[C---:B------:R-:W-:Y:S02]  /*2640*/  ISETP.GT.AND P1, PT, R6.reuse, RZ, PT ;  /* 0x000000ff0600720c */ /* 0x040fe40003f24270 */
[----:B------:R-:W-:-:S02]  /*2650*/  ISETP.GT.AND P2, PT, R6, 0x1, PT ;  /* 0x000000010600780c */ /* 0x000fc40003f44270 */
[----:B------:R-:W-:Y:S02]  /*2660*/  ISETP.GT.AND P3, PT, R6, 0x8, PT ;  /* 0x000000080600780c */ /* 0x000fe40003f64270 */
[----:B-----5:R-:W-:Y:S01]  /*2670*/  FSEL R69, R106, -INF , P1 ;  /* 0xff8000006a457808 */ /* 0x020fe20000800000 */
[----:B------:R4:W-:Y:S01]  /*2680*/  MUFU.TANH R12, R95 ;  /* 0x0000005f000c7308 */ /* 0x0009e20000002400 */
[----:B------:R-:W-:Y:S02]  /*2690*/  FSEL R8, R8, -INF , P2 ;  /* 0xff80000008087808 */ /* 0x000fe40001000000 */
[C---:B------:R-:W-:Y:S02]  /*26a0*/  ISETP.GT.AND P4, PT, R6.reuse, 0x9, PT ;  /* 0x000000090600780c */ /* 0x040fe40003f84270 */
[----:B---3--:R-:W-:Y:S02]  /*26b0*/  FSEL R75, R75, -INF , P3 ;  /* 0xff8000004b4b7808 */ /* 0x008fe40001800000 */
[----:B------:R-:W-:Y:S01]  /*26c0*/  FMNMX.FTZ R82, R69, R8, !PT ;  /* 0x0000000845527209 */ /* 0x000fe20007810000 */
[----:B------:R-:W3:Y:S01]  /*26d0*/  MUFU.TANH R21, R117 ;  /* 0x0000007500157308 */ /* 0x000ee20000002400 */
[----:B------:R-:W-:-:S02]  /*26e0*/  ISETP.GT.AND P5, PT, R6, 0x10, PT ;  /* 0x000000100600780c */ /* 0x000fc40003fa4270 */
[----:B------:R-:W-:Y:S02]  /*26f0*/  FSEL R77, R77, -INF , P4 ;  /* 0xff8000004d4d7808 */ /* 0x000fe40002000000 */
[----:B------:R-:W-:Y:S02]  /*2700*/  FMNMX.FTZ R82, R75, R82, !PT ;  /* 0x000000524b527209 */ /* 0x000fe40007810000 */
[----:B------:R-:W-:Y:S01]  /*2710*/  FSEL R5, R5, -INF , P1 ;  /* 0xff80000005057808 */ /* 0x000fe20000800000 */
[----:B------:R5:W-:Y:S01]  /*2720*/  MUFU.TANH R20, R101 ;  /* 0x0000006500147308 */ /* 0x000be20000002400 */
[----:B------:R-:W-:Y:S02]  /*2730*/  ISETP.GT.AND P1, PT, R6, 0x11, PT ;  /* 0x000000110600780c */ /* 0x000fe40003f24270 */
[----:B------:R-:W-:Y:S02]  /*2740*/  FSEL R79, R79, -INF , P5 ;  /* 0xff8000004f4f7808 */ /* 0x000fe40002800000 */
[----:B------:R-:W-:-:S02]  /*2750*/  FMNMX.FTZ R82, R77, R82, !PT ;  /* 0x000000524d527209 */ /* 0x000fc40007810000 */
[----:B-1----:R-:W-:Y:S01]  /*2760*/  FSEL R4, R4, -INF , P2 ;  /* 0xff80000004047808 */ /* 0x002fe20001000000 */
[----:B------:R-:W-:Y:S01]  /*2770*/  MUFU.TANH R88, R88 ;  /* 0x0000005800587308 */ /* 0x000fe20000002400 */
[C---:B------:R-:W-:Y:S02]  /*2780*/  ISETP.GT.AND P2, PT, R6.reuse, 0x18, PT ;  /* 0x000000180600780c */ /* 0x040fe40003f44270 */
[----:B--2---:R-:W-:Y:S02]  /*2790*/  FSEL R83, R83, -INF , P1 ;  /* 0xff80000053537808 */ /* 0x004fe40000800000 */
[----:B------:R-:W-:Y:S01]  /*27a0*/  FMNMX.FTZ R82, R79, R82, !PT ;  /* 0x000000524f527209 */ /* 0x000fe20007810000 */
[----:B------:R-:W-:Y:S02]  /*27b0*/  WARPGROUP.DEPBAR.LE gsb0, 0x0 ;  /* 0x00008000000079c5 */ /* 0x000fe40000010000 */
[----:B------:R-:W-:Y:S01]  /*27c0*/  WARPGROUP.ARRIVE ;  /* 0x00000000000079c5 */ /* 0x000fe20000000000 */
[----:B------:R-:W-:Y:S01]  /*27d0*/  FSEL R7, R7, -INF , P3 ;  /* 0xff80000007077808 */ /* 0x000fe20001800000 */
[----:B------:R1:W-:Y:S01]  /*27e0*/  MUFU.TANH R10, R93 ;  /* 0x0000005d000a7308 */ /* 0x0003e20000002400 */
[----:B------:R-:W-:Y:S01]  /*27f0*/  ISETP.GT.AND P3, PT, R6, 0x19, PT ;  /* 0x000000190600780c */ /* 0x000fe20003f64270 */
[----:B------:R-:W-:Y:S01]  /*2800*/  FMUL.FTZ R41, R0, R41 ;  /* 0x0000002900297220 */ /* 0x000fe20000410000 */
[----:B----4-:R-:W-:Y:S01]  /*2810*/  FSEL R95, R118, -INF , P2 ;  /* 0xff800000765f7808 */ /* 0x010fe20001000000 */
[----:B------:R-:W-:Y:S01]  /*2820*/  QGMMA.64x32x32.F32.E4M3.E4M3 R24, gdesc[UR20], R24, gsb0 ;  /* 0x00600000141879f3 */ /* 0x000fe20008000818 */
[----:B------:R-:W-:Y:S01]  /*2830*/  FMNMX.FTZ R82, R83, R82, !PT ;  /* 0x0000005253527209 */ /* 0x000fe20007810000 */
[----:B------:R-:W-:Y:S01]  /*2840*/  FMUL.FTZ R43, R0, R43 ;  /* 0x0000002b002b7220 */ /* 0x000fe20000410000 */
[----:B------:R-:W-:Y:S01]  /*2850*/  FSEL R9, R9, -INF , P4 ;  /* 0xff80000009097808 */ /* 0x000fe20002000000 */
[----:B------:R-:W2:Y:S01]  /*2860*/  MUFU.TANH R98, R98 ;  /* 0x0000006200627308 */ /* 0x000ea20000002400 */
[----:B------:R-:W-:Y:S01]  /*2870*/  ISETP.GT.AND P4, PT, R6, 0x20, PT ;  /* 0x000000200600780c */ /* 0x000fe20003f84270 */
[C---:B------:R-:W-:Y:S01]  /*2880*/  FMUL.FTZ R51, R0.reuse, R51 ;  /* 0x0000003300337220 */ /* 0x040fe20000410000 */
[----:B-----5:R-:W-:Y:S01]  /*2890*/  FSEL R101, R119, -INF , P3 ;  /* 0xff80000077657808 */ /* 0x020fe20001800000 */
[C---:B------:R-:W-:Y:S01]  /*28a0*/  FMUL.FTZ R45, R0.reuse, R45 ;  /* 0x0000002d002d7220 */ /* 0x040fe20000410000 */
[----:B------:R-:W-:Y:S01]  /*28b0*/  FMNMX.FTZ R82, R95, R82, !PT ;  /* 0x000000525f527209 */ /* 0x000fe20007810000 */
[----:B------:R-:W-:Y:S01]  /*28c0*/  FMUL.FTZ R48, R0, R48 ;  /* 0x0000003000307220 */ /* 0x000fe20000410000 */
[----:B------:R-:W-:Y:S01]  /*28d0*/  FSEL R11, R11, -INF , P5 ;  /* 0xff8000000b0b7808 */ /* 0x000fe20002800000 */
[----:B------:R-:W-:Y:S01]  /*28e0*/  MUFU.TANH R89, R89 ;  /* 0x0000005900597308 */ /* 0x000fe20000002400 */
[----:B------:R-:W-:Y:S01]  /*28f0*/  ISETP.GT.AND P5, PT, R6, 0x21, PT ;  /* 0x000000210600780c */ /* 0x000fe20003fa4270 */
[----:B------:R-:W-:Y:S01]  /*2900*/  FMUL.FTZ R47, R0, R47 ;  /* 0x0000002f002f7220 */ /* 0x000fe20000410000 */
[----:B-1----:R-:W-:Y:S01]  /*2910*/  FSEL R93, R90, -INF , P4 ;  /* 0xff8000005a5d7808 */ /* 0x002fe20002000000 */
[C---:B------:R-:W-:Y:S01]  /*2920*/  FMUL.FTZ R57, R0.reuse, R50 ;  /* 0x0000003200397220 */ /* 0x040fe20000410000 */
[----:B------:R-:W-:Y:S01]  /*2930*/  FMNMX.FTZ R82, R101, R82, !PT ;  /* 0x0000005265527209 */ /* 0x000fe20007810000 */
[----:B------:R-:W-:Y:S01]  /*2940*/  FMUL.FTZ R49, R0, R49 ;  /* 0x0000003100317220 */ /* 0x000fe20000410000 */
[----:B------:R-:W-:Y:S01]  /*2950*/  FSEL R13, R13, -INF , P1 ;  /* 0xff8000000d0d7808 */ /* 0x000fe20000800000 */
[----:B------:R-:W1:Y:S01]  /*2960*/  MUFU.TANH R99, R99 ;  /* 0x0000006300637308 */ /* 0x000e620000002400 */
[----:B------:R-:W-:Y:S01]  /*2970*/  ISETP.GT.AND P1, PT, R6, 0x28, PT ;  /* 0x000000280600780c */ /* 0x000fe20003f24270 */
[C---:B------:R-:W-:Y:S01]  /*2980*/  FMUL.FTZ R40, R0.reuse, R40 ;  /* 0x0000002800287220 */ /* 0x040fe20000410000 */
[----:B------:R-:W-:Y:S01]  /*2990*/  FSEL R91, R91, -INF , P5 ;  /* 0xff8000005b5b7808 */ /* 0x000fe20002800000 */
[C---:B------:R-:W-:Y:S01]  /*29a0*/  FMUL.FTZ R42, R0.reuse, R42 ;  /* 0x0000002a002a7220 */ /* 0x040fe20000410000 */
[----:B------:R-:W-:Y:S01]  /*29b0*/  FMNMX.FTZ R82, R93, R82, !PT ;  /* 0x000000525d527209 */ /* 0x000fe20007810000 */
[----:B------:R-:W-:Y:S01]  /*29c0*/  FMUL.FTZ R80, R0, R55 ;  /* 0x0000003700507220 */ /* 0x000fe20000410000 */
[----:B------:R-:W-:Y:S01]  /*29d0*/  FSEL R15, R15, -INF , P2 ;  /* 0xff8000000f0f7808 */ /* 0x000fe20001000000 */
[----:B------:R4:W-:Y:S01]  /*29e0*/  MUFU.TANH R14, R97 ;  /* 0x00000061000e7308 */ /* 0x0009e20000002400 */
[----:B------:R-:W-:Y:S01]  /*29f0*/  ISETP.GT.AND P2, PT, R6, 0x29, PT ;  /* 0x000000290600780c */ /* 0x000fe20003f44270 */
[C---:B------:R-:W-:Y:S01]  /*2a00*/  FMUL.FTZ R46, R0.reuse, R46 ;  /* 0x0000002e002e7220 */ /* 0x040fe20000410000 */
[----:B------:R-:W-:Y:S01]  /*2a10*/  FMNMX.FTZ R82, R91, R82, !PT ;  /* 0x000000525b527209 */ /* 0x000fe20007810000 */
[C---:B------:R-:W-:Y:S01]  /*2a20*/  FMUL.FTZ R52, R0.reuse, R52 ;  /* 0x0000003400347220 */ /* 0x040fe20000410000 */
[----:B---3--:R-:W-:Y:S01]  /*2a30*/  FSEL R21, R21, -INF , P3 ;  /* 0xff80000015157808 */ /* 0x008fe20001800000 */
[----:B------:R-:W-:Y:S01]  /*2a40*/  FMUL.FTZ R54, R0, R54 ;  /* 0x0000003600367220 */ /* 0x000fe20000410000 */
[----:B------:R-:W-:Y:S01]  /*2a50*/  ISETP.GT.AND P3, PT, R6, 0x30, PT ;  /* 0x000000300600780c */ /* 0x000fe20003f64270 */
[----:B------:R-:W-:Y:S01]  /*2a60*/  MUFU.TANH R92, R92 ;  /* 0x0000005c005c7308 */ /* 0x000fe20000002400 */
[----:B----4-:R-:W-:Y:S01]  /*2a70*/  FSEL R97, R12, -INF , P2 ;  /* 0xff8000000c617808 */ /* 0x010fe20001000000 */
[----:B------:R-:W-:Y:S01]  /*2a80*/  FMUL.FTZ R44, R0, R44 ;  /* 0x0000002c002c7220 */ /* 0x000fe20000410000 */
[----:B--2---:R-:W-:-:S05]  /*2a90*/  FSEL R107, R98, -INF , P3 ;  /* 0xff800000626b7808 */ /* 0x004fca0001800000 */
[----:B------:R-:W2:Y:S08]  /*2aa0*/  MUFU.TANH R102, R102 ;  /* 0x0000006600667308 */ /* 0x000eb00000002400 */
[----:B------:R3:W-:Y:S08]  /*2ab0*/  MUFU.TANH R72, R103 ;  /* 0x0000006700487308 */ /* 0x0007f00000002400 */
[----:B------:R-:W-:Y:S01]  /*2ac0*/  MUFU.TANH R56, R56 ;  /* 0x0000003800387308 */ /* 0x000fe20000002400 */
[----:B---3--:R-:W-:Y:S01]  /*2ad0*/  FSEL R103, R94, -INF , P1 ;  /* 0xff8000005e677808 */ /* 0x008fe20000800000 */
[----:B------:R-:W-:-:S02]  /*2ae0*/  WARPGROUP.DEPBAR.LE gsb0, 0x0 ;  /* 0x00008000000079c5 */ /* 0x000fc40000010000 */
[C---:B------:R-:W-:Y:S01]  /*2af0*/  FMUL.FTZ R28, R0.reuse, R28 ;  /* 0x0000001c001c7220 */ /* 0x040fe20000410000 */
[----:B------:R-:W-:Y:S01]  /*2b00*/  FMNMX.FTZ R82, R103, R82, !PT ;  /* 0x0000005267527209 */ /* 0x000fe20007810000 */
[C---:B------:R-:W-:Y:S01]  /*2b10*/  FMUL.FTZ R30, R0.reuse, R30 ;  /* 0x0000001e001e7220 */ /* 0x040fe20000410000 */
[C---:B------:R-:W-:Y:S01]  /*2b20*/  FMUL.FTZ R12, R0.reuse, R25 ;  /* 0x00000019000c7220 */ /* 0x040fe20000410000 */
[----:B------:R-:W-:Y:S01]  /*2b30*/  MUFU.TANH R58, R58 ;  /* 0x0000003a003a7308 */ /* 0x000fe20000002400 */
[----:B------:R-:W-:Y:S01]  /*2b40*/  FMNMX.FTZ R82, R97, R82, !PT ;  /* 0x0000005261527209 */ /* 0x000fe20007810000 */
[C---:B------:R-:W-:Y:S01]  /*2b50*/  FMUL.FTZ R24, R0.reuse, R24 ;  /* 0x0000001800187220 */ /* 0x040fe20000410000 */
[C---:B------:R-:W-:Y:S01]  /*2b60*/  FMUL.FTZ R26, R0.reuse, R26 ;  /* 0x0000001a001a7220 */ /* 0x040fe20000410000 */
[C---:B------:R-:W-:Y:S01]  /*2b70*/  FMUL.FTZ R34, R0.reuse, R34 ;  /* 0x0000002200227220 */ /* 0x040fe20000410000 */
[----:B------:R-:W-:Y:S01]  /*2b80*/  FMNMX.FTZ R82, R107, R82, !PT ;  /* 0x000000526b527209 */ /* 0x000fe20007810000 */
[C---:B------:R-:W-:Y:S01]  /*2b90*/  FMUL.FTZ R38, R0.reuse, R38 ;  /* 0x0000002600267220 */ /* 0x040fe20000410000 */
[C---:B------:R-:W-:Y:S01]  /*2ba0*/  FMUL.FTZ R32, R0.reuse, R32 ;  /* 0x0000002000207220 */ /* 0x040fe20000410000 */
[----:B------:R-:W-:Y:S01]  /*2bb0*/  MUFU.TANH R96, R96 ;  /* 0x0000006000607308 */ /* 0x000fe20000002400 */
[C---:B------:R-:W-:Y:S01]  /*2bc0*/  FMUL.FTZ R29, R0.reuse, R29 ;  /* 0x0000001d001d7220 */ /* 0x040fe20000410000 */
[C---:B------:R-:W-:Y:S01]  /*2bd0*/  FMUL.FTZ R36, R0.reuse, R36 ;  /* 0x0000002400247220 */ /* 0x040fe20000410000 */
[C---:B------:R-:W-:Y:S01]  /*2be0*/  FMUL.FTZ R33, R0.reuse, R33 ;  /* 0x0000002100217220 */ /* 0x040fe20000410000 */
[----:B------:R-:W-:-:S04]  /*2bf0*/  FMUL.FTZ R37, R0, R37 ;  /* 0x0000002500257220 */ /* 0x000fc80000410000 */
[----:B------:R-:W-:Y:S08]  /*2c00*/  MUFU.TANH R60, R60 ;  /* 0x0000003c003c7308 */ /* 0x000ff00000002400 */
[----:B------:R-:W3:Y:S08]  /*2c10*/  MUFU.TANH R62, R62 ;  /* 0x0000003e003e7308 */ /* 0x000ef00000002400 */
[----:B------:R4:W-:Y:S08]  /*2c20*/  MUFU.TANH R78, R41 ;  /* 0x00000029004e7308 */ /* 0x0009f00000002400 */
[----:B------:R-:W-:Y:S01]  /*2c30*/  MUFU.TANH R67, R67 ;  /* 0x0000004300437308 */ /* 0x000fe20000002400 */
[----:B----4-:R-:W-:Y:S01]  /*2c40*/  FSEL R41, R88, -INF , P4 ;  /* 0xff80000058297808 */ /* 0x010fe20002000000 */
[----:B------:R-:W-:Y:S01]  /*2c50*/  IMAD.U32 R88, RZ, RZ, UR6 ;  /* 0x00000006ff587e24 */ /* 0x000fe2000f8e00ff */
[----:B------:R-:W-:-:S04]  /*2c60*/  ISETP.GT.AND P4, PT, R6, 0x31, PT ;  /* 0x000000310600780c */ /* 0x000fc80003f84270 */
[----:B-1----:R-:W-:Y:S01]  /*2c70*/  FSEL R105, R99, -INF , P4 ;  /* 0xff80000063697808 */ /* 0x002fe20002000000 */
[----:B------:R1:W-:Y:S03]  /*2c80*/  MUFU.TANH R135, R43 ;  /* 0x0000002b00877308 */ /* 0x0003e60000002400 */
[----:B------:R-:W-:-:S05]  /*2c90*/  FMNMX.FTZ R82, R105, R82, !PT ;  /* 0x0000005269527209 */ /* 0x000fca0007810000 */
[----:B------:R4:W-:Y:S01]  /*2ca0*/  MUFU.TANH R121, R59 ;  /* 0x0000003b00797308 */ /* 0x0009e20000002400 */
[----:B-1----:R-:W-:Y:S02]  /*2cb0*/  FSEL R43, R89, -INF , P5 ;  /* 0xff800000592b7808 */ /* 0x002fe40002800000 */
[----:B------:R-:W-:-:S04]  /*2cc0*/  ISETP.GT.AND P5, PT, R6, 0x38, PT ;  /* 0x000000380600780c */ /* 0x000fc80003fa4270 */
[----:B--2---:R-:W-:Y:S01]  /*2cd0*/  FSEL R109, R102, -INF , P5 ;  /* 0xff800000666d7808 */ /* 0x004fe20002800000 */
[----:B------:R-:W-:Y:S01]  /*2ce0*/  MUFU.TANH R71, R71 ;  /* 0x0000004700477308 */ /* 0x000fe20000002400 */
[----:B----4-:R-:W-:Y:S02]  /*2cf0*/  FMUL.FTZ R59, R0, R53 ;  /* 0x00000035003b7220 */ /* 0x010fe40000410000 */
[----:B------:R-:W-:-:S05]  /*2d00*/  FMNMX.FTZ R82, R109, R82, !PT ;  /* 0x000000526d527209 */ /* 0x000fca0007810000 */
[----:B------:R1:W-:Y:S08]  /*2d10*/  MUFU.TANH R145, R51 ;  /* 0x0000003300917308 */ /* 0x0003f00000002400 */
[----:B------:R-:W2:Y:S01]  /*2d20*/  MUFU.TANH R100, R100 ;  /* 0x0000006400647308 */ /* 0x000ea20000002400 */
[----:B-1----:R-:W-:Y:S01]  /*2d30*/  FSEL R51, R14, -INF , P4 ;  /* 0xff8000000e337808 */ /* 0x002fe20002000000 */
[----:B------:R-:W-:Y:S01]  /*2d40*/  FMUL.FTZ R14, R0, R27 ;  /* 0x0000001b000e7220 */ /* 0x000fe20000410000 */
[----:B------:R-:W-:-:S04]  /*2d50*/  ISETP.GT.AND P4, PT, R6, 0x48, PT ;  /* 0x000000480600780c */ /* 0x000fc80003f84270 */
[----:B---3--:R-:W-:Y:S01]  /*2d60*/  FSEL R123, R62, -INF , P4 ;  /* 0xff8000003e7b7808 */ /* 0x008fe20002000000 */
[----:B------:R1:W-:Y:S08]  /*2d70*/  MUFU.TANH R81, R45 ;  /* 0x0000002d00517308 */ /* 0x0003f00000002400 */
[----:B------:R3:W-:Y:S01]  /*2d80*/  MUFU.TANH R141, R47 ;  /* 0x0000002f008d7308 */ /* 0x0007e20000002400 */
[----:B-1----:R-:W-:-:S02]  /*2d90*/  FSEL R45, R92, -INF , P1 ;  /* 0xff8000005c2d7808 */ /* 0x002fc40000800000 */
[----:B------:R-:W-:Y:S02]  /*2da0*/  ISETP.GT.AND P1, PT, R6, 0x39, PT ;  /* 0x000000390600780c */ /* 0x000fe40003f24270 */
[----:B--2---:R-:W-:Y:S02]  /*2db0*/  FSEL R53, R100, -INF , P5 ;  /* 0xff80000064357808 */ /* 0x004fe40002800000 */
[----:B------:R-:W-:Y:S01]  /*2dc0*/  FSEL R119, R72, -INF , P1 ;  /* 0xff80000048777808 */ /* 0x000fe20000800000 */
[----:B------:R-:W-:Y:S01]  /*2dd0*/  MUFU.TANH R48, R48 ;  /* 0x0000003000307308 */ /* 0x000fe20000002400 */
[----:B---3--:R-:W-:Y:S02]  /*2de0*/  FSEL R47, R10, -INF , P2 ;  /* 0xff8000000a2f7808 */ /* 0x008fe40001000000 */
[----:B------:R-:W-:Y:S02]  /*2df0*/  ISETP.GT.AND P2, PT, R6, 0x40, PT ;  /* 0x000000400600780c */ /* 0x000fe40003f44270 */
[----:B------:R-:W-:-:S02]  /*2e00*/  FMNMX.FTZ R82, R119, R82, !PT ;  /* 0x0000005277527209 */ /* 0x000fc40007810000 */
[----:B------:R-:W-:Y:S01]  /*2e10*/  FSEL R117, R58, -INF , P2 ;  /* 0xff8000003a757808 */ /* 0x000fe20001000000 */
[----:B------:R1:W-:Y:S01]  /*2e20*/  MUFU.TANH R143, R57 ;  /* 0x00000039008f7308 */ /* 0x0003e20000002400 */
[----:B------:R-:W-:Y:S02]  /*2e30*/  ISETP.GT.AND P5, PT, R6, 0x49, PT ;  /* 0x000000490600780c */ /* 0x000fe40003fa4270 */
[----:B------:R-:W-:Y:S02]  /*2e40*/  FMNMX.FTZ R82, R117, R82, !PT ;  /* 0x0000005275527209 */ /* 0x000fe40007810000 */
[----:B------:R-:W-:Y:S01]  /*2e50*/  FSEL R55, R20, -INF , P1 ;  /* 0xff80000014377808 */ /* 0x000fe20000800000 */
[----:B------:R-:W-:Y:S01]  /*2e60*/  FMUL.FTZ R20, R0, R31 ;  /* 0x0000001f00147220 */ /* 0x000fe20000410000 */
[----:B------:R-:W-:Y:S01]  /*2e70*/  ISETP.GT.AND P1, PT, R6, 0x50, PT ;  /* 0x000000500600780c */ /* 0x000fe20003f24270 */
[----:B------:R-:W2:Y:S01]  /*2e80*/  MUFU.TANH R63, R63 ;  /* 0x0000003f003f7308 */ /* 0x000ea20000002400 */
[----:B-1----:R-:W-:-:S02]  /*2e90*/  FSEL R57, R56, -INF , P2 ;  /* 0xff80000038397808 */ /* 0x002fc40001000000 */
[----:B------:R-:W-:-:S04]  /*2ea0*/  ISETP.GT.AND P2, PT, R6, 0x51, PT ;  /* 0x000000510600780c */ /* 0x000fc80003f44270 */
[----:B------:R-:W-:Y:S01]  /*2eb0*/  FSEL R129, R67, -INF , P2 ;  /* 0xff80000043817808 */ /* 0x000fe20001000000 */
[----:B------:R-:W1:Y:S08]  /*2ec0*/  MUFU.TANH R14, R14 ;  /* 0x0000000e000e7308 */ /* 0x000e700000002400 */
[----:B------:R3:W-:Y:S01]  /*2ed0*/  MUFU.TANH R74, R61 ;  /* 0x0000003d004a7308 */ /* 0x0007e20000002400 */
[----:B--2---:R-:W-:-:S07]  /*2ee0*/  FSEL R125, R63, -INF , P5 ;  /* 0xff8000003f7d7808 */ /* 0x004fce0002800000 */
[----:B------:R2:W-:Y:S01]  /*2ef0*/  MUFU.TANH R50, R49 ;  /* 0x0000003100327308 */ /* 0x0005e20000002400 */
[----:B---3--:R-:W-:Y:S02]  /*2f00*/  FSEL R61, R60, -INF , P4 ;  /* 0xff8000003c3d7808 */ /* 0x008fe40002000000 */
[----:B------:R-:W-:-:S04]  /*2f10*/  ISETP.GT.AND P4, PT, R6, 0x59, PT ;  /* 0x000000590600780c */ /* 0x000fc80003f84270 */
[----:B------:R-:W-:Y:S01]  /*2f20*/  FSEL R67, R76, -INF , P4 ;  /* 0xff8000004c437808 */ /* 0x000fe20002000000 */
[----:B------:R-:W3:Y:S01]  /*2f30*/  MUFU.TANH R66, R66 ;  /* 0x0000004200427308 */ /* 0x000ee20000002400 */
[----:B--2---:R-:W-:Y:S02]  /*2f40*/  FSEL R49, R96, -INF , P3 ;  /* 0xff80000060317808 */ /* 0x004fe40001800000 */
[C---:B------:R-:W-:Y:S02]  /*2f50*/  ISETP.GT.AND P3, PT, R6.reuse, 0x41, PT ;  /* 0x000000410600780c */ /* 0x040fe40003f64270 */
[----:B------:R-:W-:Y:S02]  /*2f60*/  FSEL R133, R71, -INF , P4 ;  /* 0xff80000047857808 */ /* 0x000fe40002000000 */
[----:B------:R-:W-:Y:S01]  /*2f70*/  FSEL R121, R121, -INF , P3 ;  /* 0xff80000079797808 */ /* 0x000fe20001800000 */
[----:B------:R-:W2:Y:S01]  /*2f80*/  MUFU.TANH R40, R40 ;  /* 0x0000002800287308 */ /* 0x000ea20000002400 */
[----:B------:R-:W-:-:S02]  /*2f90*/  ISETP.GT.AND P4, PT, R6, 0x70, PT ;  /* 0x000000700600780c */ /* 0x000fc40003f84270 */
[----:B------:R-:W-:Y:S02]  /*2fa0*/  FMNMX.FTZ R82, R121, R82, !PT ;  /* 0x0000005279527209 */ /* 0x000fe40007810000 */
[----:B------:R-:W-:Y:S02]  /*2fb0*/  FSEL R85, R48, -INF , P4 ;  /* 0xff80000030557808 */ /* 0x000fe40002000000 */
[----:B------:R-:W-:Y:S01]  /*2fc0*/  FSEL R143, R143, -INF , P4 ;  /* 0xff8000008f8f7808 */ /* 0x000fe20002000000 */
[----:B------:R-:W4:Y:S01]  /*2fd0*/  MUFU.TANH R42, R42 ;  /* 0x0000002a002a7308 */ /* 0x000f220000002400 */
[----:B------:R-:W-:Y:S02]  /*2fe0*/  ISETP.GT.AND P4, PT, R6, 0x81, PT ;  /* 0x000000810600780c */ /* 0x000fe40003f84270 */
[----:B------:R-:W-:Y:S02]  /*2ff0*/  FMNMX.FTZ R82, R123, R82, !PT ;  /* 0x000000527b527209 */ /* 0x000fe40007810000 */
[----:B-1----:R-:W-:Y:S01]  /*3000*/  FSEL R153, R14, -INF , P4 ;  /* 0xff8000000e997808 */ /* 0x002fe20002000000 */
[----:B------:R-:W-:Y:S01]  /*3010*/  FMUL.FTZ R14, R0, R39 ;  /* 0x00000027000e7220 */ /* 0x000fe20000410000 */
[----:B---3--:R-:W-:Y:S01]  /*3020*/  FSEL R127, R66, -INF , P1 ;  /* 0xff800000427f7808 */ /* 0x008fe20000800000 */
[----:B------:R-:W-:Y:S01]  /*3030*/  MUFU.TANH R70, R70 ;  /* 0x0000004600467308 */ /* 0x000fe20000002400 */
[----:B------:R-:W-:-:S02]  /*3040*/  FMNMX.FTZ R82, R125, R82, !PT ;  /* 0x000000527d527209 */ /* 0x000fc40007810000 */
[----:B------:R-:W-:Y:S02]  /*3050*/  FSEL R25, R74, -INF , P5 ;  /* 0xff8000004a197808 */ /* 0x000fe40002800000 */
[----:B------:R-:W-:Y:S02]  /*3060*/  ISETP.GT.AND P5, PT, R6, 0x60, PT ;  /* 0x000000600600780c */ /* 0x000fe40003fa4270 */
[----:B------:R-:W-:Y:S01]  /*3070*/  FMNMX.FTZ R82, R127, R82, !PT ;  /* 0x000000527f527209 */ /* 0x000fe20007810000 */
[----:B------:R-:W1:Y:S01]  /*3080*/  MUFU.TANH R64, R64 ;  /* 0x0000004000407308 */ /* 0x000e620000002400 */
[----:B--2---:R-:W-:Y:S01]  /*3090*/  FSEL R71, R40, -INF , P5 ;  /* 0xff80000028477808 */ /* 0x004fe20002800000 */
[----:B------:R-:W-:Y:S01]  /*30a0*/  FMUL.FTZ R40, R0, R35 ;  /* 0x0000002300287220 */ /* 0x000fe20000410000 */
[----:B----4-:R-:W-:Y:S02]  /*30b0*/  FSEL R137, R42, -INF , P5 ;  /* 0xff8000002a897808 */ /* 0x010fe40002800000 */
[----:B------:R-:W-:-:S02]  /*30c0*/  FMNMX.FTZ R82, R129, R82, !PT ;  /* 0x0000005281527209 */ /* 0x000fc40007810000 */
[----:B------:R-:W-:Y:S01]  /*30d0*/  ISETP.GT.AND P5, PT, R6, 0x71, PT ;  /* 0x000000710600780c */ /* 0x000fe20003fa4270 */
[----:B------:R-:W2:Y:S03]  /*30e0*/  MUFU.TANH R28, R28 ;  /* 0x0000001c001c7308 */ /* 0x000ea60000002400 */
[----:B------:R-:W-:Y:S02]  /*30f0*/  FSEL R99, R50, -INF , P5 ;  /* 0xff80000032637808 */ /* 0x000fe40002800000 */
[----:B------:R-:W-:Y:S02]  /*3100*/  FSEL R145, R145, -INF , P5 ;  /* 0xff80000091917808 */ /* 0x000fe40002800000 */
[----:B------:R-:W-:Y:S01]  /*3110*/  ISETP.GT.AND P5, PT, R6, 0x88, PT ;  /* 0x000000880600780c */ /* 0x000fe20003fa4270 */
[----:B------:R-:W3:Y:S01]  /*3120*/  MUFU.TANH R30, R30 ;  /* 0x0000001e001e7308 */ /* 0x000ee20000002400 */
[----:B-1----:R-:W-:-:S02]  /*3130*/  FSEL R63, R64, -INF , P1 ;  /* 0xff800000403f7808 */ /* 0x002fc40000800000 */
[----:B------:R-:W-:-:S04]  /*3140*/  ISETP.GT.AND P1, PT, R6, 0x61, PT ;  /* 0x000000610600780c */ /* 0x000fc80003f24270 */
[----:B------:R-:W-:Y:S01]  /*3150*/  FSEL R135, R135, -INF , P1 ;  /* 0xff80000087877808 */ /* 0x000fe20000800000 */
[----:B------:R-:W1:Y:S01]  /*3160*/  MUFU.TANH R65, R65 ;  /* 0x0000004100417308 */ /* 0x000e620000002400 */
[----:B--2---:R-:W-:-:S07]  /*3170*/  FSEL R115, R28, -INF , P5 ;  /* 0xff8000001c737808 */ /* 0x004fce0002800000 */
[----:B------:R2:W-:Y:S01]  /*3180*/  MUFU.TANH R10, R59 ;  /* 0x0000003b000a7308 */ /* 0x0005e20000002400 */
[----:B---3--:R-:W-:Y:S02]  /*3190*/  FSEL R155, R30, -INF , P5 ;  /* 0xff8000001e9b7808 */ /* 0x008fe40002800000 */
[----:B------:R-:W-:-:S05]  /*31a0*/  ISETP.GT.AND P5, PT, R6, 0x99, PT ;  /* 0x000000990600780c */ /* 0x000fca0003fa4270 */
[----:B------:R-:W3:Y:S01]  /*31b0*/  MUFU.TANH R14, R14 ;  /* 0x0000000e000e7308 */ /* 0x000ee20000002400 */
[----:B--2---:R-:W-:Y:S02]  /*31c0*/  FSEL R59, R73, -INF , P3 ;  /* 0xff800000493b7808 */ /* 0x004fe40001800000 */
[----:B------:R-:W-:Y:S02]  /*31d0*/  ISETP.GT.AND P3, PT, R6, 0x58, PT ;  /* 0x000000580600780c */ /* 0x000fe40003f64270 */
[----:B-1----:R-:W-:Y:S02]  /*31e0*/  FSEL R27, R65, -INF , P2 ;  /* 0xff800000411b7808 */ /* 0x002fe40001000000 */
[----:B------:R-:W-:Y:S01]  /*31f0*/  FSEL R131, R70, -INF , P3 ;  /* 0xff80000046837808 */ /* 0x000fe20001800000 */
[----:B------:R-:W1:Y:S01]  /*3200*/  MUFU.TANH R68, R68 ;  /* 0x0000004400447308 */ /* 0x000e620000002400 */
[----:B------:R-:W-:Y:S02]  /*3210*/  ISETP.GT.AND P2, PT, R6, 0x68, PT ;  /* 0x000000680600780c */ /* 0x000fe40003f44270 */
[----:B------:R-:W-:-:S02]  /*3220*/  FMNMX.FTZ R82, R131, R82, !PT ;  /* 0x0000005283527209 */ /* 0x000fc40007810000 */
[----:B------:R-:W-:Y:S02]  /*3230*/  FSEL R73, R78, -INF , P1 ;  /* 0xff8000004e497808 */ /* 0x000fe40000800000 */
[----:B------:R-:W-:Y:S01]  /*3240*/  FMNMX.FTZ R82, R133, R82, !PT ;  /* 0x0000005285527209 */ /* 0x000fe20007810000 */
[----:B------:R-:W2:Y:S01]  /*3250*/  MUFU.TANH R46, R46 ;  /* 0x0000002e002e7308 */ /* 0x000ea20000002400 */
[----:B------:R-:W-:Y:S02]  /*3260*/  ISETP.GT.AND P1, PT, R6, 0x78, PT ;  /* 0x000000780600780c */ /* 0x000fe40003f24270 */
[----:B------:R-:W-:Y:S02]  /*3270*/  FMNMX.FTZ R82, R137, R82, !PT ;  /* 0x0000005289527209 */ /* 0x000fe40007810000 */
[----:B---3--:R-:W-:Y:S02]  /*3280*/  FSEL R163, R14, -INF , P5 ;  /* 0xff8000000ea37808 */ /* 0x008fe40002800000 */
[----:B------:R-:W-:Y:S01]  /*3290*/  FMNMX.FTZ R14, R5, R4, !PT ;  /* 0x00000004050e7209 */ /* 0x000fe20007810000 */
[----:B------:R-:W3:Y:S01]  /*32a0*/  MUFU.TANH R52, R52 ;  /* 0x0000003400347308 */ /* 0x000ee20000002400 */
[----:B-1----:R-:W-:-:S02]  /*32b0*/  FSEL R65, R68, -INF , P3 ;  /* 0xff80000044417808 */ /* 0x002fc40001800000 */
[----:B------:R-:W-:Y:S02]  /*32c0*/  ISETP.GT.AND P3, PT, R6, 0x69, PT ;  /* 0x000000690600780c */ /* 0x000fe40003f64270 */
[----:B------:R-:W-:Y:S02]  /*32d0*/  FMNMX.FTZ R82, R135, R82, !PT ;  /* 0x0000005287527209 */ /* 0x000fe40007810000 */
[----:B------:R-:W-:Y:S01]  /*32e0*/  FMNMX.FTZ R14, R7, R14, !PT ;  /* 0x0000000e070e7209 */ /* 0x000fe20007810000 */
[----:B------:R-:W1:Y:S01]  /*32f0*/  MUFU.TANH R54, R54 ;  /* 0x0000003600367308 */ /* 0x000e620000002400 */
[----:B--2---:R-:W-:Y:S02]  /*3300*/  FSEL R139, R46, -INF , P2 ;  /* 0xff8000002e8b7808 */ /* 0x004fe40001000000 */
[----:B------:R-:W-:Y:S02]  /*3310*/  FSEL R141, R141, -INF , P3 ;  /* 0xff8000008d8d7808 */ /* 0x000fe40001800000 */
[----:B------:R-:W-:-:S02]  /*3320*/  FMNMX.FTZ R82, R139, R82, !PT ;  /* 0x000000528b527209 */ /* 0x000fc40007810000 */
[----:B------:R-:W-:Y:S01]  /*3330*/  FSEL R81, R81, -INF , P3 ;  /* 0xff80000051517808 */ /* 0x000fe20001800000 */
[----:B------:R-:W2:Y:S01]  /*3340*/  MUFU.TANH R20, R20 ;  /* 0x0000001400147308 */ /* 0x000ea20000002400 */
[----:B---3--:R-:W-:Y:S02]  /*3350*/  FSEL R35, R52, -INF , P1 ;  /* 0xff80000034237808 */ /* 0x008fe40000800000 */
[----:B------:R-:W-:Y:S02]  /*3360*/  FMNMX.FTZ R82, R141, R82, !PT ;  /* 0x000000528d527209 */ /* 0x000fe40007810000 */
[----:B------:R-:W-:Y:S02]  /*3370*/  ISETP.GT.AND P3, PT, R6, 0x80, PT ;  /* 0x000000800600780c */ /* 0x000fe40003f64270 */
[----:B------:R-:W-:Y:S01]  /*3380*/  FMNMX.FTZ R82, R143, R82, !PT ;  /* 0x000000528f527209 */ /* 0x000fe20007810000 */
[----:B------:R-:W3:Y:S01]  /*3390*/  MUFU.TANH R44, R44 ;  /* 0x0000002c002c7308 */ /* 0x000ee20000002400 */
[----:B-1----:R-:W-:-:S02]  /*33a0*/  FSEL R147, R54, -INF , P1 ;  /* 0xff80000036937808 */ /* 0x002fc40000800000 */
[----:B------:R-:W-:Y:S02]  /*33b0*/  ISETP.GT.AND P1, PT, R6, 0x89, PT ;  /* 0x000000890600780c */ /* 0x000fe40003f24270 */
[----:B------:R-:W-:-:S03]  /*33c0*/  FMNMX.FTZ R82, R145, R82, !PT ;  /* 0x0000005291527209 */ /* 0x000fc60007810000 */
[----:B------:R-:W1:Y:S01]  /*33d0*/  MUFU.TANH R80, R80 ;  /* 0x0000005000507308 */ /* 0x000e620000002400 */
[----:B--2---:R-:W-:Y:S02]  /*33e0*/  FSEL R157, R20, -INF , P1 ;  /* 0xff800000149d7808 */ /* 0x004fe40000800000 */
[----:B------:R-:W-:Y:S02]  /*33f0*/  FMNMX.FTZ R20, R9, R14, !PT ;  /* 0x0000000e09147209 */ /* 0x000fe40007810000 */
[----:B------:R-:W-:Y:S02]  /*3400*/  FMNMX.FTZ R82, R147, R82, !PT ;  /* 0x0000005293527209 */ /* 0x000fe40007810000 */
[----:B------:R-:W-:Y:S01]  /*3410*/  FMNMX.FTZ R20, R11, R20, !PT ;  /* 0x000000140b147209 */ /* 0x000fe20007810000 */
[----:B------:R-:W2:Y:S01]  /*3420*/  MUFU.TANH R24, R24 ;  /* 0x0000001800187308 */ /* 0x000ea20000002400 */
[----:B---3--:R-:W-:Y:S02]  /*3430*/  FSEL R31, R44, -INF , P2 ;  /* 0xff8000002c1f7808 */ /* 0x008fe40001000000 */
[----:B------:R-:W-:-:S02]  /*3440*/  FMNMX.FTZ R20, R13, R20, !PT ;  /* 0x000000140d147209 */ /* 0x000fc40007810000 */
[----:B------:R-:W-:Y:S02]  /*3450*/  ISETP.GT.AND P2, PT, R6, 0x79, PT ;  /* 0x000000790600780c */ /* 0x000fe40003f44270 */
[----:B------:R-:W-:Y:S01]  /*3460*/  FMNMX.FTZ R20, R15, R20, !PT ;  /* 0x000000140f147209 */ /* 0x000fe20007810000 */
[----:B------:R-:W3:Y:S01]  /*3470*/  MUFU.TANH R26, R26 ;  /* 0x0000001a001a7308 */ /* 0x000ee20000002400 */
[----:B-1----:R-:W-:Y:S02]  /*3480*/  FSEL R149, R80, -INF , P2 ;  /* 0xff80000050957808 */ /* 0x002fe40001000000 */
[----:B------:R-:W-:Y:S02]  /*3490*/  FSEL R39, R10, -INF , P2 ;  /* 0xff8000000a277808 */ /* 0x000fe40001000000 */
[----:B------:R-:W-:Y:S02]  /*34a0*/  FMNMX.FTZ R82, R149, R82, !PT ;  /* 0x0000005295527209 */ /* 0x000fe40007810000 */
[----:B------:R-:W-:Y:S01]  /*34b0*/  ISETP.GT.AND P2, PT, R6, 0x90, PT ;  /* 0x000000900600780c */ /* 0x000fe20003f44270 */
[----:B------:R-:W1:Y:S01]  /*34c0*/  MUFU.TANH R34, R34 ;  /* 0x0000002200227308 */ /* 0x000e620000002400 */
[----:B--2---:R-:W-:-:S02]  /*34d0*/  FSEL R111, R24, -INF , P3 ;  /* 0xff800000186f7808 */ /* 0x004fc40001800000 */
[----:B------:R-:W-:-:S04]  /*34e0*/  FMNMX.FTZ R24, R21, R20, !PT ;  /* 0x0000001415187209 */ /* 0x000fc80007810000 */
[----:B------:R-:W-:Y:S01]  /*34f0*/  FMNMX.FTZ R24, R41, R24, !PT ;  /* 0x0000001829187209 */ /* 0x000fe20007810000 */
[----:B------:R-:W2:Y:S01]  /*3500*/  MUFU.TANH R12, R12 ;  /* 0x0000000c000c7308 */ /* 0x000ea20000002400 */
[----:B---3--:R-:W-:Y:S02]  /*3510*/  FSEL R151, R26, -INF , P3 ;  /* 0xff8000001a977808 */ /* 0x008fe40001800000 */
[----:B------:R-:W-:Y:S02]  /*3520*/  FMNMX.FTZ R24, R43, R24, !PT ;  /* 0x000000182b187209 */ /* 0x000fe40007810000 */
[----:B------:R-:W-:Y:S02]  /*3530*/  FMNMX.FTZ R82, R151, R82, !PT ;  /* 0x0000005297527209 */ /* 0x000fe40007810000 */
[----:B------:R-:W-:Y:S01]  /*3540*/  FMNMX.FTZ R24, R45, R24, !PT ;  /* 0x000000182d187209 */ /* 0x000fe20007810000 */
[----:B------:R-:W3:Y:S01]  /*3550*/  MUFU.TANH R40, R40 ;  /* 0x0000002800287308 */ /* 0x000ee20000002400 */
[----:B------:R-:W-:-:S02]  /*3560*/  FMNMX.FTZ R82, R153, R82, !PT ;  /* 0x0000005299527209 */ /* 0x000fc40007810000 */
[----:B------:R-:W-:Y:S02]  /*3570*/  FMNMX.FTZ R26, R47, R24, !PT ;  /* 0x000000182f1a7209 */ /* 0x000fe40007810000 */
[----:B------:R-:W-:Y:S02]  /*3580*/  FMNMX.FTZ R82, R155, R82, !PT ;  /* 0x000000529b527209 */ /* 0x000fe40007810000 */
[----:B------:R-:W-:Y:S01]  /*3590*/  ISETP.GT.AND P3, PT, R6, 0x91, PT ;  /* 0x000000910600780c */ /* 0x000fe20003f64270 */
[----:B------:R-:W4:Y:S01]  /*35a0*/  MUFU.TANH R38, R38 ;  /* 0x0000002600267308 */ /* 0x000f220000002400 */
[----:B-1----:R-:W-:Y:S02]  /*35b0*/  FSEL R159, R34, -INF , P2 ;  /* 0xff800000229f7808 */ /* 0x002fe40001000000 */
[----:B------:R-:W-:Y:S02]  /*35c0*/  FMNMX.FTZ R82, R157, R82, !PT ;  /* 0x000000529d527209 */ /* 0x000fe40007810000 */
[----:B--2---:R-:W-:-:S02]  /*35d0*/  FSEL R113, R12, -INF , P4 ;  /* 0xff8000000c717808 */ /* 0x004fc40002000000 */
[----:B------:R-:W-:Y:S01]  /*35e0*/  FMNMX.FTZ R26, R49, R26, !PT ;  /* 0x0000001a311a7209 */ /* 0x000fe20007810000 */
[----:B------:R-:W-:Y:S01]  /*35f0*/  MUFU.TANH R44, R36 ;  /* 0x00000024002c7308 */ /* 0x000fe20000002400 */
[----:B------:R-:W-:Y:S02]  /*3600*/  ISETP.GT.AND P4, PT, R6, 0x98, PT ;  /* 0x000000980600780c */ /* 0x000fe40003f84270 */
[----:B---3--:R-:W-:Y:S02]  /*3610*/  FSEL R161, R40, -INF , P3 ;  /* 0xff80000028a17808 */ /* 0x008fe40001800000 */
[----:B------:R-:W-:Y:S02]  /*3620*/  FMNMX.FTZ R82, R159, R82, !PT ;  /* 0x000000529f527209 */ /* 0x000fe40007810000 */
[----:B------:R-:W-:Y:S01]  /*3630*/  FMNMX.FTZ R26, R51, R26, !PT ;  /* 0x0000001a331a7209 */ /* 0x000fe20007810000 */
[----:B------:R1:W-:Y:S01]  /*3640*/  MUFU.TANH R40, R32 ;  /* 0x0000002000287308 */ /* 0x0003e20000002400 */
[----:B----4-:R-:W-:-:S02]  /*3650*/  FSEL R165, R38, -INF , P4 ;  /* 0xff80000026a57808 */ /* 0x010fc40002000000 */
[----:B------:R-:W-:Y:S02]  /*3660*/  FMNMX.FTZ R82, R161, R82, !PT ;  /* 0x00000052a1527209 */ /* 0x000fe40007810000 */
[----:B------:R-:W-:Y:S02]  /*3670*/  FMNMX.FTZ R26, R53, R26, !PT ;  /* 0x0000001a351a7209 */ /* 0x000fe40007810000 */
[----:B------:R-:W-:Y:S01]  /*3680*/  FMNMX.FTZ R82, R165, R82, !PT ;  /* 0x00000052a5527209 */ /* 0x000fe20007810000 */
[----:B------:R-:W2:Y:S01]  /*3690*/  MUFU.TANH R38, R29 ;  /* 0x0000001d00267308 */ /* 0x000ea20000002400 */
[----:B------:R-:W-:Y:S02]  /*36a0*/  FMNMX.FTZ R28, R55, R26, !PT ;  /* 0x0000001a371c7209 */ /* 0x000fe40007810000 */
[----:B------:R-:W-:Y:S02]  /*36b0*/  FMNMX.FTZ R82, R163, R82, !PT ;  /* 0x00000052a3527209 */ /* 0x000fe40007810000 */
[----:B------:R-:W-:-:S03]  /*36c0*/  FMNMX.FTZ R28, R57, R28, !PT ;  /* 0x0000001c391c7209 */ /* 0x000fc60007810000 */
[----:B------:R-:W3:Y:S01]  /*36d0*/  SHFL.BFLY PT, R89, R82, 0x2, 0x1f ;  /* 0x0c401f0052597f89 */ /* 0x000ee200000e0000 */
[----:B------:R-:W-:Y:S01]  /*36e0*/  FMNMX.FTZ R28, R59, R28, !PT ;  /* 0x0000001c3b1c7209 */ /* 0x000fe20007810000 */
[----:B------:R4:W5:Y:S03]  /*36f0*/  MUFU.TANH R42, R33 ;  /* 0x00000021002a7308 */ /* 0x0009660000002400 */
[----:B------:R-:W-:-:S04]  /*3700*/  FMNMX.FTZ R28, R61, R28, !PT ;  /* 0x0000001c3d1c7209 */ /* 0x000fc80007810000 */
[----:B------:R-:W-:Y:S01]  /*3710*/  FMNMX.FTZ R30, R25, R28, !PT ;  /* 0x0000001c191e7209 */ /* 0x000fe20007810000 */
[----:B------:R-:W5:Y:S03]  /*3720*/  MUFU.TANH R46, R37 ;  /* 0x00000025002e7308 */ /* 0x000f660000002400 */
[----:B------:R-:W-:-:S04]  /*3730*/  FMNMX.FTZ R30, R63, R30, !PT ;  /* 0x0000001e3f1e7209 */ /* 0x000fc80007810000 */
[----:B------:R-:W-:-:S04]  /*3740*/  FMNMX.FTZ R30, R27, R30, !PT ;  /* 0x0000001e1b1e7209 */ /* 0x000fc80007810000 */
[----:B------:R-:W-:Y:S02]  /*3750*/  FMNMX.FTZ R30, R65, R30, !PT ;  /* 0x0000001e411e7209 */ /* 0x000fe40007810000 */
[----:B---3--:R-:W-:Y:S02]  /*3760*/  FMNMX.FTZ R6, R82, R89, !PT ;  /* 0x0000005952067209 */ /* 0x008fe40007810000 */
[----:B-1----:R-:W-:-:S03]  /*3770*/  FMNMX.FTZ R32, R67, R30, !PT ;  /* 0x0000001e43207209 */ /* 0x002fc60007810000 */
[----:B------:R-:W1:Y:S01]  /*3780*/  SHFL.BFLY PT, R89, R6, 0x1, 0x1f ;  /* 0x0c201f0006597f89 */ /* 0x000e6200000e0000 */
[----:B------:R-:W-:-:S04]  /*3790*/  FMNMX.FTZ R32, R71, R32, !PT ;  /* 0x0000002047207209 */ /* 0x000fc80007810000 */
[----:B------:R-:W-:-:S04]  /*37a0*/  FMNMX.FTZ R32, R73, R32, !PT ;  /* 0x0000002049207209 */ /* 0x000fc80007810000 */
[----:B------:R-:W-:-:S04]  /*37b0*/  FMNMX.FTZ R32, R31, R32, !PT ;  /* 0x000000201f207209 */ /* 0x000fc80007810000 */
[----:B------:R-:W-:-:S04]  /*37c0*/  FMNMX.FTZ R34, R81, R32, !PT ;  /* 0x0000002051227209 */ /* 0x000fc80007810000 */
[----:B------:R-:W-:-:S04]  /*37d0*/  FMNMX.FTZ R34, R85, R34, !PT ;  /* 0x0000002255227209 */ /* 0x000fc80007810000 */
[----:B------:R-:W-:Y:S02]  /*37e0*/  FMNMX.FTZ R34, R99, R34, !PT ;  /* 0x0000002263227209 */ /* 0x000fe40007810000 */
[----:B-1----:R-:W-:Y:S02]  /*37f0*/  FMNMX.FTZ R89, R6, R89, !PT ;  /* 0x0000005906597209 */ /* 0x002fe40007810000 */
[----:B------:R-:W-:Y:S02]  /*3800*/  FMNMX.FTZ R34, R35, R34, !PT ;  /* 0x0000002223227209 */ /* 0x000fe40007810000 */
[C---:B------:R-:W-:Y:S01]  /*3810*/  FSETP.NEU.FTZ.AND P6, PT, R89.reuse, -INF , PT ;  /* 0xff8000005900780b */ /* 0x040fe20003fdd000 */
[----:B------:R-:W-:-:S01]  /*3820*/  FFMA.FTZ R10, R89, R88, -8 ;  /* 0xc1000000590a7423 */ /* 0x000fc20000010058 */
[----:B------:R-:W-:-:S04]  /*3830*/  FMNMX.FTZ R36, R39, R34, !PT ;  /* 0x0000002227247209 */ /* 0x000fc80007810000 */
[----:B------:R-:W-:Y:S02]  /*3840*/  FMNMX.FTZ R36, R111, R36, !PT ;  /* 0x000000246f247209 */ /* 0x000fe40007810000 */
[----:B------:R-:W-:Y:S02]  /*3850*/  FSEL R54, R10, RZ, P6 ;  /* 0x000000ff0a367208 */ /* 0x000fe40003000000 */
[----:B------:R-:W-:Y:S02]  /*3860*/  FMNMX.FTZ R36, R113, R36, !PT ;  /* 0x0000002471247209 */ /* 0x000fe40007810000 */
[----:B------:R-:W-:Y:S01]  /*3870*/  LOP3.LUT P6, RZ, R84, 0x7f, RZ, 0xc0, !PT ;  /* 0x0000007f54ff7812 */ /* 0x000fe200078cc0ff */
[-CC-:B------:R-:W-:Y:S01]  /*3880*/  FFMA.FTZ R12, R95, R88.reuse, -R54.reuse ;  /* 0x000000585f0c7223 */ /* 0x180fe20000010836 */
[----:B------:R-:W-:-:S01]  /*3890*/  FFMA.FTZ R95, R125, R88, -R54 ;  /* 0x000000587d5f7223 */ /* 0x000fc20000010836 */
[-CC-:B------:R-:W-:Y:S01]  /*38a0*/  FFMA.FTZ R127, R127, R88.reuse, -R54.reuse ;  /* 0x000000587f7f7223 */ /* 0x180fe20000010836 */
[----:B--2---:R-:W-:Y:S01]  /*38b0*/  FSEL R125, R38, -INF , P1 ;  /* 0xff800000267d7808 */ /* 0x004fe20000800000 */
[--C-:B----4-:R-:W-:Y:S01]  /*38c0*/  FFMA.FTZ R33, R77, R88, -R54.reuse ;  /* 0x000000584d217223 */ /* 0x110fe20000010836 */
[----:B------:R-:W-:Y:S01]  /*38d0*/  FMNMX.FTZ R36, R115, R36, !PT ;  /* 0x0000002473247209 */ /* 0x000fe20007810000 */
[----:B------:R1:W-:Y:S01]  /*38e0*/  MUFU.EX2 R32, R127 ;  /* 0x0000007f00207308 */ /* 0x0003e20000000800 */
[----:B------:R-:W-:-:S01]  /*38f0*/  FFMA.FTZ R77, R97, R88, -R54 ;  /* 0x00000058614d7223 */ /* 0x000fc20000010836 */
[--C-:B------:R-:W-:Y:S01]  /*3900*/  FFMA.FTZ R97, R129, R88, -R54.reuse ;  /* 0x0000005881617223 */ /* 0x100fe20000010836 */
[----:B------:R-:W-:Y:S01]  /*3910*/  FMNMX.FTZ R38, R125, R36, !PT ;  /* 0x000000247d267209 */ /* 0x000fe20007810000 */
[-CC-:B------:R-:W-:Y:S01]  /*3920*/  FFMA.FTZ R131, R131, R88.reuse, -R54.reuse ;  /* 0x0000005883837223 */ /* 0x180fe20000010836 */
[----:B-----5:R-:W-:Y:S01]  /*3930*/  FSEL R129, R42, -INF , P3 ;  /* 0xff8000002a817808 */ /* 0x020fe20001800000 */
[-CC-:B------:R-:W-:Y:S01]  /*3940*/  FFMA.FTZ R6, R69, R88.reuse, -R54.reuse ;  /* 0x0000005845067223 */ /* 0x180fe20000010836 */
[----:B------:R-:W-:-:S01]  /*3950*/  FFMA.FTZ R69, R101, R88, -R54 ;  /* 0x0000005865457223 */ /* 0x000fc20000010836 */
[----:B------:R2:W-:Y:S01]  /*3960*/  MUFU.EX2 R34, R131 ;  /* 0x0000008300227308 */ /* 0x0005e20000000800 */
[----:B-1----:R-:W-:Y:S01]  /*3970*/  FSEL R127, R40, -INF , P2 ;  /* 0xff800000287f7808 */ /* 0x002fe20001000000 */
[-CC-:B------:R-:W-:Y:S01]  /*3980*/  FFMA.FTZ R101, R133, R88.reuse, -R54.reuse ;  /* 0x0000005885657223 */ /* 0x180fe20000010836 */
[----:B------:R-:W-:Y:S01]  /*3990*/  FSEL R133, R46, -INF , P5 ;  /* 0xff8000002e857808 */ /* 0x000fe20002800000 */
[--C-:B------:R-:W-:Y:S01]  /*39a0*/  FFMA.FTZ R29, R8, R88, -R54.reuse ;  /* 0x00000058081d7223 */ /* 0x100fe20000010836 */
[----:B------:R-:W-:Y:S01]  /*39b0*/  FMNMX.FTZ R38, R127, R38, !PT ;  /* 0x000000267f267209 */ /* 0x000fe20007810000 */
[-CC-:B------:R-:W-:Y:S01]  /*39c0*/  FFMA.FTZ R8, R75, R88.reuse, -R54.reuse ;  /* 0x000000584b087223 */ /* 0x180fe20000010836 */
[----:B------:R-:W-:-:S01]  /*39d0*/  FFMA.FTZ R75, R91, R88, -R54 ;  /* 0x000000585b4b7223 */ /* 0x000fc20000010836 */
[-CC-:B------:R-:W-:Y:S01]  /*39e0*/  FFMA.FTZ R93, R93, R88.reuse, -R54.reuse ;  /* 0x000000585d5d7223 */ /* 0x180fe20000010836 */
[----:B--2---:R-:W-:Y:S01]  /*39f0*/  FSEL R131, R44, -INF , P4 ;  /* 0xff8000002c837808 */ /* 0x004fe20002000000 */
[--C-:B------:R-:W-:Y:S01]  /*3a00*/  FFMA.FTZ R103, R103, R88, -R54.reuse ;  /* 0x0000005867677223 */ /* 0x100fe20000010836 */
[----:B------:R-:W-:Y:S01]  /*3a10*/  FMNMX.FTZ R38, R129, R38, !PT ;  /* 0x0000002681267209 */ /* 0x000fe20007810000 */
[-CC-:B------:R-:W-:Y:S01]  /*3a20*/  FFMA.FTZ R107, R107, R88.reuse, -R54.reuse ;  /* 0x000000586b6b7223 */ /* 0x180fe20000010836 */
[----:B------:R-:W-:-:S01]  /*3a30*/  FFMA.FTZ R109, R109, R88, -R54 ;  /* 0x000000586d6d7223 */ /* 0x000fc20000010836 */
[--C-:B------:R-:W-:Y:S01]  /*3a40*/  FFMA.FTZ R117, R117, R88, -R54.reuse ;  /* 0x0000005875757223 */ /* 0x100fe20000010836 */
[----:B------:R-:W-:Y:S01]  /*3a50*/  FMNMX.FTZ R38, R131, R38, !PT ;  /* 0x0000002683267209 */ /* 0x000fe20007810000 */
[-CC-:B------:R-:W-:Y:S01]  /*3a60*/  FFMA.FTZ R123, R123, R88.reuse, -R54.reuse ;  /* 0x000000587b7b7223 */ /* 0x180fe20000010836 */
[----:B------:R-:W-:-:S01]  /*3a70*/  FFMA.FTZ R10, R79, R88, -R54 ;  /* 0x000000584f0a7223 */ /* 0x000fc20000010836 */
[--C-:B------:R-:W-:Y:S01]  /*3a80*/  FFMA.FTZ R37, R83, R88, -R54.reuse ;  /* 0x0000005853257223 */ /* 0x100fe20000010836 */
[----:B------:R-:W-:Y:S01]  /*3a90*/  FMNMX.FTZ R44, R133, R38, !PT ;  /* 0x00000026852c7209 */ /* 0x000fe20007810000 */
[----:B------:R1:W-:Y:S01]  /*3aa0*/  MUFU.EX2 R14, R93 ;  /* 0x0000005d000e7308 */ /* 0x0003e20000000800 */
[----:B------:R-:W-:-:S01]  /*3ab0*/  FFMA.FTZ R79, R105, R88, -R54 ;  /* 0x00000058694f7223 */ /* 0x000fc20000010836 */
[-CC-:B------:R-:W-:Y:S01]  /*3ac0*/  FFMA.FTZ R83, R119, R88.reuse, -R54.reuse ;  /* 0x0000005877537223 */ /* 0x180fe20000010836 */
[----:B------:R-:W-:-:S01]  /*3ad0*/  FFMA.FTZ R137, R137, R88, -R54 ;  /* 0x0000005889897223 */ /* 0x000fc20000010836 */
[----:B------:R-:W2:Y:S01]  /*3ae0*/  SHFL.BFLY PT, R91, R44, 0x2, 0x1f ;  /* 0x0c401f002c5b7f89 */ /* 0x000ea200000e0000 */
[----:B------:R-:W-:-:S01]  /*3af0*/  FFMA.FTZ R139, R139, R88, -R54 ;  /* 0x000000588b8b7223 */ /* 0x000fc20000010836 */
[-CC-:B------:R-:W-:Y:S01]  /*3b00*/  FFMA.FTZ R105, R141, R88.reuse, -R54.reuse ;  /* 0x000000588d697223 */ /* 0x180fe20000010836 */
[----:B------:R-:W-:-:S01]  /*3b10*/  FFMA.FTZ R40, R143, R88, -R54 ;  /* 0x000000588f287223 */ /* 0x000fc20000010836 */
[----:B------:R3:W-:Y:S01]  /*3b20*/  MUFU.EX2 R20, R103 ;  /* 0x0000006700147308 */ /* 0x0007e20000000800 */
[----:B-1----:R-:W-:-:S01]  /*3b30*/  FFMA.FTZ R93, R121, R88, -R54 ;  /* 0x00000058795d7223 */ /* 0x002fc20000010836 */
[-CC-:B------:R-:W-:Y:S01]  /*3b40*/  FFMA.FTZ R42, R147, R88.reuse, -R54.reuse ;  /* 0x00000058932a7223 */ /* 0x180fe20000010836 */
[----:B------:R-:W-:-:S01]  /*3b50*/  FFMA.FTZ R46, R155, R88, -R54 ;  /* 0x000000589b2e7223 */ /* 0x000fc20000010836 */
[-CC-:B------:R-:W-:Y:S01]  /*3b60*/  FFMA.FTZ R119, R157, R88.reuse, -R54.reuse ;  /* 0x000000589d777223 */ /* 0x180fe20000010836 */
[----:B------:R-:W-:-:S01]  /*3b70*/  FFMA.FTZ R48, R159, R88, -R54 ;  /* 0x000000589f307223 */ /* 0x000fc20000010836 */
[-CC-:B------:R-:W-:Y:S01]  /*3b80*/  FFMA.FTZ R121, R161, R88.reuse, -R54.reuse ;  /* 0x00000058a1797223 */ /* 0x180fe20000010836 */
[----:B------:R-:W-:Y:S01]  /*3b90*/  @!P6 IADD3 R3, R3, 0x29840, RZ ;  /* 0x000298400303e810 */ /* 0x000fe20007ffe0ff */
[----:B------:R1:W-:Y:S01]  /*3ba0*/  MUFU.EX2 R24, R107 ;  /* 0x0000006b00187308 */ /* 0x0003e20000000800 */
[----:B---3--:R-:W-:-:S02]  /*3bb0*/  FFMA.FTZ R103, R135, R88, -R54 ;  /* 0x0000005887677223 */ /* 0x008fc40000010836 */
[----:B------:R-:W-:-:S04]  /*3bc0*/  @!P6 PRMT R3, RZ, 0x654, R3 ;  /* 0x00000654ff03e816 */ /* 0x000fc80000000003 */
[----:B------:R3:W-:Y:S01]  /*3bd0*/  @!P6 SYNCS.ARRIVE.TRANS64.RED.A1T0 RZ, [R3+URZ], RZ ;  /* 0x000000ff03ffe9a7 */ /* 0x0007e2000810043f */
[----:B------:R4:W-:Y:S01]  /*3be0*/  MUFU.EX2 R26, R109 ;  /* 0x0000006d001a7308 */ /* 0x0009e20000000800 */
[----:B-1----:R-:W-:-:S01]  /*3bf0*/  FFMA.FTZ R107, R145, R88, -R54 ;  /* 0x00000058916b7223 */ /* 0x002fc20000010836 */
[----:B--2---:R-:W-:Y:S01]  /*3c00*/  FMNMX.FTZ R50, R44, R91, !PT ;  /* 0x0000005b2c327209 */ /* 0x004fe20007810000 */
[----:B------:R-:W-:-:S05]  /*3c10*/  FFMA.FTZ R44, R151, R88, -R54 ;  /* 0x00000058972c7223 */ /* 0x000fca0000010836 */
[----:B------:R1:W-:Y:S01]  /*3c20*/  MUFU.EX2 R28, R117 ;  /* 0x00000075001c7308 */ /* 0x0003e20000000800 */
[----:B------:R-:W2:Y:S01]  /*3c30*/  SHFL.BFLY PT, R91, R50, 0x1, 0x1f ;  /* 0x0c201f00325b7f89 */ /* 0x000ea200000e0000 */
[----:B----4-:R-:W-:-:S06]  /*3c40*/  FFMA.FTZ R109, R149, R88, -R54 ;  /* 0x00000058956d7223 */ /* 0x010fcc0000010836 */
[----:B------:R4:W-:Y:S01]  /*3c50*/  MUFU.EX2 R30, R123 ;  /* 0x0000007b001e7308 */ /* 0x0009e20000000800 */
[----:B-1----:R-:W-:-:S07]  /*3c60*/  FFMA.FTZ R117, R153, R88, -R54 ;  /* 0x0000005899757223 */ /* 0x002fce0000010836 */
[----:B------:R-:W-:Y:S01]  /*3c70*/  MUFU.EX2 R6, R6 ;  /* 0x0000000600067308 */ /* 0x000fe20000000800 */
[----:B----4-:R-:W-:-:S07]  /*3c80*/  FFMA.FTZ R123, R163, R88, -R54 ;  /* 0x00000058a37b7223 */ /* 0x010fce0000010836 */
[----:B------:R-:W1:Y:S01]  /*3c90*/  MUFU.EX2 R29, R29 ;  /* 0x0000001d001d7308 */ /* 0x000e620000000800 */
[----:B--2---:R-:W-:Y:S01]  /*3ca0*/  FMNMX.FTZ R91, R50, R91, !PT ;  /* 0x0000005b325b7209 */ /* 0x004fe20007810000 */
[----:B------:R-:W-:-:S03]  /*3cb0*/  FFMA.FTZ R50, R165, R88, -R54 ;  /* 0x00000058a5327223 */ /* 0x000fc60000010836 */
[C---:B------:R-:W-:Y:S01]  /*3cc0*/  FSETP.NEU.FTZ.AND P1, PT, R91.reuse, -INF , PT ;  /* 0xff8000005b00780b */ /* 0x040fe20003f3d000 */
[----:B------:R-:W-:-:S02]  /*3cd0*/  FFMA.FTZ R52, R91, R88, -8 ;  /* 0xc10000005b347423 */ /* 0x000fc40000010058 */
[----:B------:R-:W-:Y:S03]  /*3ce0*/  MUFU.EX2 R8, R8 ;  /* 0x0000000800087308 */ /* 0x000fe60000000800 */
[----:B------:R-:W-:Y:S02]  /*3cf0*/  FSEL R60, R52, RZ, P1 ;  /* 0x000000ff343c7208 */ /* 0x000fe40000800000 */
[----:B------:R-:W-:-:S03]  /*3d00*/  PLOP3.LUT P1, PT, PT, PT, UP0, 0x80, 0x0 ;  /* 0x000000000000781c */ /* 0x000fc60003f2f008 */
[-CC-:B------:R-:W-:Y:S01]  /*3d10*/  FFMA.FTZ R5, R5, R88.reuse, -R60.reuse ;  /* 0x0000005805057223 */ /* 0x180fe2000001083c */
[----:B------:R-:W-:-:S01]  /*3d20*/  FFMA.FTZ R4, R4, R88, -R60 ;  /* 0x0000005804047223 */ /* 0x000fc2000001083c */
[-CC-:B------:R-:W-:Y:S01]  /*3d30*/  FFMA.FTZ R54, R7, R88.reuse, -R60.reuse ;  /* 0x0000005807367223 */ /* 0x180fe2000001083c */
[----:B------:R-:W-:-:S01]  /*3d40*/  FFMA.FTZ R56, R9, R88, -R60 ;  /* 0x0000005809387223 */ /* 0x000fc2000001083c */
[-CC-:B------:R-:W-:Y:S01]  /*3d50*/  FFMA.FTZ R7, R11, R88.reuse, -R60.reuse ;  /* 0x000000580b077223 */ /* 0x180fe2000001083c */
[----:B------:R-:W-:Y:S01]  /*3d60*/  MUFU.EX2 R33, R33 ;  /* 0x0000002100217308 */ /* 0x000fe20000000800 */
[----:B------:R-:W-:-:S01]  /*3d70*/  FFMA.FTZ R52, R13, R88, -R60 ;  /* 0x000000580d347223 */ /* 0x000fc2000001083c */
[-CC-:B------:R-:W-:Y:S01]  /*3d80*/  FFMA.FTZ R15, R15, R88.reuse, -R60.reuse ;  /* 0x000000580f0f7223 */ /* 0x180fe2000001083c */
[----:B------:R-:W-:-:S01]  /*3d90*/  FFMA.FTZ R9, R41, R88, -R60 ;  /* 0x0000005829097223 */ /* 0x000fc2000001083c */
[-CC-:B------:R-:W-:Y:S01]  /*3da0*/  FFMA.FTZ R21, R21, R88.reuse, -R60.reuse ;  /* 0x0000005815157223 */ /* 0x180fe2000001083c */
[----:B------:R-:W-:-:S01]  /*3db0*/  FFMA.FTZ R25, R25, R88, -R60 ;  /* 0x0000005819197223 */ /* 0x000fc2000001083c */
[-CC-:B------:R-:W-:Y:S01]  /*3dc0*/  FFMA.FTZ R27, R27, R88.reuse, -R60.reuse ;  /* 0x000000581b1b7223 */ /* 0x180fe2000001083c */
[----:B------:R-:W-:-:S01]  /*3dd0*/  FFMA.FTZ R45, R45, R88, -R60 ;  /* 0x000000582d2d7223 */ /* 0x000fc2000001083c */
        /* <DEDUP_REMOVED lines=8> */
[----:B------:R-:W2:Y:S01]  /*3e60*/  MUFU.EX2 R4, R4 ;  /* 0x0000000400047308 */ /* 0x000ea20000000800 */
[----:B------:R-:W-:-:S01]  /*3e70*/  FFMA.FTZ R65, R65, R88, -R60 ;  /* 0x0000005841417223 */ /* 0x000fc2000001083c */
[-CC-:B------:R-:W-:Y:S01]  /*3e80*/  FFMA.FTZ R67, R67, R88.reuse, -R60.reuse ;  /* 0x0000005843437223 */ /* 0x180fe2000001083c */
[----:B------:R-:W-:-:S01]  /*3e90*/  FFMA.FTZ R71, R71, R88, -R60 ;  /* 0x0000005847477223 */ /* 0x000fc2000001083c */
[-CC-:B------:R-:W-:Y:S01]  /*3ea0*/  FFMA.FTZ R73, R73, R88.reuse, -R60.reuse ;  /* 0x0000005849497223 */ /* 0x180fe2000001083c */
[----:B------:R-:W-:-:S01]  /*3eb0*/  FFMA.FTZ R31, R31, R88, -R60 ;  /* 0x000000581f1f7223 */ /* 0x000fc2000001083c */
[-CC-:B------:R-:W-:Y:S01]  /*3ec0*/  FFMA.FTZ R81, R81, R88.reuse, -R60.reuse ;  /* 0x0000005851517223 */ /* 0x180fe2000001083c */
[----:B------:R-:W-:-:S01]  /*3ed0*/  FFMA.FTZ R85, R85, R88, -R60 ;  /* 0x0000005855557223 */ /* 0x000fc2000001083c */
[----:B------:R4:W5:Y:S01]  /*3ee0*/  MUFU.EX2 R62, R54 ;  /* 0x00000036003e7308 */ /* 0x0009620000000800 */
[----:B------:R-:W-:-:S01]  /*3ef0*/  FFMA.FTZ R99, R99, R88, -R60 ;  /* 0x0000005863637223 */ /* 0x000fc2000001083c */
[-CC-:B------:R-:W-:Y:S01]  /*3f00*/  FFMA.FTZ R35, R35, R88.reuse, -R60.reuse ;  /* 0x0000005823237223 */ /* 0x180fe2000001083c */
[----:B------:R-:W-:-:S01]  /*3f10*/  FFMA.FTZ R39, R39, R88, -R60 ;  /* 0x0000005827277223 */ /* 0x000fc2000001083c */
[-CC-:B------:R-:W-:Y:S01]  /*3f20*/  FFMA.FTZ R111, R111, R88.reuse, -R60.reuse ;  /* 0x000000586f6f7223 */ /* 0x180fe2000001083c */
[----:B------:R-:W-:-:S01]  /*3f30*/  FFMA.FTZ R113, R113, R88, -R60 ;  /* 0x0000005871717223 */ /* 0x000fc2000001083c */
[-CC-:B------:R-:W-:Y:S01]  /*3f40*/  FFMA.FTZ R115, R115, R88.reuse, -R60.reuse ;  /* 0x0000005873737223 */ /* 0x180fe2000001083c */
[----:B------:R-:W-:-:S01]  /*3f50*/  FFMA.FTZ R125, R125, R88, -R60 ;  /* 0x000000587d7d7223 */ /* 0x000fc2000001083c */
[----:B------:R3:W3:Y:S01]  /*3f60*/  MUFU.EX2 R135, R56 ;  /* 0x0000003800877308 */ /* 0x0006e20000000800 */
[----:B----4-:R-:W-:-:S01]  /*3f70*/  FFMA.FTZ R54, R43, R88, -R60 ;  /* 0x000000582b367223 */ /* 0x010fc2000001083c */
[----:B-1----:R-:W-:Y:S01]  /*3f80*/  FADD.FTZ R43, R6, R29 ;  /* 0x0000001d062b7221 */ /* 0x002fe20000010000 */
[----:B--2---:R-:W-:-:S01]  /*3f90*/  FADD.FTZ R41, R5, R4 ;  /* 0x0000000405297221 */ /* 0x004fc20000010000 */
[-CC-:B------:R-:W-:Y:S01]  /*3fa0*/  FFMA.FTZ R127, R127, R88.reuse, -R60.reuse ;  /* 0x000000587f7f7223 */ /* 0x180fe2000001083c */
[----:B------:R-:W-:-:S01]  /*3fb0*/  FFMA.FTZ R129, R129, R88, -R60 ;  /* 0x0000005881817223 */ /* 0x000fc2000001083c */
[----:B------:R-:W-:Y:S01]  /*3fc0*/  FADD.FTZ R78, R8, R43 ;  /* 0x0000002b084e7221 */ /* 0x000fe20000010000 */
[----:B------:R-:W-:-:S01]  /*3fd0*/  FFMA.FTZ R131, R131, R88, -R60 ;  /* 0x0000005883837223 */ /* 0x000fc2000001083c */
[----:B------:R-:W1:Y:S01]  /*3fe0*/  MUFU.EX2 R10, R10 ;  /* 0x0000000a000a7308 */ /* 0x000e620000000800 */
[----:B-----5:R-:W-:-:S01]  /*3ff0*/  FADD.FTZ R76, R62, R41 ;  /* 0x000000293e4c7221 */ /* 0x020fc20000010000 */
[----:B---3--:R-:W-:Y:S01]  /*4000*/  FFMA.FTZ R56, R51, R88, -R60 ;  /* 0x0000005833387223 */ /* 0x008fe2000001083c */
[--C-:B------:R-:W-:Y:S01]  /*4010*/  IMAD.MOV.U32 R59, RZ, RZ, R87.reuse ;  /* 0x000000ffff3b7224 */ /* 0x100fe200078e0057 */
[----:B------:R-:W-:Y:S01]  /*4020*/  MOV R49, R87 ;  /* 0x0000005700317202 */ /* 0x000fe20000000f00 */
[----:B------:R-:W-:-:S02]  /*4030*/  IMAD.MOV.U32 R57, RZ, RZ, R87 ;  /* 0x000000ffff397224 */ /* 0x000fc400078e0057 */
[----:B------:R-:W-:Y:S01]  /*4040*/  IMAD.MOV.U32 R51, RZ, RZ, R87 ;  /* 0x000000ffff337224 */ /* 0x000fe200078e0057 */
[----:B------:R-:W2:Y:S01]  /*4050*/  MUFU.EX2 R7, R7 ;  /* 0x0000000700077308 */ /* 0x000ea20000000800 */
[----:B------:R-:W-:-:S01]  /*4060*/  FADD.FTZ R76, R135, R76 ;  /* 0x0000004c874c7221 */ /* 0x000fc20000010000 */
[----:B------:R-:W-:Y:S01]  /*4070*/  F2FP.SATFINITE.E4M3.F32.PACK_AB_MERGE_C R62, R135, R62, RZ ;  /* 0x0000003e873e723e */ /* 0x000fe200048070ff */
[--C-:B------:R-:W-:Y:S02]  /*4080*/  IMAD.MOV.U32 R43, RZ, RZ, R87.reuse ;  /* 0x000000ffff2b7224 */ /* 0x100fe400078e0057 */
[--C-:B------:R-:W-:Y:S01]  /*4090*/  IMAD.MOV.U32 R41, RZ, RZ, R87.reuse ;  /* 0x000000ffff297224 */ /* 0x100fe200078e0057 */
[----:B------:R-:W-:Y:S01]  /*40a0*/  F2FP.SATFINITE.E4M3.F32.PACK_AB_MERGE_C R172, R4, R5, R62 ;  /* 0x0000000504ac723e */ /* 0x000fe2000480703e */
[----:B------:R-:W-:Y:S01]  /*40b0*/  IMAD.MOV.U32 R62, RZ, RZ, R87 ;  /* 0x000000ffff3e7224 */ /* 0x000fe200078e0057 */
[----:B------:R-:W-:Y:S08]  /*40c0*/  MUFU.EX2 R37, R37 ;  /* 0x0000002500257308 */ /* 0x000ff00000000800 */
[----:B------:R-:W3:Y:S08]  /*40d0*/  MUFU.EX2 R52, R52 ;  /* 0x0000003400347308 */ /* 0x000ef00000000800 */
[----:B------:R-:W-:Y:S08]  /*40e0*/  MUFU.EX2 R12, R12 ;  /* 0x0000000c000c7308 */ /* 0x000ff00000000800 */
[----:B------:R4:W5:Y:S08]  /*40f0*/  MUFU.EX2 R64, R15 ;  /* 0x0000000f00407308 */ /* 0x0009700000000800 */
[----:B------:R-:W-:Y:S01]  /*4100*/  MUFU.EX2 R69, R69 ;  /* 0x0000004500457308 */ /* 0x000fe20000000800 */
[----:B----4-:R-:W-:-:S01]  /*4110*/  FFMA.FTZ R15, R63, R88, -R60 ;  /* 0x000000583f0f7223 */ /* 0x010fc2000001083c */
[----:B------:R-:W-:Y:S01]  /*4120*/  FFMA.FTZ R60, R133, R88, -R60 ;  /* 0x00000058853c7223 */ /* 0x000fe2000001083c */
[----:B------:R-:W-:-:S05]  /*4130*/  IMAD.MOV.U32 R63, RZ, RZ, R87 ;  /* 0x000000ffff3f7224 */ /* 0x000fca00078e0057 */
[----:B------:R4:W-:Y:S08]  /*4140*/  MUFU.EX2 R70, R25 ;  /* 0x0000001900467308 */ /* 0x0009f00000000800 */
[----:B------:R-:W5:Y:S01]  /*4150*/  MUFU.EX2 R21, R21 ;  /* 0x0000001500157308 */ /* 0x000f620000000800 */
[----:B----4-:R-:W-:-:S01]  /*4160*/  FADD.FTZ R25, R33, R78 ;  /* 0x0000004e21197221 */ /* 0x010fc20000010000 */
[----:B------:R-:W-:-:S03]  /*4170*/  F2FP.SATFINITE.E4M3.F32.PACK_AB_MERGE_C R33, R33, R8, RZ ;  /* 0x000000082121723e */ /* 0x000fc600048070ff */
[----:B-1----:R-:W-:Y:S01]  /*4180*/  FADD.FTZ R78, R10, R25 ;  /* 0x000000190a4e7221 */ /* 0x002fe20000010000 */
[----:B--2---:R-:W-:-:S01]  /*4190*/  FADD.FTZ R25, R7, R76 ;  /* 0x0000004c07197221 */ /* 0x004fc20000010000 */
[----:B------:R-:W-:Y:S01]  /*41a0*/  F2FP.SATFINITE.E4M3.F32.PACK_AB_MERGE_C R173, R29, R6, R33 ;  /* 0x000000061dad723e */ /* 0x000fe20004807021 */
[----:B------:R-:W1:Y:S01]  /*41b0*/  MUFU.EX2 R9, R9 ;  /* 0x0000000900097308 */ /* 0x000e620000000800 */
[----:B------:R-:W-:Y:S02]  /*41c0*/  IMAD.MOV.U32 R33, RZ, RZ, R87 ;  /* 0x000000ffff217224 */ /* 0x000fe400078e0057 */
[----:B---3--:R-:W-:Y:S01]  /*41d0*/  FADD.FTZ R25, R52, R25 ;  /* 0x0000001934197221 */ /* 0x008fe20000010000 */
[----:B------:R-:W-:-:S04]  /*41e0*/  IMAD.MOV.U32 R29, RZ, RZ, R87 ;  /* 0x000000ffff1d7224 */ /* 0x000fc800078e0057 */
[----:B------:R-:W2:Y:S08]  /*41f0*/  MUFU.EX2 R75, R75 ;  /* 0x0000004b004b7308 */ /* 0x000eb00000000800 */
[----:B------:R3:W-:Y:S08]  /*4200*/  MUFU.EX2 R72, R27 ;  /* 0x0000001b00487308 */ /* 0x0007f00000000800 */
[----:B------:R-:W4:Y:S01]  /*4210*/  MUFU.EX2 R54, R54 ;  /* 0x0000003600367308 */ /* 0x000f220000000800 */
[----:B---3--:R-:W-:-:S01]  /*4220*/  FADD.FTZ R27, R37, R78 ;  /* 0x0000004e251b7221 */ /* 0x008fc20000010000 */
[----:B-----5:R-:W-:Y:S01]  /*4230*/  FADD.FTZ R78, R64, R25 ;  /* 0x00000019404e7221 */ /* 0x020fe20000010000 */
[----:B------:R-:W-:-:S02]  /*4240*/  F2FP.SATFINITE.E4M3.F32.PACK_AB_MERGE_C R64, R21, R64, RZ ;  /* 0x000000401540723e */ /* 0x000fc400048070ff */
[----:B------:R-:W-:Y:S01]  /*4250*/  FADD.FTZ R80, R12, R27 ;  /* 0x0000001b0c507221 */ /* 0x000fe20000010000 */
[----:B------:R-:W-:-:S01]  /*4260*/  FADD.FTZ R78, R21, R78 ;  /* 0x0000004e154e7221 */ /* 0x000fc20000010000 */
[----:B------:R-:W-:Y:S01]  /*4270*/  F2FP.SATFINITE.E4M3.F32.PACK_AB_MERGE_C R174, R52, R7, R64 ;  /* 0x0000000734ae723e */ /* 0x000fe20004807040 */
[----:B------:R-:W3:Y:S01]  /*4280*/  MUFU.EX2 R45, R45 ;  /* 0x0000002d002d7308 */ /* 0x000ee20000000800 */
[----:B------:R-:W-:-:S01]  /*4290*/  FADD.FTZ R3, R69, R80 ;  /* 0x0000005045037221 */ /* 0x000fc20000010000 */
[----:B------:R-:W-:Y:S01]  /*42a0*/  F2FP.SATFINITE.E4M3.F32.PACK_AB_MERGE_C R69, R69, R12, RZ ;  /* 0x0000000c4545723e */ /* 0x000fe200048070ff */
[----:B------:R-:W-:Y:S02]  /*42b0*/  IMAD.MOV.U32 R64, RZ, RZ, R87 ;  /* 0x000000ffff407224 */ /* 0x000fe400078e0057 */
[----:B------:R-:W-:Y:S01]  /*42c0*/  FADD.FTZ R80, R14, R3 ;  /* 0x000000030e507221 */ /* 0x000fe20000010000 */
[----:B-1----:R-:W-:-:S01]  /*42d0*/  FADD.FTZ R3, R9, R78 ;  /* 0x0000004e09037221 */ /* 0x002fc20000010000 */
[----:B------:R-:W-:Y:S01]  /*42e0*/  F2FP.SATFINITE.E4M3.F32.PACK_AB_MERGE_C R175, R37, R10, R69 ;  /* 0x0000000a25af723e */ /* 0x000fe20004807045 */
[----:B------:R-:W1:Y:S01]  /*42f0*/  MUFU.EX2 R77, R77 ;  /* 0x0000004d004d7308 */ /* 0x000e620000000800 */
[----:B--2---:R-:W-:-:S01]  /*4300*/  FADD.FTZ R25, R75, R80 ;  /* 0x000000504b197221 */ /* 0x004fc20000010000 */
[----:B----4-:R-:W-:Y:S01]  /*4310*/  FADD.FTZ R80, R54, R3 ;  /* 0x0000000336507221 */ /* 0x010fe20000010000 */
[----:B------:R-:W-:-:S02]  /*4320*/  IMAD.MOV.U32 R69, RZ, RZ, R87 ;  /* 0x000000ffff457224 */ /* 0x000fc400078e0057 */
[----:B------:R-:W-:Y:S01]  /*4330*/  FADD.FTZ R82, R20, R25 ;  /* 0x0000001914527221 */ /* 0x000fe20000010000 */
[----:B------:R-:W-:Y:S02]  /*4340*/  IMAD.MOV.U32 R52, RZ, RZ, R87 ;  /* 0x000000ffff347224 */ /* 0x000fe400078e0057 */
[----:B------:R2:W4:Y:S01]  /*4350*/  MUFU.EX2 R66, R47 ;  /* 0x0000002f00427308 */ /* 0x0005220000000800 */
[----:B---3--:R-:W-:-:S01]  /*4360*/  FADD.FTZ R3, R45, R80 ;  /* 0x000000502d037221 */ /* 0x008fc20000010000 */
[--C-:B------:R-:W-:Y:S02]  /*4370*/  IMAD.MOV.U32 R37, RZ, RZ, R87.reuse ;  /* 0x000000ffff257224 */ /* 0x100fe400078e0057 */
[----:B------:R-:W-:-:S04]  /*4380*/  IMAD.MOV.U32 R27, RZ, RZ, R87 ;  /* 0x000000ffff1b7224 */ /* 0x000fc800078e0057 */
[----:B------:R-:W3:Y:S01]  /*4390*/  MUFU.EX2 R11, R11 ;  /* 0x0000000b000b7308 */ /* 0x000ee20000000800 */
[----:B-1----:R-:W-:-:S01]  /*43a0*/  FADD.FTZ R25, R77, R82 ;  /* 0x000000524d197221 */ /* 0x002fc20000010000 */
[----:B------:R-:W-:Y:S01]  /*43b0*/  F2FP.SATFINITE.E4M3.F32.PACK_AB_MERGE_C R77, R77, R20, RZ ;  /* 0x000000144d4d723e */ /* 0x000fe200048070ff */
[----:B--2---:R-:W-:Y:S02]  /*43c0*/  IMAD.MOV.U32 R47, RZ, RZ, R87 ;  /* 0x000000ffff2f7224 */ /* 0x004fe400078e0057 */
[----:B------:R-:W-:Y:S01]  /*43d0*/  FADD.FTZ R82, R24, R25 ;  /* 0x0000001918527221 */ /* 0x000fe20000010000 */
[----:B------:R-:W-:Y:S01]  /*43e0*/  F2FP.SATFINITE.E4M3.F32.PACK_AB_MERGE_C R177, R75, R14, R77 ;  /* 0x0000000e4bb1723e */ /* 0x000fe2000480704d */
[----:B------:R-:W-:Y:S01]  /*43f0*/  IMAD.MOV.U32 R77, RZ, RZ, R87 ;  /* 0x000000ffff4d7224 */ /* 0x000fe200078e0057 */
[----:B------:R-:W1:Y:S01]  /*4400*/  MUFU.EX2 R79, R79 ;  /* 0x0000004f004f7308 */ /* 0x000e620000000800 */
[----:B----4-:R-:W-:-:S01]  /*4410*/  FADD.FTZ R80, R66, R3 ;  /* 0x0000000342507221 */ /* 0x010fc20000010000 */
[----:B------:R-:W-:Y:S01]  /*4420*/  F2FP.SATFINITE.E4M3.F32.PACK_AB_MERGE_C R45, R66, R45, RZ ;  /* 0x0000002d422d723e */ /* 0x000fe200048070ff */
[----:B------:R-:W-:-:S02]  /*4430*/  IMAD.MOV.U32 R75, RZ, RZ, R87 ;  /* 0x000000ffff4b7224 */ /* 0x000fc400078e0057 */
[----:B------:R-:W-:Y:S01]  /*4440*/  IMAD.MOV.U32 R66, RZ, RZ, R87 ;  /* 0x000000ffff427224 */ /* 0x000fe200078e0057 */
[----:B------:R-:W-:Y:S01]  /*4450*/  F2FP.SATFINITE.E4M3.F32.PACK_AB_MERGE_C R176, R54, R9, R45 ;  /* 0x0000000936b0723e */ /* 0x000fe2000480702d */
[----:B------:R-:W-:Y:S01]  /*4460*/  IMAD.MOV.U32 R54, RZ, RZ, R87 ;  /* 0x000000ffff367224 */ /* 0x000fe200078e0057 */
[----:B------:R-:W2:Y:S01]  /*4470*/  MUFU.EX2 R56, R56 ;  /* 0x0000003800387308 */ /* 0x000ea20000000800 */
[----:B---3--:R-:W-:-:S01]  /*4480*/  FADD.FTZ R3, R11, R80 ;  /* 0x000000500b037221 */ /* 0x008fc20000010000 */
[----:B------:R-:W-:-:S06]  /*4490*/  IMAD.MOV.U32 R45, RZ, RZ, R87 ;  /* 0x000000ffff2d7224 */ /* 0x000fcc00078e0057 */
[----:B------:R-:W3:Y:S01]  /*44a0*/  MUFU.EX2 R53, R53 ;  /* 0x0000003500357308 */ /* 0x000ee20000000800 */
[----:B-1----:R-:W-:-:S04]  /*44b0*/  FADD.FTZ R25, R79, R82 ;  /* 0x000000524f197221 */ /* 0x002fc80000010000 */
[----:B------:R-:W-:-:S03]  /*44c0*/  FADD.FTZ R84, R26, R25 ;  /* 0x000000191a547221 */ /* 0x000fc60000010000 */
[----:B------:R-:W1:Y:S01]  /*44d0*/  MUFU.EX2 R83, R83 ;  /* 0x0000005300537308 */ /* 0x000e620000000800 */
[----:B--2---:R-:W-:-:S07]  /*44e0*/  FADD.FTZ R82, R56, R3 ;  /* 0x0000000338527221 */ /* 0x004fce0000010000 */
[----:B------:R-:W2:Y:S01]  /*44f0*/  MUFU.EX2 R68, R55 ;  /* 0x0000003700447308 */ /* 0x000ea20000000800 */
[----:B---3--:R-:W-:-:S07]  /*4500*/  FADD.FTZ R3, R53, R82 ;  /* 0x0000005235037221 */ /* 0x008fce0000010000 */
[----:B------:R-:W3:Y:S01]  /*4510*/  MUFU.EX2 R13, R13 ;  /* 0x0000000d000d7308 */ /* 0x000ee20000000800 */
[----:B-1----:R-:W-:-:S01]  /*4520*/  FADD.FTZ R25, R83, R84 ;  /* 0x0000005453197221 */ /* 0x002fc20000010000 */
[----:B------:R-:W-:Y:S01]  /*4530*/  F2FP.SATFINITE.E4M3.F32.PACK_AB_MERGE_C R83, R83, R26, RZ ;  /* 0x0000001a5353723e */ /* 0x000fe200048070ff */
[----:B------:R-:W-:Y:S02]  /*4540*/  IMAD.MOV.U32 R84, RZ, RZ, R87 ;  /* 0x000000ffff547224 */ /* 0x000fe400078e0057 */
[----:B------:R-:W-:Y:S01]  /*4550*/  FADD.FTZ R82, R28, R25 ;  /* 0x000000191c527221 */ /* 0x000fe20000010000 */
[----:B------:R-:W-:Y:S01]  /*4560*/  F2FP.SATFINITE.E4M3.F32.PACK_AB_MERGE_C R179, R79, R24, R83 ;  /* 0x000000184fb3723e */ /* 0x000fe20004807053 */
[----:B------:R-:W-:Y:S01]  /*4570*/  IMAD.MOV.U32 R83, RZ, RZ, R87 ;  /* 0x000000ffff537224 */ /* 0x000fe200078e0057 */
[----:B------:R-:W1:Y:S01]  /*4580*/  MUFU.EX2 R93, R93 ;  /* 0x0000005d005d7308 */ /* 0x000e620000000800 */
[----:B--2---:R-:W-:-:S01]  /*4590*/  FADD.FTZ R8, R68, R3 ;  /* 0x0000000344087221 */ /* 0x004fc20000010000 */
[----:B------:R-:W-:Y:S01]  /*45a0*/  F2FP.SATFINITE.E4M3.F32.PACK_AB_MERGE_C R53, R68, R53, RZ ;  /* 0x000000354435723e */ /* 0x000fe200048070ff */
[--C-:B------:R-:W-:Y:S01]  /*45b0*/  IMAD.MOV.U32 R79, RZ, RZ, R87.reuse ;  /* 0x000000ffff4f7224 */ /* 0x100fe200078e0057 */
[----:B------:R-:W-:Y:S01]  /*45c0*/  MOV R68, R87 ;  /* 0x0000005700447202 */ /* 0x000fe20000000f00 */
[----:B------:R-:W-:Y:S01]  /*45d0*/  IMAD.MOV.U32 R55, RZ, RZ, R87 ;  /* 0x000000ffff377224 */ /* 0x000fe200078e0057 */
[----:B------:R-:W-:Y:S01]  /*45e0*/  F2FP.SATFINITE.E4M3.F32.PACK_AB_MERGE_C R178, R56, R11, R53 ;  /* 0x0000000b38b2723e */ /* 0x000fe20004807035 */
[----:B------:R-:W-:Y:S01]  /*45f0*/  IMAD.MOV.U32 R56, RZ, RZ, R87 ;  /* 0x000000ffff387224 */ /* 0x000fe200078e0057 */
[----:B------:R-:W2:Y:S01]  /*4600*/  MUFU.EX2 R58, R58 ;  /* 0x0000003a003a7308 */ /* 0x000ea20000000800 */
[----:B---3--:R-:W-:-:S01]  /*4610*/  FADD.FTZ R3, R13, R8 ;  /* 0x000000080d037221 */ /* 0x008fc20000010000 */
[----:B------:R-:W-:-:S02]  /*4620*/  IMAD.MOV.U32 R53, RZ, RZ, R87 ;  /* 0x000000ffff357224 */ /* 0x000fc400078e0057 */
[----:B------:R-:W-:-:S04]  /*4630*/  IMAD.MOV.U32 R24, RZ, RZ, R87 ;  /* 0x000000ffff187224 */ /* 0x000fc800078e0057 */
[----:B------:R-:W3:Y:S01]  /*4640*/  MUFU.EX2 R61, R61 ;  /* 0x0000003d003d7308 */ /* 0x000ee20000000800 */
[----:B-1----:R-:W-:-:S01]  /*4650*/  FADD.FTZ R25, R93, R82 ;  /* 0x000000525d197221 */ /* 0x002fc20000010000 */
[----:B------:R-:W-:-:S03]  /*4660*/  IMAD.MOV.U32 R82, RZ, RZ, R87 ;  /* 0x000000ffff527224 */ /* 0x000fc600078e0057 */
[----:B------:R-:W-:Y:S01]  /*4670*/  FADD.FTZ R20, R30, R25 ;  /* 0x000000191e147221 */ /* 0x000fe20000010000 */
[----:B------:R-:W-:Y:S02]  /*4680*/  IMAD.MOV.U32 R25, RZ, RZ, R87 ;  /* 0x000000ffff197224 */ /* 0x000fe400078e0057 */
[----:B------:R-:W1:Y:S01]  /*4690*/  MUFU.EX2 R95, R95 ;  /* 0x0000005f005f7308 */ /* 0x000e620000000800 */
[----:B--2---:R-:W-:-:S07]  /*46a0*/  FADD.FTZ R12, R58, R3 ;  /* 0x000000033a0c7221 */ /* 0x004fce0000010000 */
[----:B------:R-:W2:Y:S01]  /*46b0*/  MUFU.EX2 R15, R15 ;  /* 0x0000000f000f7308 */ /* 0x000ea20000000800 */
[----:B---3--:R-:W-:-:S01]  /*46c0*/  FADD.FTZ R3, R61, R12 ;  /* 0x0000000c3d037221 */ /* 0x008fc20000010000 */
[----:B------:R-:W-:-:S03]  /*46d0*/  F2FP.SATFINITE.E4M3.F32.PACK_AB_MERGE_C R61, R70, R61, RZ ;  /* 0x0000003d463d723e */ /* 0x000fc600048070ff */
[----:B------:R-:W-:Y:S01]  /*46e0*/  FADD.FTZ R12, R70, R3 ;  /* 0x00000003460c7221 */ /* 0x000fe20000010000 */
[----:B------:R-:W-:Y:S01]  /*46f0*/  F2FP.SATFINITE.E4M3.F32.PACK_AB_MERGE_C R180, R58, R13, R61 ;  /* 0x0000000d3ab4723e */ /* 0x000fe2000480703d */
[--C-:B------:R-:W-:Y:S01]  /*4700*/  IMAD.MOV.U32 R70, RZ, RZ, R87.reuse ;  /* 0x000000ffff467224 */ /* 0x100fe200078e0057 */
[----:B------:R-:W3:Y:S01]  /*4710*/  MUFU.EX2 R97, R97 ;  /* 0x0000006100617308 */ /* 0x000ee20000000800 */
[C---:B-1----:R-:W-:Y:S01]  /*4720*/  F2FP.SATFINITE.E4M3.F32.PACK_AB_MERGE_C R30, R95.reuse, R30, RZ ;  /* 0x0000001e5f1e723e */ /* 0x042fe200048070ff */
[----:B------:R-:W-:Y:S01]  /*4730*/  FADD.FTZ R95, R95, R20 ;  /* 0x000000145f5f7221 */ /* 0x000fe20000010000 */
[----:B------:R-:W-:Y:S02]  /*4740*/  IMAD.MOV.U32 R61, RZ, RZ, R87 ;  /* 0x000000ffff3d7224 */ /* 0x000fe400078e0057 */
[----:B------:R-:W-:Y:S01]  /*4750*/  F2FP.SATFINITE.E4M3.F32.PACK_AB_MERGE_C R181, R93, R28, R30 ;  /* 0x0000001c5db5723e */ /* 0x000fe2000480701e */
[----:B------:R-:W-:-:S01]  /*4760*/  FADD.FTZ R20, R32, R95 ;  /* 0x0000005f20147221 */ /* 0x000fc20000010000 */
[----:B------:R-:W-:Y:S01]  /*4770*/  IMAD.MOV.U32 R58, RZ, RZ, R87 ;  /* 0x000000ffff3a7224 */ /* 0x000fe200078e0057 */
[----:B------:R-:W1:Y:S01]  /*4780*/  MUFU.EX2 R65, R65 ;  /* 0x0000004100417308 */ /* 0x000e620000000800 */
[----:B--2---:R-:W-:-:S01]  /*4790*/  FADD.FTZ R3, R15, R12 ;  /* 0x0000000c0f037221 */ /* 0x004fc20000010000 */
[----:B------:R-:W-:Y:S01]  /*47a0*/  MOV R30, R87 ;  /* 0x00000057001e7202 */ /* 0x000fe20000000f00 */
[----:B------:R-:W-:-:S05]  /*47b0*/  IMAD.MOV.U32 R28, RZ, RZ, R87 ;  /* 0x000000ffff1c7224 */ /* 0x000fca00078e0057 */
[----:B------:R-:W2:Y:S01]  /*47c0*/  MUFU.EX2 R101, R101 ;  /* 0x0000006500657308 */ /* 0x000ea20000000800 */
[----:B---3--:R-:W-:-:S01]  /*47d0*/  FADD.FTZ R21, R97, R20 ;  /* 0x0000001461157221 */ /* 0x008fc20000010000 */
[----:B------:R-:W-:-:S03]  /*47e0*/  FADD.FTZ R20, R72, R3 ;  /* 0x0000000348147221 */ /* 0x000fc60000010000 */
[----:B------:R-:W-:-:S03]  /*47f0*/  FADD.FTZ R26, R34, R21 ;  /* 0x00000015221a7221 */ /* 0x000fc60000010000 */
[----:B------:R3:W4:Y:S01]  /*4800*/  MUFU.EX2 R74, R67 ;  /* 0x00000043004a7308 */ /* 0x0007220000000800 */
[----:B-1----:R-:W-:-:S07]  /*4810*/  FADD.FTZ R3, R65, R20 ;  /* 0x0000001441037221 */ /* 0x002fce0000010000 */
[----:B------:R-:W1:Y:S01]  /*4820*/  MUFU.EX2 R36, R137 ;  /* 0x0000008900247308 */ /* 0x000e620000000800 */
[C---:B--2---:R-:W-:Y:S01]  /*4830*/  F2FP.SATFINITE.E4M3.F32.PACK_AB_MERGE_C R34, R101.reuse, R34, RZ ;  /* 0x000000226522723e */ /* 0x044fe200048070ff */
[----:B------:R-:W-:Y:S01]  /*4840*/  FADD.FTZ R101, R101, R26 ;  /* 0x0000001a65657221 */ /* 0x000fe20000010000 */
[--C-:B---3--:R-:W-:Y:S02]  /*4850*/  IMAD.MOV.U32 R67, RZ, RZ, R87.reuse ;  /* 0x000000ffff437224 */ /* 0x108fe400078e0057 */
[----:B------:R-:W-:Y:S01]  /*4860*/  F2FP.SATFINITE.E4M3.F32.PACK_AB_MERGE_C R183, R97, R32, R34 ;  /* 0x0000002061b7723e */ /* 0x000fe20004807022 */
[----:B------:R-:W-:Y:S02]  /*4870*/  IMAD.MOV.U32 R34, RZ, RZ, R87 ;  /* 0x000000ffff227224 */ /* 0x000fe400078e0057 */
[----:B------:R-:W2:Y:S01]  /*4880*/  MUFU.EX2 R71, R71 ;  /* 0x0000004700477308 */ /* 0x000ea20000000800 */
[C---:B----4-:R-:W-:Y:S01]  /*4890*/  F2FP.SATFINITE.E4M3.F32.PACK_AB_MERGE_C R65, R74.reuse, R65, RZ ;  /* 0x000000414a41723e */ /* 0x050fe200048070ff */
[----:B------:R-:W-:Y:S01]  /*48a0*/  FADD.FTZ R74, R74, R3 ;  /* 0x000000034a4a7221 */ /* 0x000fe20000010000 */
[----:B------:R-:W-:-:S02]  /*48b0*/  IMAD.MOV.U32 R32, RZ, RZ, R87 ;  /* 0x000000ffff207224 */ /* 0x000fc400078e0057 */
[----:B------:R-:W-:Y:S01]  /*48c0*/  F2FP.SATFINITE.E4M3.F32.PACK_AB_MERGE_C R182, R72, R15, R65 ;  /* 0x0000000f48b6723e */ /* 0x000fe20004807041 */
[----:B------:R-:W-:Y:S02]  /*48d0*/  IMAD.MOV.U32 R72, RZ, RZ, R87 ;  /* 0x000000ffff487224 */ /* 0x000fe400078e0057 */
[----:B------:R-:W3:Y:S01]  /*48e0*/  MUFU.EX2 R103, R103 ;  /* 0x0000006700677308 */ /* 0x000ee20000000800 */
[----:B-1----:R-:W-:-:S01]  /*48f0*/  FADD.FTZ R6, R36, R101 ;  /* 0x0000006524067221 */ /* 0x002fc20000010000 */
[--C-:B------:R-:W-:Y:S02]  /*4900*/  IMAD.MOV.U32 R65, RZ, RZ, R87.reuse ;  /* 0x000000ffff417224 */ /* 0x100fe400078e0057 */
[----:B------:R-:W-:-:S04]  /*4910*/  IMAD.MOV.U32 R26, RZ, RZ, R87 ;  /* 0x000000ffff1a7224 */ /* 0x000fc800078e0057 */
[----:B------:R1:W4:Y:S01]  /*4920*/  MUFU.EX2 R76, R73 ;  /* 0x00000049004c7308 */ /* 0x0003220000000800 */
[----:B--2---:R-:W-:-:S01]  /*4930*/  FADD.FTZ R3, R71, R74 ;  /* 0x0000004a47037221 */ /* 0x004fc20000010000 */
[----:B------:R-:W-:-:S06]  /*4940*/  IMAD.MOV.U32 R74, RZ, RZ, R87 ;  /* 0x000000ffff4a7224 */ /* 0x000fcc00078e0057 */
[----:B------:R-:W2:Y:S01]  /*4950*/  MUFU.EX2 R38, R139 ;  /* 0x0000008b00267308 */ /* 0x000ea20000000800 */
[----:B---3--:R-:W-:-:S01]  /*4960*/  FADD.FTZ R21, R103, R6 ;  /* 0x0000000667157221 */ /* 0x008fc20000010000 */
[----:B-1----:R-:W-:-:S06]  /*4970*/  IMAD.MOV.U32 R73, RZ, RZ, R87 ;  /* 0x000000ffff497224 */ /* 0x002fcc00078e0057 */
[----:B------:R-:W1:Y:S01]  /*4980*/  MUFU.EX2 R31, R31 ;  /* 0x0000001f001f7308 */ /* 0x000e620000000800 */
[----:B----4-:R-:W-:-:S07]  /*4990*/  FADD.FTZ R10, R76, R3 ;  /* 0x000000034c0a7221 */ /* 0x010fce0000010000 */
[----:B------:R-:W3:Y:S01]  /*49a0*/  MUFU.EX2 R105, R105 ;  /* 0x0000006900697308 */ /* 0x000ee20000000800 */
[----:B--2---:R-:W-:-:S07]  /*49b0*/  FADD.FTZ R14, R38, R21 ;  /* 0x00000015260e7221 */ /* 0x004fce0000010000 */
[----:B------:R2:W4:Y:S01]  /*49c0*/  MUFU.EX2 R78, R81 ;  /* 0x00000051004e7308 */ /* 0x0005220000000800 */
[----:B-1----:R-:W-:-:S07]  /*49d0*/  FADD.FTZ R3, R31, R10 ;  /* 0x0000000a1f037221 */ /* 0x002fce0000010000 */
[----:B------:R-:W1:Y:S01]  /*49e0*/  MUFU.EX2 R40, R40 ;  /* 0x0000002800287308 */ /* 0x000e620000000800 */
[C---:B---3--:R-:W-:Y:S01]  /*49f0*/  F2FP.SATFINITE.E4M3.F32.PACK_AB_MERGE_C R38, R105.reuse, R38, RZ ;  /* 0x000000266926723e */ /* 0x048fe200048070ff */
[----:B------:R-:W-:Y:S01]  /*4a00*/  FADD.FTZ R105, R105, R14 ;  /* 0x0000000e69697221 */ /* 0x000fe20000010000 */
[--C-:B--2---:R-:W-:Y:S02]  /*4a10*/  IMAD.MOV.U32 R81, RZ, RZ, R87.reuse ;  /* 0x000000ffff517224 */ /* 0x104fe400078e0057 */
        /* <DEDUP_REMOVED lines=12> */
[----:B------:R-:W1:Y:S01]  /*4ae0*/  MUFU.EX2 R80, R99 ;  /* 0x0000006300507308 */ /* 0x000e620000000800 */
[----:B--2---:R-:W-:-:S01]  /*4af0*/  FADD.FTZ R3, R85, R78 ;  /* 0x0000004e55037221 */ /* 0x004fc20000010000 */
[----:B------:R-:W-:-:S06]  /*4b00*/  IMAD.MOV.U32 R78, RZ, RZ, R87 ;  /* 0x000000ffff4e7224 */ /* 0x000fcc00078e0057 */
[----:B------:R-:W-:Y:S01]  /*4b10*/  MUFU.EX2 R42, R42 ;  /* 0x0000002a002a7308 */ /* 0x000fe20000000800 */
[----:B---3--:R-:W-:-:S07]  /*4b20*/  FADD.FTZ R21, R107, R10 ;  /* 0x0000000a6b157221 */ /* 0x008fce0000010000 */
[----:B------:R-:W2:Y:S01]  /*4b30*/  MUFU.EX2 R109, R109 ;  /* 0x0000006d006d7308 */ /* 0x000ea20000000800 */
[----:B-1----:R-:W-:-:S07]  /*4b40*/  FADD.FTZ R14, R80, R3 ;  /* 0x00000003500e7221 */ /* 0x002fce0000010000 */
[----:B------:R-:W1:Y:S08]  /*4b50*/  MUFU.EX2 R35, R35 ;  /* 0x0000002300237308 */ /* 0x000e700000000800 */
[----:B------:R3:W4:Y:S01]  /*4b60*/  MUFU.EX2 R8, R39 ;  /* 0x0000002700087308 */ /* 0x0007220000000800 */
[----:B--2---:R-:W-:Y:S01]  /*4b70*/  F2FP.SATFINITE.E4M3.F32.PACK_AB_MERGE_C R20, R109, R42, RZ ;  /* 0x0000002a6d14723e */ /* 0x004fe200048070ff */
[----:B------:R-:W-:-:S03]  /*4b80*/  FADD.FTZ R42, R42, R21 ;  /* 0x000000152a2a7221 */ /* 0x000fc60000010000 */
[----:B------:R-:W-:Y:S01]  /*4b90*/  F2FP.SATFINITE.E4M3.F32.PACK_AB_MERGE_C R187, R107, R40, R20 ;  /* 0x000000286bbb723e */ /* 0x000fe20004807014 */
[----:B------:R-:W-:-:S01]  /*4ba0*/  FADD.FTZ R109, R109, R42 ;  /* 0x0000002a6d6d7221 */ /* 0x000fc20000010000 */
[----:B------:R-:W-:Y:S01]  /*4bb0*/  IMAD.MOV.U32 R42, RZ, RZ, R87 ;  /* 0x000000ffff2a7224 */ /* 0x000fe200078e0057 */
[----:B------:R-:W-:Y:S01]  /*4bc0*/  MUFU.EX2 R46, R46 ;  /* 0x0000002e002e7308 */ /* 0x000fe20000000800 */
[----:B-1----:R-:W-:-:S01]  /*4bd0*/  FADD.FTZ R3, R35, R14 ;  /* 0x0000000e23037221 */ /* 0x002fc20000010000 */
[--C-:B------:R-:W-:Y:S02]  /*4be0*/  IMAD.MOV.U32 R40, RZ, RZ, R87.reuse ;  /* 0x000000ffff287224 */ /* 0x100fe400078e0057 */
[----:B---3--:R-:W-:-:S04]  /*4bf0*/  IMAD.MOV.U32 R39, RZ, RZ, R87 ;  /* 0x000000ffff277224 */ /* 0x008fc800078e0057 */
[----:B------:R-:W1:Y:S01]  /*4c00*/  MUFU.EX2 R119, R119 ;  /* 0x0000007700777308 */ /* 0x000e620000000800 */
[C---:B----4-:R-:W-:Y:S01]  /*4c10*/  F2FP.SATFINITE.E4M3.F32.PACK_AB_MERGE_C R35, R8.reuse, R35, RZ ;  /* 0x000000230823723e */ /* 0x050fe200048070ff */
[----:B------:R-:W-:-:S03]  /*4c20*/  FADD.FTZ R8, R8, R3 ;  /* 0x0000000308087221 */ /* 0x000fc60000010000 */
[----:B------:R-:W-:Y:S01]  /*4c30*/  F2FP.SATFINITE.E4M3.F32.PACK_AB_MERGE_C R186, R80, R85, R35 ;  /* 0x0000005550ba723e */ /* 0x000fe20004807023 */
[--C-:B------:R-:W-:Y:S02]  /*4c40*/  IMAD.MOV.U32 R85, RZ, RZ, R87.reuse ;  /* 0x000000ffff557224 */ /* 0x100fe400078e0057 */
[----:B------:R-:W2:Y:S01]  /*4c50*/  MUFU.EX2 R44, R44 ;  /* 0x0000002c002c7308 */ /* 0x000ea20000000800 */
[--C-:B------:R-:W-:Y:S02]  /*4c60*/  IMAD.MOV.U32 R80, RZ, RZ, R87.reuse ;  /* 0x000000ffff507224 */ /* 0x100fe400078e0057 */
[----:B------:R-:W-:-:S05]  /*4c70*/  IMAD.MOV.U32 R35, RZ, RZ, R87 ;  /* 0x000000ffff237224 */ /* 0x000fca00078e0057 */
[----:B------:R-:W3:Y:S01]  /*4c80*/  MUFU.EX2 R111, R111 ;  /* 0x0000006f006f7308 */ /* 0x000ee20000000800 */
[----:B-1----:R-:W-:-:S07]  /*4c90*/  F2FP.SATFINITE.E4M3.F32.PACK_AB_MERGE_C R5, R119, R46, RZ ;  /* 0x0000002e7705723e */ /* 0x002fce00048070ff */
[----:B------:R-:W1:Y:S01]  /*4ca0*/  MUFU.EX2 R117, R117 ;  /* 0x0000007500757308 */ /* 0x000e620000000800 */
[----:B--2---:R-:W-:-:S07]  /*4cb0*/  FADD.FTZ R4, R44, R109 ;  /* 0x0000006d2c047221 */ /* 0x004fce0000010000 */
[----:B------:R-:W2:Y:S01]  /*4cc0*/  MUFU.EX2 R12, R113 ;  /* 0x00000071000c7308 */ /* 0x000ea20000000800 */
[----:B---3--:R-:W-:-:S07]  /*4cd0*/  FADD.FTZ R3, R111, R8 ;  /* 0x000000086f037221 */ /* 0x008fce0000010000 */
[----:B------:R-:W3:Y:S01]  /*4ce0*/  MUFU.EX2 R115, R115 ;  /* 0x0000007300737308 */ /* 0x000ee20000000800 */
[C---:B-1----:R-:W-:Y:S01]  /*4cf0*/  F2FP.SATFINITE.E4M3.F32.PACK_AB_MERGE_C R189, R117.reuse, R44, R5 ;  /* 0x0000002c75bd723e */ /* 0x042fe20004807005 */
[----:B------:R-:W-:Y:S01]  /*4d00*/  FADD.FTZ R117, R117, R4 ;  /* 0x0000000475757221 */ /* 0x000fe20000010000 */
[----:B------:R-:W-:-:S03]  /*4d10*/  IMAD.MOV.U32 R44, RZ, RZ, R87 ;  /* 0x000000ffff2c7224 */ /* 0x000fc600078e0057 */
[----:B------:R-:W-:Y:S02]  /*4d20*/  FADD.FTZ R46, R46, R117 ;  /* 0x000000752e2e7221 */ /* 0x000fe40000010000 */
[----:B------:R-:W1:Y:S01]  /*4d30*/  MUFU.EX2 R6, R125 ;  /* 0x0000007d00067308 */ /* 0x000e620000000800 */
[----:B--2---:R-:W-:-:S01]  /*4d40*/  FADD.FTZ R4, R12, R3 ;  /* 0x000000030c047221 */ /* 0x004fc20000010000 */
[----:B------:R-:W-:Y:S01]  /*4d50*/  FADD.FTZ R119, R119, R46 ;  /* 0x0000002e77777221 */ /* 0x000fe20000010000 */
[----:B------:R-:W-:-:S05]  /*4d60*/  IMAD.MOV.U32 R46, RZ, RZ, R87 ;  /* 0x000000ffff2e7224 */ /* 0x000fca00078e0057 */
[----:B------:R-:W-:Y:S01]  /*4d70*/  MUFU.EX2 R50, R50 ;  /* 0x0000003200327308 */ /* 0x000fe20000000800 */
[----:B---3--:R-:W-:-:S07]  /*4d80*/  FADD.FTZ R3, R115, R4 ;  /* 0x0000000473037221 */ /* 0x008fce0000010000 */
[----:B------:R-:W2:Y:S01]  /*4d90*/  MUFU.EX2 R123, R123 ;  /* 0x0000007b007b7308 */ /* 0x000ea20000000800 */
[C---:B-1----:R-:W-:Y:S01]  /*4da0*/  F2FP.SATFINITE.E4M3.F32.PACK_AB_MERGE_C R115, R6.reuse, R115, RZ ;  /* 0x000000730673723e */ /* 0x042fe200048070ff */
[----:B------:R-:W-:-:S03]  /*4db0*/  FADD.FTZ R6, R6, R3 ;  /* 0x0000000306067221 */ /* 0x000fc60000010000 */
[----:B------:R-:W-:-:S03]  /*4dc0*/  F2FP.SATFINITE.E4M3.F32.PACK_AB_MERGE_C R188, R12, R111, R115 ;  /* 0x0000006f0cbc723e */ /* 0x000fc60004807073 */
[----:B------:R-:W1:Y:S08]  /*4dd0*/  MUFU.EX2 R48, R48 ;  /* 0x0000003000307308 */ /* 0x000e700000000800 */
[----:B------:R-:W3:Y:S01]  /*4de0*/  MUFU.EX2 R127, R127 ;  /* 0x0000007f007f7308 */ /* 0x000ee20000000800 */
[----:B--2---:R-:W-:-:S07]  /*4df0*/  F2FP.SATFINITE.E4M3.F32.PACK_AB_MERGE_C R5, R123, R50, RZ ;  /* 0x000000327b05723e */ /* 0x004fce00048070ff */
[----:B------:R-:W2:Y:S01]  /*4e00*/  MUFU.EX2 R121, R121 ;  /* 0x0000007900797308 */ /* 0x000ea20000000800 */
[----:B-1----:R-:W-:-:S07]  /*4e10*/  FADD.FTZ R4, R48, R119 ;  /* 0x0000007730047221 */ /* 0x002fce0000010000 */
[----:B------:R-:W1:Y:S01]  /*4e20*/  MUFU.EX2 R10, R129 ;  /* 0x00000081000a7308 */ /* 0x000e620000000800 */
[----:B---3--:R-:W-:-:S07]  /*4e30*/  FADD.FTZ R3, R127, R6 ;  /* 0x000000067f037221 */ /* 0x008fce0000010000 */
[----:B------:R-:W3:Y:S01]  /*4e40*/  MUFU.EX2 R131, R131 ;  /* 0x0000008300837308 */ /* 0x000ee20000000800 */
[C---:B--2---:R-:W-:Y:S01]  /*4e50*/  F2FP.SATFINITE.E4M3.F32.PACK_AB_MERGE_C R191, R121.reuse, R48, R5 ;  /* 0x0000003079bf723e */ /* 0x044fe20004807005 */
[----:B------:R-:W-:Y:S01]  /*4e60*/  FADD.FTZ R121, R121, R4 ;  /* 0x0000000479797221 */ /* 0x000fe20000010000 */
[----:B------:R-:W-:-:S03]  /*4e70*/  IMAD.MOV.U32 R48, RZ, RZ, R87 ;  /* 0x000000ffff307224 */ /* 0x000fc600078e0057 */
[----:B------:R-:W-:Y:S02]  /*4e80*/  FADD.FTZ R50, R50, R121 ;  /* 0x0000007932327221 */ /* 0x000fe40000010000 */
[----:B------:R-:W2:Y:S01]  /*4e90*/  MUFU.EX2 R60, R60 ;  /* 0x0000003c003c7308 */ /* 0x000ea20000000800 */
[----:B-1----:R-:W-:-:S04]  /*4ea0*/  FADD.FTZ R4, R10, R3 ;  /* 0x000000030a047221 */ /* 0x002fc80000010000 */
[----:B---3--:R-:W-:Y:S01]  /*4eb0*/  FADD.FTZ R5, R131, R4 ;  /* 0x0000000483057221 */ /* 0x008fe20000010000 */
[----:B------:R-:W-:-:S01]  /*4ec0*/  FADD.FTZ R4, R123, R50 ;  /* 0x000000327b047221 */ /* 0x000fc20000010000 */
[----:B------:R-:W-:Y:S01]  /*4ed0*/  IMAD.MOV.U32 R50, RZ, RZ, R87 ;  /* 0x000000ffff327224 */ /* 0x000fe200078e0057 */
[C---:B--2---:R-:W-:Y:S01]  /*4ee0*/  F2FP.SATFINITE.E4M3.F32.PACK_AB_MERGE_C R3, R60.reuse, R131, RZ ;  /* 0x000000833c03723e */ /* 0x044fe200048070ff */
[----:B------:R-:W-:Y:S01]  /*4ef0*/  FADD.FTZ R5, R60, R5 ;  /* 0x000000053c057221 */ /* 0x000fe20000010000 */
[----:B------:R-:W-:Y:S02]  /*4f00*/  IMAD.MOV.U32 R60, RZ, RZ, R87 ;  /* 0x000000ffff3c7224 */ /* 0x000fe400078e0057 */
[----:B------:R-:W-:Y:S01]  /*4f10*/  F2FP.SATFINITE.E4M3.F32.PACK_AB_MERGE_C R190, R10, R127, R3 ;  /* 0x0000007f0abe723e */ /* 0x000fe20004807003 */
[----:B------:R-:W-:Y:S06]  /*4f20*/  @!P1 BRA `(.L_x_15) ;  /* 0x0000003800349947 */ /* 0x000fec0003800000 */
[----:B------:R-:W-:Y:S01]  /*4f30*/  IMAD.MOV.U32 R6, RZ, RZ, R89 ;  /* 0x000000ffff067224 */ /* 0x000fe200078e0059 */
[----:B------:R-:W-:Y:S01]  /*4f40*/  CS2R R86, SRZ ;  /* 0x0000000000567805 */ /* 0x000fe2000001ff00 */
[----:B------:R-:W-:Y:S01]  /*4f50*/  IMAD.MOV.U32 R3, RZ, RZ, R91 ;  /* 0x000000ffff037224 */ /* 0x000fe200078e005b */
[----:B------:R-:W-:Y:S02]  /*4f60*/  CS2R R84, SRZ ;  /* 0x0000000000547805 */ /* 0x000fe4000001ff00 */
[----:B------:R-:W-:Y:S02]  /*4f70*/  CS2R R82, SRZ ;  /* 0x0000000000527805 */ /* 0x000fe4000001ff00 */
[----:B------:R-:W-:Y:S02]  /*4f80*/  CS2R R80, SRZ ;  /* 0x0000000000507805 */ /* 0x000fe4000001ff00 */
[----:B------:R-:W-:Y:S02]  /*4f90*/  CS2R R78, SRZ ;  /* 0x00000000004e7805 */ /* 0x000fe4000001ff00 */
[----:B------:R-:W-:-:S02]  /*4fa0*/  CS2R R76, SRZ ;  /* 0x00000000004c7805 */ /* 0x000fc4000001ff00 */
[----:B------:R-:W-:Y:S02]  /*4fb0*/  CS2R R74, SRZ ;  /* 0x00000000004a7805 */ /* 0x000fe4000001ff00 */
        /* <DEDUP_REMOVED lines=24> */
[----:B------:R-:W-:Y:S01]  /*5140*/  CS2R R24, SRZ ;  /* 0x0000000000187805 */ /* 0x000fe2000001ff00 */
[----:B------:R-:W-:Y:S01]  /*5150*/  UIADD3 UR54, UR54, -0x2, URZ ;  /* 0xfffffffe36367890 */ /* 0x000fe2000fffe03f */
[----:B------:R-:W-:Y:S01]  /*5160*/  UMOV UR56, UR36 ;  /* 0x0000002400387c82 */ /* 0x000fe20008000000 */
[----:B------:R-:W-:-:S10]  /*5170*/  UMOV UR55, UR49 ;  /* 0x0000003100377c82 */ /* 0x000fd40008000000 */
.L_x_25:
[----:B------:R-:W-:Y:S01]  /*5180*/  ISETP.NE.AND P2, PT, RZ, UR40, PT ;  /* 0x00000028ff007c0c */ /* 0x000fe2000bf45270 */
[----:B------:R-:W-:-:S04]  /*5190*/  UISETP.NE.AND UP0, UPT, UR55, 0x1, UPT ;  /* 0x000000013700788c */ /* 0x000fc8000bf05270 */
[----:B------:R-:W-:-:S04]  /*51a0*/  USEL UR36, URZ, 0x1, UP0 ;  /* 0x000000013f247887 */ /* 0x000fc80008000000 */
[----:B------:R-:W-:-:S04]  /*51b0*/  ULOP3.LUT UR36, UR56, UR36, URZ, 0x3c, !UPT ;  /* 0x0000002438247292 */ /* 0x000fc8000f8e3c3f */
[----:B------:R-:W-:Y:S08]  /*51c0*/  @P2 BRA `(.L_x_16) ;  /* 0x0000000000382947 */ /* 0x000ff00003800000 */
[----:B------:R-:W-:Y:S05]  /*51d0*/  @!P0 BRA `(.L_x_17) ;  /* 0x0000000000048947 */ /* 0x000fea0003800000 */
[----:B------:R-:W-:Y:S01]  /*51e0*/  BPT.TRAP 0x1 ;  /* 0x000000040000795c */ /* 0x000fe20000300000 */
.L_x_17:
[----:B------:R-:W-:Y:S01]  /*51f0*/  UIADD3 UR6, UR55, 0x1, URZ ;  /* 0x0000000137067890 */ /* 0x000fe2000fffe03f */
[----:B------:R-:W-:-:S03]  /*5200*/  IMAD.U32 R7, RZ, RZ, UR36 ;  /* 0x00000024ff077e24 */ /* 0x000fc6000f8e00ff */
[----:B------:R-:W-:Y:S02]  /*5210*/  UISETP.NE.AND UP0, UPT, UR6, 0x2, UPT ;  /* 0x000000020600788c */ /* 0x000fe4000bf05270 */
[----:B------:R-:W-:Y:S02]  /*5220*/  SHF.L.U32 R7, R7, 0x1f, RZ ;  /* 0x0000001f07077819 */ /* 0x000fe400000006ff */
[----:B------:R-:W-:-:S04]  /*5230*/  USEL UR6, UR6, URZ, UP0 ;  /* 0x0000003f06067287 */ /* 0x000fc80008000000 */
[----:B------:R-:W-:-:S09]  /*5240*/  ULEA UR6, UR6, UR38, 0x3 ;  /* 0x0000002606067291 */ /* 0x000fd2000f8e183f */
[----:B------:R1:W2:Y:S01]  /*5250*/  SYNCS.PHASECHK.TRANS64.TRYWAIT P1, [UR6+0x29830], R7 ;  /* 0x02983007ff0075a7 */ /* 0x0002a20008020146 */
[----:B------:R-:W-:Y:S05]  /*5260*/  @!P0 BRA `(.L_x_18) ;  /* 0x0000000000048947 */ /* 0x000fea0003800000 */
[----:B------:R-:W-:Y:S01]  /*5270*/  BPT.TRAP 0x1 ;  /* 0x000000040000795c */ /* 0x000fe20000300000 */
.L_x_18:
[----:B--2---:R-:W-:Y:S05]  /*5280*/  @P1 BRA `(.L_x_16) ;  /* 0x0000000000081947 */ /* 0x004fea0003800000 */
[----:B------:R-:W2:Y:S02]  /*5290*/  SYNCS.PHASECHK.TRANS64.TRYWAIT P1, [UR6+0x29830], R7 ;  /* 0x02983007ff0075a7 */ /* 0x000ea40008020146 */
[----:B--2---:R-:W-:Y:S05]  /*52a0*/  @!P1 BRA `(.L_x_19) ;  /* 0x0000008000509947 */ /* 0x004fea0003800000 */
.L_x_16:
[----:B-12---:R-:W-:Y:S01]  /*52b0*/  VIADD R7, R18, 0x8 ;  /* 0x0000000812077836 */ /* 0x006fe20000000000 */
[----:B------:R-:W-:Y:S01]  /*52c0*/  UIADD3 UR49, UR55, 0x1, URZ ;  /* 0x0000000137317890 */ /* 0x000fe2000fffe03f */
[----:B------:R-:W-:Y:S01]  /*52d0*/  UMOV UR27, 0x80000020 ;  /* 0x80000020001b7882 */ /* 0x000fe20000000000 */
[----:B------:R-:W-:Y:S02]  /*52e0*/  UMOV UR28, UR24 ;  /* 0x00000018001c7c82 */ /* 0x000fe40008000000 */
[----:B------:R1:W-:Y:S01]  /*52f0*/  BAR.SYNC.DEFER_BLOCKING R7, 0x100 ;  /* 0x000400070000751d */ /* 0x0003e20000010000 */
[----:B------:R-:W-:-:S04]  /*5300*/  UISETP.NE.AND UP0, UPT, UR49, 0x2, UPT ;  /* 0x000000023100788c */ /* 0x000fc8000bf05270 */
[----:B------:R-:W-:Y:S01]  /*5310*/  USEL UR49, UR49, URZ, UP0 ;  /* 0x0000003f31317287 */ /* 0x000fe20008000000 */
[----:B------:R-:W-:Y:S01]  /*5320*/  UMOV UR29, UR25 ;  /* 0x00000019001d7c82 */ /* 0x000fe20008000000 */
[----:B------:R-:W-:Y:S02]  /*5330*/  UMOV UR31, 0x80000020 ;  /* 0x80000020001f7882 */ /* 0x000fe40000000000 */
[----:B------:R-:W-:Y:S01]  /*5340*/  UIMAD UR57, UR49, 0x780, UR45 ;  /* 0x00000780313978a4 */ /* 0x000fe2000f8e022d */
[----:B------:R-:W-:Y:S01]  /*5350*/  UMOV UR32, UR24 ;  /* 0x0000001800207c82 */ /* 0x000fe20008000000 */
[----:B------:R-:W-:Y:S02]  /*5360*/  UMOV UR33, UR25 ;  /* 0x0000001900217c82 */ /* 0x000fe40008000000 */
[----:B------:R-:W-:Y:S02]  /*5370*/  UIADD3 UR30, UR57, 0x80, URZ ;  /* 0x00000080391e7890 */ /* 0x000fe4000fffe03f */
[----:B------:R-:W-:-:S02]  /*5380*/  UIADD3 UR34, UR57, 0x100, URZ ;  /* 0x0000010039227890 */ /* 0x000fc4000fffe03f */
[----:B------:R-:W-:Y:S01]  /*5390*/  UMOV UR26, UR57 ;  /* 0x00000039001a7c82 */ /* 0x000fe20008000000 */
[----:B------:R-:W-:Y:S01]  /*53a0*/  UMOV UR35, 0x80000020 ;  /* 0x8000002000237882 */ /* 0x000fe20000000000 */
[----:B------:R-:W-:Y:S01]  /*53b0*/  UIADD3 UR6, UR57, 0x200, URZ ;  /* 0x0000020039067890 */ /* 0x000fe2000fffe03f */
[----:B------:R-:W-:Y:S01]  /*53c0*/  UMOV UR7, 0x80000020 ;  /* 0x8000002000077882 */ /* 0x000fe20000000000 */
[----:B------:R-:W-:Y:S01]  /*53d0*/  UIADD3 UR10, UR57, 0x202, URZ ;  /* 0x00000202390a7890 */ /* 0x000fe2000fffe03f */
[----:B------:R-:W-:Y:S01]  /*53e0*/  WARPGROUP.ARRIVE ;  /* 0x00000000000079c5 */ /* 0x000fe20000000000 */
[----:B------:R-:W-:Y:S01]  /*53f0*/  UMOV UR11, 0x80000020 ;  /* 0x80000020000b7882 */ /* 0x000fe20000000000 */
[----:B------:R-:W-:Y:S01]  /*5400*/  UIADD3 UR14, UR57, 0x282, URZ ;  /* 0x00000282390e7890 */ /* 0x000fe2000fffe03f */
[----:B------:R-:W-:Y:S01]  /*5410*/  UMOV UR15, 0x80000020 ;  /* 0x80000020000f7882 */ /* 0x000fe20000000000 */
[----:B------:R-:W-:Y:S02]  /*5420*/  UIADD3 UR18, UR57, 0x500, URZ ;  /* 0x0000050039127890 */ /* 0x000fe4000fffe03f */
[----:B------:R-:W-:Y:S01]  /*5430*/  QGMMA.64x32x32.F32.E4M3.E4M3 R152, gdesc[UR24], RZ, !UPT, gsb0 ;  /* 0x00600000189879f3 */ /* 0x000fe2000c0008ff */
[----:B------:R-:W-:Y:S01]  /*5440*/  UIADD3 UR26, UR57, 0x180, URZ ;  /* 0x00000180391a7890 */ /* 0x000fe2000fffe03f */
[----:B------:R-:W-:Y:S01]  /*5450*/  UMOV UR27, 0x80000020 ;  /* 0x80000020001b7882 */ /* 0x000fe20000000000 */
[----:B------:R-:W-:Y:S01]  /*5460*/  UMOV UR19, 0x80000020 ;  /* 0x8000002000137882 */ /* 0x000fe20000000000 */
[----:B------:R-:W-:Y:S01]  /*5470*/  UIADD3 UR22, UR57, 0x502, URZ ;  /* 0x0000050239167890 */ /* 0x000fe2000fffe03f */
[----:B------:R-:W-:Y:S01]  /*5480*/  UMOV UR23, 0x80000020 ;  /* 0x8000002000177882 */ /* 0x000fe20000000000 */
[----:B------:R-:W-:-:S02]  /*5490*/  WARPGROUP.DEPBAR.LE gsb0, 0x0 ;  /* 0x00008000000079c5 */ /* 0x000fc40000010000 */
        /* <DEDUP_REMOVED lines=16> */
[----:B------:R-:W-:Y:S01]  /*55a0*/  UMOV UR26, UR6 ;  /* 0x00000006001a7c82 */ /* 0x000fe20008000000 */
[----:B------:R-:W-:Y:S01]  /*55b0*/  UMOV UR27, 0x80000020 ;  /* 0x80000020001b7882 */ /* 0x000fe20000000000 */
[----:B------:R-:W-:Y:S01]  /*55c0*/  UIADD3 UR6, UR57, 0x2, URZ ;  /* 0x0000000239067890 */ /* 0x000fe2000fffe03f */
        /* <DEDUP_REMOVED lines=25> */
[----:B------:R-:W-:Y:S01]  /*5760*/  UMOV UR6, UR10 ;  /* 0x0000000a00067c82 */ /* 0x000fe20008000000 */
[----:B------:R-:W-:Y:S01]  /*5770*/  UMOV UR7, 0x80000020 ;  /* 0x8000002000077882 */ /* 0x000fe20000000000 */
[----:B------:R-:W-:Y:S01]  /*5780*/  UIADD3 UR10, UR57, 0x280, URZ ;  /* 0x00000280390a7890 */ /* 0x000fe2000fffe03f */
        /* <DEDUP_REMOVED lines=92> */
[----:B------:R-:W-:Y:S01]  /*5d50*/  UIADD3 UR57, UR57, 0x702, URZ ;  /* 0x0000070239397890 */ /* 0x000fe2000fffe03f */
        /* <DEDUP_REMOVED lines=15> */
[----:B-1----:R-:W-:Y:S05]  /*5e50*/  @P2 BRA `(.L_x_20) ;  /* 0x00000000002c2947 */ /* 0x002fea0003800000 */
[----:B------:R-:W-:Y:S05]  /*5e60*/  @!P0 BRA `(.L_x_21) ;  /* 0x0000000000048947 */ /* 0x000fea0003800000 */
[----:B------:R-:W-:Y:S01]  /*5e70*/  BPT.TRAP 0x1 ;  /* 0x000000040000795c */ /* 0x000fe20000300000 */
.L_x_21:
[----:B------:R-:W-:Y:S01]  /*5e80*/  ULEA UR6, UR55, UR38, 0x3 ;  /* 0x0000002637067291 */ /* 0x000fe2000f8e183f */
[----:B------:R-:W-:-:S05]  /*5e90*/  IMAD.U32 R7, RZ, RZ, UR56 ;  /* 0x00000038ff077e24 */ /* 0x000fca000f8e00ff */
[----:B------:R-:W-:-:S04]  /*5ea0*/  SHF.L.U32 R7, R7, 0x1f, RZ ;  /* 0x0000001f07077819 */ /* 0x000fc800000006ff */
[----:B------:R1:W2:Y:S01]  /*5eb0*/  SYNCS.PHASECHK.TRANS64.TRYWAIT P1, [UR6+0x29850], R7 ;  /* 0x02985007ff0075a7 */ /* 0x0002a20008020146 */
[----:B------:R-:W-:Y:S05]  /*5ec0*/  @!P0 BRA `(.L_x_22) ;  /* 0x0000000000048947 */ /* 0x000fea0003800000 */
[----:B------:R-:W-:Y:S01]  /*5ed0*/  BPT.TRAP 0x1 ;  /* 0x000000040000795c */ /* 0x000fe20000300000 */
.L_x_22:
[----:B--2---:R-:W-:Y:S05]  /*5ee0*/  @P1 BRA `(.L_x_20) ;  /* 0x0000000000081947 */ /* 0x004fea0003800000 */
[----:B------:R-:W2:Y:S02]  /*5ef0*/  SYNCS.PHASECHK.TRANS64.TRYWAIT P1, [UR6+0x29850], R7 ;  /* 0x02985007ff0075a7 */ /* 0x000ea40008020146 */
[----:B--2---:R-:W-:Y:S05]  /*5f00*/  @!P1 BRA `(.L_x_23) ;  /* 0x0000007400509947 */ /* 0x004fea0003800000 */
.L_x_20:
[----:B------:R-:W-:Y:S01]  /*5f10*/  UIADD3 UR6, UR38, 0x400, URZ ;  /* 0x0000040026067890 */ /* 0x000fe2000fffe03f */
[----:B------:R-:W-:Y:S01]  /*5f20*/  WARPGROUP.ARRIVE ;  /* 0x00000000000079c5 */ /* 0x000fe20000000000 */
[----:B------:R-:W-:Y:S01]  /*5f30*/  UMOV UR7, 0xc0000010 ;  /* 0xc000001000077882 */ /* 0x000fe20000000000 */
[C---:B--2---:R-:W-:Y:S01]  /*5f40*/  FMUL.FTZ R8, R0.reuse, R152 ;  /* 0x0000009800087220 */ /* 0x044fe20000410000 */
[----:B------:R-:W-:Y:S01]  /*5f50*/  USHF.R.U32.HI UR6, URZ, 0x4, UR6 ;  /* 0x000000043f067899 */ /* 0x000fe20008011606 */
[C---:B------:R-:W-:Y:S01]  /*5f60*/  FMUL.FTZ R9, R0.reuse, R154 ;  /* 0x0000009a00097220 */ /* 0x040fe20000410000 */
[C---:B-1----:R-:W-:Y:S01]  /*5f70*/  FMUL.FTZ R7, R0.reuse, R153 ;  /* 0x0000009900077220 */ /* 0x042fe20000410000 */
[C---:B------:R-:W-:Y:S01]  /*5f80*/  FMUL.FTZ R10, R0.reuse, R155 ;  /* 0x0000009b000a7220 */ /* 0x040fe20000410000 */
[----:B------:R-:W-:Y:S01]  /*5f90*/  ULOP3.LUT UR6, UR6, 0x3fff, URZ, 0xc0, !UPT ;  /* 0x00003fff06067892 */ /* 0x000fe2000f8ec03f */
[----:B------:R-:W1:Y:S01]  /*5fa0*/  MUFU.TANH R8, R8 ;  /* 0x0000000800087308 */ /* 0x000e620000002400 */
[C---:B------:R-:W-:Y:S01]  /*5fb0*/  FMUL.FTZ R11, R0.reuse, R156 ;  /* 0x0000009c000b7220 */ /* 0x040fe20000410000 */
[C---:B------:R-:W-:Y:S01]  /*5fc0*/  FMUL.FTZ R13, R0.reuse, R158 ;  /* 0x0000009e000d7220 */ /* 0x040fe20000410000 */
[----:B------:R-:W-:Y:S01]  /*5fd0*/  ULOP3.LUT UR6, UR6, 0x10000, URZ, 0xfc, !UPT ;  /* 0x0001000006067892 */ /* 0x000fe2000f8efc3f */
[C---:B------:R-:W-:Y:S01]  /*5fe0*/  FMUL.FTZ R12, R0.reuse, R157 ;  /* 0x0000009d000c7220 */ /* 0x040fe20000410000 */
[C---:B------:R-:W-:Y:S01]  /*5ff0*/  FMUL.FTZ R14, R0.reuse, R159 ;  /* 0x0000009f000e7220 */ /* 0x040fe20000410000 */
[C---:B------:R-:W-:Y:S01]  /*6000*/  FMUL.FTZ R15, R0.reuse, R160 ;  /* 0x000000a0000f7220 */ /* 0x040fe20000410000 */
[----:B------:R-:W-:Y:S01]  /*6010*/  UIMAD UR10, UR55, 0x500, UR6 ;  /* 0x00000500370a78a4 */ /* 0x000fe2000f8e0206 */
[----:B------:R-:W2:Y:S01]  /*6020*/  MUFU.TANH R9, R9 ;  /* 0x0000000900097308 */ /* 0x000ea20000002400 */
[C---:B------:R-:W-:Y:S01]  /*6030*/  FMUL.FTZ R21, R0.reuse, R162 ;  /* 0x000000a200157220 */ /* 0x040fe20000410000 */
[C---:B------:R-:W-:Y:S01]  /*6040*/  FMUL.FTZ R20, R0.reuse, R161 ;  /* 0x000000a100147220 */ /* 0x040fe20000410000 */
[C---:B------:R-:W-:Y:S01]  /*6050*/  FMUL.FTZ R201, R0.reuse, R104 ;  /* 0x0000006800c97220 */ /* 0x040fe20000410000 */
[C---:B------:R-:W-:Y:S01]  /*6060*/  FMUL.FTZ R152, R0.reuse, R163 ;  /* 0x000000a300987220 */ /* 0x040fe20000410000 */
[C---:B------:R-:W-:Y:S01]  /*6070*/  FMUL.FTZ R153, R0.reuse, R164 ;  /* 0x000000a400997220 */ /* 0x040fe20000410000 */
[----:B------:R-:W-:Y:S01]  /*6080*/  UMOV UR6, UR10 ;  /* 0x0000000a00067c82 */ /* 0x000fe20008000000 */
[----:B------:R-:W-:Y:S01]  /*6090*/  FMUL.FTZ R155, R0, R166 ;  /* 0x000000a6009b7220 */ /* 0x000fe20000410000 */
[----:B------:R-:W-:Y:S01]  /*60a0*/  QGMMA.64x128x32.F32.E4M3.E4M3 R24, R172, gdesc[UR4], R24, gsb0 ;  /* 0x01e00004ac187df3 */ /* 0x000fe20008000818 */
[----:B------:R-:W-:Y:S01]  /*60b0*/  UIADD3 UR6, UR10, 0x100, URZ ;  /* 0x000001000a067890 */ /* 0x000fe2000fffe03f */
[----:B------:R-:W3:Y:S01]  /*60c0*/  MUFU.TANH R7, R7 ;  /* 0x0000000700077308 */ /* 0x000ee20000002400 */
[----:B------:R-:W-:Y:S01]  /*60d0*/  UMOV UR7, 0xc0000010 ;  /* 0xc000001000077882 */ /* 0x000fe20000000000 */
[----:B-1----:R-:W-:Y:S01]  /*60e0*/  FMNMX.FTZ R104, R8, R3, !PT ;  /* 0x0000000308687209 */ /* 0x002fe20007810000 */
[C---:B------:R-:W-:Y:S01]  /*60f0*/  FMUL.FTZ R154, R0.reuse, R165 ;  /* 0x000000a5009a7220 */ /* 0x040fe20000410000 */
[C---:B------:R-:W-:Y:S01]  /*6100*/  FMUL.FTZ R203, R0.reuse, R106 ;  /* 0x0000006a00cb7220 */ /* 0x040fe20000410000 */
[C---:B------:R-:W-:Y:S01]  /*6110*/  FMUL.FTZ R156, R0.reuse, R167 ;  /* 0x000000a7009c7220 */ /* 0x040fe20000410000 */
[C---:B------:R-:W-:Y:S01]  /*6120*/  FMUL.FTZ R136, R0.reuse, R136 ;  /* 0x0000008800887220 */ /* 0x040fe20000410000 */
[----:B--2---:R-:W-:Y:S01]  /*6130*/  FMNMX.FTZ R205, R9, R6, !PT ;  /* 0x0000000609cd7209 */ /* 0x004fe20007810000 */
[----:B------:R-:W1:Y:S01]  /*6140*/  MUFU.TANH R10, R10 ;  /* 0x0000000a000a7308 */ /* 0x000e620000002400 */
        /* <DEDUP_REMOVED lines=8> */
[----:B---3--:R-:W-:Y:S01]  /*61d0*/  FMNMX.FTZ R104, R7, R104, !PT ;  /* 0x0000006807687209 */ /* 0x008fe20007810000 */
[C---:B------:R-:W-:Y:S01]  /*61e0*/  FMUL.FTZ R143, R0.reuse, R143 ;  /* 0x0000008f008f7220 */ /* 0x040fe20000410000 */
[C---:B------:R-:W-:Y:S01]  /*61f0*/  FMUL.FTZ R157, R0.reuse, R144 ;  /* 0x00000090009d7220 */ /* 0x040fe20000410000 */
[C---:B------:R-:W-:Y:S01]  /*6200*/  FMUL.FTZ R223, R0.reuse, R89 ;  /* 0x0000005900df7220 */ /* 0x040fe20000410000 */
[C---:B------:R-:W-:Y:S01]  /*6210*/  FMUL.FTZ R159, R0.reuse, R145 ;  /* 0x00000091009f7220 */ /* 0x040fe20000410000 */
[C---:B------:R-:W-:Y:S01]  /*6220*/  FMUL.FTZ R145, R0.reuse, R146 ;  /* 0x0000009200917220 */ /* 0x040fe20000410000 */
[----:B------:R-:W-:Y:S01]  /*6230*/  FMUL.FTZ R147, R0, R147 ;  /* 0x0000009300937220 */ /* 0x000fe20000410000 */
[----:B------:R-:W3:Y:S01]  /*6240*/  MUFU.TANH R13, R13 ;  /* 0x0000000d000d7308 */ /* 0x000ee20000002400 */
[----:B-1----:R-:W-:Y:S01]  /*6250*/  FMNMX.FTZ R106, R10, R205, !PT ;  /* 0x000000cd0a6a7209 */ /* 0x002fe20007810000 */
[C---:B------:R-:W-:Y:S01]  /*6260*/  FMUL.FTZ R161, R0.reuse, R148 ;  /* 0x0000009400a17220 */ /* 0x040fe20000410000 */
[C---:B------:R-:W-:Y:S01]  /*6270*/  FMUL.FTZ R163, R0.reuse, R149 ;  /* 0x0000009500a37220 */ /* 0x040fe20000410000 */
[C---:B------:R-:W-:Y:S01]  /*6280*/  FMUL.FTZ R149, R0.reuse, R150 ;  /* 0x0000009600957220 */ /* 0x040fe20000410000 */
[C---:B------:R-:W-:Y:S01]  /*6290*/  FMUL.FTZ R151, R0.reuse, R151 ;  /* 0x0000009700977220 */ /* 0x040fe20000410000 */
[C---:B------:R-:W-:Y:S01]  /*62a0*/  FMUL.FTZ R165, R0.reuse, R120 ;  /* 0x0000007800a57220 */ /* 0x040fe20000410000 */
[C---:B------:R-:W-:Y:S01]  /*62b0*/  FMUL.FTZ R167, R0.reuse, R121 ;  /* 0x0000007900a77220 */ /* 0x040fe20000410000 */
[----:B------:R-:W1:Y:S01]  /*62c0*/  MUFU.TANH R12, R12 ;  /* 0x0000000c000c7308 */ /* 0x000e620000002400 */
[----:B--2---:R-:W-:Y:S01]  /*62d0*/  FMNMX.FTZ R205, R11, R104, !PT ;  /* 0x000000680bcd7209 */ /* 0x004fe20007810000 */
        /* <DEDUP_REMOVED lines=21> */
[----:B------:R-:W-:Y:S01]  /*6430*/  FMUL.FTZ R211, R0, R109 ;  /* 0x0000006d00d37220 */ /* 0x000fe20000410000 */
        /* <DEDUP_REMOVED lines=15> */
[C---:B------:R-:W-:Y:S01]  /*6530*/  FMUL.FTZ R93, R0.reuse, R94 ;  /* 0x0000005e005d7220 */ /* 0x040fe20000410000 */
        /* <DEDUP_REMOVED lines=12> */
[----:B------:R-:W-:Y:S01]  /*6600*/  FMUL.FTZ R103, R0, R103 ;  /* 0x0000006700677220 */ /* 0x000fe20000410000 */
[----:B------:R-:W2:Y:S03]  /*6610*/  S2R R170, SR_TID.X ;  /* 0x0000000000aa7919 */ /* 0x000ea60000002100 */
[----:B------:R-:W4:Y:S01]  /*6620*/  MUFU.TANH R155, R155 ;  /* 0x0000009b009b7308 */ /* 0x000f220000002400 */
[----:B---3--:R-:W-:Y:S01]  /*6630*/  FMNMX.FTZ R104, R152, R207, !PT ;  /* 0x000000cf98687209 */ /* 0x008fe20007810000 */
[----:B------:R-:W-:-:S06]  /*6640*/  FMUL.FTZ R207, R0, R91 ;  /* 0x0000005b00cf7220 */ /* 0x000fcc0000410000 */
[----:B------:R-:W3:Y:S01]  /*6650*/  MUFU.TANH R154, R154 ;  /* 0x0000009a009a7308 */ /* 0x000ee20000002400 */
[----:B-1----:R-:W-:-:S07]  /*6660*/  FMNMX.FTZ R205, R153, R88, !PT ;  /* 0x0000005899cd7209 */ /* 0x002fce0007810000 */
[----:B------:R-:W1:Y:S01]  /*6670*/  MUFU.TANH R156, R156 ;  /* 0x0000009c009c7308 */ /* 0x000e620000002400 */
[----:B----4-:R-:W-:-:S07]  /*6680*/  FMNMX.FTZ R89, R155, R104, !PT ;  /* 0x000000689b597209 */ /* 0x010fce0007810000 */
[----:B------:R-:W4:Y:S01]  /*6690*/  MUFU.TANH R136, R136 ;  /* 0x0000008800887308 */ /* 0x000f220000002400 */
[----:B---3--:R-:W-:Y:S02]  /*66a0*/  FMNMX.FTZ R205, R154, R205, !PT ;  /* 0x000000cd9acd7209 */ /* 0x008fe40007810000 */
[----:B--2---:R-:W-:-:S05]  /*66b0*/  LOP3.LUT P1, RZ, R170, 0x7f, RZ, 0xc0, !PT ;  /* 0x0000007faaff7812 */ /* 0x004fca000782c0ff */
[----:B------:R-:W2:Y:S01]  /*66c0*/  MUFU.TANH R138, R138 ;  /* 0x0000008a008a7308 */ /* 0x000ea20000002400 */
[----:B-1----:R-:W-:-:S07]  /*66d0*/  FMNMX.FTZ R89, R156, R89, !PT ;  /* 0x000000599c597209 */ /* 0x002fce0007810000 */
[----:B------:R-:W1:Y:S01]  /*66e0*/  MUFU.TANH R137, R137 ;  /* 0x0000008900897308 */ /* 0x000e620000002400 */
[----:B----4-:R-:W-:Y:S01]  /*66f0*/  FMNMX.FTZ R88, R136, R205, !PT ;  /* 0x000000cd88587209 */ /* 0x010fe20007810000 */
[----:B------:R-:W-:-:S06]  /*6700*/  FMUL.FTZ R205, R0, R90 ;  /* 0x0000005a00cd7220 */ /* 0x000fcc0000410000 */
[----:B------:R-:W3:Y:S01]  /*6710*/  MUFU.TANH R139, R139 ;  /* 0x0000008b008b7308 */ /* 0x000ee20000002400 */
[----:B--2---:R-:W-:Y:S01]  /*6720*/  FMNMX.FTZ R90, R138, R89, !PT ;  /* 0x000000598a5a7209 */ /* 0x004fe20007810000 */
[----:B------:R-:W-:Y:S02]  /*6730*/  WARPGROUP.DEPBAR.LE gsb0, 0x0 ;  /* 0x00008000000079c5 */ /* 0x000fe40000010000 */
[----:B------:R-:W-:-:S04]  /*6740*/  WARPGROUP.ARRIVE ;  /* 0x00000000000079c5 */ /* 0x000fc80000000000 */
[----:B------:R-:W2:Y:S01]  /*6750*/  MUFU.TANH R140, R140 ;  /* 0x0000008c008c7308 */ /* 0x000ea20000002400 */
[----:B-1----:R-:W-:Y:S01]  /*6760*/  FMNMX.FTZ R89, R137, R88, !PT ;  /* 0x0000005889597209 */ /* 0x002fe20007810000 */
[----:B------:R-:W-:Y:S01]  /*6770*/  QGMMA.64x128x32.F32.E4M3.E4M3 R24, R176, gdesc[UR4], R24, gsb0 ;  /* 0x01e00004b0187df3 */ /* 0x000fe20008000818 */
[----:B------:R-:W-:Y:S01]  /*6780*/  UIADD3 UR6, UR10, 0x200, URZ ;  /* 0x000002000a067890 */ /* 0x000fe2000fffe03f */
[----:B------:R-:W-:-:S04]  /*6790*/  UMOV UR7, 0xc0000010 ;  /* 0xc000001000077882 */ /* 0x000fc80000000000 */
[----:B------:R-:W1:Y:S01]  /*67a0*/  MUFU.TANH R141, R141 ;  /* 0x0000008d008d7308 */ /* 0x000e620000002400 */
[----:B---3--:R-:W-:-:S07]  /*67b0*/  FMNMX.FTZ R225, R139, R90, !PT ;  /* 0x0000005a8be17209 */ /* 0x008fce0007810000 */
[----:B------:R-:W3:Y:S01]  /*67c0*/  MUFU.TANH R142, R142 ;  /* 0x0000008e008e7308 */ /* 0x000ee20000002400 */
[----:B--2---:R-:W-:-:S07]  /*67d0*/  FMNMX.FTZ R88, R140, R89, !PT ;  /* 0x000000598c587209 */ /* 0x004fce0007810000 */
[----:B------:R-:W2:Y:S01]  /*67e0*/  MUFU.TANH R143, R143 ;  /* 0x0000008f008f7308 */ /* 0x000ea20000002400 */
[----:B-1----:R-:W-:-:S07]  /*67f0*/  FMNMX.FTZ R88, R141, R88, !PT ;  /* 0x000000588d587209 */ /* 0x002fce0007810000 */
[----:B------:R-:W1:Y:S01]  /*6800*/  MUFU.TANH R157, R157 ;  /* 0x0000009d009d7308 */ /* 0x000e620000002400 */
[----:B---3--:R-:W-:Y:S01]  /*6810*/  FMNMX.FTZ R90, R142, R225, !PT ;  /* 0x000000e18e5a7209 */ /* 0x008fe20007810000 */
[----:B------:R-:W-:-:S06]  /*6820*/  FMUL.FTZ R225, R0, R92 ;  /* 0x0000005c00e17220 */ /* 0x000fcc0000410000 */
[----:B------:R-:W3:Y:S01]  /*6830*/  MUFU.TANH R159, R159 ;  /* 0x0000009f009f7308 */ /* 0x000ee20000002400 */
[----:B--2---:R-:W-:-:S07]  /*6840*/  FMNMX.FTZ R90, R143, R90, !PT ;  /* 0x0000005a8f5a7209 */ /* 0x004fce0007810000 */
[----:B------:R-:W2:Y:S01]  /*6850*/  MUFU.TANH R145, R145 ;  /* 0x0000009100917308 */ /* 0x000ea20000002400 */
[----:B-1----:R-:W-:-:S07]  /*6860*/  FMNMX.FTZ R88, R157, R88, !PT ;  /* 0x000000589d587209 */ /* 0x002fce0007810000 */
[----:B------:R-:W1:Y:S01]  /*6870*/  MUFU.TANH R147, R147 ;  /* 0x0000009300937308 */ /* 0x000e620000002400 */
[----:B---3--:R-:W-:-:S07]  /*6880*/  FMNMX.FTZ R88, R159, R88, !PT ;  /* 0x000000589f587209 */ /* 0x008fce0007810000 */
        /* <DEDUP_REMOVED lines=21> */
[----:B-1----:R-:W-:Y:S01]  /*69e0*/  FMNMX.FTZ R88, R169, R88, !PT ;  /* 0x00000058a9587209 */ /* 0x002fe20007810000 */
[----:B------:R-:W-:Y:S02]  /*69f0*/  WARPGROUP.DEPBAR.LE gsb0, 0x0 ;  /* 0x00008000000079c5 */ /* 0x000fe40000010000 */
[----:B------:R-:W-:-:S04]  /*6a00*/  WARPGROUP.ARRIVE ;  /* 0x00000000000079c5 */ /* 0x000fc80000000000 */
[----:B------:R-:W1:Y:S01]  /*6a10*/  MUFU.TANH R127, R127 ;  /* 0x0000007f007f7308 */ /* 0x000e620000002400 */
[----:B---3--:R-:W-:Y:S01]  /*6a20*/  FMNMX.FTZ R88, R125, R88, !PT ;  /* 0x000000587d587209 */ /* 0x008fe20007810000 */
[----:B------:R-:W-:Y:S01]  /*6a30*/  QGMMA.64x128x32.F32.E4M3.E4M3 R24, R180, gdesc[UR4], R24, gsb0 ;  /* 0x01e00004b4187df3 */ /* 0x000fe20008000818 */
[----:B------:R-:W-:Y:S01]  /*6a40*/  UIADD3 UR6, UR10, 0x300, URZ ;  /* 0x000003000a067890 */ /* 0x000fe2000fffe03f */
[----:B------:R-:W-:-:S04]  /*6a50*/  UMOV UR7, 0xc0000010 ;  /* 0xc000001000077882 */ /* 0x000fc80000000000 */
        /* <DEDUP_REMOVED lines=36> */
[----:B------:R-:W-:Y:S02]  /*6ca0*/  WARPGROUP.DEPBAR.LE gsb0, 0x0 ;  /* 0x00008000000079c5 */ /* 0x000fe40000010000 */
[----:B------:R-:W-:-:S04]  /*6cb0*/  WARPGROUP.ARRIVE ;  /* 0x00000000000079c5 */ /* 0x000fc80000000000 */
[----:B------:R-:W3:Y:S01]  /*6cc0*/  MUFU.TANH R113, R113 ;  /* 0x0000007100717308 */ /* 0x000ee20000002400 */
[----:B--2---:R-:W-:Y:S01]  /*6cd0*/  FMNMX.FTZ R88, R213, R88, !PT ;  /* 0x00000058d5587209 */ /* 0x004fe20007810000 */
[----:B------:R-:W-:Y:S01]  /*6ce0*/  QGMMA.64x128x32.F32.E4M3.E4M3 R24, R184, gdesc[UR4], R24, gsb0 ;  /* 0x01e00004b8187df3 */ /* 0x000fe20008000818 */
[----:B------:R-:W-:Y:S01]  /*6cf0*/  UIADD3 UR6, UR10, 0x400, URZ ;  /* 0x000004000a067890 */ /* 0x000fe2000fffe03f */
[----:B------:R-:W-:-:S04]  /*6d00*/  UMOV UR7, 0xc0000010 ;  /* 0xc000001000077882 */ /* 0x000fc80000000000 */
        /* <DEDUP_REMOVED lines=35> */
[----:B--2---:R-:W-:Y:S01]  /*6f40*/  FMNMX.FTZ R90, R97, R90, !PT ;  /* 0x0000005a615a7209 */ /* 0x004fe20007810000 */
[----:B------:R-:W-:Y:S02]  /*6f50*/  WARPGROUP.DEPBAR.LE gsb0, 0x0 ;  /* 0x00008000000079c5 */ /* 0x000fe40000010000 */
[----:B------:R-:W-:-:S04]  /*6f60*/  WARPGROUP.ARRIVE ;  /* 0x00000000000079c5 */ /* 0x000fc80000000000 */
[----:B------:R-:W2:Y:S01]  /*6f70*/  MUFU.TANH R235, R235 ;  /* 0x000000eb00eb7308 */ /* 0x000ea20000002400 */
[----:B-1----:R-:W-:Y:S01]  /*6f80*/  FMNMX.FTZ R90, R99, R90, !PT ;  /* 0x0000005a635a7209 */ /* 0x002fe20007810000 */
[----:B------:R-:W-:Y:S06]  /*6f90*/  QGMMA.64x128x32.F32.E4M3.E4M3 R24, R188, gdesc[UR4], R24, gsb0 ;  /* 0x01e00004bc187df3 */ /* 0x000fec0008000818 */
[----:B------:R-:W1:Y:S01]  /*6fa0*/  MUFU.TANH R101, R101 ;  /* 0x0000006500657308 */ /* 0x000e620000002400 */
[----:B---3--:R-:W-:-:S07]  /*6fb0*/  FMNMX.FTZ R88, R233, R88, !PT ;  /* 0x00000058e9587209 */ /* 0x008fce0007810000 */
[----:B------:R-:W3:Y:S01]  /*6fc0*/  MUFU.TANH R103, R103 ;  /* 0x0000006700677308 */ /* 0x000ee20000002400 */
[----:B--2---:R-:W-:Y:S02]  /*6fd0*/  FMNMX.FTZ R92, R235, R88, !PT ;  /* 0x00000058eb5c7209 */ /* 0x004fe40007810000 */
[----:B------:R-:W2:Y:S03]  /*6fe0*/  LDC R88, c[0x0][0x988] ;  /* 0x00026200ff587b82 */ /* 0x000ea60000000800 */
[----:B------:R-:W4:Y:S01]  /*6ff0*/  SHFL.BFLY PT, R89, R92, 0x2, 0x1f ;  /* 0x0c401f005c597f89 */ /* 0x000f2200000e0000 */
[----:B-1----:R-:W-:-:S04]  /*7000*/  FMNMX.FTZ R90, R101, R90, !PT ;  /* 0x0000005a655a7209 */ /* 0x002fc80007810000 */
[----:B---3--:R-:W-:-:S05]  /*7010*/  FMNMX.FTZ R90, R103, R90, !PT ;  /* 0x0000005a675a7209 */ /* 0x008fca0007810000 */
[----:B------:R-:W1:Y:S01]  /*7020*/  SHFL.BFLY PT, R91, R90, 0x2, 0x1f ;  /* 0x0c401f005a5b7f89 */ /* 0x000e6200000e0000 */
[----:B----4-:R-:W-:Y:S02]  /*7030*/  FMNMX.FTZ R94, R92, R89, !PT ;  /* 0x000000595c5e7209 */ /* 0x010fe40007810000 */
[----:B-1----:R-:W-:-:S03]  /*7040*/  FMNMX.FTZ R96, R90, R91, !PT ;  /* 0x0000005b5a607209 */ /* 0x002fc60007810000 */
[----:B------:R-:W1:Y:S04]  /*7050*/  SHFL.BFLY PT, R91, R94, 0x1, 0x1f ;  /* 0x0c201f005e5b7f89 */ /* 0x000e6800000e0000 */
[----:B------:R-:W3:Y:S01]  /*7060*/  SHFL.BFLY PT, R89, R96, 0x1, 0x1f ;  /* 0x0c201f0060597f89 */ /* 0x000ee200000e0000 */
[----:B-1----:R-:W-:Y:S02]  /*7070*/  FMNMX.FTZ R91, R94, R91, !PT ;  /* 0x0000005b5e5b7209 */ /* 0x002fe40007810000 */
[----:B---3--:R-:W-:-:S03]  /*7080*/  FMNMX.FTZ R89, R96, R89, !PT ;  /* 0x0000005960597209 */ /* 0x008fc60007810000 */
[C---:B--2---:R-:W-:Y:S01]  /*7090*/  FFMA.FTZ R102, R91.reuse, R88, -8 ;  /* 0xc10000005b667423 */ /* 0x044fe20000010058 */
[----:B------:R-:W-:-:S03]  /*70a0*/  FADD.FTZ R3, -R91, R3 ;  /* 0x000000035b037221 */ /* 0x000fc60000010100 */
[-CC-:B------:R-:W-:Y:S01]  /*70b0*/  FFMA.FTZ R173, R8, R88.reuse, -R102.reuse ;  /* 0x0000005808ad7223 */ /* 0x180fe20000010866 */
[----:B------:R-:W-:-:S01]  /*70c0*/  FFMA.FTZ R8, R7, R88, -R102 ;  /* 0x0000005807087223 */ /* 0x000fc20000010866 */
[-C--:B------:R-:W-:Y:S01]  /*70d0*/  FMUL.FTZ R90, R3, R88.reuse ;  /* 0x00000058035a7220 */ /* 0x080fe20000410000 */
[----:B------:R-:W-:-:S01]  /*70e0*/  FFMA.FTZ R7, R11, R88, -R102 ;  /* 0x000000580b077223 */ /* 0x000fc20000010866 */
[-CC-:B------:R-:W-:Y:S01]  /*70f0*/  FFMA.FTZ R11, R15, R88.reuse, -R102.reuse ;  /* 0x000000580f0b7223 */ /* 0x180fe20000010866 */
[----:B------:R-:W-:-:S01]  /*7100*/  FFMA.FTZ R15, R153, R88, -R102 ;  /* 0x00000058990f7223 */ /* 0x000fc20000010866 */
[----:B------:R-:W-:Y:S01]  /*7110*/  FADD.FTZ R3, -R89, R6 ;  /* 0x0000000659037221 */ /* 0x000fe20000010100 */
[----:B------:R-:W-:-:S01]  /*7120*/  FFMA.FTZ R96, R157, R88, -R102 ;  /* 0x000000589d607223 */ /* 0x000fc20000010866 */
[-CC-:B------:R-:W-:Y:S01]  /*7130*/  FFMA.FTZ R153, R159, R88.reuse, -R102.reuse ;  /* 0x000000589f997223 */ /* 0x180fe20000010866 */
[----:B------:R1:W-:Y:S01]  /*7140*/  MUFU.EX2 R6, R90 ;  /* 0x0000005a00067308 */ /* 0x0003e20000000800 */
[----:B------:R-:W-:-:S01]  /*7150*/  FFMA.FTZ R98, R161, R88, -R102 ;  /* 0x00000058a1627223 */ /* 0x000fc20000010866 */
[-CC-:B------:R-:W-:Y:S01]  /*7160*/  FFMA.FTZ R157, R163, R88.reuse, -R102.reuse ;  /* 0x00000058a39d7223 */ /* 0x180fe20000010866 */
[----:B------:R-:W-:-:S01]  /*7170*/  FFMA.FTZ R100, R165, R88, -R102 ;  /* 0x00000058a5647223 */ /* 0x000fc20000010866 */
[-CC-:B------:R-:W-:Y:S01]  /*7180*/  FFMA.FTZ R159, R167, R88.reuse, -R102.reuse ;  /* 0x00000058a79f7223 */ /* 0x180fe20000010866 */
[----:B------:R-:W-:-:S01]  /*7190*/  FFMA.FTZ R104, R169, R88, -R102 ;  /* 0x00000058a9687223 */ /* 0x000fc20000010866 */
[-CC-:B------:R-:W-:Y:S01]  /*71a0*/  FFMA.FTZ R12, R12, R88.reuse, -R102.reuse ;  /* 0x000000580c0c7223 */ /* 0x180fe20000010866 */
[----:B------:R-:W-:-:S01]  /*71b0*/  FFMA.FTZ R20, R20, R88, -R102 ;  /* 0x0000005814147223 */ /* 0x000fc20000010866 */
[-CC-:B------:R-:W-:Y:S01]  /*71c0*/  FFMA.FTZ R92, R136, R88.reuse, -R102.reuse ;  /* 0x00000058885c7223 */ /* 0x180fe20000010866 */
[----:B-1----:R-:W-:-:S01]  /*71d0*/  FFMA.FTZ R90, R154, R88, -R102 ;  /* 0x000000589a5a7223 */ /* 0x002fc20000010866 */
[-CC-:B------:R-:W-:Y:S01]  /*71e0*/  FFMA.FTZ R137, R137, R88.reuse, -R102.reuse ;  /* 0x0000005889897223 */ /* 0x180fe20000010866 */
        /* <DEDUP_REMOVED lines=23> */
[-C--:B------:R-:W-:Y:S01]  /*7360*/  FFMA.FTZ R102, R89, R88.reuse, -8 ;  /* 0xc100000059667423 */ /* 0x080fe20000010058 */
[-C--:B------:R-:W-:Y:S01]  /*7370*/  FMUL.FTZ R3, R3, R88.reuse ;  /* 0x0000005803037220 */ /* 0x080fe20000410000 */
[----:B------:R-:W1:Y:S02]  /*7380*/  MUFU.EX2 R173, R173 ;  /* 0x000000ad00ad7308 */ /* 0x000e640000000800 */
[----:B------:R-:W-:-:S01]  /*7390*/  FFMA.FTZ R126, R9, R88, -R102 ;  /* 0x00000058097e7223 */ /* 0x000fc20000010866 */
        /* <DEDUP_REMOVED lines=14> */
[----:B-1----:R-:W-:-:S01]  /*7480*/  FFMA.FTZ R5, R6, R5, R173 ;  /* 0x0000000506057223 */ /* 0x002fc200000100ad */
[-CC-:B------:R-:W-:Y:S01]  /*7490*/  FFMA.FTZ R143, R143, R88.reuse, -R102.reuse ;  /* 0x000000588f8f7223 */ /* 0x180fe20000010866 */
[----:B------:R-:W-:-:S01]  /*74a0*/  FFMA.FTZ R134, R145, R88, -R102 ;  /* 0x0000005891867223 */ /* 0x000fc20000010866 */
[-CC-:B------:R-:W-:Y:S01]  /*74b0*/  FFMA.FTZ R145, R147, R88.reuse, -R102.reuse ;  /* 0x0000005893917223 */ /* 0x180fe20000010866 */
[----:B------:R-:W-:-:S01]  /*74c0*/  FFMA.FTZ R147, R151, R88, -R102 ;  /* 0x0000005897937223 */ /* 0x000fc20000010866 */
[-CC-:B------:R-:W-:Y:S01]  /*74d0*/  FFMA.FTZ R121, R121, R88.reuse, -R102.reuse ;  /* 0x0000005879797223 */ /* 0x180fe20000010866 */
[----:B------:R-:W-:-:S01]  /*74e0*/  FFMA.FTZ R138, R123, R88, -R102 ;  /* 0x000000587b8a7223 */ /* 0x000fc20000010866 */
[----:B------:R-:W1:Y:S01]  /*74f0*/  MUFU.EX2 R8, R8 ;  /* 0x0000000800087308 */ /* 0x000e620000000800 */
[----:B------:R-:W-:-:S01]  /*7500*/  FFMA.FTZ R123, R171, R88, -R102 ;  /* 0x00000058ab7b7223 */ /* 0x000fc20000010866 */
[-CC-:B------:R-:W-:Y:S01]  /*7510*/  FFMA.FTZ R140, R127, R88.reuse, -R102.reuse ;  /* 0x000000587f8c7223 */ /* 0x180fe20000010866 */
[----:B------:R-:W-:-:S01]  /*7520*/  FFMA.FTZ R127, R195, R88, -R102 ;  /* 0x00000058c37f7223 */ /* 0x000fc20000010866 */
[-CC-:B------:R-:W-:Y:S01]  /*7530*/  FFMA.FTZ R142, R131, R88.reuse, -R102.reuse ;  /* 0x00000058838e7223 */ /* 0x180fe20000010866 */
[----:B------:R-:W-:-:S01]  /*7540*/  FFMA.FTZ R131, R199, R88, -R102 ;  /* 0x00000058c7837223 */ /* 0x000fc20000010866 */
[-CC-:B------:R-:W-:Y:S01]  /*7550*/  FFMA.FTZ R154, R119, R88.reuse, -R102.reuse ;  /* 0x00000058779a7223 */ /* 0x180fe20000010866 */
[----:B------:R-:W-:-:S01]  /*7560*/  FFMA.FTZ R93, R93, R88, -R102 ;  /* 0x000000585d5d7223 */ /* 0x000fc20000010866 */
[----:B------:R-:W3:Y:S01]  /*7570*/  MUFU.EX2 R9, R9 ;  /* 0x0000000900097308 */ /* 0x000ee20000000800 */
[----:B--2---:R-:W-:-:S01]  /*7580*/  FFMA.FTZ R4, R3, R4, R126 ;  /* 0x0000000403047223 */ /* 0x004fc2000001007e */
[-CC-:B------:R-:W-:Y:S01]  /*7590*/  FFMA.FTZ R95, R95, R88.reuse, -R102.reuse ;  /* 0x000000585f5f7223 */ /* 0x180fe20000010866 */
[----:B------:R-:W-:-:S01]  /*75a0*/  FFMA.FTZ R97, R97, R88, -R102 ;  /* 0x0000005861617223 */ /* 0x000fc20000010866 */
[----:B------:R-:W-:Y:S01]  /*75b0*/  FFMA.FTZ R99, R99, R88, -R102 ;  /* 0x0000005863637223 */ /* 0x000fe20000010866 */
[----:B------:R-:W-:-:S02]  /*75c0*/  WARPGROUP.DEPBAR.LE gsb0, 0x0 ;  /* 0x00008000000079c5 */ /* 0x000fc40000010000 */
[----:B------:R-:W-:Y:S01]  /*75d0*/  FFMA.FTZ R101, R101, R88, -R102 ;  /* 0x0000005865657223 */ /* 0x000fe20000010866 */
[----:B------:R-:W2:Y:S01]  /*75e0*/  MUFU.EX2 R7, R7 ;  /* 0x0000000700077308 */ /* 0x000ea20000000800 */
[----:B-1----:R-:W-:-:S07]  /*75f0*/  FADD.FTZ R146, R8, R5 ;  /* 0x0000000508927221 */ /* 0x002fce0000010000 */
[----:B------:R-:W1:Y:S01]  /*7600*/  MUFU.EX2 R10, R10 ;  /* 0x0000000a000a7308 */ /* 0x000e620000000800 */
[----:B---3--:R-:W-:-:S07]  /*7610*/  FADD.FTZ R5, R9, R4 ;  /* 0x0000000409057221 */ /* 0x008fce0000010000 */
[----:B------:R-:W3:Y:S01]  /*7620*/  MUFU.EX2 R12, R12 ;  /* 0x0000000c000c7308 */ /* 0x000ee20000000800 */
[----:B--2---:R-:W-:-:S07]  /*7630*/  FADD.FTZ R135, R7, R146 ;  /* 0x0000009207877221 */ /* 0x004fce0000010000 */
[----:B------:R-:W2:Y:S01]  /*7640*/  MUFU.EX2 R13, R13 ;  /* 0x0000000d000d7308 */ /* 0x000ea20000000800 */
[----:B-1----:R-:W-:-:S07]  /*7650*/  FADD.FTZ R4, R10, R5 ;  /* 0x000000050a047221 */ /* 0x002fce0000010000 */
[----:B------:R-:W1:Y:S01]  /*7660*/  MUFU.EX2 R11, R11 ;  /* 0x0000000b000b7308 */ /* 0x000e620000000800 */
[----:B---3--:R-:W-:-:S01]  /*7670*/  FADD.FTZ R146, R12, R135 ;  /* 0x000000870c927221 */ /* 0x008fc20000010000 */
[----:B------:R-:W-:-:S06]  /*7680*/  FFMA.FTZ R135, R203, R88, -R102 ;  /* 0x00000058cb877223 */ /* 0x000fcc0000010866 */
[----:B------:R-:W3:Y:S01]  /*7690*/  MUFU.EX2 R14, R14 ;  /* 0x0000000e000e7308 */ /* 0x000ee20000000800 */
[----:B--2---:R-:W-:-:S07]  /*76a0*/  FADD.FTZ R5, R13, R4 ;  /* 0x000000040d057221 */ /* 0x004fce0000010000 */
[----:B------:R-:W2:Y:S01]  /*76b0*/  MUFU.EX2 R20, R20 ;  /* 0x0000001400147308 */ /* 0x000ea20000000800 */
[----:B-1----:R-:W-:-:S01]  /*76c0*/  FADD.FTZ R149, R11, R146 ;  /* 0x000000920b957221 */ /* 0x002fc20000010000 */
[----:B------:R-:W-:-:S06]  /*76d0*/  FFMA.FTZ R146, R107, R88, -R102 ;  /* 0x000000586b927223 */ /* 0x000fcc0000010866 */
[----:B------:R-:W1:Y:S01]  /*76e0*/  MUFU.EX2 R21, R21 ;  /* 0x0000001500157308 */ /* 0x000e620000000800 */
[----:B---3--:R-:W-:-:S07]  /*76f0*/  FADD.FTZ R4, R14, R5 ;  /* 0x000000050e047221 */ /* 0x008fce0000010000 */
[----:B------:R-:W3:Y:S01]  /*7700*/  MUFU.EX2 R15, R15 ;  /* 0x0000000f000f7308 */ /* 0x000ee20000000800 */
[----:B--2---:R-:W-:-:S07]  /*7710*/  FADD.FTZ R148, R20, R149 ;  /* 0x0000009514947221 */ /* 0x004fce0000010000 */
[----:B------:R-:W2:Y:S01]  /*7720*/  MUFU.EX2 R128, R128 ;  /* 0x0000008000807308 */ /* 0x000ea20000000800 */
[----:B-1----:R-:W-:-:S07]  /*7730*/  FADD.FTZ R5, R21, R4 ;  /* 0x0000000415057221 */ /* 0x002fce0000010000 */
[----:B------:R-:W1:Y:S01]  /*7740*/  MUFU.EX2 R90, R90 ;  /* 0x0000005a005a7308 */ /* 0x000e620000000800 */
[----:B---3--:R-:W-:-:S07]  /*7750*/  FADD.FTZ R107, R15, R148 ;  /* 0x000000940f6b7221 */ /* 0x008fce0000010000 */
        /* <DEDUP_REMOVED lines=14> */
[----:B--2---:R-:W-:-:S01]  /*7840*/  FADD.FTZ R109, R139, R148 ;  /* 0x000000948b6d7221 */ /* 0x004fc20000010000 */
[----:B------:R-:W-:-:S06]  /*7850*/  FFMA.FTZ R148, R111, R88, -R102 ;  /* 0x000000586f947223 */ /* 0x000fcc0000010866 */
        /* <DEDUP_REMOVED lines=50> */
[-CC-:B------:R-:W-:Y:S01]  /*7b80*/  FFMA.FTZ R152, R207, R88.reuse, -R102.reuse ;  /* 0x00000058cf987223 */ /* 0x180fe20000010866 */
[----:B------:R-:W-:-:S05]  /*7b90*/  FFMA.FTZ R102, R103, R88, -R102 ;  /* 0x0000005867667223 */ /* 0x000fca0000010866 */
        /* <DEDUP_REMOVED lines=28> */
[----:B------:R-:W-:-:S06]  /*7d60*/  IMAD.U32 R115, RZ, RZ, UR49 ;  /* 0x00000031ff737e24 */ /* 0x000fcc000f8e00ff */
[----:B------:R-:W1:Y:S01]  /*7d70*/  MUFU.EX2 R150, R150 ;  /* 0x0000009600967308 */ /* 0x000e620000000800 */
[----:B---3--:R-:W-:-:S01]  /*7d80*/  FADD.FTZ R5, R109, R4 ;  /* 0x000000046d057221 */ /* 0x008fc20000010000 */
[----:B------:R-:W-:-:S06]  /*7d90*/  IADD3 R4, -R18, 0xb, RZ ;  /* 0x0000000b12047810 */ /* 0x000fcc0007ffe1ff */
[----:B------:R-:W3:Y:S08]  /*7da0*/  MUFU.EX2 R116, R116 ;  /* 0x0000007400747308 */ /* 0x000ef00000000800 */
[----:B------:R-:W4:Y:S08]  /*7db0*/  MUFU.EX2 R111, R111 ;  /* 0x0000006f006f7308 */ /* 0x000f300000000800 */
[----:B------:R-:W5:Y:S08]  /*7dc0*/  MUFU.EX2 R165, R165 ;  /* 0x000000a500a57308 */ /* 0x000f700000000800 */
[----:B------:R-:W5:Y:S08]  /*7dd0*/  MUFU.EX2 R154, R154 ;  /* 0x0000009a009a7308 */ /* 0x000f700000000800 */
[----:B------:R-:W5:Y:S08]  /*7de0*/  MUFU.EX2 R118, R118 ;  /* 0x0000007600767308 */ /* 0x000f700000000800 */
[----:B------:R-:W5:Y:S08]  /*7df0*/  MUFU.EX2 R113, R113 ;  /* 0x0000007100717308 */ /* 0x000f700000000800 */
[----:B------:R-:W5:Y:S08]  /*7e00*/  MUFU.EX2 R167, R167 ;  /* 0x000000a700a77308 */ /* 0x000f700000000800 */
[----:B------:R2:W-:Y:S08]  /*7e10*/  MUFU.EX2 R160, R93 ;  /* 0x0000005d00a07308 */ /* 0x0005f00000000800 */
[----:B------:R-:W5:Y:S01]  /*7e20*/  MUFU.EX2 R152, R152 ;  /* 0x0000009800987308 */ /* 0x000f620000000800 */
[----:B--2---:R-:W-:-:S01]  /*7e30*/  FADD.FTZ R93, R163, R156 ;  /* 0x0000009ca35d7221 */ /* 0x004fc20000010000 */
[----:B-1----:R-:W-:-:S03]  /*7e40*/  FADD.FTZ R156, R150, R5 ;  /* 0x00000005969c7221 */ /* 0x002fc60000010000 */
[----:B---3--:R-:W-:Y:S01]  /*7e50*/  FADD.FTZ R158, R116, R93 ;  /* 0x0000005d749e7221 */ /* 0x008fe20000010000 */
[----:B----4-:R-:W-:-:S02]  /*7e60*/  FADD.FTZ R5, R111, R156 ;  /* 0x0000009c6f057221 */ /* 0x010fc40000010000 */
[----:B------:R-:W1:Y:S01]  /*7e70*/  MUFU.EX2 R120, R120 ;  /* 0x0000007800787308 */ /* 0x000e620000000800 */
[----:B-----5:R-:W-:-:S01]  /*7e80*/  FADD.FTZ R93, R165, R158 ;  /* 0x0000009ea55d7221 */ /* 0x020fc20000010000 */
[----:B------:R-:W-:-:S03]  /*7e90*/  FADD.FTZ R156, R154, R5 ;  /* 0x000000059a9c7221 */ /* 0x000fc60000010000 */
[----:B------:R-:W-:Y:S01]  /*7ea0*/  FADD.FTZ R158, R118, R93 ;  /* 0x0000005d769e7221 */ /* 0x000fe20000010000 */
[----:B------:R-:W-:-:S02]  /*7eb0*/  FADD.FTZ R5, R113, R156 ;  /* 0x0000009c71057221 */ /* 0x000fc40000010000 */
[----:B------:R-:W2:Y:S01]  /*7ec0*/  MUFU.EX2 R169, R169 ;  /* 0x000000a900a97308 */ /* 0x000ea20000000800 */
[----:B------:R-:W-:-:S01]  /*7ed0*/  FADD.FTZ R93, R167, R158 ;  /* 0x0000009ea75d7221 */ /* 0x000fc20000010000 */
[----:B------:R-:W-:-:S04]  /*7ee0*/  FADD.FTZ R5, R152, R5 ;  /* 0x0000000598057221 */ /* 0x000fc80000010000 */
[----:B------:R-:W-:Y:S02]  /*7ef0*/  FADD.FTZ R5, R160, R5 ;  /* 0x00000005a0057221 */ /* 0x000fe40000010000 */
[----:B------:R-:W3:Y:S01]  /*7f00*/  MUFU.EX2 R95, R95 ;  /* 0x0000005f005f7308 */ /* 0x000ee20000000800 */
[----:B-1----:R-:W-:-:S07]  /*7f10*/  FADD.FTZ R156, R120, R93 ;  /* 0x0000005d789c7221 */ /* 0x002fce0000010000 */
[----:B------:R-:W-:Y:S01]  /*7f20*/  MUFU.EX2 R122, R122 ;  /* 0x0000007a007a7308 */ /* 0x000fe20000000800 */
[----:B--2---:R-:W-:-:S07]  /*7f30*/  FADD.FTZ R93, R169, R156 ;  /* 0x0000009ca95d7221 */ /* 0x004fce0000010000 */
[----:B------:R1:W2:Y:S01]  /*7f40*/  MUFU.EX2 R162, R97 ;  /* 0x0000006100a27308 */ /* 0x0002a20000000800 */
[----:B---3--:R-:W-:-:S07]  /*7f50*/  FADD.FTZ R5, R95, R5 ;  /* 0x000000055f057221 */ /* 0x008fce0000010000 */
[----:B------:R-:W-:Y:S01]  /*7f60*/  MUFU.EX2 R175, R175 ;  /* 0x000000af00af7308 */ /* 0x000fe20000000800 */
[----:B-1----:R-:W-:Y:S01]  /*7f70*/  @!P1 LEA R97, R115, UR38, 0x3 ;  /* 0x0000002673619c11 */ /* 0x002fe2000f8e18ff */
[----:B------:R1:W-:Y:S06]  /*7f80*/  BAR.ARV R4, 0x100 ;  /* 0x000400040000751d */ /* 0x0003ec0000002000 */
[----:B------:R-:W3:Y:S01]  /*7f90*/  MUFU.EX2 R164, R99 ;  /* 0x0000006300a47308 */ /* 0x000ee20000000800 */
[----:B--2---:R-:W-:-:S01]  /*7fa0*/  FADD.FTZ R5, R162, R5 ;  /* 0x00000005a2057221 */ /* 0x004fc20000010000 */
[----:B-1----:R-:W-:-:S05]  /*7fb0*/  @!P1 VIADD R4, R97, 0x29840 ;  /* 0x0002984061049836 */ /* 0x002fca0000000000 */
[----:B------:R-:W-:Y:S01]  /*7fc0*/  @!P1 PRMT R4, RZ, 0x654, R4 ;  /* 0x00000654ff049816 */ /* 0x000fe20000000004 */
[----:B------:R-:W1:Y:S03]  /*7fd0*/  MUFU.EX2 R124, R124 ;  /* 0x0000007c007c7308 */ /* 0x000e660000000800 */
[----:B------:R2:W-:Y:S05]  /*7fe0*/  @!P1 SYNCS.ARRIVE.TRANS64.RED.A1T0 RZ, [R4+URZ], RZ ;  /* 0x000000ff04ff99a7 */ /* 0x0005ea000810043f */
[----:B------:R-:W4:Y:S01]  /*7ff0*/  MUFU.EX2 R166, R101 ;  /* 0x0000006500a67308 */ /* 0x000f220000000800 */
[----:B---3--:R-:W-:-:S01]  /*8000*/  FADD.FTZ R5, R164, R5 ;  /* 0x00000005a4057221 */ /* 0x008fc20000010000 */
[----:B--2---:R-:W-:-:S04]  /*8010*/  FADD.FTZ R4, R122, R93 ;  /* 0x0000005d7a047221 */ /* 0x004fc80000010000 */
[----:B------:R-:W-:Y:S02]  /*8020*/  FADD.FTZ R93, R175, R4 ;  /* 0x00000004af5d7221 */ /* 0x000fe40000010000 */
[----:B------:R-:W2:Y:S02]  /*8030*/  MUFU.EX2 R177, R177 ;  /* 0x000000b100b17308 */ /* 0x000ea40000000800 */
[----:B-1----:R-:W-:-:S06]  /*8040*/  FADD.FTZ R4, R124, R93 ;  /* 0x0000005d7c047221 */ /* 0x002fcc0000010000 */
[----:B------:R-:W1:Y:S01]  /*8050*/  MUFU.EX2 R102, R102 ;  /* 0x0000006600667308 */ /* 0x000e620000000800 */
[----:B----4-:R-:W-:-:S01]  /*8060*/  FADD.FTZ R93, R166, R5 ;  /* 0x00000005a65d7221 */ /* 0x010fc20000010000 */
[----:B--2---:R-:W-:-:S03]  /*8070*/  FADD.FTZ R5, R177, R4 ;  /* 0x00000004b1057221 */ /* 0x004fc60000010000 */
[----:B-1----:R-:W-:Y:S01]  /*8080*/  FADD.FTZ R4, R102, R93 ;  /* 0x0000005d66047221 */ /* 0x002fe20000010000 */
[----:B------:R-:W-:Y:S06]  /*8090*/  @!P0 BRA `(.L_x_24) ;  /* 0x0000000000048947 */ /* 0x000fec0003800000 */
[----:B------:R-:W-:Y:S01]  /*80a0*/  BPT.TRAP 0x1 ;  /* 0x000000040000795c */ /* 0x000fe20000300000 */
.L_x_24:
[----:B------:R-:W-:Y:S01]  /*80b0*/  ULEA UR6, UR55, UR38, 0x3 ;  /* 0x0000002637067291 */ /* 0x000fe2000f8e183f */
[----:B------:R-:W-:Y:S01]  /*80c0*/  ISETP.LT.AND P1, PT, RZ, UR54, PT ;  /* 0x00000036ff007c0c */ /* 0x000fe2000bf21270 */
[----:B------:R-:W-:Y:S01]  /*80d0*/  UIADD3 UR7, UR54, -0x1, URZ ;  /* 0xffffffff36077890 */ /* 0x000fe2000fffe03f */
[----:B------:R-:W-:Y:S01]  /*80e0*/  F2FP.SATFINITE.E4M3.F32.PACK_AB_MERGE_C R128, R155, R128, RZ ;  /* 0x000000809b80723e */ /* 0x000fe200048070ff */
[----:B------:R-:W-:Y:S01]  /*80f0*/  UIADD3 UR6, UR6, 0x29860, URZ ;  /* 0x0002986006067890 */ /* 0x000fe2000fffe03f */
[----:B------:R-:W-:Y:S01]  /*8100*/  F2FP.SATFINITE.E4M3.F32.PACK_AB_MERGE_C R7, R12, R7, RZ ;  /* 0x000000070c07723e */ /* 0x000fe200048070ff */
[----:B------:R-:W-:Y:S01]  /*8110*/  UMOV UR56, UR36 ;  /* 0x0000002400387c82 */ /* 0x000fe20008000000 */
[----:B------:R-:W-:Y:S01]  /*8120*/  F2FP.SATFINITE.E4M3.F32.PACK_AB_MERGE_C R10, R13, R10, RZ ;  /* 0x0000000a0d0a723e */ /* 0x000fe200048070ff */
[----:B------:R-:W-:Y:S01]  /*8130*/  UPRMT UR6, UR37, 0x654, UR6 ;  /* 0x0000065425067896 */ /* 0x000fe20008000006 */
[----:B------:R-:W-:Y:S01]  /*8140*/  F2FP.SATFINITE.E4M3.F32.PACK_AB_MERGE_C R124, R177, R124, RZ ;  /* 0x0000007cb17c723e */ /* 0x000fe200048070ff */
[----:B------:R-:W-:Y:S01]  /*8150*/  UMOV UR54, UR7 ;  /* 0x0000000700367c82 */ /* 0x000fe20008000000 */
[----:B------:R-:W-:Y:S01]  /*8160*/  F2FP.SATFINITE.E4M3.F32.PACK_AB_MERGE_C R128, R21, R14, R128 ;  /* 0x0000000e1580723e */ /* 0x000fe20004807080 */
[----:B------:R-:W-:Y:S01]  /*8170*/  UMOV UR55, UR49 ;  /* 0x0000003100377c82 */ /* 0x000fe20008000000 */
[----:B------:R-:W-:Y:S01]  /*8180*/  F2FP.SATFINITE.E4M3.F32.PACK_AB_MERGE_C R15, R90, R15, RZ ;  /* 0x0000000f5a0f723e */ /* 0x000fe200048070ff */
[----:B------:R-:W-:Y:S01]  /*8190*/  FMUL.FTZ R24, R24, R6 ;  /* 0x0000000618187220 */ /* 0x000fe20000410000 */
[----:B------:R-:W-:Y:S01]  /*81a0*/  F2FP.SATFINITE.E4M3.F32.PACK_AB_MERGE_C R94, R141, R94, RZ ;  /* 0x0000005e8d5e723e */ /* 0x000fe200048070ff */
[----:B------:R-:W-:Y:S01]  /*81b0*/  FMUL.FTZ R25, R25, R6 ;  /* 0x0000000619197220 */ /* 0x000fe20000410000 */
[----:B------:R-:W-:Y:S01]  /*81c0*/  F2FP.SATFINITE.E4M3.F32.PACK_AB_MERGE_C R132, R143, R132, RZ ;  /* 0x000000848f84723e */ /* 0x000fe200048070ff */
[----:B------:R-:W-:Y:S01]  /*81d0*/  SYNCS.ARRIVE.TRANS64.RED.A1T0 RZ, [UR6], RZ ;  /* 0x000000ffffff79a7 */ /* 0x000fe20008100406 */
[----:B------:R-:W-:Y:S01]  /*81e0*/  F2FP.SATFINITE.E4M3.F32.PACK_AB_MERGE_C R98, R157, R98, RZ ;  /* 0x000000629d62723e */ /* 0x000fe200048070ff */
[----:B------:R-:W-:Y:S01]  /*81f0*/  FMUL.FTZ R28, R28, R6 ;  /* 0x000000061c1c7220 */ /* 0x000fe20000410000 */
[----:B------:R-:W-:Y:S01]  /*8200*/  F2FP.SATFINITE.E4M3.F32.PACK_AB_MERGE_C R136, R147, R136, RZ ;  /* 0x000000889388723e */ /* 0x000fe200048070ff */
[----:B------:R-:W-:Y:S01]  /*8210*/  FMUL.FTZ R29, R29, R6 ;  /* 0x000000061d1d7220 */ /* 0x000fe20000410000 */
[----:B------:R-:W-:Y:S01]  /*8220*/  F2FP.SATFINITE.E4M3.F32.PACK_AB_MERGE_C R104, R125, R104, RZ ;  /* 0x000000687d68723e */ /* 0x000fe200048070ff */
[-C--:B------:R-:W-:Y:S01]  /*8230*/  FMUL.FTZ R32, R32, R6.reuse ;  /* 0x0000000620207220 */ /* 0x080fe20000410000 */
        /* <DEDUP_REMOVED lines=15> */
[----:B------:R-:W-:Y:S01]  /*8330*/  FMUL.FTZ R48, R48, R6 ;  /* 0x0000000630307220 */ /* 0x000fe20000410000 */
[----:B------:R-:W-:Y:S01]  /*8340*/  F2FP.SATFINITE.E4M3.F32.PACK_AB_MERGE_C R12, R95, R160, RZ ;  /* 0x000000a05f0c723e */ /* 0x000fe200048070ff */
[----:B------:R-:W-:Y:S01]  /*8350*/  FMUL.FTZ R49, R49, R6 ;  /* 0x0000000631317220 */ /* 0x000fe20000410000 */
[----:B------:R-:W-:Y:S01]  /*8360*/  F2FP.SATFINITE.E4M3.F32.PACK_AB_MERGE_C R13, R102, R166, RZ ;  /* 0x000000a6660d723e */ /* 0x000fe200048070ff */
[-C--:B------:R-:W-:Y:S01]  /*8370*/  FMUL.FTZ R52, R52, R6.reuse ;  /* 0x0000000634347220 */ /* 0x080fe20000410000 */
[----:B------:R-:W-:Y:S01]  /*8380*/  F2FP.SATFINITE.E4M3.F32.PACK_AB_MERGE_C R172, R8, R173, R7 ;  /* 0x000000ad08ac723e */ /* 0x000fe20004807007 */
[----:B------:R-:W-:Y:S01]  /*8390*/  FMUL.FTZ R53, R53, R6 ;  /* 0x0000000635357220 */ /* 0x000fe20000410000 */
[----:B------:R-:W-:Y:S01]  /*83a0*/  F2FP.SATFINITE.E4M3.F32.PACK_AB_MERGE_C R190, R175, R122, R124 ;  /* 0x0000007aafbe723e */ /* 0x000fe2000480707c */
[-C--:B------:R-:W-:Y:S01]  /*83b0*/  FMUL.FTZ R56, R56, R6.reuse ;  /* 0x0000000638387220 */ /* 0x080fe20000410000 */
        /* <DEDUP_REMOVED lines=14> */
[----:B------:R-:W-:Y:S01]  /*84a0*/  FMUL.FTZ R85, R85, R6 ;  /* 0x0000000655557220 */ /* 0x000fe20000410000 */
        /* <DEDUP_REMOVED lines=32> */
[----:B------:R-:W-:Y:S01]  /*86b0*/  F2FP.SATFINITE.E4M3.F32.PACK_AB_MERGE_C R173, R9, R126, R10 ;  /* 0x0000007e09ad723e */ /* 0x000fe2000480700a */
[----:B------:R-:W-:Y:S01]  /*86c0*/  IMAD.MOV.U32 R6, RZ, RZ, R89 ;  /* 0x000000ffff067224 */ /* 0x000fe200078e0059 */
[----:B------:R-:W-:Y:S01]  /*86d0*/  F2FP.SATFINITE.E4M3.F32.PACK_AB_MERGE_C R174, R20, R11, R15 ;  /* 0x0000000b14ae723e */ /* 0x000fe2000480700f */
[----:B------:R-:W-:Y:S01]  /*86e0*/  IMAD.MOV.U32 R3, RZ, RZ, R91 ;  /* 0x000000ffff037224 */ /* 0x000fe200078e005b */
[----:B------:R-:W-:Y:S01]  /*86f0*/  F2FP.SATFINITE.E4M3.F32.PACK_AB_MERGE_C R176, R137, R92, R94 ;  /* 0x0000005c89b0723e */ /* 0x000fe2000480705e */
[----:B------:R-:W-:Y:S01]  /*8700*/  IMAD.MOV.U32 R175, RZ, RZ, R128 ;  /* 0x000000ffffaf7224 */ /* 0x000fe200078e0080 */
[----:B------:R-:W-:-:S02]  /*8710*/  F2FP.SATFINITE.E4M3.F32.PACK_AB_MERGE_C R177, R139, R130, R132 ;  /* 0x000000828bb1723e */ /* 0x000fc40004807084 */
[----:B------:R-:W-:Y:S02]  /*8720*/  F2FP.SATFINITE.E4M3.F32.PACK_AB_MERGE_C R178, R153, R96, R98 ;  /* 0x0000006099b2723e */ /* 0x000fe40004807062 */
[----:B------:R-:W-:Y:S02]  /*8730*/  F2FP.SATFINITE.E4M3.F32.PACK_AB_MERGE_C R179, R145, R134, R136 ;  /* 0x0000008691b3723e */ /* 0x000fe40004807088 */
[----:B------:R-:W-:Y:S02]  /*8740*/  F2FP.SATFINITE.E4M3.F32.PACK_AB_MERGE_C R180, R159, R100, R104 ;  /* 0x000000649fb4723e */ /* 0x000fe40004807068 */
[----:B------:R-:W-:Y:S02]  /*8750*/  F2FP.SATFINITE.E4M3.F32.PACK_AB_MERGE_C R181, R138, R121, R123 ;  /* 0x000000798ab5723e */ /* 0x000fe4000480707b */
[----:B------:R-:W-:Y:S02]  /*8760*/  F2FP.SATFINITE.E4M3.F32.PACK_AB_MERGE_C R182, R129, R106, R108 ;  /* 0x0000006a81b6723e */ /* 0x000fe4000480706c */
[----:B------:R-:W-:-:S02]  /*8770*/  F2FP.SATFINITE.E4M3.F32.PACK_AB_MERGE_C R183, R142, R127, R131 ;  /* 0x0000007f8eb7723e */ /* 0x000fc40004807083 */
[----:B------:R-:W-:Y:S02]  /*8780*/  F2FP.SATFINITE.E4M3.F32.PACK_AB_MERGE_C R184, R105, R110, R112 ;  /* 0x0000006e69b8723e */ /* 0x000fe40004807070 */
[----:B------:R-:W-:Y:S02]  /*8790*/  F2FP.SATFINITE.E4M3.F32.PACK_AB_MERGE_C R185, R146, R135, R107 ;  /* 0x0000008792b9723e */ /* 0x000fe4000480706b */
[----:B------:R-:W-:Y:S02]  /*87a0*/  F2FP.SATFINITE.E4M3.F32.PACK_AB_MERGE_C R186, R163, R114, R116 ;  /* 0x00000072a3ba723e */ /* 0x000fe40004807074 */
[----:B------:R-:W-:Y:S02]  /*87b0*/  F2FP.SATFINITE.E4M3.F32.PACK_AB_MERGE_C R187, R150, R109, R111 ;  /* 0x0000006d96bb723e */ /* 0x000fe4000480706f */
[----:B------:R-:W-:Y:S02]  /*87c0*/  F2FP.SATFINITE.E4M3.F32.PACK_AB_MERGE_C R188, R167, R118, R120 ;  /* 0x00000076a7bc723e */ /* 0x000fe40004807078 */
[----:B------:R-:W-:-:S02]  /*87d0*/  F2FP.SATFINITE.E4M3.F32.PACK_AB_MERGE_C R189, R152, R113, R12 ;  /* 0x0000007198bd723e */ /* 0x000fc4000480700c */
[----:B------:R-:W-:Y:S01]  /*87e0*/  F2FP.SATFINITE.E4M3.F32.PACK_AB_MERGE_C R191, R164, R162, R13 ;  /* 0x000000a2a4bf723e */ /* 0x000fe2000480700d */
[----:B------:R-:W-:Y:S06]  /*87f0*/  @P1 BRA `(.L_x_25) ;  /* 0xffffffc800601947 */ /* 0x000fec000383ffff */
.L_x_15:
[----:B------:R-:W-:Y:S06]  /*8800*/  BAR.ARV 0x8, 0x120 ;  /* 0x0204800000007b1d */ /* 0x000fec0000002000 */
[----:B------:R-:W-:Y:S05]  /*8810*/  @!P0 BRA `(.L_x_26) ;  /* 0x0000000000048947 */ /* 0x000fea0003800000 */
[----:B------:R-:W-:Y:S01]  /*8820*/  BPT.TRAP 0x1 ;  /* 0x000000040000795c */ /* 0x000fe20000300000 */
.L_x_26:
[----:B------:R-:W-:Y:S01]  /*8830*/  ULEA UR4, UR49, UR38, 0x3 ;  /* 0x0000002631047291 */ /* 0x000fe2000f8e183f */
[----:B------:R-:W-:-:S05]  /*8840*/  IMAD.U32 R0, RZ, RZ, UR36 ;  /* 0x00000024ff007e24 */ /* 0x000fca000f8e00ff */
[----:B------:R-:W-:-:S04]  /*8850*/  SHF.L.U32 R0, R0, 0x1f, RZ ;  /* 0x0000001f00007819 */ /* 0x000fc800000006ff */
[----:B------:R1:W2:Y:S01]  /*8860*/  SYNCS.PHASECHK.TRANS64.TRYWAIT P1, [UR4+0x29850], R0 ;  /* 0x02985000ff0075a7 */ /* 0x0002a20008020144 */
[----:B------:R-:W-:Y:S05]  /*8870*/  @!P0 BRA `(.L_x_27) ;  /* 0x0000000000048947 */ /* 0x000fea0003800000 */
[----:B------:R-:W-:Y:S01]  /*8880*/  BPT.TRAP 0x1 ;  /* 0x000000040000795c */ /* 0x000fe20000300000 */
.L_x_27:
[----:B--2---:R-:W-:Y:S05]  /*8890*/  @P1 BRA `(.L_x_28) ;  /* 0x0000000000081947 */ /* 0x004fea0003800000 */
[----:B------:R-:W2:Y:S02]  /*88a0*/  SYNCS.PHASECHK.TRANS64.TRYWAIT P1, [UR4+0x29850], R0 ;  /* 0x02985000ff0075a7 */ /* 0x000ea40008020144 */
[----:B--2---:R-:W-:Y:S05]  /*88b0*/  @!P1 BRA `(.L_x_29) ;  /* 0x0000004800fc9947 */ /* 0x004fea0003800000 */
.L_x_28:
[----:B------:R-:W-:Y:S01]  /*88c0*/  UIADD3 UR5, UR38, 0x400, URZ ;  /* 0x0000040026057890 */ /* 0x000fe2000fffe03f */
[----:B------:R-:W-:Y:S01]  /*88d0*/  WARPGROUP.ARRIVE ;  /* 0x00000000000079c5 */ /* 0x000fe20000000000 */
[----:B------:R-:W-:Y:S01]  /*88e0*/  UMOV UR7, 0xc0000010 ;  /* 0xc000001000077882 */ /* 0x000fe20000000000 */
[----:B------:R-:W-:Y:S01]  /*88f0*/  IMAD.MOV.U32 R8, RZ, RZ, 0x3f800000 ;  /* 0x3f800000ff087424 */ /* 0x000fe200078e00ff */
[----:B------:R-:W-:-:S04]  /*8900*/  USHF.R.U32.HI UR5, URZ, 0x4, UR5 ;  /* 0x000000043f057899 */ /* 0x000fc80008011605 */
[----:B------:R-:W-:-:S04]  /*8910*/  ULOP3.LUT UR5, UR5, 0x3fff, URZ, 0xc0, !UPT ;  /* 0x00003fff05057892 */ /* 0x000fc8000f8ec03f */
[----:B------:R-:W-:-:S04]  /*8920*/  ULOP3.LUT UR5, UR5, 0x10000, URZ, 0xfc, !UPT ;  /* 0x0001000005057892 */ /* 0x000fc8000f8efc3f */
[----:B------:R-:W-:-:S07]  /*8930*/  UIMAD UR5, UR49, 0x500, UR5 ;  /* 0x00000500310578a4 */ /* 0x000fce000f8e0205 */
[----:B------:R-:W-:Y:S02]  /*8940*/  UMOV UR6, UR5 ;  /* 0x0000000500067c82 */ /* 0x000fe40008000000 */
[----:B------:R-:W-:Y:S01]  /*8950*/  QGMMA.64x128x32.F32.E4M3.E4M3 R24, R172, gdesc[UR4], R24, gsb0 ;  /* 0x01e00004ac187df3 */ /* 0x000fe20008000818 */
[----:B------:R-:W-:Y:S01]  /*8960*/  UIADD3 UR6, UR5, 0x100, URZ ;  /* 0x0000010005067890 */ /* 0x000fe2000fffe03f */
[----:B------:R-:W-:Y:S01]  /*8970*/  UMOV UR7, 0xc0000010 ;  /* 0xc000001000077882 */ /* 0x000fe20000000000 */
[----:B------:R-:W-:Y:S02]  /*8980*/  WARPGROUP.DEPBAR.LE gsb0, 0x0 ;  /* 0x00008000000079c5 */ /* 0x000fe40000010000 */
[----:B------:R-:W-:-:S07]  /*8990*/  WARPGROUP.ARRIVE ;  /* 0x00000000000079c5 */ /* 0x000fce0000000000 */
[----:B------:R-:W-:Y:S01]  /*89a0*/  QGMMA.64x128x32.F32.E4M3.E4M3 R24, R176, gdesc[UR4], R24, gsb0 ;  /* 0x01e00004b0187df3 */ /* 0x000fe20008000818 */
[----:B------:R-:W-:Y:S02]  /*89b0*/  ULDC.64 UR6, c[0x0][0x9a0] ;  /* 0x0002680000067ab9 */ /* 0x000fe40000000a00 */
[----:B------:R-:W-:-:S04]  /*89c0*/  UISETP.NE.U32.AND UP0, UPT, UR6, URZ, UPT ;  /* 0x0000003f0600728c */ /* 0x000fc8000bf05070 */
[----:B------:R-:W-:-:S06]  /*89d0*/  UISETP.NE.AND.EX UP0, UPT, UR7, URZ, UPT, UP0 ;  /* 0x0000003f0700728c */ /* 0x000fcc000bf05300 */
[----:B------:R-:W-:-:S05]  /*89e0*/  PLOP3.LUT P1, PT, PT, PT, UP0, 0x80, 0x0 ;  /* 0x000000000000781c */ /* 0x000fca0003f2f008 */
[----:B------:R-:W-:Y:S01]  /*89f0*/  @UP0 USHF.R.S32.HI UR10, URZ, 0x1f, UR44 ;  /* 0x0000001f3f0a0899 */ /* 0x000fe2000801142c */
[----:B------:R-:W-:Y:S01]  /*8a00*/  @UP0 ULDC.64 UR12, c[0x0][0x9c8] ;  /* 0x00027200000c0ab9 */ /* 0x000fe20000000a00 */
[----:B------:R-:W-:Y:S02]  /*8a10*/  @UP0 USHF.R.S32.HI UR11, URZ, 0x1f, UR41 ;  /* 0x0000001f3f0b0899 */ /* 0x000fe40008011429 */
[----:B------:R-:W-:Y:S02]  /*8a20*/  @UP0 UIMAD UR10, UR10, UR12, URZ ;  /* 0x0000000c0a0a02a4 */ /* 0x000fe4000f8e023f */
[----:B------:R-:W-:Y:S02]  /*8a30*/  @UP0 UIMAD.WIDE.U32 UR8, UR44, UR12, URZ ;  /* 0x0000000c2c0802a5 */ /* 0x000fe4000f8e003f */
[----:B------:R-:W-:-:S03]  /*8a40*/  @UP0 UIMAD UR10, UR44, UR13, UR10 ;  /* 0x0000000d2c0a02a4 */ /* 0x000fc6000f8e020a */
[----:B------:R-:W-:Y:S01]  /*8a50*/  @UP0 ULDC.64 UR12, c[0x0][0x9d0] ;  /* 0x00027400000c0ab9 */ /* 0x000fe20000000a00 */
[----:B------:R-:W-:Y:S02]  /*8a60*/  @UP0 UIADD3 UR9, UR9, UR10, URZ ;  /* 0x0000000a09090290 */ /* 0x000fe4000fffe03f */
[----:B------:R-:W-:Y:S02]  /*8a70*/  @UP0 UIMAD UR10, UR11, UR12, URZ ;  /* 0x0000000c0b0a02a4 */ /* 0x000fe4000f8e023f */
[----:B------:R-:W-:Y:S02]  /*8a80*/  @UP0 UIMAD.WIDE.U32 UR8, UR41, UR12, UR8 ;  /* 0x0000000c290802a5 */ /* 0x000fe4000f8e0008 */
[----:B------:R-:W-:Y:S02]  /*8a90*/  @UP0 UIMAD UR10, UR41, UR13, UR10 ;  /* 0x0000000d290a02a4 */ /* 0x000fe4000f8e020a */
[----:B------:R-:W-:Y:S02]  /*8aa0*/  @UP0 ULEA UR6, UP1, UR8, UR6, 0x2 ;  /* 0x0000000608060291 */ /* 0x000fe4000f82103f */
[----:B------:R-:W-:-:S04]  /*8ab0*/  @UP0 UIADD3 UR9, UR9, UR10, URZ ;  /* 0x0000000a09090290 */ /* 0x000fc8000fffe03f */
[----:B------:R-:W-:Y:S01]  /*8ac0*/  MOV R6, UR6 ;  /* 0x0000000600067c02 */ /* 0x000fe20008000f00 */
[----:B------:R-:W-:Y:S02]  /*8ad0*/  @UP0 ULEA.HI.X UR7, UR8, UR7, UR9, 0x2, UP1 ;  /* 0x0000000708070291 */ /* 0x000fe400088f1409 */
[----:B------:R-:W-:-:S04]  /*8ae0*/  UIADD3 UR6, UR5, 0x200, URZ ;  /* 0x0000020005067890 */ /* 0x000fc8000fffe03f */
[----:B------:R-:W-:Y:S01]  /*8af0*/  IMAD.U32 R7, RZ, RZ, UR7 ;  /* 0x00000007ff077e24 */ /* 0x000fe2000f8e00ff */
[----:B------:R-:W-:-:S04]  /*8b00*/  UMOV UR7, 0xc0000010 ;  /* 0xc000001000077882 */ /* 0x000fc80000000000 */
[----:B------:R3:W4:Y:S01]  /*8b10*/  @P1 LDG.E R8, desc[UR50][R6.64] ;  /* 0x0000003206081981 */ /* 0x000722000c1e1900 */
[----:B------:R-:W-:Y:S02]  /*8b20*/  WARPGROUP.DEPBAR.LE gsb0, 0x0 ;  /* 0x00008000000079c5 */ /* 0x000fe40000010000 */
[----:B------:R-:W-:-:S06]  /*8b30*/  WARPGROUP.ARRIVE ;  /* 0x00000000000079c5 */ /* 0x000fcc0000000000 */
[----:B------:R-:W-:Y:S01]  /*8b40*/  QGMMA.64x128x32.F32.E4M3.E4M3 R24, R180, gdesc[UR4], R24, gsb0 ;  /* 0x01e00004b4187df3 */ /* 0x000fe20008000818 */
[----:B------:R-:W-:Y:S01]  /*8b50*/  UIADD3 UR6, UR5, 0x300, URZ ;  /* 0x0000030005067890 */ /* 0x000fe2000fffe03f */
[----:B------:R-:W-:Y:S01]  /*8b60*/  UMOV UR7, 0xc0000010 ;  /* 0xc000001000077882 */ /* 0x000fe20000000000 */
[----:B-12---:R-:W1:Y:S04]  /*8b70*/  SHFL.BFLY PT, R0, R5, 0x2, 0x1f ;  /* 0x0c401f0005007f89 */ /* 0x006e6800000e0000 */
[----:B------:R-:W2:Y:S01]  /*8b80*/  SHFL.BFLY PT, R9, R4, 0x2, 0x1f ;  /* 0x0c401f0004097f89 */ /* 0x000ea200000e0000 */
[----:B------:R-:W-:Y:S02]  /*8b90*/  WARPGROUP.DEPBAR.LE gsb0, 0x0 ;  /* 0x00008000000079c5 */ /* 0x000fe40000010000 */
[----:B------:R-:W-:-:S06]  /*8ba0*/  WARPGROUP.ARRIVE ;  /* 0x00000000000079c5 */ /* 0x000fcc0000000000 */
[----:B------:R-:W-:Y:S01]  /*8bb0*/  QGMMA.64x128x32.F32.E4M3.E4M3 R24, R184, gdesc[UR4], R24, gsb0 ;  /* 0x01e00004b8187df3 */ /* 0x000fe20008000818 */
[----:B------:R-:W-:Y:S01]  /*8bc0*/  UIADD3 UR6, UR5, 0x400, URZ ;  /* 0x0000040005067890 */ /* 0x000fe2000fffe03f */
[----:B------:R-:W-:Y:S01]  /*8bd0*/  UMOV UR7, 0xc0000010 ;  /* 0xc000001000077882 */ /* 0x000fe20000000000 */
[----:B-1----:R-:W-:-:S01]  /*8be0*/  FADD.FTZ R0, R0, R5 ;  /* 0x0000000500007221 */ /* 0x002fc20000010000 */
[----:B--2---:R-:W-:-:S04]  /*8bf0*/  FADD.FTZ R9, R9, R4 ;  /* 0x0000000409097221 */ /* 0x004fc80000010000 */
[----:B------:R-:W1:Y:S04]  /*8c00*/  SHFL.BFLY PT, R3, R0, 0x1, 0x1f ;  /* 0x0c201f0000037f89 */ /* 0x000e6800000e0000 */
[----:B---3--:R-:W2:Y:S01]  /*8c10*/  SHFL.BFLY PT, R6, R9, 0x1, 0x1f ;  /* 0x0c201f0009067f89 */ /* 0x008ea200000e0000 */
[----:B------:R-:W-:Y:S02]  /*8c20*/  IMAD.MOV.U32 R5, RZ, RZ, RZ ;  /* 0x000000ffff057224 */ /* 0x000fe400078e00ff */
[----:B-1----:R-:W-:Y:S01]  /*8c30*/  FADD.FTZ R7, R0, R3 ;  /* 0x0000000300077221 */ /* 0x002fe20000010000 */
[----:B--2---:R-:W-:-:S04]  /*8c40*/  FADD.FTZ R11, R9, R6 ;  /* 0x00000006090b7221 */ /* 0x004fc80000010000 */
[C---:B------:R-:W-:Y:S01]  /*8c50*/  FSETP.NE.FTZ.AND P1, PT, R7.reuse, RZ, PT ;  /* 0x000000ff0700720b */ /* 0x040fe20003f35000 */
[----:B------:R-:W-:Y:S01]  /*8c60*/  FMUL.FTZ R12, R7, 0.00390625 ;  /* 0x3b800000070c7820 */ /* 0x000fe20000410000 */
[----:B------:R-:W-:-:S04]  /*8c70*/  FMUL.FTZ R13, R11, 0.00390625 ;  /* 0x3b8000000b0d7820 */ /* 0x000fc80000410000 */
[----:B------:R-:W-:Y:S02]  /*8c80*/  FSETP.NE.FTZ.AND P2, PT, R12, RZ, PT ;  /* 0x000000ff0c00720b */ /* 0x000fe40003f55000 */
[----:B------:R-:W-:-:S05]  /*8c90*/  FSETP.NE.FTZ.AND P3, PT, R13, RZ, PT ;  /* 0x000000ff0d00720b */ /* 0x000fca0003f75000 */
[----:B------:R-:W-:Y:S01]  /*8ca0*/  @P1 MUFU.RCP R5, R7 ;  /* 0x0000000700051308 */ /* 0x000fe20000001000 */
[----:B------:R-:W-:Y:S01]  /*8cb0*/  FSETP.NE.FTZ.AND P1, PT, R11, RZ, PT ;  /* 0x000000ff0b00720b */ /* 0x000fe20003f35000 */
[----:B------:R-:W-:Y:S01]  /*8cc0*/  IMAD.MOV.U32 R9, RZ, RZ, RZ ;  /* 0x000000ffff097224 */ /* 0x000fe200078e00ff */
[----:B------:R-:W-:Y:S02]  /*8cd0*/  WARPGROUP.DEPBAR.LE gsb0, 0x0 ;  /* 0x00008000000079c5 */ /* 0x000fe40000010000 */
[----:B------:R-:W-:-:S06]  /*8ce0*/  WARPGROUP.ARRIVE ;  /* 0x00000000000079c5 */ /* 0x000fcc0000000000 */
[----:B------:R-:W-:Y:S01]  /*8cf0*/  QGMMA.64x128x32.F32.E4M3.E4M3 R24, R188, gdesc[UR4], R24, gsb0 ;  /* 0x01e00004bc187df3 */ /* 0x000fe20008000818 */
[----:B------:R-:W1:Y:S08]  /*8d00*/  @P2 MUFU.LG2 R6, R12 ;  /* 0x0000000c00062308 */ /* 0x000e700000000c00 */
[----:B------:R-:W2:Y:S08]  /*8d10*/  @P3 MUFU.LG2 R10, R13 ;  /* 0x0000000d000a3308 */ /* 0x000eb00000000c00 */
[----:B------:R-:W3:Y:S01]  /*8d20*/  @P1 MUFU.RCP R9, R11 ;  /* 0x0000000b00091308 */ /* 0x000ee20000001000 */
[C---:B------:R-:W-:Y:S01]  /*8d30*/  @P2 FMUL.FTZ R4, R88.reuse, 0.69314718246459960938 ;  /* 0x3f31721858042820 */ /* 0x040fe20000410000 */
[----:B------:R-:W-:Y:S01]  /*8d40*/  @P3 FMUL.FTZ R15, R88, 0.69314718246459960938 ;  /* 0x3f317218580f3820 */ /* 0x000fe20000410000 */
[----:B-1----:R-:W-:Y:S01]  /*8d50*/  @P2 FMUL.FTZ R7, R6, 0.69314718246459960938 ;  /* 0x3f31721806072820 */ /* 0x002fe20000410000 */
[----:B------:R-:W-:-:S02]  /*8d60*/  IMAD.MOV.U32 R3, RZ, RZ, -0x800000 ;  /* 0xff800000ff037424 */ /* 0x000fc400078e00ff */
[----:B----4-:R-:W-:Y:S01]  /*8d70*/  FMUL.FTZ R12, R5, R8 ;  /* 0x00000008050c7220 */ /* 0x010fe20000410000 */
[----:B------:R-:W-:Y:S02]  /*8d80*/  IMAD.MOV.U32 R0, RZ, RZ, -0x800000 ;  /* 0xff800000ff007424 */ /* 0x000fe400078e00ff */
[----:B--2---:R-:W-:Y:S01]  /*8d90*/  @P3 FMUL.FTZ R10, R10, 0.69314718246459960938 ;  /* 0x3f3172180a0a3820 */ /* 0x004fe20000410000 */
[----:B------:R-:W-:-:S03]  /*8da0*/  @P2 FFMA.FTZ R3, R4, R91, R7 ;  /* 0x0000005b04032223 */ /* 0x000fc60000010007 */
[----:B------:R-:W-:Y:S01]  /*8db0*/  @P3 FFMA.FTZ R0, R15, R89, R10 ;  /* 0x000000590f003223 */ /* 0x000fe2000001000a */
[----:B---3--:R-:W-:Y:S01]  /*8dc0*/  FMUL.FTZ R88, R9, R8 ;  /* 0x0000000809587220 */ /* 0x008fe20000410000 */
[----:B------:R-:W-:Y:S02]  /*8dd0*/  WARPGROUP.DEPBAR.LE gsb0, 0x0 ;  /* 0x00008000000079c5 */ /* 0x000fe40000010000 */
[----:B------:R-:W-:Y:S05]  /*8de0*/  @!P0 BRA `(.L_x_30) ;  /* 0x0000000000048947 */ /* 0x000fea0003800000 */
[----:B------:R-:W-:Y:S01]  /*8df0*/  BPT.TRAP 0x1 ;  /* 0x000000040000795c */ /* 0x000fe20000300000 */
.L_x_30:
[----:B------:R-:W1:Y:S01]  /*8e00*/  S2R R89, SR_TID.X ;  /* 0x0000000000597919 */ /* 0x000e620000002100 */
[----:B------:R-:W-:Y:S01]  /*8e10*/  ULDC.64 UR6, c[0x4][0x40] ;  /* 0x0100100000067ab9 */ /* 0x000fe20000000a00 */
        /* <DEDUP_REMOVED lines=10> */
[----:B------:R-:W-:Y:S01]  /*8ec0*/  FMUL.FTZ R11, R31, R88 ;  /* 0x000000581f0b7220 */ /* 0x000fe20000410000 */
[----:B------:R-:W-:-:S02]  /*8ed0*/  UIADD3 UR42, -UR42, URZ, URZ ;  /* 0x0000003f2a2a7290 */ /* 0x000fc4000fffe13f */
[----:B------:R-:W-:Y:S01]  /*8ee0*/  USHF.R.S32.HI UR5, URZ, 0x1f, UR43 ;  /* 0x0000001f3f057899 */ /* 0x000fe2000801142b */
[----:B------:R-:W-:Y:S01]  /*8ef0*/  ULDC UR8, c[0x0][0xda8] ;  /* 0x00036a0000087ab9 */ /* 0x000fe20000000800 */
[----:B-1----:R-:W-:-:S05]  /*8f00*/  IMAD.SHL.U32 R4, R89, 0x4, RZ ;  /* 0x0000000459047824 */ /* 0x002fca00078e00ff */
[----:B------:R-:W-:-:S04]  /*8f10*/  LOP3.LUT R4, R4, 0xc, RZ, 0xc0, !PT ;  /* 0x0000000c04047812 */ /* 0x000fc800078ec0ff */
[----:B------:R-:W-:-:S05]  /*8f20*/  IADD3 R4, P0, R4, UR6, RZ ;  /* 0x0000000604047c10 */ /* 0x000fca000ff1e0ff */
[----:B------:R-:W-:Y:S02]  /*8f30*/  IMAD.X R5, RZ, RZ, UR7, P0 ;  /* 0x00000007ff057e24 */ /* 0x000fe400080e06ff */
[-C--:B------:R-:W-:Y:S01]  /*8f40*/  FMUL.FTZ R24, R33, R12.reuse ;  /* 0x0000000c21187220 */ /* 0x080fe20000410000 */
[-C--:B------:R-:W-:Y:S01]  /*8f50*/  FMUL.FTZ R29, R40, R12.reuse ;  /* 0x0000000c281d7220 */ /* 0x080fe20000410000 */
[-C--:B------:R-:W-:Y:S01]  /*8f60*/  FMUL.FTZ R32, R45, R12.reuse ;  /* 0x0000000c2d207220 */ /* 0x080fe20000410000 */
[-C--:B------:R-:W-:Y:S01]  /*8f70*/  FMUL.FTZ R37, R48, R12.reuse ;  /* 0x0000000c30257220 */ /* 0x080fe20000410000 */
[----:B------:R1:W2:Y:S01]  /*8f80*/  LDG.E.CONSTANT R4, desc[UR50][R4.64] ;  /* 0x0000003204047981 */ /* 0x0002a2000c1e9900 */
        /* <DEDUP_REMOVED lines=15> */
[----:B------:R-:W-:Y:S01]  /*9080*/  F2FP.BF16.F32.PACK_AB R6, R6, R7 ;  /* 0x000000070606723e */ /* 0x000fe200000010ff */
[-C--:B------:R-:W-:Y:S01]  /*9090*/  FMUL.FTZ R60, R76, R12.reuse ;  /* 0x0000000c4c3c7220 */ /* 0x080fe20000410000 */
[-C--:B------:R-:W-:Y:S01]  /*90a0*/  FMUL.FTZ R64, R77, R12.reuse ;  /* 0x0000000c4d407220 */ /* 0x080fe20000410000 */
[-C--:B------:R-:W-:Y:S01]  /*90b0*/  FMUL.FTZ R68, R84, R12.reuse ;  /* 0x0000000c54447220 */ /* 0x080fe20000410000 */
[-C--:B------:R-:W-:Y:S01]  /*90c0*/  FMUL.FTZ R69, R80, R12.reuse ;  /* 0x0000000c50457220 */ /* 0x080fe20000410000 */
[-C--:B------:R-:W-:Y:S01]  /*90d0*/  FMUL.FTZ R72, R85, R12.reuse ;  /* 0x0000000c55487220 */ /* 0x080fe20000410000 */
[----:B------:R-:W-:Y:S01]  /*90e0*/  FMUL.FTZ R73, R81, R12 ;  /* 0x0000000c51497220 */ /* 0x000fe20000410000 */
[----:B------:R-:W-:Y:S01]  /*90f0*/  LOP3.LUT P0, R7, R89, 0x3, RZ, 0xc0, !PT ;  /* 0x0000000359077812 */ /* 0x000fe2000780c0ff */
[-C--:B-1----:R-:W-:Y:S01]  /*9100*/  FMUL.FTZ R5, R30, R88.reuse ;  /* 0x000000581e057220 */ /* 0x082fe20000410000 */
[-C--:B------:R-:W-:Y:S01]  /*9110*/  FMUL.FTZ R12, R27, R88.reuse ;  /* 0x000000581b0c7220 */ /* 0x080fe20000410000 */
[-C--:B------:R-:W-:Y:S01]  /*9120*/  FMUL.FTZ R27, R46, R88.reuse ;  /* 0x000000582e1b7220 */ /* 0x080fe20000410000 */
[----:B------:R-:W-:Y:S01]  /*9130*/  FMUL.FTZ R30, R42, R88 ;  /* 0x000000582a1e7220 */ /* 0x000fe20000410000 */
[----:B------:R-:W-:Y:S01]  /*9140*/  F2FP.BF16.F32.PACK_AB R9, R9, R10 ;  /* 0x0000000a0909723e */ /* 0x000fe200000010ff */
[-C--:B------:R-:W-:Y:S01]  /*9150*/  FMUL.FTZ R25, R39, R88.reuse ;  /* 0x0000005827197220 */ /* 0x080fe20000410000 */
[----:B------:R-:W-:Y:S01]  /*9160*/  ISETP.EQ.OR P0, PT, R7, 0x3, !P0 ;  /* 0x000000030700780c */ /* 0x000fe20004702670 */
[----:B------:R-:W-:Y:S01]  /*9170*/  FMUL.FTZ R26, R35, R88 ;  /* 0x00000058231a7220 */ /* 0x000fe20000410000 */
[----:B------:R-:W-:Y:S01]  /*9180*/  F2FP.BF16.F32.PACK_AB R24, R21, R24 ;  /* 0x000000181518723e */ /* 0x000fe200000010ff */
[-C--:B------:R-:W-:Y:S01]  /*9190*/  FMUL.FTZ R31, R47, R88.reuse ;  /* 0x000000582f1f7220 */ /* 0x080fe20000410000 */
[----:B------:R-:W-:Y:S01]  /*91a0*/  F2FP.BF16.F32.PACK_AB R28, R28, R29 ;  /* 0x0000001d1c1c723e */ /* 0x000fe200000010ff */
[----:B------:R-:W-:Y:S01]  /*91b0*/  FMUL.FTZ R34, R43, R88 ;  /* 0x000000582b227220 */ /* 0x000fe20000410000 */
[----:B------:R-:W-:Y:S01]  /*91c0*/  F2FP.BF16.F32.PACK_AB R27, R27, R30 ;  /* 0x0000001e1b1b723e */ /* 0x000fe200000010ff */
[----:B------:R-:W-:Y:S01]  /*91d0*/  ULDC.64 UR6, c[0x0][0xb70] ;  /* 0x0002dc0000067ab9 */ /* 0x000fe20000000a00 */
[----:B------:R-:W-:Y:S01]  /*91e0*/  SEL R29, R6, R9, P0 ;  /* 0x00000009061d7207 */ /* 0x000fe20000000000 */
[----:B------:R-:W-:Y:S01]  /*91f0*/  UIMAD UR42, UR8, UR42, UR48 ;  /* 0x0000002a082a72a4 */ /* 0x000fe2000f8e0230 */
[----:B------:R-:W-:Y:S01]  /*9200*/  SEL R30, R9, R6, P0 ;  /* 0x00000006091e7207 */ /* 0x000fe20000000000 */
[----:B------:R-:W-:Y:S01]  /*9210*/  UIMAD UR5, UR5, UR6, URZ ;  /* 0x00000006050572a4 */ /* 0x000fe2000f8e023f */
[C---:B------:R-:W-:Y:S01]  /*9220*/  IADD3 R21, P1, R16.reuse, 0x40, RZ ;  /* 0x0000004010157810 */ /* 0x040fe20007f3e0ff */
[----:B------:R-:W-:Y:S01]  /*9230*/  USHF.L.U32 UR42, UR42, 0x7, URZ ;  /* 0x000000072a2a7899 */ /* 0x000fe2000800063f */
[----:B------:R-:W-:Y:S01]  /*9240*/  IADD3 R9, P5, R16, 0x4040, RZ ;  /* 0x0000404010097810 */ /* 0x000fe20007fbe0ff */
[----:B------:R-:W-:Y:S01]  /*9250*/  FMUL.FTZ R39, R55, R88 ;  /* 0x0000005837277220 */ /* 0x000fe20000410000 */
[----:B------:R-:W-:Y:S01]  /*9260*/  F2FP.BF16.F32.PACK_AB R15, R15, R20 ;  /* 0x000000140f0f723e */ /* 0x000fe200000010ff */
[----:B------:R-:W-:Y:S01]  /*9270*/  FMUL.FTZ R42, R51, R88 ;  /* 0x00000058332a7220 */ /* 0x000fe20000410000 */
[----:B------:R-:W-:Y:S01]  /*9280*/  F2FP.BF16.F32.PACK_AB R5, R5, R8 ;  /* 0x000000080505723e */ /* 0x000fe200000010ff */
[----:B------:R-:W-:Y:S01]  /*9290*/  UIMAD.WIDE.U32 UR10, UR43, UR6, URZ ;  /* 0x000000062b0a72a5 */ /* 0x000fe2000f8e003f */
[----:B------:R-:W-:Y:S01]  /*92a0*/  F2FP.BF16.F32.PACK_AB R13, R13, R14 ;  /* 0x0000000e0d0d723e */ /* 0x000fe200000010ff */
[----:B------:R-:W-:Y:S01]  /*92b0*/  UIMAD UR5, UR43, UR7, UR5 ;  /* 0x000000072b0572a4 */ /* 0x000fe2000f8e0205 */
[----:B------:R-:W-:Y:S01]  /*92c0*/  F2FP.BF16.F32.PACK_AB R26, R25, R26 ;  /* 0x0000001a191a723e */ /* 0x000fe200000010ff */
[-C--:B------:R-:W-:Y:S01]  /*92d0*/  FMUL.FTZ R35, R54, R88.reuse ;  /* 0x0000005836237220 */ /* 0x080fe20000410000 */
[----:B------:R-:W-:Y:S01]  /*92e0*/  LOP3.LUT R20, R21, 0x380, RZ, 0xc0, !PT ;  /* 0x0000038015147812 */ /* 0x000fe200078ec0ff */
[-C--:B------:R-:W-:Y:S01]  /*92f0*/  FMUL.FTZ R38, R50, R88.reuse ;  /* 0x0000005832267220 */ /* 0x080fe20000410000 */
[----:B------:R-:W-:Y:S01]  /*9300*/  IADD3 R25, P6, R16, 0x20, RZ ;  /* 0x0000002010197810 */ /* 0x000fe20007fde0ff */
[----:B------:R-:W-:Y:S01]  /*9310*/  UIADD3 UR5, UR11, UR5, URZ ;  /* 0x000000050b057290 */ /* 0x000fe2000fffe03f */
[----:B------:R-:W-:Y:S01]  /*9320*/  LOP3.LUT R8, R9, 0x380, RZ, 0xc0, !PT ;  /* 0x0000038009087812 */ /* 0x000fe200078ec0ff */
[-C--:B------:R-:W-:Y:S01]  /*9330*/  FMUL.FTZ R43, R62, R88.reuse ;  /* 0x000000583e2b7220 */ /* 0x080fe20000410000 */
[----:B------:R-:W-:Y:S01]  /*9340*/  F2FP.BF16.F32.PACK_AB R33, R32, R33 ;  /* 0x000000212021723e */ /* 0x000fe200000010ff */
[----:B------:R-:W-:Y:S01]  /*9350*/  FMUL.FTZ R46, R58, R88 ;  /* 0x000000583a2e7220 */ /* 0x000fe20000410000 */
[----:B------:R-:W-:Y:S01]  /*9360*/  F2FP.BF16.F32.PACK_AB R34, R31, R34 ;  /* 0x000000221f22723e */ /* 0x000fe200000010ff */
[----:B------:R-:W-:Y:S01]  /*9370*/  UIADD3 UR4, UR4, 0x29860, URZ ;  /* 0x0002986004047890 */ /* 0x000fe2000fffe03f */
[----:B------:R-:W-:Y:S01]  /*9380*/  F2FP.BF16.F32.PACK_AB R41, R40, R41 ;  /* 0x000000292829723e */ /* 0x000fe200000010ff */
[-C--:B------:R-:W-:Y:S01]  /*9390*/  FMUL.FTZ R47, R63, R88.reuse ;  /* 0x000000583f2f7220 */ /* 0x080fe20000410000 */
[----:B------:R-:W-:Y:S01]  /*93a0*/  F2FP.BF16.F32.PACK_AB R52, R52, R53 ;  /* 0x000000353434723e */ /* 0x000fe200000010ff */
[----:B------:R-:W-:Y:S01]  /*93b0*/  FMUL.FTZ R50, R59, R88 ;  /* 0x000000583b327220 */ /* 0x000fe20000410000 */
[----:B------:R-:W-:Y:S01]  /*93c0*/  SEL R31, R13, R24, P0 ;  /* 0x000000180d1f7207 */ /* 0x000fe20000000000 */
[-C--:B------:R-:W-:Y:S01]  /*93d0*/  FMUL.FTZ R51, R70, R88.reuse ;  /* 0x0000005846337220 */ /* 0x080fe20000410000 */
[----:B------:R-:W-:Y:S01]  /*93e0*/  SEL R32, R24, R13, P0 ;  /* 0x0000000d18207207 */ /* 0x000fe20000000000 */
[-C--:B------:R-:W-:Y:S01]  /*93f0*/  FMUL.FTZ R54, R66, R88.reuse ;  /* 0x0000005842367220 */ /* 0x080fe20000410000 */
[----:B------:R-:W-:Y:S01]  /*9400*/  SHF.R.U64 R20, R20, 0x3, RZ ;  /* 0x0000000314147819 */ /* 0x000fe200000012ff */
[----:B------:R-:W-:Y:S01]  /*9410*/  FMUL.FTZ R55, R71, R88 ;  /* 0x0000005847377220 */ /* 0x000fe20000410000 */
[----:B------:R-:W-:Y:S01]  /*9420*/  F2FP.BF16.F32.PACK_AB R12, R11, R12 ;  /* 0x0000000c0b0c723e */ /* 0x000fe200000010ff */
[----:B------:R-:W-:Y:S01]  /*9430*/  FMUL.FTZ R58, R67, R88 ;  /* 0x00000058433a7220 */ /* 0x000fe20000410000 */
[----:B------:R-:W-:Y:S01]  /*9440*/  SEL R53, R15, R26, P0 ;  /* 0x0000001a0f357207 */ /* 0x000fe20000000000 */
[----:B------:R-:W-:Y:S01]  /*9450*/  UPRMT UR4, UR37, 0x654, UR4 ;  /* 0x0000065425047896 */ /* 0x000fe20008000004 */
[----:B------:R-:W-:Y:S01]  /*9460*/  SEL R40, R26, R15, P0 ;  /* 0x0000000f1a287207 */ /* 0x000fe20000000000 */
[-C--:B------:R-:W-:Y:S01]  /*9470*/  FMUL.FTZ R59, R78, R88.reuse ;  /* 0x000000584e3b7220 */ /* 0x080fe20000410000 */
[----:B------:R-:W-:Y:S01]  /*9480*/  LOP3.LUT R24, R25, 0x380, RZ, 0xc0, !PT ;  /* 0x0000038019187812 */ /* 0x000fe200078ec0ff */
[-C--:B------:R-:W-:Y:S01]  /*9490*/  FMUL.FTZ R62, R74, R88.reuse ;  /* 0x000000584a3e7220 */ /* 0x080fe20000410000 */
[----:B------:R-:W-:Y:S01]  /*94a0*/  SHF.R.U64 R8, R8, 0x3, RZ ;  /* 0x0000000308087819 */ /* 0x000fe200000012ff */
[-C--:B------:R-:W-:Y:S01]  /*94b0*/  FMUL.FTZ R63, R79, R88.reuse ;  /* 0x000000584f3f7220 */ /* 0x080fe20000410000 */
[C---:B------:R-:W-:Y:S01]  /*94c0*/  IADD3 R15, P2, R16.reuse, 0x60, RZ ;  /* 0x00000060100f7810 */ /* 0x040fe20007f5e0ff */
[-C--:B------:R-:W-:Y:S01]  /*94d0*/  FMUL.FTZ R66, R75, R88.reuse ;  /* 0x000000584b427220 */ /* 0x080fe20000410000 */
[----:B------:R-:W-:Y:S01]  /*94e0*/  IADD3 R11, P4, R16, 0x4020, RZ ;  /* 0x00004020100b7810 */ /* 0x000fe20007f9e0ff */
[-C--:B------:R-:W-:Y:S01]  /*94f0*/  FMUL.FTZ R67, R86, R88.reuse ;  /* 0x0000005856437220 */ /* 0x080fe20000410000 */
[----:B------:R-:W-:Y:S01]  /*9500*/  F2FP.BF16.F32.PACK_AB R44, R44, R45 ;  /* 0x0000002d2c2c723e */ /* 0x000fe200000010ff */
[-C--:B------:R-:W-:Y:S01]  /*9510*/  FMUL.FTZ R70, R82, R88.reuse ;  /* 0x0000005852467220 */ /* 0x080fe20000410000 */
[----:B------:R-:W-:Y:S01]  /*9520*/  F2FP.BF16.F32.PACK_AB R49, R48, R49 ;  /* 0x000000313031723e */ /* 0x000fe200000010ff */
[-C--:B------:R-:W-:Y:S01]  /*9530*/  FMUL.FTZ R71, R87, R88.reuse ;  /* 0x0000005857477220 */ /* 0x080fe20000410000 */
[----:B------:R-:W-:Y:S01]  /*9540*/  LOP3.LUT R20, R20, R21, RZ, 0x3c, !PT ;  /* 0x0000001514147212 */ /* 0x000fe200078e3cff */
[--C-:B------:R-:W-:Y:S01]  /*9550*/  IMAD.X R21, RZ, RZ, R17.reuse, P1 ;  /* 0x000000ffff157224 */ /* 0x100fe200008e0611 */
[----:B------:R-:W-:Y:S01]  /*9560*/  SHF.R.U64 R24, R24, 0x3, RZ ;  /* 0x0000000318187819 */ /* 0x000fe200000012ff */
[----:B------:R-:W-:Y:S01]  /*9570*/  FMUL.FTZ R74, R83, R88 ;  /* 0x00000058534a7220 */ /* 0x000fe20000410000 */
[----:B------:R-:W-:Y:S01]  /*9580*/  LOP3.LUT R8, R8, R9, RZ, 0x3c, !PT ;  /* 0x0000000908087212 */ /* 0x000fe200078e3cff */
[----:B------:R-:W-:Y:S01]  /*9590*/  IMAD.X R9, RZ, RZ, R17, P5 ;  /* 0x000000ffff097224 */ /* 0x000fe200028e0611 */
[----:B------:R-:W-:Y:S01]  /*95a0*/  F2FP.BF16.F32.PACK_AB R60, R60, R61 ;  /* 0x0000003d3c3c723e */ /* 0x000fe200000010ff */
[----:B------:R-:W-:Y:S01]  /*95b0*/  VIADD R61, R23, UR42 ;  /* 0x0000002a173d7c36 */ /* 0x000fe20008000000 */
[----:B------:R-:W-:Y:S01]  /*95c0*/  LOP3.LUT R14, R15, 0x380, RZ, 0xc0, !PT ;  /* 0x000003800f0e7812 */ /* 0x000fe200078ec0ff */
[----:B------:R-:W-:Y:S01]  /*95d0*/  SYNCS.ARRIVE.TRANS64.RED.A1T0 RZ, [UR4], RZ ;  /* 0x000000ffffff79a7 */ /* 0x000fe20008100404 */
[----:B------:R-:W-:Y:S01]  /*95e0*/  LOP3.LUT R10, R11, 0x380, RZ, 0xc0, !PT ;  /* 0x000003800b0a7812 */ /* 0x000fe200078ec0ff */
[----:B------:R-:W-:Y:S01]  /*95f0*/  USHF.R.S32.HI UR6, URZ, 0x1f, UR44 ;  /* 0x0000001f3f067899 */ /* 0x000fe2000801142c */
[----:B------:R-:W-:-:S02]  /*9600*/  F2FP.BF16.F32.PACK_AB R42, R39, R42 ;  /* 0x0000002a272a723e */ /* 0x000fc400000010ff */
[----:B------:R-:W-:Y:S02]  /*9610*/  SEL R39, R44, R49, P0 ;  /* 0x000000312c277207 */ /* 0x000fe40000000000 */
[----:B------:R-:W-:Y:S02]  /*9620*/  F2FP.BF16.F32.PACK_AB R35, R35, R38 ;  /* 0x000000262323723e */ /* 0x000fe400000010ff */
[----:B------:R-:W-:Y:S02]  /*9630*/  F2FP.BF16.F32.PACK_AB R57, R56, R57 ;  /* 0x000000393839723e */ /* 0x000fe400000010ff */
[----:B------:R-:W-:Y:S02]  /*9640*/  SEL R44, R49, R44, P0 ;  /* 0x0000002c312c7207 */ /* 0x000fe40000000000 */
[----:B------:R-:W-:Y:S01]  /*9650*/  LOP3.LUT R24, R24, R25, RZ, 0x3c, !PT ;  /* 0x0000001918187212 */ /* 0x000fe200078e3cff */
[----:B------:R-:W-:Y:S01]  /*9660*/  IMAD.X R25, RZ, RZ, R17, P6 ;  /* 0x000000ffff197224 */ /* 0x000fe200030e0611 */
[----:B------:R-:W-:-:S02]  /*9670*/  SEL R49, R5, R12, P0 ;  /* 0x0000000c05317207 */ /* 0x000fc40000000000 */
[----:B------:R-:W-:Y:S01]  /*9680*/  SEL R38, R12, R5, P0 ;  /* 0x000000050c267207 */ /* 0x000fe20000000000 */
[----:B------:R-:W-:Y:S01]  /*9690*/  VIADD R5, R61, 0x8 ;  /* 0x000000083d057836 */ /* 0x000fe20000000000 */
[----:B------:R-:W-:Y:S02]  /*96a0*/  SHF.R.U64 R14, R14, 0x3, RZ ;  /* 0x000000030e0e7819 */ /* 0x000fe400000012ff */
[----:B------:R-:W-:Y:S02]  /*96b0*/  SHF.R.U64 R10, R10, 0x3, RZ ;  /* 0x000000030a0a7819 */ /* 0x000fe400000012ff */
[----:B------:R-:W-:Y:S02]  /*96c0*/  MOV R56, R20 ;  /* 0x0000001400387202 */ /* 0x000fe40000000f00 */
[----:B------:R-:W-:Y:S02]  /*96d0*/  IADD3 R7, P6, R16, 0x4060, RZ ;  /* 0x0000406010077810 */ /* 0x000fe40007fde0ff */
[----:B------:R-:W-:Y:S01]  /*96e0*/  MOV R21, R8 ;  /* 0x0000000800157202 */ /* 0x000fe20000000f00 */
[----:B------:R-:W-:Y:S01]  /*96f0*/  IMAD.U32 R9, RZ, RZ, UR11 ;  /* 0x0000000bff097e24 */ /* 0x000fe2000f8e00ff */
[----:B------:R-:W-:Y:S01]  /*9700*/  LOP3.LUT P1, RZ, R2, 0x3, RZ, 0xc0, !PT ;  /* 0x0000000302ff7812 */ /* 0x000fe2000782c0ff */
[----:B------:R-:W-:Y:S01]  /*9710*/  IMAD.U32 R8, RZ, RZ, UR10 ;  /* 0x0000000aff087e24 */ /* 0x000fe2000f8e00ff */
[----:B------:R-:W-:Y:S01]  /*9720*/  MOV R9, UR5 ;  /* 0x0000000500097c02 */ /* 0x000fe20008000f00 */
[----:B------:R-:W-:Y:S01]  /*9730*/  ULDC UR5, c[0x0][0xa88] ;  /* 0x0002a20000057ab9 */ /* 0x000fe20000000800 */
[----:B------:R-:W-:Y:S01]  /*9740*/  LOP3.LUT R14, R14, R15, RZ, 0x3c, !PT ;  /* 0x0000000f0e0e7212 */ /* 0x000fe200078e3cff */
[--C-:B------:R-:W-:Y:S01]  /*9750*/  IMAD.X R15, RZ, RZ, R17.reuse, P2 ;  /* 0x000000ffff0f7224 */ /* 0x100fe200010e0611 */
[----:B------:R-:W-:Y:S01]  /*9760*/  LOP3.LUT R10, R10, R11, RZ, 0x3c, !PT ;  /* 0x0000000b0a0a7212 */ /* 0x000fe200078e3cff */
[----:B------:R-:W-:Y:S01]  /*9770*/  IMAD.X R11, RZ, RZ, R17, P4 ;  /* 0x000000ffff0b7224 */ /* 0x000fe200020e0611 */
[----:B------:R-:W-:-:S02]  /*9780*/  F2FP.BF16.F32.PACK_AB R36, R36, R37 ;  /* 0x000000252424723e */ /* 0x000fc400000010ff */
[----:B------:R-:W-:Y:S02]  /*9790*/  LOP3.LUT R6, R7, 0x380, RZ, 0xc0, !PT ;  /* 0x0000038007067812 */ /* 0x000fe400078ec0ff */
[----:B------:R-:W-:Y:S02]  /*97a0*/  ISETP.GE.OR P2, PT, R5, UR5, P1 ;  /* 0x0000000505007c0c */ /* 0x000fe40008f46670 */
[----:B------:R-:W-:Y:S02]  /*97b0*/  SEL R37, R28, R33, P0 ;  /* 0x000000211c257207 */ /* 0x000fe40000000000 */
[----:B------:R-:W-:Y:S02]  /*97c0*/  SEL R28, R33, R28, P0 ;  /* 0x0000001c211c7207 */ /* 0x000fe40000000000 */
[----:B------:R-:W-:Y:S02]  /*97d0*/  F2FP.BF16.F32.PACK_AB R43, R43, R46 ;  /* 0x0000002e2b2b723e */ /* 0x000fe400000010ff */
[----:B------:R-:W-:-:S02]  /*97e0*/  SEL R33, R36, R41, P0 ;  /* 0x0000002924217207 */ /* 0x000fc40000000000 */
[----:B------:R-:W-:Y:S02]  /*97f0*/  SHF.R.U64 R6, R6, 0x3, RZ ;  /* 0x0000000306067819 */ /* 0x000fe400000012ff */
[----:B------:R-:W-:Y:S02]  /*9800*/  SEL R36, R41, R36, P0 ;  /* 0x0000002429247207 */ /* 0x000fe40000000000 */
[----:B------:R-:W-:Y:S02]  /*9810*/  MOV R46, R10 ;  /* 0x0000000a002e7202 */ /* 0x000fe40000000f00 */
[----:B------:R-:W-:Y:S01]  /*9820*/  F2FP.BF16.F32.PACK_AB R50, R47, R50 ;  /* 0x000000322f32723e */ /* 0x000fe200000010ff */
[----:B------:R-:W1:Y:S01]  /*9830*/  LDC.64 R10, c[0x0][0xb78] ;  /* 0x0002de00ff0a7b82 */ /* 0x000e620000000a00 */
[----:B------:R-:W-:Y:S02]  /*9840*/  SEL R41, R52, R57, P0 ;  /* 0x0000003934297207 */ /* 0x000fe40000000000 */
[----:B------:R-:W-:-:S02]  /*9850*/  SEL R52, R57, R52, P0 ;  /* 0x0000003439347207 */ /* 0x000fc40000000000 */
[----:B------:R-:W-:Y:S02]  /*9860*/  F2FP.BF16.F32.PACK_AB R51, R51, R54 ;  /* 0x000000363333723e */ /* 0x000fe400000010ff */
[----:B------:R-:W-:Y:S02]  /*9870*/  F2FP.BF16.F32.PACK_AB R58, R55, R58 ;  /* 0x0000003a373a723e */ /* 0x000fe400000010ff */
[----:B------:R-:W-:Y:S02]  /*9880*/  SEL R57, R35, R42, P0 ;  /* 0x0000002a23397207 */ /* 0x000fe40000000000 */
[----:B------:R-:W-:Y:S01]  /*9890*/  LOP3.LUT R6, R6, R7, RZ, 0x3c, !PT ;  /* 0x0000000706067212 */ /* 0x000fe200078e3cff */
[----:B------:R-:W-:Y:S01]  /*98a0*/  IMAD.X R7, RZ, RZ, R17, P6 ;  /* 0x000000ffff077224 */ /* 0x000fe200030e0611 */
[----:B------:R-:W-:Y:S02]  /*98b0*/  SEL R42, R42, R35, P0 ;  /* 0x000000232a2a7207 */ /* 0x000fe40000000000 */
[----:B------:R-:W-:-:S02]  /*98c0*/  F2FP.BF16.F32.PACK_AB R59, R59, R62 ;  /* 0x0000003e3b3b723e */ /* 0x000fc400000010ff */
[----:B------:R-:W-:Y:S02]  /*98d0*/  F2FP.BF16.F32.PACK_AB R66, R63, R66 ;  /* 0x000000423f42723e */ /* 0x000fe400000010ff */
[----:B------:R-:W-:Y:S02]  /*98e0*/  SEL R35, R43, R50, P0 ;  /* 0x000000322b237207 */ /* 0x000fe40000000000 */
[----:B------:R-:W-:Y:S02]  /*98f0*/  F2FP.BF16.F32.PACK_AB R65, R64, R65 ;  /* 0x000000414041723e */ /* 0x000fe400000010ff */
[----:B------:R-:W-:Y:S02]  /*9900*/  SEL R50, R50, R43, P0 ;  /* 0x0000002b32327207 */ /* 0x000fe40000000000 */
[----:B------:R-:W-:Y:S02]  /*9910*/  F2FP.BF16.F32.PACK_AB R68, R68, R69 ;  /* 0x000000454444723e */ /* 0x000fe400000010ff */
[----:B------:R-:W-:-:S02]  /*9920*/  F2FP.BF16.F32.PACK_AB R67, R67, R70 ;  /* 0x000000464343723e */ /* 0x000fc400000010ff */
[----:B------:R-:W-:Y:S02]  /*9930*/  F2FP.BF16.F32.PACK_AB R73, R72, R73 ;  /* 0x000000494849723e */ /* 0x000fe400000010ff */
[----:B------:R-:W-:Y:S02]  /*9940*/  F2FP.BF16.F32.PACK_AB R74, R71, R74 ;  /* 0x0000004a474a723e */ /* 0x000fe400000010ff */
[----:B------:R-:W-:Y:S02]  /*9950*/  SEL R55, R27, R34, P0 ;  /* 0x000000221b377207 */ /* 0x000fe40000000000 */
[----:B------:R-:W-:Y:S02]  /*9960*/  SEL R43, R51, R58, P0 ;  /* 0x0000003a332b7207 */ /* 0x000fe40000000000 */
[----:B------:R-:W-:Y:S02]  /*9970*/  SEL R34, R34, R27, P0 ;  /* 0x0000001b22227207 */ /* 0x000fe40000000000 */
[----:B------:R-:W-:-:S02]  /*9980*/  SEL R58, R58, R51, P0 ;  /* 0x000000333a3a7207 */ /* 0x000fc40000000000 */
[----:B------:R-:W-:Y:S02]  /*9990*/  IADD3 R13, P3, R16, 0x4000, RZ ;  /* 0x00004000100d7810 */ /* 0x000fe40007f7e0ff */
[----:B------:R-:W-:Y:S02]  /*99a0*/  SEL R51, R59, R66, P0 ;  /* 0x000000423b337207 */ /* 0x000fe40000000000 */
[----:B------:R-:W-:Y:S02]  /*99b0*/  MOV R7, R6 ;  /* 0x0000000600077202 */ /* 0x000fe40000000f00 */
[----:B------:R-:W-:Y:S02]  /*99c0*/  SEL R45, R60, R65, P0 ;  /* 0x000000413c2d7207 */ /* 0x000fe40000000000 */
[----:B------:R-:W-:Y:S02]  /*99d0*/  SEL R66, R66, R59, P0 ;  /* 0x0000003b42427207 */ /* 0x000fe40000000000 */
[----:B------:R-:W-:-:S02]  /*99e0*/  SEL R60, R65, R60, P0 ;  /* 0x0000003c413c7207 */ /* 0x000fc40000000000 */
[----:B------:R-:W-:Y:S02]  /*99f0*/  SEL R47, R68, R73, P0 ;  /* 0x00000049442f7207 */ /* 0x000fe40000000000 */
[----:B------:R-:W-:Y:S02]  /*9a00*/  SEL R59, R67, R74, P0 ;  /* 0x0000004a433b7207 */ /* 0x000fe40000000000 */
[----:B------:R-:W-:Y:S02]  /*9a10*/  SEL R68, R73, R68, P0 ;  /* 0x0000004449447207 */ /* 0x000fe40000000000 */
[----:B------:R-:W-:Y:S02]  /*9a20*/  SEL R74, R74, R67, P0 ;  /* 0x000000434a4a7207 */ /* 0x000fe40000000000 */
[----:B------:R-:W-:Y:S02]  /*9a30*/  LOP3.LUT R12, R13, 0x380, RZ, 0xc0, !PT ;  /* 0x000003800d0c7812 */ /* 0x000fe400078ec0ff */
[----:B------:R-:W-:-:S02]  /*9a40*/  LOP3.LUT R27, R16, 0x380, RZ, 0xc0, !PT ;  /* 0x00000380101b7812 */ /* 0x000fc400078ec0ff */
[----:B------:R-:W-:Y:S02]  /*9a50*/  SHF.R.U64 R12, R12, 0x3, RZ ;  /* 0x000000030c0c7819 */ /* 0x000fe400000012ff */
[----:B------:R-:W-:Y:S02]  /*9a60*/  SHF.R.U64 R27, R27, 0x3, RZ ;  /* 0x000000031b1b7819 */ /* 0x000fe400000012ff */
[----:B------:R-:W-:Y:S01]  /*9a70*/  LOP3.LUT R12, R12, R13, RZ, 0x3c, !PT ;  /* 0x0000000d0c0c7212 */ /* 0x000fe200078e3cff */
[--C-:B------:R-:W-:Y:S01]  /*9a80*/  IMAD.X R13, RZ, RZ, R17.reuse, P3 ;  /* 0x000000ffff0d7224 */ /* 0x100fe200018e0611 */
[----:B------:R-:W-:Y:S01]  /*9a90*/  LOP3.LUT R26, R27, R16, RZ, 0x3c, !PT ;  /* 0x000000101b1a7212 */ /* 0x000fe200078e3cff */
[----:B------:R-:W-:Y:S01]  /*9aa0*/  IMAD.MOV.U32 R27, RZ, RZ, R17 ;  /* 0x000000ffff1b7224 */ /* 0x000fe200078e0011 */
[----:B------:R-:W-:Y:S02]  /*9ab0*/  MOV R54, R14 ;  /* 0x0000000e00367202 */ /* 0x000fe40000000f00 */
[----:B------:R-:W-:-:S02]  /*9ac0*/  MOV R48, R12 ;  /* 0x0000000c00307202 */ /* 0x000fc40000000f00 */
[----:B------:R-:W-:Y:S02]  /*9ad0*/  MOV R27, R26 ;  /* 0x0000001a001b7202 */ /* 0x000fe40000000f00 */
[----:B------:R-:W-:Y:S02]  /*9ae0*/  MOV R25, R24 ;  /* 0x0000001800197202 */ /* 0x000fe40000000f00 */
[----:B------:R-:W-:Y:S01]  /*9af0*/  ISETP.GE.OR P1, PT, R61, UR5, P1 ;  /* 0x000000053d007c0c */ /* 0x000fe20008f26670 */
[----:B------:R-:W-:Y:S01]  /*9b00*/  ULDC.64 UR4, c[0x0][0xb40] ;  /* 0x0002d00000047ab9 */ /* 0x000fe20000000a00 */
[----:B--2---:R-:W-:Y:S01]  /*9b10*/  LOP3.LUT R5, R4, 0x2, RZ, 0x3c, !PT ;  /* 0x0000000204057812 */ /* 0x004fe200078e3cff */
[----:B------:R-:W-:Y:S04]  /*9b20*/  SHFL.IDX PT, R29, R29, R4, 0x1c1f ;  /* 0x001c1f041d1d7589 */ /* 0x000fe800000e0000 */
[----:B------:R-:W-:Y:S04]  /*9b30*/  SHFL.IDX PT, R30, R30, R5, 0x1c1f ;  /* 0x001c1f051e1e7589 */ /* 0x000fe800000e0000 */
[----:B------:R-:W-:Y:S04]  /*9b40*/  SHFL.IDX PT, R31, R31, R4, 0x1c1f ;  /* 0x001c1f041f1f7589 */ /* 0x000fe800000e0000 */
[----:B------:R-:W2:Y:S04]  /*9b50*/  SHFL.IDX PT, R32, R32, R5, 0x1c1f ;  /* 0x001c1f0520207589 */ /* 0x000ea800000e0000 */
[----:B------:R-:W-:Y:S04]  /*9b60*/  SHFL.IDX PT, R49, R49, R4, 0x1c1f ;  /* 0x001c1f0431317589 */ /* 0x000fe800000e0000 */
[----:B------:R-:W3:Y:S04]  /*9b70*/  SHFL.IDX PT, R38, R38, R5, 0x1c1f ;  /* 0x001c1f0526267589 */ /* 0x000ee800000e0000 */
[----:B------:R-:W-:Y:S04]  /*9b80*/  SHFL.IDX PT, R53, R53, R4, 0x1c1f ;  /* 0x001c1f0435357589 */ /* 0x000fe800000e0000 */
[----:B------:R-:W4:Y:S04]  /*9b90*/  SHFL.IDX PT, R40, R40, R5, 0x1c1f ;  /* 0x001c1f0528287589 */ /* 0x000f2800000e0000 */
[----:B------:R-:W-:Y:S04]  /*9ba0*/  SHFL.IDX PT, R37, R37, R4, 0x1c1f ;  /* 0x001c1f0425257589 */ /* 0x000fe800000e0000 */
[----:B------:R5:W-:Y:S01]  /*9bb0*/  SHFL.IDX PT, R6, R28, R5, 0x1c1f ;  /* 0x001c1f051c067589 */ /* 0x000be200000e0000 */
[----:B--2---:R-:W-:-:S02]  /*9bc0*/  SEL R12, R31, R32, P0 ;  /* 0x000000201f0c7207 */ /* 0x004fc40000000000 */
[----:B------:R-:W-:Y:S01]  /*9bd0*/  SEL R14, R32, R31, P0 ;  /* 0x0000001f200e7207 */ /* 0x000fe20000000000 */
[----:B------:R-:W-:Y:S04]  /*9be0*/  SHFL.IDX PT, R33, R33, R4, 0x1c1f ;  /* 0x001c1f0421217589 */ /* 0x000fe800000e0000 */
[----:B------:R-:W-:Y:S01]  /*9bf0*/  SHFL.IDX PT, R55, R55, R4, 0x1c1f ;  /* 0x001c1f0437377589 */ /* 0x000fe200000e0000 */
[----:B---3--:R-:W-:Y:S02]  /*9c00*/  SEL R31, R38, R49, P0 ;  /* 0x00000031261f7207 */ /* 0x008fe40000000000 */
[----:B-----5:R-:W-:Y:S01]  /*9c10*/  SEL R28, R29, R30, P0 ;  /* 0x0000001e1d1c7207 */ /* 0x020fe20000000000 */
[----:B------:R-:W2:Y:S01]  /*9c20*/  SHFL.IDX PT, R36, R36, R5, 0x1c1f ;  /* 0x001c1f0524247589 */ /* 0x000ea200000e0000 */
[----:B------:R-:W-:-:S02]  /*9c30*/  SEL R30, R30, R29, P0 ;  /* 0x0000001d1e1e7207 */ /* 0x000fc40000000000 */
[----:B------:R-:W-:Y:S01]  /*9c40*/  SEL R29, R49, R38, P0 ;  /* 0x00000026311d7207 */ /* 0x000fe20000000000 */
[----:B------:R-:W-:Y:S01]  /*9c50*/  BAR.SYNC.DEFER_BLOCKING 0x1, 0x100 ;  /* 0x0044000000007b1d */ /* 0x000fe20000010000 */
[----:B----4-:R-:W-:Y:S02]  /*9c60*/  SEL R13, R53, R40, P0 ;  /* 0x00000028350d7207 */ /* 0x010fe40000000000 */
[----:B------:R-:W-:-:S03]  /*9c70*/  SEL R15, R40, R53, P0 ;  /* 0x00000035280f7207 */ /* 0x000fc60000000000 */
[----:B------:R-:W-:Y:S04]  /*9c80*/  SHFL.IDX PT, R20, R34, R5, 0x1c1f ;  /* 0x001c1f0522147589 */ /* 0x000fe800000e0000 */
[----:B------:R-:W-:Y:S04]  /*9c90*/  SHFL.IDX PT, R57, R57, R4, 0x1c1f ;  /* 0x001c1f0439397589 */ /* 0x000fe800000e0000 */
[----:B------:R-:W-:Y:S04]  /*9ca0*/  SHFL.IDX PT, R35, R35, R4, 0x1c1f ;  /* 0x001c1f0423237589 */ /* 0x000fe800000e0000 */
[----:B------:R-:W-:Y:S01]  /*9cb0*/  SHFL.IDX PT, R42, R42, R5, 0x1c1f ;  /* 0x001c1f052a2a7589 */ /* 0x000fe200000e0000 */
[----:B--2---:R-:W-:-:S02]  /*9cc0*/  SEL R24, R33, R36, P0 ;  /* 0x0000002421187207 */ /* 0x004fc40000000000 */
[----:B------:R-:W-:Y:S01]  /*9cd0*/  SEL R26, R36, R33, P0 ;  /* 0x00000021241a7207 */ /* 0x000fe20000000000 */
[----:B------:R-:W2:Y:S04]  /*9ce0*/  SHFL.IDX PT, R50, R50, R5, 0x1c1f ;  /* 0x001c1f0532327589 */ /* 0x000ea800000e0000 */
[----:B------:R-:W-:Y:S04]  /*9cf0*/  SHFL.IDX PT, R39, R39, R4, 0x1c1f ;  /* 0x001c1f0427277589 */ /* 0x000fe800000e0000 */
[----:B------:R-:W3:Y:S04]  /*9d00*/  SHFL.IDX PT, R44, R44, R5, 0x1c1f ;  /* 0x001c1f052c2c7589 */ /* 0x000ee800000e0000 */
[----:B------:R-:W-:Y:S04]  /*9d10*/  SHFL.IDX PT, R41, R41, R4, 0x1c1f ;  /* 0x001c1f0429297589 */ /* 0x000fe800000e0000 */
[----:B------:R-:W-:Y:S04]  /*9d20*/  SHFL.IDX PT, R43, R43, R4, 0x1c1f ;  /* 0x001c1f042b2b7589 */ /* 0x000fe800000e0000 */
[----:B------:R-:W-:Y:S04]  /*9d30*/  SHFL.IDX PT, R52, R52, R5, 0x1c1f ;  /* 0x001c1f0534347589 */ /* 0x000fe800000e0000 */
[----:B------:R-:W-:Y:S01]  /*9d40*/  SHFL.IDX PT, R58, R58, R5, 0x1c1f ;  /* 0x001c1f053a3a7589 */ /* 0x000fe200000e0000 */
[----:B--2---:R-:W-:-:S02]  /*9d50*/  SEL R33, R35, R50, P0 ;  /* 0x0000003223217207 */ /* 0x004fc40000000000 */
[----:B------:R-:W-:Y:S01]  /*9d60*/  SEL R35, R50, R35, P0 ;  /* 0x0000002332237207 */ /* 0x000fe20000000000 */
[----:B------:R-:W-:Y:S04]  /*9d70*/  SHFL.IDX PT, R45, R45, R4, 0x1c1f ;  /* 0x001c1f042d2d7589 */ /* 0x000fe800000e0000 */
[----:B------:R-:W-:Y:S01]  /*9d80*/  SHFL.IDX PT, R51, R51, R4, 0x1c1f ;  /* 0x001c1f0433337589 */ /* 0x000fe200000e0000 */
[----:B---3--:R-:W-:Y:S02]  /*9d90*/  SEL R32, R39, R44, P0 ;  /* 0x0000002c27207207 */ /* 0x008fe40000000000 */
[----:B------:R-:W-:Y:S01]  /*9da0*/  SEL R34, R44, R39, P0 ;  /* 0x000000272c227207 */ /* 0x000fe20000000000 */
[----:B------:R-:W2:Y:S04]  /*9db0*/  SHFL.IDX PT, R60, R60, R5, 0x1c1f ;  /* 0x001c1f053c3c7589 */ /* 0x000ea800000e0000 */
[----:B------:R-:W3:Y:S04]  /*9dc0*/  SHFL.IDX PT, R66, R66, R5, 0x1c1f ;  /* 0x001c1f0542427589 */ /* 0x000ee800000e0000 */
[----:B------:R-:W-:Y:S04]  /*9dd0*/  SHFL.IDX PT, R47, R47, R4, 0x1c1f ;  /* 0x001c1f042f2f7589 */ /* 0x000fe800000e0000 */
[----:B------:R1:W-:Y:S04]  /*9de0*/  SHFL.IDX PT, R59, R59, R4, 0x1c1f ;  /* 0x001c1f043b3b7589 */ /* 0x0003e800000e0000 */
[----:B------:R-:W4:Y:S04]  /*9df0*/  SHFL.IDX PT, R68, R68, R5, 0x1c1f ;  /* 0x001c1f0544447589 */ /* 0x000f2800000e0000 */
[----:B------:R5:W4:Y:S01]  /*9e00*/  SHFL.IDX PT, R74, R74, R5, 0x1c1f ;  /* 0x001c1f054a4a7589 */ /* 0x000b2200000e0000 */
[----:B-1----:R-:W-:-:S03]  /*9e10*/  IMAD R4, R10, UR6, RZ ;  /* 0x000000060a047c24 */ /* 0x002fc6000f8e02ff */
[----:B------:R1:W-:Y:S01]  /*9e20*/  STSM.16.M88.4 [R27], R28 ;  /* 0x0000001c1b007844 */ /* 0x0003e20000000200 */
[----:B------:R-:W-:Y:S01]  /*9e30*/  IMAD R38, R11, UR44, R4 ;  /* 0x0000002c0b267c24 */ /* 0x000fe2000f8e0204 */
[----:B------:R-:W-:Y:S02]  /*9e40*/  SEL R11, R20, R55, P0 ;  /* 0x00000037140b7207 */ /* 0x000fe40000000000 */
[----:B------:R3:W-:Y:S01]  /*9e50*/  STSM.16.M88.4 [R25], R12 ;  /* 0x0000000c19007844 */ /* 0x0007e20000000200 */
[----:B-----5:R-:W-:Y:S01]  /*9e60*/  IMAD.WIDE.U32 R4, R10, UR44, R8 ;  /* 0x0000002c0a047c25 */ /* 0x020fe2000f8e0008 */
[----:B------:R-:W-:Y:S02]  /*9e70*/  SEL R8, R37, R6, P0 ;  /* 0x0000000625087207 */ /* 0x000fe40000000000 */
[----:B------:R-:W-:Y:S02]  /*9e80*/  SEL R10, R6, R37, P0 ;  /* 0x00000025060a7207 */ /* 0x000fe40000000000 */
[----:B------:R-:W-:-:S02]  /*9e90*/  IADD3 R6, P3, R61, R4, RZ ;  /* 0x000000043d067210 */ /* 0x000fc40007f7e0ff */
[----:B------:R-:W-:Y:S02]  /*9ea0*/  SEL R9, R55, R20, P0 ;  /* 0x0000001437097207 */ /* 0x000fe40000000000 */
[----:B-1----:R-:W-:Y:S02]  /*9eb0*/  SEL R27, R42, R57, P0 ;  /* 0x000000392a1b7207 */ /* 0x002fe40000000000 */
[----:B--2---:R-:W-:Y:S01]  /*9ec0*/  SEL R28, R45, R60, P0 ;  /* 0x0000003c2d1c7207 */ /* 0x004fe20000000000 */
[----:B------:R-:W-:Y:S01]  /*9ed0*/  STSM.16.M88.4 [R56], R8 ;  /* 0x0000000838007844 */ /* 0x000fe20000000200 */
[----:B---3--:R-:W-:Y:S02]  /*9ee0*/  SHF.R.S32.HI R13, RZ, 0x1f, R61 ;  /* 0x0000001fff0d7819 */ /* 0x008fe4000001143d */
[----:B------:R-:W-:Y:S02]  /*9ef0*/  SEL R25, R57, R42, P0 ;  /* 0x0000002a39197207 */ /* 0x000fe40000000000 */
[----:B------:R-:W-:-:S02]  /*9f00*/  IADD3.X R5, R13, R5, R38, P3, !PT ;  /* 0x000000050d057210 */ /* 0x000fc40001ffe426 */
[----:B------:R-:W-:Y:S01]  /*9f10*/  SEL R12, R41, R52, P0 ;  /* 0x00000034290c7207 */ /* 0x000fe20000000000 */
[----:B------:R-:W-:Y:S01]  /*9f20*/  STSM.16.M88.4 [R54], R24 ;  /* 0x0000001836007844 */ /* 0x000fe20000000200 */
[----:B------:R-:W-:Y:S02]  /*9f30*/  SEL R14, R52, R41, P0 ;  /* 0x00000029340e7207 */ /* 0x000fe40000000000 */
[----:B------:R-:W-:Y:S01]  /*9f40*/  SEL R13, R43, R58, P0 ;  /* 0x0000003a2b0d7207 */ /* 0x000fe20000000000 */
[----:B------:R-:W-:Y:S01]  /*9f50*/  STSM.16.M88.4 [R48], R32 ;  /* 0x0000002030007844 */ /* 0x000fe20000000200 */
[----:B------:R-:W-:Y:S02]  /*9f60*/  SEL R15, R58, R43, P0 ;  /* 0x0000002b3a0f7207 */ /* 0x000fe40000000000 */
[----:B------:R-:W-:Y:S02]  /*9f70*/  SEL R30, R60, R45, P0 ;  /* 0x0000002d3c1e7207 */ /* 0x000fe40000000000 */
[----:B------:R-:W-:Y:S01]  /*9f80*/  SEL R29, R51, R66, P0 ;  /* 0x00000042331d7207 */ /* 0x000fe20000000000 */
[----:B------:R-:W-:Y:S01]  /*9f90*/  STSM.16.M88.4 [R46], R12 ;  /* 0x0000000c2e007844 */ /* 0x000fe20000000200 */
[----:B------:R-:W-:-:S02]  /*9fa0*/  SEL R31, R66, R51, P0 ;  /* 0x00000033421f7207 */ /* 0x000fc40000000000 */
[----:B----4-:R-:W-:Y:S02]  /*9fb0*/  SEL R36, R47, R68, P0 ;  /* 0x000000442f247207 */ /* 0x010fe40000000000 */
[----:B------:R-:W-:Y:S01]  /*9fc0*/  SEL R38, R68, R47, P0 ;  /* 0x0000002f44267207 */ /* 0x000fe20000000000 */
[----:B------:R-:W-:Y:S01]  /*9fd0*/  STSM.16.M88.4 [R21], R28 ;  /* 0x0000001c15007844 */ /* 0x000fe20000000200 */
[----:B------:R-:W-:Y:S02]  /*9fe0*/  SEL R37, R59, R74, P0 ;  /* 0x0000004a3b257207 */ /* 0x000fe40000000000 */
[----:B------:R-:W-:Y:S02]  /*9ff0*/  SEL R39, R74, R59, P0 ;  /* 0x0000003b4a277207 */ /* 0x000fe40000000000 */
[C---:B------:R-:W-:Y:S01]  /*a000*/  LEA R4, P3, R6.reuse, UR4, 0x2 ;  /* 0x0000000406047c11 */ /* 0x040fe2000f8610ff */
[----:B------:R-:W-:Y:S02]  /*a010*/  ULDC UR4, c[0x0][0xc] ;  /* 0x0000030000047ab9 */ /* 0x000fe40000000800 */
[----:B------:R-:W-:Y:S01]  /*a020*/  STSM.16.M88.4 [R7], R36 ;  /* 0x0000002407007844 */ /* 0x000fe20000000200 */
[----:B------:R-:W-:Y:S01]  /*a030*/  LEA.HI.X R5, R6, UR5, R5, 0x2, P3 ;  /* 0x0000000506057c11 */ /* 0x000fe200098f1405 */
[----:B------:R-:W-:Y:S01]  /*a040*/  UIADD3 UR48, UR4, UR48, URZ ;  /* 0x0000003004307290 */ /* 0x000fe2000fffe03f */
[----:B------:R1:W-:Y:S06]  /*a050*/  MEMBAR.ALL.CTA ;  /* 0x0000000000007992 */ /* 0x0003ec0000008000 */
[----:B-1----:R-:W1:Y:S04]  /*a060*/  FENCE.VIEW.ASYNC.S ;  /* 0x00000000000073c6 */ /* 0x002e680000000000 */
[----:B-1----:R-:W1:Y:S01]  /*a070*/  SHFL.IDX PT, R6, R22, RZ, 0x1f ;  /* 0x00001fff16067589 */ /* 0x002e6200000e0000 */
[----:B------:R-:W-:Y:S06]  /*a080*/  BAR.ARV 0x1, 0x120 ;  /* 0x0044800000007b1d */ /* 0x000fec0000002000 */
[----:B-1----:R-:W-:Y:S01]  /*a090*/  ISETP.NE.AND P0, PT, R6, 0x7, PT ;  /* 0x000000070600780c */ /* 0x002fe20003f05270 */
[----:B------:R1:W-:Y:S04]  /*a0a0*/  @!P1 STG.E desc[UR50][R4.64], R3 ;  /* 0x0000000304009986 */ /* 0x0003e8000c101932 */
[----:B------:R1:W-:Y:S08]  /*a0b0*/  @!P2 STG.E desc[UR50][R4.64+0x20], R0 ;  /* 0x000020000400a986 */ /* 0x0003f0000c101932 */
[----:B------:R-:W-:Y:S05]  /*a0c0*/  @P0 BRA `(.L_x_31) ;  /* 0x0000000000540947 */ /* 0x000fea0003800000 */
[----:B------:R-:W-:Y:S01]  /*a0d0*/  BAR.SYNC.DEFER_BLOCKING 0x1, 0x120 ;  /* 0x0044800000007b1d */ /* 0x000fe20000010000 */
[----:B------:R-:W-:-:S05]  /*a0e0*/  ELECT P0, URZ, PT ;  /* 0x00000000003f782f */ /* 0x000fca0003800000 */
[----:B------:R-:W-:Y:S08]  /*a0f0*/  BSSY B0, `(.L_x_31) ;  /* 0x0000012000007945 */ /* 0x000ff00003800000 */
[----:B------:R-:W-:Y:S05]  /*a100*/  @!P0 BRA `(.L_x_32) ;  /* 0x0000000000408947 */ /* 0x000fea0003800000 */
[----:B------:R-:W-:Y:S02]  /*a110*/  UIADD3 UR4, UP0, UR52, 0x9f0, URZ ;  /* 0x000009f034047890 */ /* 0x000fe4000ff1e03f */
[----:B------:R-:W-:Y:S02]  /*a120*/  UIADD3 UR6, UR38, 0x4000, URZ ;  /* 0x0000400026067890 */ /* 0x000fe4000fffe03f */
[----:B------:R-:W-:Y:S01]  /*a130*/  UIADD3.X UR5, URZ, UR53, URZ, UP0, !UPT ;  /* 0x000000353f057290 */ /* 0x000fe200087fe43f */
[----:B------:R-:W-:Y:S01]  /*a140*/  UMOV UR41, URZ ;  /* 0x0000003f00297c82 */ /* 0x000fe20008000000 */
[----:B------:R-:W-:Y:S01]  /*a150*/  UMOV UR45, URZ ;  /* 0x0000003f002d7c82 */ /* 0x000fe20008000000 */
[----:B------:R-:W-:Y:S01]  /*a160*/  UMOV UR40, UR38 ;  /* 0x0000002600287c82 */ /* 0x000fe20008000000 */
[----:B------:R-:W-:-:S05]  /*a170*/  UMOV UR7, 0x40 ;  /* 0x0000004000077882 */ /* 0x000fca0000000000 */
[----:B------:R2:W-:Y:S02]  /*a180*/  UTMASTG.5D [UR40], [UR4] ;  /* 0x00000028040073b5 */ /* 0x0005e40008020000 */
[----:B--2---:R-:W-:Y:S01]  /*a190*/  UMOV UR40, UR6 ;  /* 0x0000000600287c82 */ /* 0x004fe20008000000 */
[----:B------:R-:W-:Y:S01]  /*a1a0*/  UMOV UR41, UR7 ;  /* 0x0000000700297c82 */ /* 0x000fe20008000000 */
[----:B------:R-:W-:Y:S01]  /*a1b0*/  UIADD3 UR6, UR38, 0x29820, URZ ;  /* 0x0002982026067890 */ /* 0x000fe2000fffe03f */
[----:B------:R2:W-:Y:S03]  /*a1c0*/  UTMASTG.5D [UR40], [UR4] ;  /* 0x00000028040073b5 */ /* 0x0005e60008020000 */
[----:B------:R-:W-:Y:S01]  /*a1d0*/  UPRMT UR6, URZ, 0x654, UR6 ;  /* 0x000006543f067896 */ /* 0x000fe20008000006 */
[----:B------:R0:W-:Y:S01]  /*a1e0*/  UTMACMDFLUSH ;  /* 0x00000000000079b7 */ /* 0x0001e20000000000 */
[----:B------:R-:W-:-:S07]  /*a1f0*/  DEPBAR.LE SB0, 0x0 ;  /* 0x000080000000791a */ /* 0x000fce0000000000 */
[----:B--2---:R-:W-:Y:S03]  /*a200*/  SYNCS.ARRIVE.TRANS64.RED.A1T0 RZ, [UR6], RZ ;  /* 0x000000ffffff79a7 */ /* 0x004fe60008100406 */
.L_x_32:
[----:B------:R-:W-:Y:S05]  /*a210*/  BSYNC B0 ;  /* 0x0000000000007941 */ /* 0x000fea0003800000 */
.L_x_31:
[----:B-1----:R-:W1:Y:S01]  /*a220*/  LDC R0, c[0x0][0xda4] ;  /* 0x00036900ff007b82 */ /* 0x002e620000000800 */
[----:B------:R-:W-:Y:S02]  /*a230*/  UIADD3 UR49, UR49, 0x1, URZ ;  /* 0x0000000131317890 */ /* 0x000fe4000fffe03f */
[----:B------:R-:W-:Y:S02]  /*a240*/  UIADD3 UR39, UR39, 0x1, URZ ;  /* 0x0000000127277890 */ /* 0x000fe4000fffe03f */
[----:B------:R-:W-:-:S04]  /*a250*/  UISETP.NE.AND UP0, UPT, UR49, 0x2, UPT ;  /* 0x000000023100788c */ /* 0x000fc8000bf05270 */
[----:B------:R-:W-:Y:S02]  /*a260*/  USEL UR4, URZ, 0x1, UP0 ;  /* 0x000000013f047887 */ /* 0x000fe40008000000 */
[----:B------:R-:W-:Y:S02]  /*a270*/  USEL UR49, UR49, URZ, UP0 ;  /* 0x0000003f31317287 */ /* 0x000fe40008000000 */
[----:B------:R-:W-:Y:S01]  /*a280*/  ULOP3.LUT UR36, UR36, UR4, URZ, 0x3c, !UPT ;  /* 0x0000000424247292 */ /* 0x000fe2000f8e3c3f */
[----:B-1----:R-:W-:-:S13]  /*a290*/  ISETP.LE.AND P0, PT, R0, UR48, PT ;  /* 0x0000003000007c0c */ /* 0x002fda000bf03270 */
[----:B------:R-:W-:Y:S05]  /*a2a0*/  @!P0 BRA `(.L_x_33) ;  /* 0xffffff6800b48947 */ /* 0x000fea000383ffff */
[----:B------:R-:W-:Y:S05]  /*a2b0*/  EXIT ;  /* 0x000000000000794d */ /* 0x000fea0003800000 */
.L_x_7:
[----:B------:R-:W-:-:S08]  /*a2c0*/  NOP ;  /* 0x0000000000007918 */ /* 0x000fd00000000000 */
[----:B------:R-:W1:-:S00]  /*a2d0*/  USETMAXREG.DEALLOC.CTAPOOL 0x18 ;  /* 0x00000018000079c8 */ /* 0x000e4000080e0500 */
[----:B------:R-:W2:Y:S01]  /*a2e0*/  S2UR UR49, SR_CTAID.X ;  /* 0x00000000003179c3 */ /* 0x000ea20000002500 */
[----:B-1----:R-:W-:Y:S01]  /*a2f0*/  IMAD.MOV.U32 R0, RZ, RZ, 0x1 ;  /* 0x00000001ff007424 */ /* 0x002fe200078e00ff */
[----:B------:R1:W-:Y:S01]  /*a300*/  STL [R1], RZ ;  /* 0x000000ff01007387 */ /* 0x0003e20000100800 */
[----:B------:R-:W-:-:S03]  /*a310*/  UMOV UR47, 0x1 ;  /* 0x00000001002f7882 */ /* 0x000fc60000000000 */
[----:B------:R1:W-:Y:S02]  /*a320*/  STL [R1+0xc], R0 ;  /* 0x00000c0001007387 */ /* 0x0003e40000100800 */
[----:B------:R-:W2:Y:S02]  /*a330*/  LDC R2, c[0x0][0xda4] ;  /* 0x00036900ff027b82 */ /* 0x000ea40000000800 */
[----:B--2---:R-:W-:-:S13]  /*a340*/  ISETP.LE.AND P0, PT, R2, UR49, PT ;  /* 0x0000003102007c0c */ /* 0x004fda000bf03270 */
[----:B-1----:R-:W-:Y:S05]  /*a350*/  @P0 BRA `(.L_x_34) ;  /* 0x0000002c00100947 */ /* 0x002fea0003800000 */
[----:B------:R-:W1:Y:S01]  /*a360*/  S2R R7, SR_TID.X ;  /* 0x0000000000077919 */ /* 0x000e620000002100 */
[----:B------:R-:W-:Y:S01]  /*a370*/  ULDC.64 UR52, c[0x0][0x198] ;  /* 0x0000660000347ab9 */ /* 0x000fe20000000a00 */
[----:B------:R-:W-:Y:S01]  /*a380*/  ULOP3.LUT UR43, UR46, 0x1, URZ, 0xfc, !UPT ;  /* 0x000000012e2b7892 */ /* 0x000fe2000f8efc3f */
[----:B------:R-:W2:Y:S01]  /*a390*/  S2R R3, SR_TID.X ;  /* 0x0000000000037919 */ /* 0x000ea20000002100 */
[----:B------:R-:W-:Y:S01]  /*a3a0*/  ULOP3.LUT UR48, UR46, 0x2, URZ, 0xfc, !UPT ;  /* 0x000000022e307892 */ /* 0x000fe2000f8efc3f */
[----:B------:R-:W-:Y:S01]  /*a3b0*/  ULDC UR44, c[0x0][0xc] ;  /* 0x00000300002c7ab9 */ /* 0x000fe20000000800 */
[----:B------:R-:W-:Y:S01]  /*a3c0*/  UMOV UR47, URZ ;  /* 0x0000003f002f7c82 */ /* 0x000fe20008000000 */
[C---:B-1----:R-:W-:Y:S01]  /*a3d0*/  IMAD.SHL.U32 R0, R7.reuse, 0x80, RZ ;  /* 0x0000008007007824 */ /* 0x042fe200078e00ff */
[C---:B------:R-:W-:Y:S01]  /*a3e0*/  LOP3.LUT P0, RZ, R7.reuse, 0x4, RZ, 0xc0, !PT ;  /* 0x0000000407ff7812 */ /* 0x040fe2000780c0ff */
[----:B------:R-:W-:Y:S01]  /*a3f0*/  IMAD.SHL.U32 R4, R7, 0x20, RZ ;  /* 0x0000002007047824 */ /* 0x000fe200078e00ff */
[----:B--2---:R-:W-:Y:S01]  /*a400*/  LOP3.LUT R3, R3, 0x7f, RZ, 0xc0, !PT ;  /* 0x0000007f03037812 */ /* 0x004fe200078ec0ff */
[----:B------:R-:W-:Y:S01]  /*a410*/  IMAD.SHL.U32 R5, R7, 0x4, RZ ;  /* 0x0000000407057824 */ /* 0x000fe200078e00ff */
[----:B------:R-:W-:-:S02]  /*a420*/  LOP3.LUT R2, R0, 0x380, RZ, 0xc0, !PT ;  /* 0x0000038000027812 */ /* 0x000fc400078ec0ff */
[----:B------:R-:W-:Y:S02]  /*a430*/  SHF.R.U32.HI R3, RZ, 0x5, R3 ;  /* 0x00000005ff037819 */ /* 0x000fe40000011603 */
[----:B------:R-:W-:-:S03]  /*a440*/  LOP3.LUT R6, R4, 0x60, RZ, 0xc0, !PT ;  /* 0x0000006004067812 */ /* 0x000fc600078ec0ff */
[C---:B------:R-:W-:Y:S02]  /*a450*/  IMAD R2, R3.reuse, 0x10, R2 ;  /* 0x0000001003027824 */ /* 0x040fe400078e0202 */
[----:B------:R-:W-:Y:S02]  /*a460*/  IMAD R6, R3, 0x200, R6 ;  /* 0x0000020003067824 */ /* 0x000fe400078e0206 */
[----:B------:R-:W-:-:S05]  /*a470*/  IMAD.SHL.U32 R3, R7, 0x10, RZ ;  /* 0x0000001007037824 */ /* 0x000fca00078e00ff */
[----:B------:R-:W-:Y:S02]  /*a480*/  LOP3.LUT R3, R2, 0x70, R3, 0x78, !PT ;  /* 0x0000007002037812 */ /* 0x000fe400078e7803 */
[C---:B------:R-:W-:Y:S02]  /*a490*/  LOP3.LUT R2, R4.reuse, 0x80, RZ, 0xc0, !PT ;  /* 0x0000008004027812 */ /* 0x040fe400078ec0ff */
[----:B------:R-:W-:Y:S02]  /*a4a0*/  LOP3.LUT R4, R4, 0x100, RZ, 0xc0, !PT ;  /* 0x0000010004047812 */ /* 0x000fe400078ec0ff */
[----:B------:R-:W-:Y:S02]  /*a4b0*/  LOP3.LUT R2, R2, 0x10, R7, 0xf8, !PT ;  /* 0x0000001002027812 */ /* 0x000fe400078ef807 */
[----:B------:R-:W-:Y:S02]  /*a4c0*/  LOP3.LUT R0, R3, 0xc00, R0, 0xf8, !PT ;  /* 0x00000c0003007812 */ /* 0x000fe400078ef800 */
[----:B------:R-:W-:-:S04]  /*a4d0*/  LOP3.LUT R5, R2, 0x10, R5, 0x78, !PT ;  /* 0x0000001002057812 */ /* 0x000fc800078e7805 */
[----:B------:R-:W-:-:S05]  /*a4e0*/  IADD3 R2, R5, R6, R4 ;  /* 0x0000000605027210 */ /* 0x000fca0007ffe004 */
[----:B------:R-:W-:Y:S04]  /*a4f0*/  STL [R1+0x18], R2 ;  /* 0x0000180201007387 */ /* 0x000fe80000100800 */
[----:B------:R1:W-:Y:S04]  /*a500*/  STL [R1+0x1c], R0 ;  /* 0x00001c0001007387 */ /* 0x0003e80000100800 */
[----:B------:R2:W-:Y:S01]  /*a510*/  STL [R1], RZ ;  /* 0x000000ff01007387 */ /* 0x0005e20000100800 */
[----:B-1----:R-:W-:-:S05]  /*a520*/  IMAD.MOV.U32 R0, RZ, RZ, 0x40 ;  /* 0x00000040ff007424 */ /* 0x002fca00078e00ff */
[----:B------:R-:W-:Y:S01]  /*a530*/  SEL R0, R0, 0xffffffc0, !P0 ;  /* 0xffffffc000007807 */ /* 0x000fe20004000000 */
[----:B------:R-:W-:-:S05]  /*a540*/  IMAD.MOV.U32 R0, RZ, RZ, 0x1 ;  /* 0x00000001ff007424 */ /* 0x000fca00078e00ff */
[----:B------:R2:W-:Y:S02]  /*a550*/  STL [R1+0xc], R0 ;  /* 0x00000c0001007387 */ /* 0x0005e40000100800 */
.L_x_78:
[----:B-1----:R-:W1:Y:S01]  /*a560*/  S2UR UR4, SR_CgaCtaId ;  /* 0x00000000000479c3 */ /* 0x002e620000008800 */
[----:B------:R-:W-:Y:S01]  /*a570*/  ULDC UR5, c[0x0][0xda8] ;  /* 0x00036a0000057ab9 */ /* 0x000fe20000000800 */
[----:B------:R-:W-:Y:S01]  /*a580*/  ULDC.64 UR6, c[0x0][0x3f8] ;  /* 0x0000fe0000067ab9 */ /* 0x000fe20000000a00 */
[----:B------:R-:W-:Y:S02]  /*a590*/  UISETP.NE.AND UP1, UPT, UR5, 0x1, UPT ;  /* 0x000000010500788c */ /* 0x000fe4000bf25270 */
[----:B------:R-:W-:Y:S01]  /*a5a0*/  UISETP.NE.U32.AND UP0, UPT, UR6, URZ, UPT ;  /* 0x0000003f0600728c */ /* 0x000fe2000bf05070 */
[----:B------:R-:W-:Y:S01]  /*a5b0*/  UMOV UR40, 0x400 ;  /* 0x0000040000287882 */ /* 0x000fe20000000000 */
[----:B------:R-:W-:Y:S02]  /*a5c0*/  ULDC UR8, c[0x0][0xdb4] ;  /* 0x00036d0000087ab9 */ /* 0x000fe40000000800 */
[----:B------:R-:W-:Y:S02]  /*a5d0*/  UISETP.NE.AND.EX UP0, UPT, UR7, URZ, UPT, UP0 ;  /* 0x0000003f0700728c */ /* 0x000fe4000bf05300 */
[----:B------:R-:W-:Y:S01]  /*a5e0*/  UISETP.NE.AND UP2, UPT, UR8, 0x1, UPT ;  /* 0x000000010800788c */ /* 0x000fe2000bf45270 */
[----:B------:R-:W-:Y:S01]  /*a5f0*/  ULDC UR6, c[0x0][0x404] ;  /* 0x0001010000067ab9 */ /* 0x000fe20000000800 */
[----:B------:R-:W-:Y:S01]  /*a600*/  ULDC UR42, c[0x0][0x2e0] ;  /* 0x0000b800002a7ab9 */ /* 0x000fe20000000800 */
[----:B------:R-:W-:Y:S01]  /*a610*/  USEL UR6, UR6, 0x1, UP0 ;  /* 0x0000000106067887 */ /* 0x000fe20008000000 */
[----:B------:R-:W-:Y:S01]  /*a620*/  @UP1 ULDC UR7, c[0x0][0xdb0] ;  /* 0x00036c0000071ab9 */ /* 0x000fe20000000800 */
[----:B------:R-:W-:-:S02]  /*a630*/  UMOV UR45, UR49 ;  /* 0x00000031002d7c82 */ /* 0x000fc40008000000 */
[----:B------:R-:W-:-:S04]  /*a640*/  UIMAD UR42, UR6, UR42, URZ ;  /* 0x0000002a062a72a4 */ /* 0x000fc8000f8e023f */
[----:B------:R-:W-:Y:S01]  /*a650*/  @UP2 ULDC.64 UR10, c[0x0][0xdb8] ;  /* 0x00036e00000a2ab9 */ /* 0x000fe20000000a00 */
[----:B------:R-:W-:Y:S02]  /*a660*/  UIADD3 UR6, UR42, 0x9f, URZ ;  /* 0x0000009f2a067890 */ /* 0x000fe4000fffe03f */
[----:B-1----:R-:W-:-:S03]  /*a670*/  ULEA UR40, UR4, UR40, 0x18 ;  /* 0x0000002804287291 */ /* 0x002fc6000f8ec03f */
[----:B------:R-:W-:Y:S01]  /*a680*/  @UP1 ULDC UR4, c[0x0][0xdac] ;  /* 0x00036b0000041ab9 */ /* 0x000fe20000000800 */
[----:B------:R-:W-:Y:S02]  /*a690*/  UIADD3 UR9, UR40, 0x1a400, URZ ;  /* 0x0001a40028097890 */ /* 0x000fe4000fffe03f */
[----:B------:R-:W-:Y:S02]  /*a6a0*/  UIMAD.WIDE.U32 UR4, UR49, UR4, URZ ;  /* 0x00000004310472a5 */ /* 0x000fe4000f8e003f */
[----:B------:R-:W-:Y:S02]  /*a6b0*/  ULOP3.LUT UP0, URZ, UR9, 0x1bf, URZ, 0xc0, !UPT ;  /* 0x000001bf093f7892 */ /* 0x000fe4000f80c03f */
[----:B------:R-:W-:Y:S02]  /*a6c0*/  @UP1 USHF.R.U32.HI UR45, URZ, UR7, UR5 ;  /* 0x000000073f2d1299 */ /* 0x000fe40008011605 */
[----:B------:R-:W-:Y:S02]  /*a6d0*/  UIMAD.WIDE UR6, UR6, 0x66666667, URZ ;  /* 0x66666667060678a5 */ /* 0x000fe4000f8e023f */
[----:B------:R-:W-:Y:S01]  /*a6e0*/  UIMAD.WIDE.U32 UR4, UR45, UR10, URZ ;  /* 0x0000000a2d0472a5 */ /* 0x000fe2000f8e003f */
[----:B------:R-:W-:Y:S01]  /*a6f0*/  PLOP3.LUT P0, PT, PT, PT, UP0, 0x80, 0x0 ;  /* 0x000000000000781c */ /* 0x000fe20003f0f008 */
[----:B------:R-:W-:Y:S01]  /*a700*/  USHF.R.U32.HI UR41, URZ, 0x1f, UR7 ;  /* 0x0000001f3f297899 */ /* 0x000fe20008011607 */
[----:B------:R-:W-:Y:S01]  /*a710*/  UMOV UR39, UR45 ;  /* 0x0000002d00277c82 */ /* 0x000fe20008000000 */
[----:B------:R-:W-:-:S02]  /*a720*/  @UP2 USHF.R.U32.HI UR39, URZ, UR11, UR5 ;  /* 0x0000000b3f272299 */ /* 0x000fc40008011605 */
[----:B------:R-:W-:Y:S02]  /*a730*/  ULEA.HI.SX32 UR41, UR7, UR41, 0x1a ;  /* 0x0000002907297291 */ /* 0x000fe4000f8fd23f */
[----:B------:R-:W-:-:S04]  /*a740*/  UIADD3 UR38, -UR39, URZ, URZ ;  /* 0x0000003f27267290 */ /* 0x000fc8000fffe13f */
[----:B------:R-:W-:Y:S02]  /*a750*/  UIMAD UR38, UR8, UR38, UR45 ;  /* 0x00000026082672a4 */ /* 0x000fe4000f8e022d */
[----:B------:R-:W-:Y:S10]  /*a760*/  @!P0 BRA `(.L_x_35) ;  /* 0x0000000000408947 */ /* 0x000ff40003800000 */
[----:B------:R-:W-:Y:S01]  /*a770*/  MOV R2, 0x0 ;  /* 0x0000000000027802 */ /* 0x000fe20000000f00 */
[----:B------:R-:W-:Y:S01]  /*a780*/  ULDC.64 UR6, c[0x4][0xc8] ;  /* 0x0100320000067ab9 */ /* 0x000fe20000000a00 */
[----:B------:R-:W-:Y:S01]  /*a790*/  ULDC.64 UR8, c[0x4][0xd0] ;  /* 0x0100340000087ab9 */ /* 0x000fe20000000a00 */
[----:B------:R-:W-:Y:S01]  /*a7a0*/  ULDC.64 UR4, c[0x4][0x8] ;  /* 0x0100020000047ab9 */ /* 0x000fe20000000a00 */
[----:B------:R-:W-:Y:S01]  /*a7b0*/  IMAD.U32 R4, RZ, RZ, UR6 ;  /* 0x00000006ff047e24 */ /* 0x000fe2000f8e00ff */
[----:B------:R-:W-:Y:S01]  /*a7c0*/  MOV R13, RZ ;  /* 0x000000ff000d7202 */ /* 0x000fe20000000f00 */
[----:B------:R-:W1:Y:S01]  /*a7d0*/  LDC.64 R2, c[0x4][R2] ;  /* 0x0100000002027b82 */ /* 0x000e620000000a00 */
[----:B------:R-:W-:Y:S02]  /*a7e0*/  IMAD.U32 R5, RZ, RZ, UR7 ;  /* 0x00000007ff057e24 */ /* 0x000fe4000f8e00ff */
[----:B------:R-:W-:Y:S02]  /*a7f0*/  IMAD.U32 R6, RZ, RZ, UR8 ;  /* 0x00000008ff067e24 */ /* 0x000fe4000f8e00ff */
[----:B------:R-:W-:-:S02]  /*a800*/  IMAD.U32 R7, RZ, RZ, UR9 ;  /* 0x00000009ff077e24 */ /* 0x000fc4000f8e00ff */
[----:B------:R-:W-:Y:S02]  /*a810*/  IMAD.U32 R10, RZ, RZ, UR4 ;  /* 0x00000004ff0a7e24 */ /* 0x000fe4000f8e00ff */
[----:B------:R-:W-:Y:S02]  /*a820*/  IMAD.U32 R11, RZ, RZ, UR5 ;  /* 0x00000005ff0b7e24 */ /* 0x000fe4000f8e00ff */
[----:B------:R-:W-:Y:S02]  /*a830*/  IMAD.MOV.U32 R8, RZ, RZ, 0x70 ;  /* 0x00000070ff087424 */ /* 0x000fe400078e00ff */
[----:B------:R-:W-:-:S07]  /*a840*/  IMAD.MOV.U32 R12, RZ, RZ, 0x1 ;  /* 0x00000001ff0c7424 */ /* 0x000fce00078e00ff */
[----:B------:R-:W-:-:S07]  /*a850*/  LEPC R20, `(.L_x_35) ;  /* 0x000000001014794e */ /* 0x000fce0000000000 */
[----:B-12---:R-:W-:Y:S05]  /*a860*/  CALL.ABS.NOINC R2 ;  /* 0x0000000002007343 */ /* 0x006fea0003c00000 */
.L_x_35:
[----:B------:R-:W-:-:S06]  /*a870*/  UIADD3 UR4, UR40, 0xa400, URZ ;  /* 0x0000a40028047890 */ /* 0x000fcc000fffe03f */
[----:B------:R-:W-:-:S05]  /*a880*/  IMAD.U32 R16, RZ, RZ, UR4 ;  /* 0x00000004ff107e24 */ /* 0x000fca000f8e00ff */
[----:B------:R-:W-:-:S13]  /*a890*/  LOP3.LUT P0, RZ, R16, 0x3ff, RZ, 0xc0, !PT ;  /* 0x000003ff10ff7812 */ /* 0x000fda000780c0ff */
[----:B------:R-:W-:Y:S05]  /*a8a0*/  @!P0 BRA `(.L_x_36) ;  /* 0x0000000000408947 */ /* 0x000fea0003800000 */
[----:B------:R-:W-:Y:S01]  /*a8b0*/  MOV R2, 0x0 ;  /* 0x0000000000027802 */ /* 0x000fe20000000f00 */
[----:B------:R-:W-:Y:S01]  /*a8c0*/  ULDC.64 UR6, c[0x4][0xc8] ;  /* 0x0100320000067ab9 */ /* 0x000fe20000000a00 */
[----:B------:R-:W-:Y:S01]  /*a8d0*/  ULDC.64 UR8, c[0x4][0xd0] ;  /* 0x0100340000087ab9 */ /* 0x000fe20000000a00 */
[----:B------:R-:W-:Y:S01]  /*a8e0*/  ULDC.64 UR4, c[0x4][0x10] ;  /* 0x0100040000047ab9 */ /* 0x000fe20000000a00 */
[----:B------:R-:W-:Y:S02]  /*a8f0*/  IMAD.U32 R4, RZ, RZ, UR6 ;  /* 0x00000006ff047e24 */ /* 0x000fe4000f8e00ff */
[----:B------:R-:W1:Y:S01]  /*a900*/  LDC.64 R2, c[0x4][R2] ;  /* 0x0100000002027b82 */ /* 0x000e620000000a00 */
[----:B------:R-:W-:Y:S02]  /*a910*/  IMAD.U32 R5, RZ, RZ, UR7 ;  /* 0x00000007ff057e24 */ /* 0x000fe4000f8e00ff */
[----:B------:R-:W-:Y:S02]  /*a920*/  IMAD.U32 R6, RZ, RZ, UR8 ;  /* 0x00000008ff067e24 */ /* 0x000fe4000f8e00ff */
[----:B------:R-:W-:-:S02]  /*a930*/  IMAD.U32 R7, RZ, RZ, UR9 ;  /* 0x00000009ff077e24 */ /* 0x000fc4000f8e00ff */
[----:B------:R-:W-:Y:S02]  /*a940*/  IMAD.U32 R10, RZ, RZ, UR4 ;  /* 0x00000004ff0a7e24 */ /* 0x000fe4000f8e00ff */
[----:B------:R-:W-:Y:S02]  /*a950*/  IMAD.U32 R11, RZ, RZ, UR5 ;  /* 0x00000005ff0b7e24 */ /* 0x000fe4000f8e00ff */
[----:B------:R-:W-:Y:S02]  /*a960*/  IMAD.MOV.U32 R8, RZ, RZ, 0x70 ;  /* 0x00000070ff087424 */ /* 0x000fe400078e00ff */
[----:B------:R-:W-:Y:S02]  /*a970*/  IMAD.MOV.U32 R12, RZ, RZ, 0x1 ;  /* 0x00000001ff0c7424 */ /* 0x000fe400078e00ff */
[----:B------:R-:W-:-:S07]  /*a980*/  IMAD.MOV.U32 R13, RZ, RZ, RZ ;  /* 0x000000ffff0d7224 */ /* 0x000fce00078e00ff */
[----:B------:R-:W-:-:S07]  /*a990*/  LEPC R20, `(.L_x_36) ;  /* 0x000000001014794e */ /* 0x000fce0000000000 */
[----:B-12---:R-:W-:Y:S05]  /*a9a0*/  CALL.ABS.NOINC R2 ;  /* 0x0000000002007343 */ /* 0x006fea0003c00000 */
.L_x_36:
[----:B------:R-:W-:-:S04]  /*a9b0*/  UIADD3 UR4, UR40, 0x400, URZ ;  /* 0x0000040028047890 */ /* 0x000fc8000fffe03f */
[----:B------:R-:W-:-:S06]  /*a9c0*/  ULOP3.LUT UP0, URZ, UR4, 0x9f, URZ, 0xc0, !UPT ;  /* 0x0000009f043f7892 */ /* 0x000fcc000f80c03f */
[----:B------:R-:W-:-:S13]  /*a9d0*/  PLOP3.LUT P0, PT, PT, PT, UP0, 0x80, 0x0 ;  /* 0x000000000000781c */ /* 0x000fda0003f0f008 */
[----:B------:R-:W-:Y:S05]  /*a9e0*/  @!P0 BRA `(.L_x_37) ;  /* 0x0000000000408947 */ /* 0x000fea0003800000 */
        /* <DEDUP_REMOVED lines=16> */
.L_x_37:
        /* <DEDUP_REMOVED lines=18> */
.L_x_38:
[----:B------:R-:W-:Y:S01]  /*ac10*/  ULDC.64 UR4, c[0x0][0x9f8] ;  /* 0x00027e0000047ab9 */ /* 0x000fe20000000a00 */
[----:B------:R-:W-:Y:S01]  /*ac20*/  IMAD.U32 R5, RZ, RZ, UR39 ;  /* 0x00000027ff057e24 */ /* 0x000fe2000f8e00ff */
[----:B------:R-:W-:Y:S01]  /*ac30*/  ISETP.NE.U32.AND P0, PT, RZ, UR4, PT ;  /* 0x00000004ff007c0c */ /* 0x000fe2000bf05070 */
[----:B------:R-:W-:Y:S01]  /*ac40*/  IMAD.U32 R9, RZ, RZ, UR39 ;  /* 0x00000027ff097e24 */ /* 0x000fe2000f8e00ff */
[----:B--2---:R-:W1:Y:S01]  /*ac50*/  LDC R0, c[0x0][0x428] ;  /* 0x00010a00ff007b82 */ /* 0x004e620000000800 */
[----:B------:R-:W2:Y:S01]  /*ac60*/  S2R R17, SR_TID.X ;  /* 0x0000000000117919 */ /* 0x000ea20000002100 */
[----:B------:R-:W-:-:S13]  /*ac70*/  ISETP.NE.AND.EX P0, PT, RZ, UR5, PT, P0 ;  /* 0x00000005ff007c0c */ /* 0x000fda000bf05300 */
[----:B------:R-:W3:Y:S01]  /*ac80*/  @P0 LDC.64 R2, c[0x0][0x9f8] ;  /* 0x00027e00ff020b82 */ /* 0x000ee20000000a00 */
[----:B------:R-:W-:Y:S02]  /*ac90*/  IMAD R6, RZ, RZ, -UR45 ;  /* 0x8000002dff067e24 */ /* 0x000fe4000f8e02ff */
[----:B------:R-:W-:Y:S01]  /*aca0*/  IMAD.U32 R4, RZ, RZ, UR38 ;  /* 0x00000026ff047e24 */ /* 0x000fe2000f8e00ff */
[----:B--2---:R-:W-:Y:S01]  /*acb0*/  LOP3.LUT R16, R17, 0x7f, RZ, 0xc0, !PT ;  /* 0x0000007f11107812 */ /* 0x004fe200078ec0ff */
[----:B---3--:R-:W-:-:S03]  /*acc0*/  @P0 IMAD.WIDE R2, R5, 0x4, R2 ;  /* 0x0000000405020825 */ /* 0x008fc600078e0202 */
[----:B------:R-:W2:Y:S02]  /*acd0*/  LDC R5, c[0x0][0xda8] ;  /* 0x00036a00ff057b82 */ /* 0x000ea40000000800 */
[----:B------:R3:W4:Y:S01]  /*ace0*/  @P0 LDG.E R9, desc[UR50][R2.64] ;  /* 0x0000003202090981 */ /* 0x000722000c1e1900 */
[----:B-1----:R-:W-:Y:S01]  /*acf0*/  ISETP.NE.AND P0, PT, R0, 0x1, PT ;  /* 0x000000010000780c */ /* 0x002fe20003f05270 */
[----:B------:R-:W-:Y:S01]  /*ad00*/  UMOV UR36, URZ ;  /* 0x0000003f00247c82 */ /* 0x000fe20008000000 */
[----:B------:R-:W-:Y:S01]  /*ad10*/  ISETP.NE.AND P2, PT, R16, RZ, PT ;  /* 0x000000ff1000720c */ /* 0x000fe20003f45270 */
[----:B------:R-:W-:Y:S01]  /*ad20*/  UMOV UR4, 0x40 ;  /* 0x0000004000047882 */ /* 0x000fe20000000000 */
[----:B------:R-:W-:Y:S01]  /*ad30*/  UMOV UR6, UR38 ;  /* 0x0000002600067c82 */ /* 0x000fe20008000000 */
[----:B------:R-:W-:Y:S01]  /*ad40*/  UMOV UR7, UR39 ;  /* 0x0000002700077c82 */ /* 0x000fe20008000000 */
[----:B------:R-:W-:Y:S01]  /*ad50*/  UMOV UR8, 0x80 ;  /* 0x0000008000087882 */ /* 0x000fe20000000000 */
[----:B------:R-:W-:Y:S01]  /*ad60*/  UMOV UR10, UR38 ;  /* 0x00000026000a7c82 */ /* 0x000fe20008000000 */
[----:B------:R-:W-:Y:S01]  /*ad70*/  UMOV UR11, UR39 ;  /* 0x00000027000b7c82 */ /* 0x000fe20008000000 */
[----:B---3--:R-:W1:Y:S01]  /*ad80*/  LDC.64 R2, c[0x0][0x3f8] ;  /* 0x0000fe00ff027b82 */ /* 0x008e620000000a00 */
[----:B------:R-:W-:-:S05]  /*ad90*/  UMOV UR14, 0xffffffff ;  /* 0xffffffff000e7882 */ /* 0x000fca0000000000 */
[----:B------:R-:W-:Y:S02]  /*ada0*/  VOTEU.ALL UP1, P2 ;  /* 0x00000000003f7886 */ /* 0x000fe40001020000 */
[----:B------:R-:W3:Y:S01]  /*adb0*/  @P0 LDC R0, c[0x0][0x42c] ;  /* 0x00010b00ff000b82 */ /* 0x000ee20000000800 */
[----:B--2---:R-:W-:Y:S02]  /*adc0*/  IMAD R6, R5, R6, UR49 ;  /* 0x0000003105067e24 */ /* 0x004fe4000f8e0206 */
[----:B------:R-:W-:Y:S02]  /*add0*/  @!UP1 UIADD3 UR12, UP0, UR52, 0x270, URZ ;  /* 0x00000270340c9890 */ /* 0x000fe4000ff1e03f */
[----:B------:R-:W-:-:S03]  /*ade0*/  IMAD.SHL.U32 R6, R6, 0x80, RZ ;  /* 0x0000008006067824 */ /* 0x000fc600078e00ff */
[----:B------:R-:W2:Y:S01]  /*adf0*/  @P0 LDC R5, c[0x0][0x430] ;  /* 0x00010c00ff050b82 */ /* 0x000ea20000000800 */
[----:B------:R-:W-:Y:S01]  /*ae00*/  @!UP1 UIADD3.X UR13, URZ, UR53, URZ, UP0, !UPT ;  /* 0x000000353f0d9290 */ /* 0x000fe200087fe43f */
[----:B------:R-:W-:Y:S02]  /*ae10*/  R2UR UR37, R6 ;  /* 0x00000000062572ca */ /* 0x000fe400000e0000 */
[----:B-1----:R-:W-:-:S04]  /*ae20*/  ISETP.NE.U32.AND P1, PT, R2, RZ, PT ;  /* 0x000000ff0200720c */ /* 0x002fc80003f25070 */
[----:B------:R-:W-:Y:S01]  /*ae30*/  ISETP.NE.AND.EX P1, PT, R3, RZ, PT, P1 ;  /* 0x000000ff0300720c */ /* 0x000fe20003f25310 */
[----:B---3--:R-:W-:-:S06]  /*ae40*/  @P0 IMAD.HI.U32 R0, R0, UR38, RZ ;  /* 0x0000002600000c27 */ /* 0x008fcc000f8e00ff */
[----:B------:R-:W-:Y:S01]  /*ae50*/  UMOV UR5, UR37 ;  /* 0x0000002500057c82 */ /* 0x000fe20008000000 */
[----:B------:R-:W-:Y:S01]  /*ae60*/  UMOV UR9, UR37 ;  /* 0x0000002500097c82 */ /* 0x000fe20008000000 */
[----:B------:R1:W-:Y:S01]  /*ae70*/  @!UP1 UTMAPF.L2.4D [UR36], [UR12] ;  /* 0x000000240c0095b8 */ /* 0x0003e20008018000 */
[----:B--2---:R-:W-:Y:S01]  /*ae80*/  @P0 SHF.R.U32.HI R4, RZ, R5, R0 ;  /* 0x00000005ff040219 */ /* 0x004fe20000011600 */
[----:B------:R1:W-:Y:S01]  /*ae90*/  @!UP1 UTMAPF.L2.4D [UR4], [UR12] ;  /* 0x000000040c0095b8 */ /* 0x0003e20008018000 */
[----:B------:R1:W-:Y:S01]  /*aea0*/  @!UP1 UTMAPF.L2.4D [UR8], [UR12] ;  /* 0x000000080c0095b8 */ /* 0x0003e20008018000 */
[----:B----4-:R-:W-:Y:S01]  /*aeb0*/  SHF.R.S32.HI R10, RZ, 0x1f, R9 ;  /* 0x0000001fff0a7819 */ /* 0x010fe20000011409 */
[----:B------:R-:W-:Y:S01]  /*aec0*/  STL [R1+0x10], R9 ;  /* 0x0000100901007387 */ /* 0x000fe20000100800 */
[----:B------:R-:W-:-:S03]  /*aed0*/  SEL R0, R9, RZ, !P1 ;  /* 0x000000ff09007207 */ /* 0x000fc60004800000 */
[----:B------:R2:W-:Y:S04]  /*aee0*/  STL [R1+0x8], R4 ;  /* 0x0000080401007387 */ /* 0x0005e80000100800 */
[----:B------:R1:W-:Y:S01]  /*aef0*/  STL [R1+0x14], R10 ;  /* 0x0000140a01007387 */ /* 0x0003e20000100800 */
[----:B--2---:R-:W-:-:S04]  /*af00*/  SHF.R.U32.HI R4, RZ, 0x5, R17 ;  /* 0x00000005ff047819 */ /* 0x004fc80000011611 */
[----:B------:R-:W-:Y:S01]  /*af10*/  LOP3.LUT R4, R4, 0x3, RZ, 0xc0, !PT ;  /* 0x0000000304047812 */ /* 0x000fe200078ec0ff */
[----:B-1----:R-:W-:Y:S06]  /*af20*/  BRA.DIV UR14, `(.L_x_39) ;  /* 0x000000260e787947 */ /* 0x002fec000b800000 */
[----:B------:R1:W2:Y:S02]  /*af30*/  SHFL.IDX PT, R14, R4, RZ, 0x1f ;  /* 0x00001fff040e7589 */ /* 0x0002a400000e0000 */
.L_x_94:
[----:B--2---:R-:W-:Y:S02]  /*af40*/  ISETP.NE.AND P0, PT, R14, RZ, PT ;  /* 0x000000ff0e00720c */ /* 0x004fe40003f05270 */
[----:B------:R-:W-:-:S11]  /*af50*/  PLOP3.LUT P6, PT, PT, PT, PT, 0x8, 0x0 ;  /* 0x000000000000781c */ /* 0x000fd60003fce170 */
[----:B------:R-:W-:Y:S05]  /*af60*/  @P0 BRA `(.L_x_40) ;  /* 0x0000000400f80947 */ /* 0x000fea0003800000 */
[----:B------:R-:W-:-:S06]  /*af70*/  UIADD3 UR4, UR41, -0x1, URZ ;  /* 0xffffffff29047890 */ /* 0x000fcc000fffe03f */
[----:B------:R-:W-:Y:S01]  /*af80*/  IMAD.U32 R7, RZ, RZ, UR4 ;  /* 0x00000004ff077e24 */ /* 0x000fe2000f8e00ff */
[----:B------:R-:W-:-:S03]  /*af90*/  UMOV UR4, 0xffffffff ;  /* 0xffffffff00047882 */ /* 0x000fc60000000000 */
[----:B------:R-:W-:Y:S05]  /*afa0*/  BRA.DIV UR4, `(.L_x_41) ;  /* 0x0000002604787947 */ /* 0x000fea000b800000 */
[----:B------:R-:W-:-:S13]  /*afb0*/  ELECT P6, URZ, PT ;  /* 0x00000000003f782f */ /* 0x000fda00038c0000 */
.L_x_97:
[----:B------:R-:W-:Y:S05]  /*afc0*/  @!P6 BRA `(.L_x_42) ;  /* 0x000000040064e947 */ /* 0x000fea0003800000 */
[----:B------:R-:W-:Y:S01]  /*afd0*/  IMAD.MOV.U32 R0, RZ, RZ, R9 ;  /* 0x000000ffff007224 */ /* 0x000fe200078e0009 */
[----:B------:R-:W-:Y:S06]  /*afe0*/  @!P1 BRA `(.L_x_43) ;  /* 0x0000000000449947 */ /* 0x000fec0003800000 */
[----:B------:R-:W2:Y:S01]  /*aff0*/  LDC R8, c[0x0][0x41c] ;  /* 0x00010700ff087b82 */ /* 0x000ea20000000800 */
[----:B------:R-:W-:Y:S01]  /*b000*/  ULDC.64 UR4, c[0x0][0x408] ;  /* 0x0001020000047ab9 */ /* 0x000fe20000000a00 */
[----:B--2---:R-:W-:-:S13]  /*b010*/  ISETP.NE.AND P0, PT, R8, 0x1, PT ;  /* 0x000000010800780c */ /* 0x004fda0003f05270 */
[----:B-1----:R-:W1:Y:S02]  /*b020*/  @P0 LDC.64 R4, c[0x0][0x420] ;  /* 0x00010800ff040b82 */ /* 0x002e640000000a00 */
[----:B-1----:R-:W-:-:S04]  /*b030*/  @P0 IMAD.HI.U32 R0, R7, R4, RZ ;  /* 0x0000000407000227 */ /* 0x002fc800078e00ff */
[----:B------:R-:W-:Y:S01]  /*b040*/  IMAD.MOV.U32 R4, RZ, RZ, R7 ;  /* 0x000000ffff047224 */ /* 0x000fe200078e0007 */
[----:B------:R-:W-:-:S04]  /*b050*/  @P0 SHF.R.U32.HI R4, RZ, R5, R0 ;  /* 0x00000005ff040219 */ /* 0x000fc80000011600 */
[--C-:B------:R-:W-:Y:S01]  /*b060*/  SHF.R.S32.HI R5, RZ, 0x1f, R4.reuse ;  /* 0x0000001fff057819 */ /* 0x100fe20000011404 */
[----:B------:R-:W-:-:S04]  /*b070*/  IMAD.MOV R0, RZ, RZ, -R4 ;  /* 0x000000ffff007224 */ /* 0x000fc800078e0a04 */
[----:B------:R-:W-:Y:S02]  /*b080*/  IMAD R7, R8, R0, R7 ;  /* 0x0000000008077224 */ /* 0x000fe400078e0207 */
[----:B------:R-:W-:Y:S02]  /*b090*/  IMAD R0, R10, UR4, RZ ;  /* 0x000000040a007c24 */ /* 0x000fe4000f8e02ff */
[----:B------:R-:W-:-:S04]  /*b0a0*/  IMAD.WIDE.U32 R4, R9, UR4, R4 ;  /* 0x0000000409047c25 */ /* 0x000fc8000f8e0004 */
[----:B------:R-:W-:Y:S01]  /*b0b0*/  IMAD R9, R9, UR5, R0 ;  /* 0x0000000509097c24 */ /* 0x000fe2000f8e0200 */
[----:B------:R-:W-:-:S04]  /*b0c0*/  LEA R2, P0, R4, R2, 0x2 ;  /* 0x0000000204027211 */ /* 0x000fc800078010ff */
[----:B------:R-:W-:-:S04]  /*b0d0*/  IADD3 R0, R5, R9, RZ ;  /* 0x0000000905007210 */ /* 0x000fc80007ffe0ff */
[----:B------:R-:W-:-:S05]  /*b0e0*/  LEA.HI.X R3, R4, R3, R0, 0x2, P0 ;  /* 0x0000000304037211 */ /* 0x000fca00000f1400 */
[----:B------:R2:W5:Y:S02]  /*b0f0*/  LDG.E R0, desc[UR50][R2.64] ;  /* 0x0000003202007981 */ /* 0x000564000c1e1900 */
.L_x_43:
[----:B--2---:R-:W2:Y:S04]  /*b100*/  LDL R3, [R1] ;  /* 0x0000000001037983 */ /* 0x004ea80000100800 */
[----:B------:R-:W3:Y:S01]  /*b110*/  LDL R2, [R1+0xc] ;  /* 0x00000c0001027983 */ /* 0x000ee20000100800 */
[----:B------:R-:W-:Y:S02]  /*b120*/  ISETP.NE.AND P0, PT, R16, RZ, PT ;  /* 0x000000ff1000720c */ /* 0x000fe40003f05270 */
[----:B--2---:R-:W-:Y:S02]  /*b130*/  LEA R5, R3, UR40, 0x3 ;  /* 0x0000002803057c11 */ /* 0x004fe4000f8e18ff */
[----:B---3--:R-:W-:-:S04]  /*b140*/  SHF.L.U32 R2, R2, 0x1f, RZ ;  /* 0x0000001f02027819 */ /* 0x008fc800000006ff */
[----:B------:R-:W2:Y:S02]  /*b150*/  SYNCS.PHASECHK.TRANS64.TRYWAIT P3, [R5+URZ+0x29880], R2 ;  /* 0x02988002050075a7 */ /* 0x000ea4000806017f */
[----:B--2---:R-:W-:Y:S05]  /*b160*/  @!P3 BRA `(.L_x_44) ;  /* 0x000000240028b947 */ /* 0x004fea0003800000 */
.L_x_98:
[----:B------:R-:W-:Y:S05]  /*b170*/  @P0 BRA `(.L_x_45) ;  /* 0x00000000001c0947 */ /* 0x000fea0003800000 */
[----:B------:R-:W1:Y:S02]  /*b180*/  S2R R3, SR_TID.X ;  /* 0x0000000000037919 */ /* 0x000e640000002100 */
[----:B-1----:R-:W-:Y:S01]  /*b190*/  LOP3.LUT R4, R3, 0x1f, RZ, 0xc0, !PT ;  /* 0x0000001f03047812 */ /* 0x002fe200078ec0ff */
[----:B------:R-:W-:-:S03]  /*b1a0*/  IMAD.MOV.U32 R3, RZ, RZ, 0x5000 ;  /* 0x00005000ff037424 */ /* 0x000fc600078e00ff */
[----:B------:R-:W-:Y:S01]  /*b1b0*/  ISETP.NE.AND P3, PT, R4, RZ, PT ;  /* 0x000000ff0400720c */ /* 0x000fe20003f65270 */
[----:B------:R3:W-:-:S12]  /*b1c0*/  SYNCS.ARRIVE.TRANS64 RZ, [R5+URZ+0x29870], R3 ;  /* 0x0298700305ff79a7 */ /* 0x0007d8000800003f */
[----:B---3--:R-:W-:Y:S05]  /*b1d0*/  @!P3 BRA `(.L_x_45) ;  /* 0x000000000004b947 */ /* 0x008fea0003800000 */
[----:B------:R-:W-:Y:S01]  /*b1e0*/  BPT.TRAP 0x1 ;  /* 0x000000040000795c */ /* 0x000fe20000300000 */
.L_x_45:
[----:B-1----:R-:W3:Y:S04]  /*b1f0*/  LDL R4, [R1] ;  /* 0x0000000001047983 */ /* 0x002ee80000100800 */
[----:B------:R-:W4:Y:S01]  /*b200*/  LDL R3, [R1+0x8] ;  /* 0x0000080001037983 */ /* 0x000f220000100800 */
[----:B------:R-:W-:Y:S01]  /*b210*/  R2UR UR9, R5 ;  /* 0x00000000050972ca */ /* 0x000fe200000e0000 */
[----:B------:R-:W-:Y:S01]  /*b220*/  IMAD R7, R7, 0xa0, RZ ;  /* 0x000000a007077824 */ /* 0x000fe200078e02ff */
[----:B-----5:R-:W-:Y:S01]  /*b230*/  R2UR UR13, R0 ;  /* 0x00000000000d72ca */ /* 0x020fe200000e0000 */
[----:B------:R-:W-:Y:S01]  /*b240*/  UIADD3 UR4, UP0, UR52, 0x470, URZ ;  /* 0x0000047034047890 */ /* 0x000fe2000ff1e03f */
[----:B------:R-:W-:Y:S02]  /*b250*/  UMOV UR6, 0x0 ;  /* 0x0000000000067882 */ /* 0x000fe40000000000 */
[----:B------:R-:W-:Y:S01]  /*b260*/  R2UR UR11, R7 ;  /* 0x00000000070b72ca */ /* 0x000fe200000e0000 */
[----:B------:R-:W-:Y:S01]  /*b270*/  UIADD3.X UR5, URZ, UR53, URZ, UP0, !UPT ;  /* 0x000000353f057290 */ /* 0x000fe200087fe43f */
[----:B------:R-:W-:Y:S01]  /*b280*/  UMOV UR7, 0x14f00000 ;  /* 0x14f0000000077882 */ /* 0x000fe20000000000 */
[----:B------:R-:W-:-:S04]  /*b290*/  UMOV UR10, URZ ;  /* 0x0000003f000a7c82 */ /* 0x000fc80008000000 */
[----:B------:R-:W-:Y:S01]  /*b2a0*/  UIADD3 UR9, UR9, 0x29870, URZ ;  /* 0x0002987009097890 */ /* 0x000fe2000fffe03f */
[----:B---3--:R-:W-:Y:S02]  /*b2b0*/  R2UR UR8, R4 ;  /* 0x00000000040872ca */ /* 0x008fe400000e0000 */
[----:B----4-:R-:W-:-:S11]  /*b2c0*/  R2UR UR12, R3 ;  /* 0x00000000030c72ca */ /* 0x010fd600000e0000 */
[----:B------:R-:W-:-:S04]  /*b2d0*/  UIMAD UR8, UR8, 0x5000, UR40 ;  /* 0x00005000080878a4 */ /* 0x000fc8000f8e0228 */
[----:B------:R-:W-:-:S09]  /*b2e0*/  UIADD3 UR8, UR8, 0xa400, URZ ;  /* 0x0000a40008087890 */ /* 0x000fd2000fffe03f */
[----:B------:R1:W-:Y:S01]  /*b2f0*/  UTMALDG.4D [UR8], [UR4], desc[UR6] ;  /* 0x00000608040075b4 */ /* 0x0003e20008019000 */
[----:B------:R-:W3:Y:S02]  /*b300*/  SYNCS.PHASECHK.TRANS64.TRYWAIT P3, [R5+URZ+0x29840], R2 ;  /* 0x02984002050075a7 */ /* 0x000ee4000806017f */
[----:B-1-3--:R-:W-:Y:S05]  /*b310*/  @!P3 BRA `(.L_x_46) ;  /* 0x0000002000d0b947 */ /* 0x00afea0003800000 */
.L_x_99:
[----:B------:R-:W-:Y:S05]  /*b320*/  @P0 BRA `(.L_x_47) ;  /* 0x00000000001c0947 */ /* 0x000fea0003800000 */
[----:B------:R-:W3:Y:S01]  /*b330*/  S2R R3, SR_TID.X ;  /* 0x0000000000037919 */ /* 0x000ee20000002100 */
[----:B-12---:R-:W-:-:S04]  /*b340*/  IMAD.MOV.U32 R2, RZ, RZ, 0x7800 ;  /* 0x00007800ff027424 */ /* 0x006fc800078e00ff */
[----:B------:R4:W-:Y:S01]  /*b350*/  SYNCS.ARRIVE.TRANS64 RZ, [R5+URZ+0x29830], R2 ;  /* 0x0298300205ff79a7 */ /* 0x0009e2000800003f */
[----:B---3--:R-:W-:-:S04]  /*b360*/  LOP3.LUT R3, R3, 0x1f, RZ, 0xc0, !PT ;  /* 0x0000001f03037812 */ /* 0x008fc800078ec0ff */
[----:B------:R-:W-:-:S13]  /*b370*/  ISETP.NE.AND P0, PT, R3, RZ, PT ;  /* 0x000000ff0300720c */ /* 0x000fda0003f05270 */
[----:B----4-:R-:W-:Y:S05]  /*b380*/  @!P0 BRA `(.L_x_47) ;  /* 0x0000000000048947 */ /* 0x010fea0003800000 */
[----:B------:R-:W-:Y:S01]  /*b390*/  BPT.TRAP 0x1 ;  /* 0x000000040000795c */ /* 0x000fe20000300000 */
.L_x_47:
[----:B------:R-:W3:Y:S04]  /*b3a0*/  LDL R3, [R1] ;  /* 0x0000000001037983 */ /* 0x000ee80000100800 */
[----:B-12---:R-:W2:Y:S01]  /*b3b0*/  LDL R2, [R1+0x8] ;  /* 0x0000080001027983 */ /* 0x006ea20000100800 */
[----:B------:R-:W-:Y:S01]  /*b3c0*/  R2UR UR9, R5 ;  /* 0x00000000050972ca */ /* 0x000fe200000e0000 */
[----:B------:R-:W-:Y:S01]  /*b3d0*/  UIADD3 UR4, UP0, UR52, 0x370, URZ ;  /* 0x0000037034047890 */ /* 0x000fe2000ff1e03f */
[----:B------:R-:W-:Y:S01]  /*b3e0*/  R2UR UR11, R7 ;  /* 0x00000000070b72ca */ /* 0x000fe200000e0000 */
[----:B------:R-:W-:Y:S01]  /*b3f0*/  UMOV UR10, URZ ;  /* 0x0000003f000a7c82 */ /* 0x000fe20008000000 */
[----:B------:R-:W-:Y:S01]  /*b400*/  R2UR UR13, R0 ;  /* 0x00000000000d72ca */ /* 0x000fe200000e0000 */
[----:B------:R-:W-:Y:S01]  /*b410*/  UIADD3.X UR5, URZ, UR53, URZ, UP0, !UPT ;  /* 0x000000353f057290 */ /* 0x000fe200087fe43f */
[----:B------:R-:W-:Y:S01]  /*b420*/  UMOV UR6, 0x0 ;  /* 0x0000000000067882 */ /* 0x000fe20000000000 */
[----:B------:R-:W-:Y:S01]  /*b430*/  UMOV UR7, 0x14f00000 ;  /* 0x14f0000000077882 */ /* 0x000fe20000000000 */
[----:B------:R-:W-:-:S05]  /*b440*/  UMOV UR16, 0x40 ;  /* 0x0000004000107882 */ /* 0x000fca0000000000 */
[----:B------:R-:W-:Y:S01]  /*b450*/  UIADD3 UR9, UR9, 0x29830, URZ ;  /* 0x0002983009097890 */ /* 0x000fe2000fffe03f */
[----:B---3--:R-:W-:Y:S02]  /*b460*/  R2UR UR8, R3 ;  /* 0x00000000030872ca */ /* 0x008fe400000e0000 */
[----:B--2---:R-:W-:-:S11]  /*b470*/  R2UR UR12, R2 ;  /* 0x00000000020c72ca */ /* 0x004fd600000e0000 */
[----:B------:R-:W-:-:S04]  /*b480*/  UIMAD UR8, UR8, 0x7800, UR40 ;  /* 0x00007800080878a4 */ /* 0x000fc8000f8e0228 */
[----:B------:R-:W-:Y:S02]  /*b490*/  UIADD3 UR14, UR8, 0x1a400, URZ ;  /* 0x0001a400080e7890 */ /* 0x000fe4000fffe03f */
[----:B------:R-:W-:Y:S02]  /*b4a0*/  UIADD3 UR15, UR8, 0x1cc00, URZ ;  /* 0x0001cc00080f7890 */ /* 0x000fe4000fffe03f */
[----:B------:R-:W-:-:S03]  /*b4b0*/  UIADD3 UR17, UR8, 0x1f400, URZ ;  /* 0x0001f40008117890 */ /* 0x000fc6000fffe03f */
[----:B------:R-:W-:Y:S01]  /*b4c0*/  UMOV UR8, UR14 ;  /* 0x0000000e00087c82 */ /* 0x000fe20008000000 */
[----:B------:R-:W-:Y:S01]  /*b4d0*/  UMOV UR14, 0x80 ;  /* 0x00000080000e7882 */ /* 0x000fe20000000000 */
[----:B------:R1:W-:Y:S02]  /*b4e0*/  UTMALDG.4D [UR8], [UR4], desc[UR6] ;  /* 0x00000608040075b4 */ /* 0x0003e40008019000 */
[----:B-1----:R-:W-:Y:S01]  /*b4f0*/  UMOV UR8, UR15 ;  /* 0x0000000f00087c82 */ /* 0x002fe20008000000 */
[----:B------:R-:W-:Y:S02]  /*b500*/  UMOV UR10, UR16 ;  /* 0x00000010000a7c82 */ /* 0x000fe40008000000 */
[----:B------:R1:W-:Y:S02]  /*b510*/  UTMALDG.4D [UR8], [UR4], desc[UR6] ;  /* 0x00000608040075b4 */ /* 0x0003e40008019000 */
[----:B-1----:R-:W-:Y:S01]  /*b520*/  UMOV UR8, UR17 ;  /* 0x0000001100087c82 */ /* 0x002fe20008000000 */
[----:B------:R-:W-:-:S02]  /*b530*/  UMOV UR10, UR14 ;  /* 0x0000000e000a7c82 */ /* 0x000fc40008000000 */
[----:B------:R2:W-:Y:S02]  /*b540*/  UTMALDG.4D [UR8], [UR4], desc[UR6] ;  /* 0x00000608040075b4 */ /* 0x0005e40008019000 */
[----:B--2---:R-:W-:Y:S01]  /*b550*/  NOP ;  /* 0x0000000000007918 */ /* 0x004fe20000000000 */
.L_x_42:
[----:B------:R-:W-:Y:S05]  /*b560*/  WARPSYNC.ALL ;  /* 0x0000000000007948 */ /* 0x000fea0003800000 */
[----:B------:R-:W-:Y:S01]  /*b570*/  ELECT P0, URZ, PT ;  /* 0x00000000003f782f */ /* 0x000fe20003800000 */
[----:B------:R-:W-:Y:S01]  /*b580*/  BAR.SYNC.DEFER_BLOCKING 0x8, 0x120 ;  /* 0x0204800000007b1d */ /* 0x000fe20000010000 */
[----:B------:R-:W-:Y:S02]  /*b590*/  UIADD3 UR4, UP0, UR52, 0x270, URZ ;  /* 0x0000027034047890 */ /* 0x000fe4000ff1e03f */
[----:B------:R-:W-:Y:S02]  /*b5a0*/  UIADD3 UR8, UR40, 0x14400, URZ ;  /* 0x0001440028087890 */ /* 0x000fe4000fffe03f */
[----:B------:R-:W-:-:S02]  /*b5b0*/  UIADD3 UR9, UR40, 0x29800, URZ ;  /* 0x0002980028097890 */ /* 0x000fc4000fffe03f */
[----:B------:R-:W-:Y:S02]  /*b5c0*/  UIADD3.X UR5, URZ, UR53, URZ, UP0, !UPT ;  /* 0x000000353f057290 */ /* 0x000fe400087fe43f */
[----:B------:R-:W-:Y:S02]  /*b5d0*/  UIADD3 UR24, UR40, 0x16400, URZ ;  /* 0x0001640028187890 */ /* 0x000fe4000fffe03f */
[----:B------:R-:W-:Y:S01]  /*b5e0*/  UIADD3 UR16, UR40, 0x18400, URZ ;  /* 0x0001840028107890 */ /* 0x000fe2000fffe03f */
[C---:B------:R-:W-:Y:S01]  /*b5f0*/  @P0 R2UR UR11, R6.reuse ;  /* 0x00000000060b02ca */ /* 0x040fe200000e0000 */
[----:B------:R-:W-:Y:S01]  /*b600*/  @P0 IMAD.MOV.U32 R2, RZ, RZ, 0x6000 ;  /* 0x00006000ff020424 */ /* 0x000fe200078e00ff */
[C---:B------:R-:W-:Y:S01]  /*b610*/  @P0 R2UR UR27, R6.reuse ;  /* 0x00000000061b02ca */ /* 0x040fe200000e0000 */
[----:B------:R-:W-:Y:S01]  /*b620*/  UMOV UR6, 0x0 ;  /* 0x0000000000067882 */ /* 0x000fe20000000000 */
[----:B------:R-:W-:Y:S01]  /*b630*/  @P0 R2UR UR19, R6 ;  /* 0x00000000061302ca */ /* 0x000fe200000e0000 */
[----:B------:R-:W-:Y:S01]  /*b640*/  UMOV UR7, 0x12f00000 ;  /* 0x12f0000000077882 */ /* 0x000fe20000000000 */
[----:B------:R-:W-:Y:S01]  /*b650*/  UMOV UR10, URZ ;  /* 0x0000003f000a7c82 */ /* 0x000fe20008000000 */
[----:B------:R-:W-:Y:S01]  /*b660*/  UMOV UR12, UR38 ;  /* 0x00000026000c7c82 */ /* 0x000fe20008000000 */
[----:B------:R-:W-:Y:S01]  /*b670*/  UMOV UR13, UR39 ;  /* 0x00000027000d7c82 */ /* 0x000fe20008000000 */
[----:B------:R-:W-:Y:S01]  /*b680*/  UMOV UR26, 0x40 ;  /* 0x00000040001a7882 */ /* 0x000fe20000000000 */
[----:B------:R-:W-:Y:S01]  /*b690*/  UMOV UR28, UR38 ;  /* 0x00000026001c7c82 */ /* 0x000fe20008000000 */
[----:B------:R-:W-:Y:S01]  /*b6a0*/  UMOV UR29, UR39 ;  /* 0x00000027001d7c82 */ /* 0x000fe20008000000 */
[----:B------:R2:W-:Y:S01]  /*b6b0*/  @P0 SYNCS.ARRIVE.TRANS64 RZ, [UR40+0x29800], R2 ;  /* 0x02980002ffff09a7 */ /* 0x0005e20008000028 */
[----:B------:R-:W-:Y:S01]  /*b6c0*/  UMOV UR25, UR9 ;  /* 0x0000000900197c82 */ /* 0x000fe20008000000 */
[----:B------:R-:W-:Y:S01]  /*b6d0*/  UMOV UR18, 0x80 ;  /* 0x0000008000127882 */ /* 0x000fe20000000000 */
[----:B------:R-:W-:Y:S01]  /*b6e0*/  UMOV UR20, UR38 ;  /* 0x0000002600147c82 */ /* 0x000fe20008000000 */
[----:B------:R-:W-:Y:S01]  /*b6f0*/  UMOV UR21, UR39 ;  /* 0x0000002700157c82 */ /* 0x000fe20008000000 */
[----:B------:R2:W-:Y:S01]  /*b700*/  UTMALDG.4D [UR8], [UR4], desc[UR6] ;  /* 0x00000608040075b4 */ /* 0x0005e20008019000 */
[----:B------:R-:W-:Y:S01]  /*b710*/  UMOV UR17, UR9 ;  /* 0x0000000900117c82 */ /* 0x000fe20008000000 */
[----:B------:R2:W-:Y:S01]  /*b720*/  UTMALDG.4D [UR24], [UR4], desc[UR6] ;  /* 0x00000618040075b4 */ /* 0x0005e20008019000 */
[----:B------:R2:W-:Y:S02]  /*b730*/  UTMALDG.4D [UR16], [UR4], desc[UR6] ;  /* 0x00000610040075b4 */ /* 0x0005e40008019000 */
[----:B--2---:R-:W-:Y:S01]  /*b740*/  NOP ;  /* 0x0000000000007918 */ /* 0x004fe20000000000 */
.L_x_40:
[----:B------:R-:W-:-:S06]  /*b750*/  ULOP3.LUT UR4, UR47, 0x1, URZ, 0xc, !UPT ;  /* 0x000000012f047892 */ /* 0x000fcc000f8e0c3f */
[----:B------:R-:W-:-:S05]  /*b760*/  IMAD.U32 R2, RZ, RZ, UR4 ;  /* 0x00000004ff027e24 */ /* 0x000fca000f8e00ff */
[----:B------:R-:W-:-:S04]  /*b770*/  SHF.L.U32 R2, R2, 0x1f, RZ ;  /* 0x0000001f02027819 */ /* 0x000fc800000006ff */
[----:B------:R-:W2:Y:S02]  /*b780*/  SYNCS.PHASECHK.TRANS64.TRYWAIT P0, [UR40+0x29820], R2 ;  /* 0x02982002ff0075a7 */ /* 0x000ea40008000168 */
[----:B--2---:R-:W-:Y:S05]  /*b790*/  @!P0 BRA `(.L_x_48) ;  /* 0x0000001c00c48947 */ /* 0x004fea0003800000 */
.L_x_100:
[----:B------:R-:W-:-:S06]  /*b7a0*/  UISETP.GE.AND UP0, UPT, UR42, 0xa1, UPT ;  /* 0x000000a12a00788c */ /* 0x000fcc000bf06270 */
[----:B------:R-:W-:-:S13]  /*b7b0*/  PLOP3.LUT P0, PT, PT, PT, UP0, 0x80, 0x0 ;  /* 0x000000000000781c */ /* 0x000fda0003f0f008 */
[----:B------:R-:W-:Y:S05]  /*b7c0*/  @!P0 BRA `(.L_x_49) ;  /* 0x00000010000c8947 */ /* 0x000fea0003800000 */
[----:B------:R3:W5:Y:S01]  /*b7d0*/  LDL.LU R7, [R1+0xc] ;  /* 0x00000c0001077983 */ /* 0x0007620000300800 */
[----:B------:R-:W-:-:S03]  /*b7e0*/  UIADD3 UR4, UR41, -0x2, URZ ;  /* 0xfffffffe29047890 */ /* 0x000fc6000fffe03f */
[----:B------:R3:W5:Y:S03]  /*b7f0*/  LDL.LU R6, [R1] ;  /* 0x0000000001067983 */ /* 0x0007660000300800 */
[----:B------:R-:W-:-:S07]  /*b800*/  IMAD.U32 R20, RZ, RZ, UR4 ;  /* 0x00000004ff147e24 */ /* 0x000fce000f8e00ff */
.L_x_71:
[----:B--2-45:R-:W-:Y:S01]  /*b810*/  VIADD R2, R6, 0x1 ;  /* 0x0000000106027836 */ /* 0x034fe20000000000 */
[----:B------:R-:W-:Y:S04]  /*b820*/  BSSY B0, `(.L_x_50) ;  /* 0x000008e000007945 */ /* 0x000fe80003800000 */
[----:B------:R-:W-:-:S04]  /*b830*/  ISETP.NE.AND P0, PT, R2, 0x2, PT ;  /* 0x000000020200780c */ /* 0x000fc80003f05270 */
[----:B-1----:R-:W-:Y:S02]  /*b840*/  SEL R4, RZ, 0x1, P0 ;  /* 0x00000001ff047807 */ /* 0x002fe40000000000 */
[----:B------:R-:W-:Y:S02]  /*b850*/  SEL R9, R2, RZ, P0 ;  /* 0x000000ff02097207 */ /* 0x000fe40000000000 */
[----:B------:R-:W-:-:S05]  /*b860*/  LOP3.LUT R10, R7, R4, RZ, 0x3c, !PT ;  /* 0x00000004070a7212 */ /* 0x000fca00078e3cff */
[----:B------:R1:W-:Y:S04]  /*b870*/  STL [R1+0xc], R10 ;  /* 0x00000c0a01007387 */ /* 0x0003e80000100800 */
[----:B------:R1:W-:Y:S01]  /*b880*/  STL [R1], R9 ;  /* 0x0000000901007387 */ /* 0x0003e20000100800 */
[----:B------:R-:W-:Y:S05]  /*b890*/  @!P6 BRA `(.L_x_51) ;  /* 0x000000080018e947 */ /* 0x000fea0003800000 */
[----:B------:R-:W-:Y:S01]  /*b8a0*/  IMAD.MOV.U32 R8, RZ, RZ, R20 ;  /* 0x000000ffff087224 */ /* 0x000fe200078e0014 */
[----:B------:R-:W-:Y:S06]  /*b8b0*/  @!P1 BRA `(.L_x_52) ;  /* 0x0000000000509947 */ /* 0x000fec0003800000 */
[----:B------:R-:W2:Y:S01]  /*b8c0*/  LDL R5, [R1+0x14] ;  /* 0x0000140001057983 */ /* 0x000ea20000100800 */
[----:B------:R-:W4:Y:S01]  /*b8d0*/  LDC R8, c[0x0][0x41c] ;  /* 0x00010700ff087b82 */ /* 0x000f220000000800 */
[----:B------:R-:W-:Y:S02]  /*b8e0*/  ULDC.64 UR4, c[0x0][0x408] ;  /* 0x0001020000047ab9 */ /* 0x000fe40000000a00 */
[----:B------:R-:W3:Y:S01]  /*b8f0*/  LDL R11, [R1+0x10] ;  /* 0x00001000010b7983 */ /* 0x000ee20000100800 */
[----:B----4-:R-:W-:-:S13]  /*b900*/  ISETP.NE.AND P0, PT, R8, 0x1, PT ;  /* 0x000000010800780c */ /* 0x010fda0003f05270 */
[----:B------:R-:W4:Y:S02]  /*b910*/  @P0 LDC.64 R2, c[0x0][0x420] ;  /* 0x00010800ff020b82 */ /* 0x000f240000000a00 */
[----:B----4-:R-:W-:-:S04]  /*b920*/  @P0 IMAD.HI.U32 R0, R20, R2, RZ ;  /* 0x0000000214000227 */ /* 0x010fc800078e00ff */
[----:B------:R-:W-:Y:S01]  /*b930*/  IMAD.MOV.U32 R2, RZ, RZ, R20 ;  /* 0x000000ffff027224 */ /* 0x000fe200078e0014 */
[----:B------:R-:W-:-:S05]  /*b940*/  @P0 SHF.R.U32.HI R2, RZ, R3, R0 ;  /* 0x00000003ff020219 */ /* 0x000fca0000011600 */
[----:B------:R-:W-:-:S04]  /*b950*/  IMAD.MOV R3, RZ, RZ, -R2 ;  /* 0x000000ffff037224 */ /* 0x000fc800078e0a02 */
[----:B------:R-:W-:Y:S01]  /*b960*/  IMAD R8, R8, R3, R20 ;  /* 0x0000000308087224 */ /* 0x000fe200078e0214 */
[----:B------:R-:W-:Y:S01]  /*b970*/  SHF.R.S32.HI R3, RZ, 0x1f, R2 ;  /* 0x0000001fff037819 */ /* 0x000fe20000011402 */
[----:B--2---:R-:W-:-:S04]  /*b980*/  IMAD R0, R5, UR4, RZ ;  /* 0x0000000405007c24 */ /* 0x004fc8000f8e02ff */
[C---:B---3--:R-:W-:Y:S02]  /*b990*/  IMAD R5, R11.reuse, UR5, R0 ;  /* 0x000000050b057c24 */ /* 0x048fe4000f8e0200 */
[----:B------:R-:W-:Y:S01]  /*b9a0*/  IMAD.WIDE.U32 R2, R11, UR4, R2 ;  /* 0x000000040b027c25 */ /* 0x000fe2000f8e0002 */
[----:B------:R-:W-:-:S03]  /*b9b0*/  ULDC.64 UR4, c[0x0][0x3f8] ;  /* 0x0000fe0000047ab9 */ /* 0x000fc60000000a00 */
[----:B------:R-:W-:Y:S01]  /*b9c0*/  IMAD.IADD R3, R5, 0x1, R3 ;  /* 0x0000000105037824 */ /* 0x000fe200078e0203 */
[----:B------:R-:W-:-:S04]  /*b9d0*/  LEA R4, P0, R2, UR4, 0x2 ;  /* 0x0000000402047c11 */ /* 0x000fc8000f8010ff */
[----:B------:R-:W-:-:S05]  /*b9e0*/  LEA.HI.X R5, R2, UR5, R3, 0x2, P0 ;  /* 0x0000000502057c11 */ /* 0x000fca00080f1403 */
[----:B------:R2:W5:Y:S04]  /*b9f0*/  LDG.E R0, desc[UR50][R4.64] ;  /* 0x0000003204007981 */ /* 0x000568000c1e1900 */
.L_x_52:
[----:B-1----:R-:W-:Y:S01]  /*ba00*/  LEA R9, R9, UR40, 0x3 ;  /* 0x0000002809097c11 */ /* 0x002fe2000f8e18ff */
[----:B------:R-:W1:Y:S01]  /*ba10*/  S2R R2, SR_TID.X ;  /* 0x0000000000027919 */ /* 0x000e620000002100 */
[----:B------:R-:W-:Y:S01]  /*ba20*/  SHF.L.U32 R3, R10, 0x1f, RZ ;  /* 0x0000001f0a037819 */ /* 0x000fe200000006ff */
[----:B------:R-:W-:Y:S03]  /*ba30*/  BSSY B1, `(.L_x_53) ;  /* 0x0000005000017945 */ /* 0x000fe60003800000 */
[----:B------:R-:W4:Y:S01]  /*ba40*/  SYNCS.PHASECHK.TRANS64.TRYWAIT P0, [R9+URZ+0x29880], R3 ;  /* 0x02988003090075a7 */ /* 0x000f22000800017f */
[----:B-1----:R-:W-:-:S04]  /*ba50*/  LOP3.LUT R2, R2, 0x7f, RZ, 0xc0, !PT ;  /* 0x0000007f02027812 */ /* 0x002fc800078ec0ff */
[----:B------:R-:W-:Y:S01]  /*ba60*/  ISETP.NE.AND P3, PT, R2, RZ, PT ;  /* 0x000000ff0200720c */ /* 0x000fe20003f65270 */
[----:B----4-:R-:W-:-:S12]  /*ba70*/  @!P0 BRA `(.L_x_54) ;  /* 0x0000001c00248947 */ /* 0x010fd80003800000 */
.L_x_101:
[----:B------:R-:W-:Y:S05]  /*ba80*/  BSYNC B1 ;  /* 0x0000000000017941 */ /* 0x000fea0003800000 */
.L_x_53:
[----:B------:R-:W-:Y:S04]  /*ba90*/  BSSY B1, `(.L_x_55) ;  /* 0x0000009000017945 */ /* 0x000fe80003800000 */
[----:B------:R-:W-:Y:S05]  /*baa0*/  @P3 BRA `(.L_x_56) ;  /* 0x00000000001c3947 */ /* 0x000fea0003800000 */
[----:B------:R-:W2:Y:S02]  /*bab0*/  S2R R2, SR_TID.X ;  /* 0x0000000000027919 */ /* 0x000ea40000002100 */
[----:B--2---:R-:W-:Y:S01]  /*bac0*/  LOP3.LUT R4, R2, 0x1f, RZ, 0xc0, !PT ;  /* 0x0000001f02047812 */ /* 0x004fe200078ec0ff */
[----:B------:R-:W-:-:S03]  /*bad0*/  IMAD.MOV.U32 R2, RZ, RZ, 0x5000 ;  /* 0x00005000ff027424 */ /* 0x000fc600078e00ff */
[----:B------:R-:W-:Y:S01]  /*bae0*/  ISETP.NE.AND P0, PT, R4, RZ, PT ;  /* 0x000000ff0400720c */ /* 0x000fe20003f05270 */
[----:B------:R4:W-:-:S12]  /*baf0*/  SYNCS.ARRIVE.TRANS64 RZ, [R9+URZ+0x29870], R2 ;  /* 0x0298700209ff79a7 */ /* 0x0009d8000800003f */
[----:B----4-:R-:W-:Y:S05]  /*bb00*/  @!P0 BRA `(.L_x_56) ;  /* 0x0000000000048947 */ /* 0x010fea0003800000 */
[----:B------:R-:W-:Y:S01]  /*bb10*/  BPT.TRAP 0x1 ;  /* 0x000000040000795c */ /* 0x000fe20000300000 */
.L_x_56:
[----:B------:R-:W-:Y:S05]  /*bb20*/  BSYNC B1 ;  /* 0x0000000000017941 */ /* 0x000fea0003800000 */
.L_x_55:
[----:B------:R-:W4:Y:S04]  /*bb30*/  LDL R2, [R1] ;  /* 0x0000000001027983 */ /* 0x000f280000100800 */
[----:B------:R-:W3:Y:S01]  /*bb40*/  LDL R10, [R1+0x8] ;  /* 0x00000800010a7983 */ /* 0x000ee20000100800 */
[----:B--2---:R-:W-:Y:S02]  /*bb50*/  IMAD.MOV.U32 R5, RZ, RZ, RZ ;  /* 0x000000ffff057224 */ /* 0x004fe400078e00ff */
[----:B------:R-:W-:-:S03]  /*bb60*/  IMAD.U32 R4, RZ, RZ, UR40 ;  /* 0x00000028ff047e24 */ /* 0x000fc6000f8e00ff */
[----:B------:R-:W-:Y:S01]  /*bb70*/  R2UR UR10, R5 ;  /* 0x00000000050a72ca */ /* 0x000fe200000e0000 */
[----:B------:R-:W-:Y:S01]  /*bb80*/  UIADD3 UR4, UP0, UR52, 0x470, URZ ;  /* 0x0000047034047890 */ /* 0x000fe2000ff1e03f */
[----:B------:R-:W-:Y:S01]  /*bb90*/  PLOP3.LUT P0, PT, PT, PT, PT, 0x80, 0x0 ;  /* 0x000000000000781c */ /* 0x000fe20003f0f070 */
[----:B------:R-:W-:Y:S01]  /*bba0*/  IMAD R8, R8, 0xa0, RZ ;  /* 0x000000a008087824 */ /* 0x000fe200078e02ff */
[----:B------:R-:W-:Y:S01]  /*bbb0*/  UMOV UR6, 0x0 ;  /* 0x0000000000067882 */ /* 0x000fe20000000000 */
[----:B------:R-:W-:Y:S01]  /*bbc0*/  UIADD3.X UR5, URZ, UR53, URZ, UP0, !UPT ;  /* 0x000000353f057290 */ /* 0x000fe200087fe43f */
[----:B------:R-:W-:Y:S01]  /*bbd0*/  UMOV UR7, 0x14f00000 ;  /* 0x14f0000000077882 */ /* 0x000fe20000000000 */
[----:B----4-:R-:W-:Y:S01]  /*bbe0*/  IMAD R2, R2, 0x5000, R4 ;  /* 0x0000500002027824 */ /* 0x010fe200078e0204 */
[----:B---3--:R-:W-:-:S03]  /*bbf0*/  R2UR UR12, R10 ;  /* 0x000000000a0c72ca */ /* 0x008fc600000e0000 */
[----:B------:R-:W-:Y:S02]  /*bc00*/  VIADD R2, R2, 0xa400 ;  /* 0x0000a40002027836 */ /* 0x000fe40000000000 */
[----:B------:R-:W-:-:S10]  /*bc10*/  VIADD R10, R9, 0x29870 ;  /* 0x00029870090a7836 */ /* 0x000fd40000000000 */
.L_x_57:
[----:B------:R-:W-:-:S13]  /*bc20*/  @P0 ELECT P4, URZ, PT ;  /* 0x00000000003f082f */ /* 0x000fda0003880000 */
[----:B-----5:R-:W-:Y:S02]  /*bc30*/  @P4 R2UR UR13, R0 ;  /* 0x00000000000d42ca */ /* 0x020fe400000e0000 */
[----:B------:R-:W-:Y:S02]  /*bc40*/  @P4 R2UR UR11, R8 ;  /* 0x00000000080b42ca */ /* 0x000fe400000e0000 */
[----:B------:R-:W-:Y:S02]  /*bc50*/  @P4 R2UR UR9, R10 ;  /* 0x000000000a0942ca */ /* 0x000fe400000e0000 */
[----:B------:R-:W-:Y:S02]  /*bc60*/  @P4 R2UR UR8, R2 ;  /* 0x00000000020842ca */ /* 0x000fe400000e0000 */
[----:B------:R-:W-:Y:S02]  /*bc70*/  @P4 PLOP3.LUT P0, PT, P4, PT, PT, 0x8, 0x0 ;  /* 0x000000000000481c */ /* 0x000fe4000270e170 */
[----:B------:R-:W-:-:S09]  /*bc80*/  PLOP3.LUT P4, PT, PT, PT, PT, 0x8, 0x0 ;  /* 0x000000000000781c */ /* 0x000fd20003f8e170 */
[----:B------:R2:W-:Y:S02]  /*bc90*/  UTMALDG.4D [UR8], [UR4], desc[UR6] ;  /* 0x00000608040075b4 */ /* 0x0005e40008019000 */
[----:B--2---:R-:W-:Y:S05]  /*bca0*/  @P0 BRA.U.ANY `(.L_x_57) ;  /* 0xfffffffd00dc0947 */ /* 0x004fea000393ffff */
[----:B------:R-:W2:Y:S01]  /*bcb0*/  SYNCS.PHASECHK.TRANS64.TRYWAIT P0, [R9+URZ+0x29840], R3 ;  /* 0x02984003090075a7 */ /* 0x000ea2000800017f */
[----:B------:R-:W-:Y:S04]  /*bcc0*/  BSSY B1, `(.L_x_58) ;  /* 0x0000002000017945 */ /* 0x000fe80003800000 */
[----:B--2---:R-:W-:Y:S05]  /*bcd0*/  @!P0 BRA `(.L_x_59) ;  /* 0x0000001800a08947 */ /* 0x004fea0003800000 */
.L_x_102:
[----:B------:R-:W-:Y:S05]  /*bce0*/  BSYNC B1 ;  /* 0x0000000000017941 */ /* 0x000fea0003800000 */
.L_x_58:
[----:B------:R-:W-:Y:S01]  /*bcf0*/  BSSY B1, `(.L_x_60) ;  /* 0x000000b000017945 */ /* 0x000fe20003800000 */
[----:B------:R-:W-:Y:S02]  /*bd00*/  IMAD.MOV.U32 R2, RZ, RZ, 0x0 ;  /* 0x00000000ff027424 */ /* 0x000fe400078e00ff */
[----:B-12---:R-:W-:Y:S01]  /*bd10*/  IMAD.MOV.U32 R3, RZ, RZ, 0x14f00000 ;  /* 0x14f00000ff037424 */ /* 0x006fe200078e00ff */
[----:B------:R-:W-:Y:S06]  /*bd20*/  @P3 BRA `(.L_x_61) ;  /* 0x00000000001c3947 */ /* 0x000fec0003800000 */
[----:B------:R-:W1:Y:S02]  /*bd30*/  S2R R10, SR_TID.X ;  /* 0x00000000000a7919 */ /* 0x000e640000002100 */
[----:B-1----:R-:W-:Y:S02]  /*bd40*/  LOP3.LUT R11, R10, 0x1f, RZ, 0xc0, !PT ;  /* 0x0000001f0a0b7812 */ /* 0x002fe400078ec0ff */
[----:B------:R-:W-:Y:S02]  /*bd50*/  MOV R10, 0x7800 ;  /* 0x00007800000a7802 */ /* 0x000fe40000000f00 */
[----:B------:R-:W-:Y:S02]  /*bd60*/  ISETP.NE.AND P0, PT, R11, RZ, PT ;  /* 0x000000ff0b00720c */ /* 0x000fe40003f05270 */
[----:B------:R1:W-:Y:S11]  /*bd70*/  SYNCS.ARRIVE.TRANS64 RZ, [R9+URZ+0x29830], R10 ;  /* 0x0298300a09ff79a7 */ /* 0x0003f6000800003f */
[----:B-1----:R-:W-:Y:S05]  /*bd80*/  @!P0 BRA `(.L_x_61) ;  /* 0x0000000000048947 */ /* 0x002fea0003800000 */
[----:B------:R-:W-:Y:S01]  /*bd90*/  BPT.TRAP 0x1 ;  /* 0x000000040000795c */ /* 0x000fe20000300000 */
.L_x_61:
[----:B------:R-:W-:Y:S05]  /*bda0*/  BSYNC B1 ;  /* 0x0000000000017941 */ /* 0x000fea0003800000 */
.L_x_60:
[----:B------:R-:W2:Y:S04]  /*bdb0*/  LDL R11, [R1+0x8] ;  /* 0x00000800010b7983 */ /* 0x000ea80000100800 */
[----:B------:R-:W3:Y:S01]  /*bdc0*/  LDL R10, [R1] ;  /* 0x00000000010a7983 */ /* 0x000ee20000100800 */
[----:B------:R-:W-:Y:S01]  /*bdd0*/  R2UR UR6, R2 ;  /* 0x00000000020672ca */ /* 0x000fe200000e0000 */
[----:B------:R-:W-:Y:S01]  /*bde0*/  UIADD3 UR4, UP0, UR52, 0x370, URZ ;  /* 0x0000037034047890 */ /* 0x000fe2000ff1e03f */
[----:B------:R-:W-:Y:S01]  /*bdf0*/  R2UR UR7, R3 ;  /* 0x00000000030772ca */ /* 0x000fe200000e0000 */
[----:B------:R-:W-:Y:S01]  /*be00*/  VIADD R9, R9, 0x29830 ;  /* 0x0002983009097836 */ /* 0x000fe20000000000 */
[----:B------:R-:W-:Y:S01]  /*be10*/  R2UR UR10, R5 ;  /* 0x00000000050a72ca */ /* 0x000fe200000e0000 */
[----:B------:R-:W-:Y:S01]  /*be20*/  UIADD3.X UR5, URZ, UR53, URZ, UP0, !UPT ;  /* 0x000000353f057290 */ /* 0x000fe200087fe43f */
[----:B------:R-:W-:-:S02]  /*be30*/  PLOP3.LUT P0, PT, PT, PT, PT, 0x80, 0x0 ;  /* 0x000000000000781c */ /* 0x000fc40003f0f070 */
[----:B--2---:R-:W-:Y:S01]  /*be40*/  R2UR UR12, R11 ;  /* 0x000000000b0c72ca */ /* 0x004fe200000e0000 */
[----:B---3--:R-:W-:-:S04]  /*be50*/  IMAD R4, R10, 0x7800, R4 ;  /* 0x000078000a047824 */ /* 0x008fc800078e0204 */
[----:B------:R-:W-:-:S10]  /*be60*/  VIADD R5, R4, 0x1a400 ;  /* 0x0001a40004057836 */ /* 0x000fd40000000000 */
.L_x_62:
[----:B------:R-:W-:-:S13]  /*be70*/  @P0 ELECT P3, URZ, PT ;  /* 0x00000000003f082f */ /* 0x000fda0003860000 */
[----:B------:R-:W-:Y:S02]  /*be80*/  @P3 R2UR UR13, R0 ;  /* 0x00000000000d32ca */ /* 0x000fe400000e0000 */
[----:B------:R-:W-:Y:S02]  /*be90*/  @P3 R2UR UR11, R8 ;  /* 0x00000000080b32ca */ /* 0x000fe400000e0000 */
[----:B------:R-:W-:Y:S02]  /*bea0*/  @P3 R2UR UR9, R9 ;  /* 0x00000000090932ca */ /* 0x000fe400000e0000 */
[----:B------:R-:W-:Y:S02]  /*beb0*/  @P3 R2UR UR8, R5 ;  /* 0x00000000050832ca */ /* 0x000fe400000e0000 */
[----:B------:R-:W-:Y:S02]  /*bec0*/  @P3 PLOP3.LUT P0, PT, P3, PT, PT, 0x8, 0x0 ;  /* 0x000000000000381c */ /* 0x000fe40001f0e170 */
[----:B------:R-:W-:-:S09]  /*bed0*/  PLOP3.LUT P3, PT, PT, PT, PT, 0x8, 0x0 ;  /* 0x000000000000781c */ /* 0x000fd20003f6e170 */
[----:B------:R1:W-:Y:S02]  /*bee0*/  UTMALDG.4D [UR8], [UR4], desc[UR6] ;  /* 0x00000608040075b4 */ /* 0x0003e40008019000 */
[----:B-1----:R-:W-:Y:S05]  /*bef0*/  @P0 BRA.U.ANY `(.L_x_62) ;  /* 0xfffffffd00dc0947 */ /* 0x002fea000393ffff */
[----:B------:R-:W2:Y:S01]  /*bf00*/  LDL R10, [R1+0x8] ;  /* 0x00000800010a7983 */ /* 0x000ea20000100800 */
[----:B------:R-:W-:Y:S01]  /*bf10*/  R2UR UR6, R2 ;  /* 0x00000000020672ca */ /* 0x000fe200000e0000 */
[----:B------:R-:W-:Y:S01]  /*bf20*/  VIADD R5, R4, 0x1cc00 ;  /* 0x0001cc0004057836 */ /* 0x000fe20000000000 */
[----:B------:R-:W-:Y:S01]  /*bf30*/  R2UR UR7, R3 ;  /* 0x00000000030772ca */ /* 0x000fe200000e0000 */
[----:B------:R-:W-:Y:S01]  /*bf40*/  UMOV UR10, 0x40 ;  /* 0x00000040000a7882 */ /* 0x000fe20000000000 */
[----:B------:R-:W-:Y:S02]  /*bf50*/  PLOP3.LUT P0, PT, PT, PT, PT, 0x80, 0x0 ;  /* 0x000000000000781c */ /* 0x000fe40003f0f070 */
[----:B--2---:R-:W-:-:S15]  /*bf60*/  R2UR UR12, R10 ;  /* 0x000000000a0c72ca */ /* 0x004fde00000e0000 */
.L_x_63:
        /* <DEDUP_REMOVED lines=16> */
.L_x_64:
        /* <DEDUP_REMOVED lines=8> */
[----:B--2---:R-:W-:Y:S05]  /*c0f0*/  @P0 BRA.U.ANY `(.L_x_64) ;  /* 0xfffffffd00dc0947 */ /* 0x004fea000393ffff */
.L_x_51:
[----:B------:R-:W-:Y:S05]  /*c100*/  BSYNC B0 ;  /* 0x0000000000007941 */ /* 0x000fea0003800000 */
.L_x_50:
[----:B------:R-:W-:-:S06]  /*c110*/  UISETP.NE.AND UP0, UPT, UR43, 0x3, UPT ;  /* 0x000000032b00788c */ /* 0x000fcc000bf05270 */
[----:B------:R-:W-:-:S13]  /*c120*/  PLOP3.LUT P0, PT, PT, PT, UP0, 0x80, 0x0 ;  /* 0x000000000000781c */ /* 0x000fda0003f0f008 */
[----:B------:R-:W-:Y:S05]  /*c130*/  @!P0 BRA `(.L_x_65) ;  /* 0x0000000000048947 */ /* 0x000fea0003800000 */
[----:B------:R-:W-:Y:S01]  /*c140*/  BPT.TRAP 0x1 ;  /* 0x000000040000795c */ /* 0x000fe20000300000 */
.L_x_65:
[----:B------:R-:W-:Y:S01]  /*c150*/  LOP3.LUT R2, R7, 0x1, RZ, 0x3c, !PT ;  /* 0x0000000107027812 */ /* 0x000fe200078e3cff */
[----:B------:R-:W-:Y:S01]  /*c160*/  BSSY B0, `(.L_x_66) ;  /* 0x0000008000007945 */ /* 0x000fe20003800000 */
[----:B------:R-:W-:Y:S02]  /*c170*/  LEA R3, R6, UR40, 0x3 ;  /* 0x0000002806037c11 */ /* 0x000fe4000f8e18ff */
[----:B------:R-:W-:-:S03]  /*c180*/  SHF.L.U32 R2, R2, 0x1f, RZ ;  /* 0x0000001f02027819 */ /* 0x000fc600000006ff */
[----:B------:R2:W-:Y:S01]  /*c190*/  STL [R1+0x4], R3 ;  /* 0x0000040301007387 */ /* 0x0005e20000100800 */
[----:B------:R2:W4:Y:S02]  /*c1a0*/  SYNCS.PHASECHK.TRANS64.TRYWAIT P3, [R3+URZ+0x29870], R2 ;  /* 0x02987002030075a7 */ /* 0x000524000806017f */
[----:B--2---:R-:W-:-:S05]  /*c1b0*/  IMAD.U32 R3, RZ, RZ, UR48 ;  /* 0x00000030ff037e24 */ /* 0x004fca000f8e00ff */
[----:B------:R-:W-:Y:S01]  /*c1c0*/  ISETP.NE.AND P0, PT, R3, 0x3, PT ;  /* 0x000000030300780c */ /* 0x000fe20003f05270 */
[----:B----4-:R-:W-:-:S12]  /*c1d0*/  @!P3 BRA `(.L_x_67) ;  /* 0x000000140074b947 */ /* 0x010fd80003800000 */
.L_x_103:
[----:B------:R-:W-:Y:S05]  /*c1e0*/  BSYNC B0 ;  /* 0x0000000000007941 */ /* 0x000fea0003800000 */
.L_x_66:
[----:B------:R-:W-:Y:S05]  /*c1f0*/  @!P0 BRA `(.L_x_68) ;  /* 0x0000000000048947 */ /* 0x000fea0003800000 */
[----:B------:R-:W-:Y:S01]  /*c200*/  BPT.TRAP 0x1 ;  /* 0x000000040000795c */ /* 0x000fe20000300000 */
.L_x_68:
[----:B--2---:R-:W2:Y:S01]  /*c210*/  LDL R2, [R1+0x4] ;  /* 0x0000040001027983 */ /* 0x004ea20000100800 */
[----:B------:R-:W-:-:S04]  /*c220*/  SHF.L.U32 R3, R7, 0x1f, RZ ;  /* 0x0000001f07037819 */ /* 0x000fc800000006ff */
[----:B--2---:R2:W4:Y:S02]  /*c230*/  SYNCS.PHASECHK.TRANS64.TRYWAIT P3, [R2+URZ+0x29860], R3 ;  /* 0x02986003020075a7 */ /* 0x004524000806017f */
[----:B--2---:R-:W-:Y:S01]  /*c240*/  IMAD R2, R6, 0x5000, RZ ;  /* 0x0000500006027824 */ /* 0x004fe200078e02ff */
[----:B----4-:R-:W-:Y:S06]  /*c250*/  @!P3 BRA `(.L_x_69) ;  /* 0x00000014006cb947 */ /* 0x010fec0003800000 */
.L_x_104:
[----:B--2---:R-:W2:Y:S04]  /*c260*/  LDL R4, [R1+0x1c] ;  /* 0x00001c0001047983 */ /* 0x004ea80000100800 */
[----:B------:R-:W4:Y:S01]  /*c270*/  LDL R12, [R1+0x18] ;  /* 0x00001800010c7983 */ /* 0x000f220000100800 */
[----:B------:R-:W-:Y:S05]  /*c280*/  WARPSYNC.ALL ;  /* 0x0000000000007948 */ /* 0x000fea0003800000 */
[----:B------:R-:W5:Y:S01]  /*c290*/  S2R R8, SR_TID.X ;  /* 0x0000000000087919 */ /* 0x000f620000002100 */
[----:B-1----:R-:W-:Y:S01]  /*c2a0*/  IMAD.MOV.U32 R10, RZ, RZ, 0x40 ;  /* 0x00000040ff0a7424 */ /* 0x002fe200078e00ff */
[----:B-----5:R-:W-:-:S04]  /*c2b0*/  LOP3.LUT P3, RZ, R8, 0x4, RZ, 0xc0, !PT ;  /* 0x0000000408ff7812 */ /* 0x020fc8000786c0ff */
[----:B------:R-:W-:Y:S02]  /*c2c0*/  SEL R10, R10, 0xffffffc0, !P3 ;  /* 0xffffffc00a0a7807 */ /* 0x000fe40005800000 */
[C---:B--2---:R-:W-:Y:S02]  /*c2d0*/  LOP3.LUT R3, R2.reuse, R4, RZ, 0xfc, !PT ;  /* 0x0000000402037212 */ /* 0x044fe400078efcff */
[----:B----4-:R-:W-:-:S03]  /*c2e0*/  IADD3 R2, R2, UR40, R12 ;  /* 0x0000002802027c10 */ /* 0x010fc6000fffe00c */
[----:B------:R-:W1:Y:S01]  /*c2f0*/  LDSM.16.MT88.4 R4, [R3+UR40+0xa400] ;  /* 0x00a400280304783b */ /* 0x000e620008004200 */
[----:B------:R-:W-:-:S04]  /*c300*/  VIADD R21, R3, UR40 ;  /* 0x0000002803157c36 */ /* 0x000fc80008000000 */
[----:B------:R-:W-:Y:S01]  /*c310*/  IMAD.IADD R21, R10, 0x1, R21 ;  /* 0x000000010a157824 */ /* 0x000fe200078e0215 */
[C-C-:B-1----:R-:W-:Y:S02]  /*c320*/  PRMT R8, R4.reuse, 0x6420, R5.reuse ;  /* 0x0000642004087816 */ /* 0x142fe40000000005 */
[----:B------:R-:W-:Y:S02]  /*c330*/  PRMT R9, R4, 0x7531, R5 ;  /* 0x0000753104097816 */ /* 0x000fe40000000005 */
[C-C-:B------:R-:W-:Y:S02]  /*c340*/  PRMT R10, R6.reuse, 0x6420, R7.reuse ;  /* 0x00006420060a7816 */ /* 0x140fe40000000007 */
[----:B------:R-:W-:Y:S02]  /*c350*/  PRMT R11, R6, 0x7531, R7 ;  /* 0x00007531060b7816 */ /* 0x000fe40000000007 */
[----:B------:R-:W1:Y:S04]  /*c360*/  LDSM.16.MT88.4 R4, [R21+0xa400] ;  /* 0x00a400001504783b */ /* 0x000e680000004200 */
[----:B------:R-:W-:Y:S01]  /*c370*/  STSM.16.M88.4 [R2+0x400], R8 ;  /* 0x0004000802007844 */ /* 0x000fe20000000200 */
[----:B-1----:R-:W-:-:S02]  /*c380*/  PRMT R12, R4, 0x6420, R5 ;  /* 0x00006420040c7816 */ /* 0x002fc40000000005 */
[----:B------:R-:W-:Y:S02]  /*c390*/  PRMT R13, R4, 0x7531, R5 ;  /* 0x00007531040d7816 */ /* 0x000fe40000000005 */
[C-C-:B------:R-:W-:Y:S02]  /*c3a0*/  PRMT R14, R6.reuse, 0x6420, R7.reuse ;  /* 0x00006420060e7816 */ /* 0x140fe40000000007 */
[----:B------:R-:W-:-:S05]  /*c3b0*/  PRMT R15, R6, 0x7531, R7 ;  /* 0x00007531060f7816 */ /* 0x000fca0000000007 */
[----:B------:R-:W-:Y:S04]  /*c3c0*/  STSM.16.M88.4 [R2+0xc00], R12 ;  /* 0x000c000c02007844 */ /* 0x000fe80000000200 */
[----:B------:R-:W1:Y:S02]  /*c3d0*/  LDSM.16.MT88.4 R8, [R3+UR40+0xb400] ;  /* 0x00b400280308783b */ /* 0x000e640008004200 */
[C-C-:B-1----:R-:W-:Y:S02]  /*c3e0*/  PRMT R4, R8.reuse, 0x6420, R9.reuse ;  /* 0x0000642008047816 */ /* 0x142fe40000000009 */
[----:B------:R-:W-:Y:S02]  /*c3f0*/  PRMT R5, R8, 0x7531, R9 ;  /* 0x0000753108057816 */ /* 0x000fe40000000009 */
[----:B------:R-:W-:-:S02]  /*c400*/  PRMT R6, R10, 0x6420, R11 ;  /* 0x000064200a067816 */ /* 0x000fc4000000000b */
[----:B------:R-:W-:Y:S02]  /*c410*/  PRMT R7, R10, 0x7531, R11 ;  /* 0x000075310a077816 */ /* 0x000fe4000000000b */
[----:B------:R-:W1:Y:S04]  /*c420*/  LDSM.16.MT88.4 R8, [R21+0xb400] ;  /* 0x00b400001508783b */ /* 0x000e680000004200 */
[----:B------:R-:W-:Y:S01]  /*c430*/  STSM.16.M88.4 [R2+0x1400], R4 ;  /* 0x0014000402007844 */ /* 0x000fe20000000200 */
[C-C-:B-1----:R-:W-:Y:S02]  /*c440*/  PRMT R16, R8.reuse, 0x6420, R9.reuse ;  /* 0x0000642008107816 */ /* 0x142fe40000000009 */
[----:B------:R-:W-:Y:S02]  /*c450*/  PRMT R17, R8, 0x7531, R9 ;  /* 0x0000753108117816 */ /* 0x000fe40000000009 */
[----:B------:R-:W-:-:S02]  /*c460*/  PRMT R18, R10, 0x6420, R11 ;  /* 0x000064200a127816 */ /* 0x000fc4000000000b */
        /* <DEDUP_REMOVED lines=32> */
[----:B------:R1:W-:Y:S02]  /*c670*/  STSM.16.M88.4 [R2+0x4400], R4 ;  /* 0x0044000402007844 */ /* 0x0003e40000000200 */
[C-C-:B-1----:R-:W-:Y:S02]  /*c680*/  PRMT R4, R8.reuse, 0x6420, R9.reuse ;  /* 0x0000642008047816 */ /* 0x142fe40000000009 */
[----:B------:R-:W-:-:S02]  /*c690*/  PRMT R5, R8, 0x7531, R9 ;  /* 0x0000753108057816 */ /* 0x000fc40000000009 */
[C-C-:B------:R-:W-:Y:S02]  /*c6a0*/  PRMT R6, R10.reuse, 0x6420, R11.reuse ;  /* 0x000064200a067816 */ /* 0x140fe4000000000b */
[----:B------:R-:W-:-:S05]  /*c6b0*/  PRMT R7, R10, 0x7531, R11 ;  /* 0x000075310a077816 */ /* 0x000fca000000000b */
[----:B------:R1:W-:Y:S01]  /*c6c0*/  STSM.16.M88.4 [R2+0x4c00], R4 ;  /* 0x004c000402007844 */ /* 0x0003e20000000200 */
[----:B------:R-:W-:Y:S01]  /*c6d0*/  @!PT LDS RZ, [RZ] ;  /* 0x00000000fffff984 */ /* 0x000fe20000000800 */
[----:B------:R-:W-:Y:S01]  /*c6e0*/  @!PT LDS RZ, [RZ] ;  /* 0x00000000fffff984 */ /* 0x000fe20000000800 */
[----:B------:R-:W-:Y:S01]  /*c6f0*/  @!PT LDS RZ, [RZ] ;  /* 0x00000000fffff984 */ /* 0x000fe20000000800 */
[----:B------:R-:W-:Y:S01]  /*c700*/  @!PT LDS RZ, [RZ] ;  /* 0x00000000fffff984 */ /* 0x000fe20000000800 */
[----:B------:R2:W-:Y:S06]  /*c710*/  MEMBAR.ALL.CTA ;  /* 0x0000000000007992 */ /* 0x0005ec0000008000 */
[----:B--2---:R-:W2:Y:S01]  /*c720*/  FENCE.VIEW.ASYNC.S ;  /* 0x00000000000073c6 */ /* 0x004ea20000000000 */
[----:B------:R-:W-:Y:S05]  /*c730*/  @!P0 BRA `(.L_x_70) ;  /* 0x0000000000048947 */ /* 0x000fea0003800000 */
[----:B------:R-:W-:Y:S01]  /*c740*/  BPT.TRAP 0x1 ;  /* 0x000000040000795c */ /* 0x000fe20000300000 */
.L_x_70:
[----:B------:R-:W2:Y:S01]  /*c750*/  LDL.LU R3, [R1+0x4] ;  /* 0x0000040001037983 */ /* 0x000ea20000300800 */
[C---:B------:R-:W-:Y:S01]  /*c760*/  ISETP.GT.AND P0, PT, R20.reuse, RZ, PT ;  /* 0x000000ff1400720c */ /* 0x040fe20003f04270 */
[----:B------:R-:W-:Y:S02]  /*c770*/  VIADD R20, R20, 0xffffffff ;  /* 0xffffffff14147836 */ /* 0x000fe40000000000 */
[----:B-1----:R4:W5:Y:S04]  /*c780*/  LDL R7, [R1+0xc] ;  /* 0x00000c0001077983 */ /* 0x0029680000100800 */
[----:B------:R4:W5:Y:S01]  /*c790*/  LDL R6, [R1] ;  /* 0x0000000001067983 */ /* 0x0009620000100800 */
[----:B--2---:R4:W-:Y:S01]  /*c7a0*/  SYNCS.ARRIVE.TRANS64.A1T0 RZ, [R3+URZ+0x29850], RZ ;  /* 0x029850ff03ff79a7 */ /* 0x0049e2000810003f */
[----:B------:R-:W-:-:S05]  /*c7b0*/  @!P2 VIADD R2, R3, 0x29880 ;  /* 0x000298800302a836 */ /* 0x000fca0000000000 */
[----:B------:R-:W-:Y:S01]  /*c7c0*/  @!P2 PRMT R2, RZ, 0x654, R2 ;  /* 0x00000654ff02a816 */ /* 0x000fe20000000002 */
[----:B------:R-:W-:Y:S06]  /*c7d0*/  BAR.SYNC.DEFER_BLOCKING 0x2, 0x80 ;  /* 0x0082000000007b1d */ /* 0x000fec0000010000 */
[----:B------:R4:W-:Y:S01]  /*c7e0*/  @!P2 SYNCS.ARRIVE.TRANS64.RED.A1T0 RZ, [R2+URZ], RZ ;  /* 0x000000ff02ffa9a7 */ /* 0x0009e2000810043f */
[----:B------:R-:W-:Y:S05]  /*c7f0*/  @P0 BRA `(.L_x_71) ;  /* 0xfffffff000040947 */ /* 0x000fea000383ffff */
.L_x_49:
[----:B------:R-:W-:-:S06]  /*c800*/  UISETP.NE.AND UP0, UPT, UR43, 0x3, UPT ;  /* 0x000000032b00788c */ /* 0x000fcc000bf05270 */
[----:B------:R-:W-:-:S13]  /*c810*/  PLOP3.LUT P0, PT, PT, PT, UP0, 0x80, 0x0 ;  /* 0x000000000000781c */ /* 0x000fda0003f0f008 */
[----:B------:R-:W-:Y:S05]  /*c820*/  @!P0 BRA `(.L_x_72) ;  /* 0x0000000000048947 */ /* 0x000fea0003800000 */
[----:B------:R-:W-:Y:S01]  /*c830*/  BPT.TRAP 0x1 ;  /* 0x000000040000795c */ /* 0x000fe20000300000 */
.L_x_72:
[----:B--2-4-:R-:W2:Y:S04]  /*c840*/  LDL R2, [R1+0xc] ;  /* 0x00000c0001027983 */ /* 0x014ea80000100800 */
[----:B------:R-:W4:Y:S01]  /*c850*/  LDL R0, [R1] ;  /* 0x0000000001007983 */ /* 0x000f220000100800 */
[----:B------:R-:W-:Y:S01]  /*c860*/  BSSY B0, `(.L_x_73) ;  /* 0x0000008000007945 */ /* 0x000fe20003800000 */
[----:B--2---:R-:W-:-:S04]  /*c870*/  LOP3.LUT R3, R2, 0x1, RZ, 0x3c, !PT ;  /* 0x0000000102037812 */ /* 0x004fc800078e3cff */
[----:B------:R-:W-:Y:S02]  /*c880*/  SHF.L.U32 R3, R3, 0x1f, RZ ;  /* 0x0000001f03037819 */ /* 0x000fe400000006ff */
[----:B----4-:R-:W-:-:S04]  /*c890*/  LEA R20, R0, UR40, 0x3 ;  /* 0x0000002800147c11 */ /* 0x010fc8000f8e18ff */
[----:B------:R-:W2:Y:S01]  /*c8a0*/  SYNCS.PHASECHK.TRANS64.TRYWAIT P0, [R20+URZ+0x29870], R3 ;  /* 0x02987003140075a7 */ /* 0x000ea2000800017f */
[----:B------:R-:W-:-:S05]  /*c8b0*/  IMAD.U32 R0, RZ, RZ, UR48 ;  /* 0x00000030ff007e24 */ /* 0x000fca000f8e00ff */
[----:B------:R-:W-:Y:S01]  /*c8c0*/  ISETP.NE.AND P1, PT, R0, 0x3, PT ;  /* 0x000000030000780c */ /* 0x000fe20003f25270 */
[----:B--2---:R-:W-:-:S12]  /*c8d0*/  @!P0 BRA `(.L_x_74) ;  /* 0x0000000c00e48947 */ /* 0x004fd80003800000 */
.L_x_105:
[----:B------:R-:W-:Y:S05]  /*c8e0*/  BSYNC B0 ;  /* 0x0000000000007941 */ /* 0x000fea0003800000 */
.L_x_73:
[----:B------:R-:W-:Y:S05]  /*c8f0*/  @!P1 BRA `(.L_x_75) ;  /* 0x0000000000049947 */ /* 0x000fea0003800000 */
[----:B------:R-:W-:Y:S01]  /*c900*/  BPT.TRAP 0x1 ;  /* 0x000000040000795c */ /* 0x000fe20000300000 */
.L_x_75:
[----:B------:R-:W2:Y:S02]  /*c910*/  LDL R0, [R1+0xc] ;  /* 0x00000c0001007983 */ /* 0x000ea40000100800 */
[----:B--2---:R-:W-:-:S04]  /*c920*/  SHF.L.U32 R3, R0, 0x1f, RZ ;  /* 0x0000001f00037819 */ /* 0x004fc800000006ff */
[----:B------:R-:W2:Y:S02]  /*c930*/  SYNCS.PHASECHK.TRANS64.TRYWAIT P0, [R20+URZ+0x29860], R3 ;  /* 0x02986003140075a7 */ /* 0x000ea4000800017f */
[----:B--2---:R-:W-:Y:S05]  /*c940*/  @!P0 BRA `(.L_x_76) ;  /* 0x0000000c00dc8947 */ /* 0x004fea0003800000 */
.L_x_106:
[----:B------:R-:W4:Y:S04]  /*c950*/  LDL R0, [R1] ;  /* 0x0000000001007983 */ /* 0x000f280000100800 */
[----:B------:R-:W2:Y:S04]  /*c960*/  LDL R2, [R1+0x1c] ;  /* 0x00001c0001027983 */ /* 0x000ea80000100800 */
[----:B------:R-:W3:Y:S01]  /*c970*/  LDL R12, [R1+0x18] ;  /* 0x00001800010c7983 */ /* 0x000ee20000100800 */
[----:B------:R-:W-:Y:S05]  /*c980*/  WARPSYNC.ALL ;  /* 0x0000000000007948 */ /* 0x000fea0003800000 */
[----:B------:R-:W1:Y:S01]  /*c990*/  S2R R8, SR_TID.X ;  /* 0x0000000000087919 */ /* 0x000e620000002100 */
[----:B------:R-:W-:Y:S01]  /*c9a0*/  IMAD.MOV.U32 R10, RZ, RZ, 0x40 ;  /* 0x00000040ff0a7424 */ /* 0x000fe200078e00ff */
[----:B-1----:R-:W-:-:S04]  /*c9b0*/  LOP3.LUT P0, RZ, R8, 0x4, RZ, 0xc0, !PT ;  /* 0x0000000408ff7812 */ /* 0x002fc8000780c0ff */
[----:B------:R-:W-:Y:S01]  /*c9c0*/  SEL R10, R10, 0xffffffc0, !P0 ;  /* 0xffffffc00a0a7807 */ /* 0x000fe20004000000 */
[----:B----4-:R-:W-:-:S05]  /*c9d0*/  IMAD R0, R0, 0x5000, RZ ;  /* 0x0000500000007824 */ /* 0x010fca00078e02ff */
[C---:B--2---:R-:W-:Y:S02]  /*c9e0*/  LOP3.LUT R2, R0.reuse, R2, RZ, 0xfc, !PT ;  /* 0x0000000200027212 */ /* 0x044fe400078efcff */
[----:B---3--:R-:W-:-:S03]  /*c9f0*/  IADD3 R0, R0, UR40, R12 ;  /* 0x0000002800007c10 */ /* 0x008fc6000fffe00c */
[----:B-----5:R-:W1:Y:S01]  /*ca00*/  LDSM.16.MT88.4 R4, [R2+UR40+0xa400] ;  /* 0x00a400280204783b */ /* 0x020e620008004200 */
[----:B------:R-:W-:-:S04]  /*ca10*/  VIADD R3, R2, UR40 ;  /* 0x0000002802037c36 */ /* 0x000fc80008000000 */
[----:B------:R-:W-:Y:S01]  /*ca20*/  IMAD.IADD R3, R10, 0x1, R3 ;  /* 0x000000010a037824 */ /* 0x000fe200078e0203 */
[C-C-:B-1----:R-:W-:Y:S02]  /*ca30*/  PRMT R8, R4.reuse, 0x6420, R5.reuse ;  /* 0x0000642004087816 */ /* 0x142fe40000000005 */
[----:B------:R-:W-:Y:S02]  /*ca40*/  PRMT R9, R4, 0x7531, R5 ;  /* 0x0000753104097816 */ /* 0x000fe40000000005 */
[C-C-:B------:R-:W-:Y:S02]  /*ca50*/  PRMT R10, R6.reuse, 0x6420, R7.reuse ;  /* 0x00006420060a7816 */ /* 0x140fe40000000007 */
[----:B------:R-:W-:Y:S02]  /*ca60*/  PRMT R11, R6, 0x7531, R7 ;  /* 0x00007531060b7816 */ /* 0x000fe40000000007 */
[----:B------:R-:W1:Y:S04]  /*ca70*/  LDSM.16.MT88.4 R4, [R3+0xa400] ;  /* 0x00a400000304783b */ /* 0x000e680000004200 */
[----:B------:R1:W-:Y:S02]  /*ca80*/  STSM.16.M88.4 [R0+0x400], R8 ;  /* 0x0004000800007844 */ /* 0x0003e40000000200 */
        /* <DEDUP_REMOVED lines=47> */
[----:B------:R2:W-:Y:S01]  /*cd80*/  STSM.16.M88.4 [R0+0x4400], R12 ;  /* 0x0044000c00007844 */ /* 0x0005e20000000200 */
[C-C-:B-1----:R-:W-:Y:S02]  /*cd90*/  PRMT R8, R4.reuse, 0x6420, R5.reuse ;  /* 0x0000642004087816 */ /* 0x142fe40000000005 */
[----:B------:R-:W-:Y:S02]  /*cda0*/  PRMT R9, R4, 0x7531, R5 ;  /* 0x0000753104097816 */ /* 0x000fe40000000005 */
[----:B------:R-:W-:-:S02]  /*cdb0*/  PRMT R10, R6, 0x6420, R7 ;  /* 0x00006420060a7816 */ /* 0x000fc40000000007 */
[----:B------:R-:W-:-:S05]  /*cdc0*/  PRMT R11, R6, 0x7531, R7 ;  /* 0x00007531060b7816 */ /* 0x000fca0000000007 */
[----:B------:R2:W-:Y:S01]  /*cdd0*/  STSM.16.M88.4 [R0+0x4c00], R8 ;  /* 0x004c000800007844 */ /* 0x0005e20000000200 */
[----:B------:R-:W-:Y:S01]  /*cde0*/  @!PT LDS RZ, [RZ] ;  /* 0x00000000fffff984 */ /* 0x000fe20000000800 */
[----:B------:R-:W-:Y:S01]  /*cdf0*/  @!PT LDS RZ, [RZ] ;  /* 0x00000000fffff984 */ /* 0x000fe20000000800 */
[----:B------:R-:W-:Y:S01]  /*ce00*/  @!PT LDS RZ, [RZ] ;  /* 0x00000000fffff984 */ /* 0x000fe20000000800 */
[----:B------:R-:W-:Y:S01]  /*ce10*/  @!PT LDS RZ, [RZ] ;  /* 0x00000000fffff984 */ /* 0x000fe20000000800 */
[----:B------:R1:W-:Y:S06]  /*ce20*/  MEMBAR.ALL.CTA ;  /* 0x0000000000007992 */ /* 0x0003ec0000008000 */
[----:B-1----:R-:W1:Y:S01]  /*ce30*/  FENCE.VIEW.ASYNC.S ;  /* 0x00000000000073c6 */ /* 0x002e620000000000 */
[----:B------:R-:W-:Y:S05]  /*ce40*/  @!P1 BRA `(.L_x_77) ;  /* 0x0000000000049947 */ /* 0x000fea0003800000 */
[----:B------:R-:W-:Y:S01]  /*ce50*/  BPT.TRAP 0x1 ;  /* 0x000000040000795c */ /* 0x000fe20000300000 */
.L_x_77:
[----:B------:R-:W3:Y:S01]  /*ce60*/  LDL.LU R4, [R1] ;  /* 0x0000000001047983 */ /* 0x000ee20000300800 */
[----:B-1----:R-:W-:Y:S03]  /*ce70*/  SYNCS.ARRIVE.TRANS64.A1T0 RZ, [R20+URZ+0x29850], RZ ;  /* 0x029850ff14ff79a7 */ /* 0x002fe6000810003f */
[----:B------:R-:W4:Y:S01]  /*ce80*/  LDL.LU R3, [R1+0xc] ;  /* 0x00000c0001037983 */ /* 0x000f220000300800 */
[----:B--2---:R-:W-:Y:S01]  /*ce90*/  @!P2 VIADD R0, R20, 0x29880 ;  /* 0x000298801400a836 */ /* 0x004fe20000000000 */
[----:B------:R-:W-:Y:S02]  /*cea0*/  UIADD3 UR49, UR44, UR49, URZ ;  /* 0x000000312c317290 */ /* 0x000fe4000fffe03f */
[----:B------:R-:W-:Y:S01]  /*ceb0*/  UIADD3 UR47, UR47, 0x1, URZ ;  /* 0x000000012f2f7890 */ /* 0x000fe2000fffe03f */
[----:B------:R-:W1:Y:S01]  /*cec0*/  LDC R2, c[0x0][0xda4] ;  /* 0x00036900ff027b82 */ /* 0x000e620000000800 */
[----:B------:R-:W-:-:S07]  /*ced0*/  @!P2 PRMT R0, RZ, 0x654, R0 ;  /* 0x00000654ff00a816 */ /* 0x000fce0000000000 */
[----:B------:R-:W-:Y:S01]  /*cee0*/  BAR.SYNC.DEFER_BLOCKING 0x2, 0x80 ;  /* 0x0082000000007b1d */ /* 0x000fe20000010000 */
[----:B-1----:R-:W-:-:S05]  /*cef0*/  ISETP.LE.AND P1, PT, R2, UR49, PT ;  /* 0x0000003102007c0c */ /* 0x002fca000bf23270 */
[----:B------:R3:W-:Y:S02]  /*cf00*/  @!P2 SYNCS.ARRIVE.TRANS64.RED.A1T0 RZ, [R0+URZ], RZ ;  /* 0x000000ff00ffa9a7 */ /* 0x0007e4000810043f */
[----:B---3--:R-:W-:-:S05]  /*cf10*/  VIADD R0, R4, 0x1 ;  /* 0x0000000104007836 */ /* 0x008fca0000000000 */
[----:B------:R-:W-:-:S04]  /*cf20*/  ISETP.NE.AND P0, PT, R0, 0x2, PT ;  /* 0x000000020000780c */ /* 0x000fc80003f05270 */
[----:B------:R-:W-:Y:S02]  /*cf30*/  SEL R2, RZ, 0x1, P0 ;  /* 0x00000001ff027807 */ /* 0x000fe40000000000 */
[----:B------:R-:W-:Y:S02]  /*cf40*/  SEL R0, R0, RZ, P0 ;  /* 0x000000ff00007207 */ /* 0x000fe40000000000 */
[----:B----4-:R-:W-:-:S03]  /*cf50*/  LOP3.LUT R3, R3, R2, RZ, 0x3c, !PT ;  /* 0x0000000203037212 */ /* 0x010fc600078e3cff */
[----:B------:R1:W-:Y:S04]  /*cf60*/  STL [R1], R0 ;  /* 0x0000000001007387 */ /* 0x0003e80000100800 */
[----:B------:R1:W-:Y:S01]  /*cf70*/  STL [R1+0xc], R3 ;  /* 0x00000c0301007387 */ /* 0x0003e20000100800 */
[----:B------:R-:W-:Y:S05]  /*cf80*/  @!P1 BRA `(.L_x_78) ;  /* 0xffffffd400749947 */ /* 0x000fea000383ffff */
[----:B------:R-:W-:-:S12]  /*cf90*/  ULOP3.LUT UR47, UR47, 0x1, URZ, 0xc, !UPT ;  /* 0x000000012f2f7892 */ /* 0x000fd8000f8e0c3f */
.L_x_34:
[----:B-1----:R-:W1:Y:S01]  /*cfa0*/  S2R R3, SR_CgaCtaId ;  /* 0x0000000000037919 */ /* 0x002e620000008800 */
[----:B------:R-:W-:-:S04]  /*cfb0*/  MOV R0, 0x400 ;  /* 0x0000040000007802 */ /* 0x000fc80000000f00 */
[----:B-1----:R-:W-:Y:S01]  /*cfc0*/  LEA R9, R3, R0, 0x18 ;  /* 0x0000000003097211 */ /* 0x002fe200078ec0ff */
[----:B------:R-:W-:-:S05]  /*cfd0*/  IMAD.U32 R0, RZ, RZ, UR47 ;  /* 0x0000002fff007e24 */ /* 0x000fca000f8e00ff */
[----:B------:R-:W-:-:S04]  /*cfe0*/  SHF.L.U32 R0, R0, 0x1f, RZ ;  /* 0x0000001f00007819 */ /* 0x000fc800000006ff */
[----:B------:R-:W1:Y:S02]  /*cff0*/  SYNCS.PHASECHK.TRANS64.TRYWAIT P0, [R9+URZ+0x29820], R0 ;  /* 0x02982000090075a7 */ /* 0x000e64000800017f */
[----:B-1----:R-:W-:Y:S05]  /*d000*/  @!P0 BRA `(.L_x_79) ;  /* 0x0000000800408947 */ /* 0x002fea0003800000 */
.L_x_107:
[----:B------:R-:W2:Y:S02]  /*d010*/  S2R R2, SR_TID.X ;  /* 0x0000000000027919 */ /* 0x000ea40000002100 */
[----:B--2---:R-:W-:-:S04]  /*d020*/  SHF.R.U32.HI R2, RZ, 0x5, R2 ;  /* 0x00000005ff027819 */ /* 0x004fc80000011602 */
[----:B------:R-:W-:-:S05]  /*d030*/  LOP3.LUT R2, R2, 0x3, RZ, 0xc0, !PT ;  /* 0x0000000302027812 */ /* 0x000fca00078ec0ff */
[----:B-1----:R-:W1:Y:S02]  /*d040*/  SHFL.IDX PT, R0, R2, RZ, 0x1f ;  /* 0x00001fff02007589 */ /* 0x002e6400000e0000 */
[----:B-1----:R-:W-:-:S13]  /*d050*/  ISETP.NE.AND P0, PT, R0, RZ, PT ;  /* 0x000000ff0000720c */ /* 0x002fda0003f05270 */
[----:B------:R-:W-:Y:S05]  /*d060*/  @P0 EXIT ;  /* 0x000000000000094d */ /* 0x000fea0003800000 */
[----:B------:R-:W-:Y:S01]  /*d070*/  ELECT P0, URZ, PT ;  /* 0x00000000003f782f */ /* 0x000fe20003800000 */
[----:B------:R-:W-:-:S12]  /*d080*/  BSSY B0, `(.L_x_80) ;  /* 0x000002a000007945 */ /* 0x000fd80003800000 */
[----:B------:R-:W-:Y:S05]  /*d090*/  @!P0 BRA `(.L_x_81) ;  /* 0x0000000000a08947 */ /* 0x000fea0003800000 */
[----:B------:R-:W-:-:S06]  /*d0a0*/  ULOP3.LUT UR4, UR46, 0x2, URZ, 0xfc, !UPT ;  /* 0x000000022e047892 */ /* 0x000fcc000f8efc3f */
[----:B------:R-:W-:-:S04]  /*d0b0*/  MOV R0, UR4 ;  /* 0x0000000400007c02 */ /* 0x000fc80008000f00 */
[----:B------:R-:W-:-:S13]  /*d0c0*/  ISETP.NE.AND P0, PT, R0, 0x3, PT ;  /* 0x000000030000780c */ /* 0x000fda0003f05270 */
[----:B------:R-:W-:Y:S05]  /*d0d0*/  @!P0 BRA `(.L_x_82) ;  /* 0x0000000000048947 */ /* 0x000fea0003800000 */
[----:B------:R-:W-:Y:S01]  /*d0e0*/  BPT.TRAP 0x1 ;  /* 0x000000040000795c */ /* 0x000fe20000300000 */
.L_x_82:
[----:B------:R-:W2:Y:S04]  /*d0f0*/  LDL R2, [R1] ;  /* 0x0000000001027983 */ /* 0x000ea80000100800 */
[----:B------:R-:W3:Y:S01]  /*d100*/  LDL.LU R6, [R1+0xc] ;  /* 0x00000c0001067983 */ /* 0x000ee20000300800 */
[----:B------:R-:W-:-:S04]  /*d110*/  VIADD R0, R9, 0x29840 ;  /* 0x0002984009007836 */ /* 0x000fc80000000000 */
[C---:B--2---:R-:W-:Y:S02]  /*d120*/  IMAD R5, R2.reuse, 0x8, R0 ;  /* 0x0000000802057824 */ /* 0x044fe400078e0200 */
[----:B------:R-:W-:Y:S01]  /*d130*/  VIADD R2, R2, 0x1 ;  /* 0x0000000102027836 */ /* 0x000fe20000000000 */
[----:B---3--:R-:W-:-:S04]  /*d140*/  SHF.L.U32 R4, R6, 0x1f, RZ ;  /* 0x0000001f06047819 */ /* 0x008fc800000006ff */
[----:B------:R-:W-:Y:S01]  /*d150*/  ISETP.NE.AND P2, PT, R2, 0x2, PT ;  /* 0x000000020200780c */ /* 0x000fe20003f45270 */
[----:B------:R-:W1:Y:S03]  /*d160*/  SYNCS.PHASECHK.TRANS64.TRYWAIT P1, [R5+URZ], R4 ;  /* 0x00000004050075a7 */ /* 0x000e66000802017f */
[----:B------:R-:W-:-:S04]  /*d170*/  SEL R3, RZ, 0x1, P2 ;  /* 0x00000001ff037807 */ /* 0x000fc80001000000 */
[----:B------:R-:W-:Y:S02]  /*d180*/  LOP3.LUT R6, R6, R3, RZ, 0x3c, !PT ;  /* 0x0000000306067212 */ /* 0x000fe400078e3cff */
[----:B------:R-:W-:-:S05]  /*d190*/  SEL R3, R2, RZ, P2 ;  /* 0x000000ff02037207 */ /* 0x000fca0001000000 */
[----:B------:R-:W-:Y:S01]  /*d1a0*/  IMAD R7, R3, 0x8, R0 ;  /* 0x0000000803077824 */ /* 0x000fe200078e0200 */
[----:B------:R-:W-:Y:S01]  /*d1b0*/  SHF.L.U32 R0, R6, 0x1f, RZ ;  /* 0x0000001f06007819 */ /* 0x000fe200000006ff */
[----:B-1----:R-:W-:Y:S06]  /*d1c0*/  @!P1 BRA `(.L_x_83) ;  /* 0x0000000400e49947 */ /* 0x002fec0003800000 */
.L_x_108:
[----:B------:R-:W2:Y:S02]  /*d1d0*/  SYNCS.PHASECHK.TRANS64.TRYWAIT P1, [R7+URZ], R0 ;  /* 0x00000000070075a7 */ /* 0x000ea4000802017f */
[----:B--2---:R-:W-:Y:S05]  /*d1e0*/  @!P1 BRA `(.L_x_84) ;  /* 0x0000000400f09947 */ /* 0x004fea0003800000 */
.L_x_109:
[----:B------:R-:W-:Y:S05]  /*d1f0*/  @!P0 BRA `(.L_x_85) ;  /* 0x0000000000048947 */ /* 0x000fea0003800000 */
[----:B------:R-:W-:Y:S01]  /*d200*/  BPT.TRAP 0x1 ;  /* 0x000000040000795c */ /* 0x000fe20000300000 */
.L_x_85:
[----:B------:R-:W1:Y:S02]  /*d210*/  LDL.LU R2, [R1] ;  /* 0x0000000001027983 */ /* 0x000e640000300800 */
[----:B-1----:R-:W-:-:S04]  /*d220*/  IMAD R5, R2, 0x8, R9 ;  /* 0x0000000802057824 */ /* 0x002fc800078e0209 */
[----:B------:R-:W1:Y:S02]  /*d230*/  SYNCS.PHASECHK.TRANS64.TRYWAIT P1, [R5+URZ+0x29860], R4 ;  /* 0x02986004050075a7 */ /* 0x000e64000802017f */
[----:B-1----:R-:W-:Y:S05]  /*d240*/  @!P1 BRA `(.L_x_86) ;  /* 0x0000000400ec9947 */ /* 0x002fea0003800000 */
.L_x_110:
[----:B------:R-:W-:Y:S05]  /*d250*/  @!P0 BRA `(.L_x_87) ;  /* 0x0000000000048947 */ /* 0x000fea0003800000 */
[----:B------:R-:W-:Y:S01]  /*d260*/  BPT.TRAP 0x1 ;  /* 0x000000040000795c */ /* 0x000fe20000300000 */
.L_x_87:
[----:B------:R-:W-:-:S04]  /*d270*/  IMAD R3, R3, 0x8, R9 ;  /* 0x0000000803037824 */ /* 0x000fc800078e0209 */
[----:B------:R-:W3:Y:S02]  /*d280*/  SYNCS.PHASECHK.TRANS64.TRYWAIT P1, [R3+URZ+0x29860], R0 ;  /* 0x02986000030075a7 */ /* 0x000ee4000802017f */
[----:B---3--:R-:W-:Y:S05]  /*d290*/  @!P1 BRA `(.L_x_88) ;  /* 0x0000000400ec9947 */ /* 0x008fea0003800000 */
.L_x_111:
[----:B------:R-:W-:Y:S05]  /*d2a0*/  @!P0 BRA `(.L_x_89) ;  /* 0x0000000000048947 */ /* 0x000fea0003800000 */
[----:B------:R-:W-:Y:S01]  /*d2b0*/  BPT.TRAP 0x1 ;  /* 0x000000040000795c */ /* 0x000fe20000300000 */
.L_x_89:
[----:B------:R-:W4:Y:S02]  /*d2c0*/  SYNCS.PHASECHK.TRANS64.TRYWAIT P0, [R5+URZ+0x29880], R4 ;  /* 0x02988004050075a7 */ /* 0x000f24000800017f */
[----:B----4-:R-:W-:Y:S05]  /*d2d0*/  @!P0 BRA `(.L_x_90) ;  /* 0x0000000400f08947 */ /* 0x010fea0003800000 */
.L_x_91:
[----:B------:R1:W1:Y:S02]  /*d2e0*/  SYNCS.PHASECHK.TRANS64.TRYWAIT P0, [R3+URZ+0x29880], R0 ;  /* 0x02988000030075a7 */ /* 0x000264000800017f */
[----:B-1----:R-:W-:Y:S05]  /*d2f0*/  @!P0 NANOSLEEP.SYNCS 0x989680 ;  /* 0x009896800000895d */ /* 0x002fea0003900000 */
[----:B------:R-:W1:Y:S02]  /*d300*/  @!P0 SYNCS.PHASECHK.TRANS64 P0, [R3+URZ+0x29880], R0 ;  /* 0x02988000030085a7 */ /* 0x000e64000800007f */
[----:B-1----:R-:W-:Y:S05]  /*d310*/  @!P0 BRA `(.L_x_91) ;  /* 0xfffffffc00f08947 */ /* 0x002fea000383ffff */
.L_x_81:
[----:B------:R-:W-:Y:S05]  /*d320*/  BSYNC B0 ;  /* 0x0000000000007941 */ /* 0x000fea0003800000 */
.L_x_80:
[----:B------:R-:W-:Y:S05]  /*d330*/  EXIT ;  /* 0x000000000000794d */ /* 0x000fea0003800000 */
.L_x_10:
[----:B-1----:R-:W-:-:S04]  /*d340*/  IMAD.U32 R3, RZ, RZ, UR38 ;  /* 0x00000026ff037e24 */ /* 0x002fc8000f8e00ff */
[----:B------:R1:W2:Y:S03]  /*d350*/  SYNCS.PHASECHK.TRANS64.TRYWAIT P1, [R3+URZ+0x29800], R8 ;  /* 0x02980008030075a7 */ /* 0x0002a6000802017f */
[----:B--2---:R-:W-:Y:S05]  /*d360*/  @!P1 NANOSLEEP.SYNCS 0x989680 ;  /* 0x009896800000995d */ /* 0x004fea0003900000 */
[----:B------:R-:W2:Y:S02]  /*d370*/  @!P1 SYNCS.PHASECHK.TRANS64 P1, [R3+URZ+0x29800], R8 ;  /* 0x02980008030095a7 */ /* 0x000ea4000802007f */
[----:B--2---:R-:W-:Y:S05]  /*d380*/  @!P1 BRA `(.L_x_10) ;  /* 0xfffffffc00ec9947 */ /* 0x004fea000383ffff */
[----:B------:R-:W-:Y:S05]  /*d390*/  BRA `(.L_x_92) ;  /* 0xffffff4000487947 */ /* 0x000fea000383ffff */
.L_x_14:
[----:B--2---:R2:W3:Y:S02]  /*d3a0*/  SYNCS.PHASECHK.TRANS64.TRYWAIT P1, [R3+URZ+0x29830], R4 ;  /* 0x02983004030075a7 */ /* 0x0044e4000802017f */
[----:B---3--:R-:W-:Y:S05]  /*d3b0*/  @!P1 NANOSLEEP.SYNCS 0x989680 ;  /* 0x009896800000995d */ /* 0x008fea0003900000 */
[----:B------:R-:W3:Y:S02]  /*d3c0*/  @!P1 SYNCS.PHASECHK.TRANS64 P1, [R3+URZ+0x29830], R4 ;  /* 0x02983004030095a7 */ /* 0x000ee4000802007f */
[----:B---3--:R-:W-:Y:S05]  /*d3d0*/  @!P1 BRA `(.L_x_14) ;  /* 0xfffffffc00f09947 */ /* 0x008fea000383ffff */
[----:B------:R-:W-:Y:S05]  /*d3e0*/  BRA `(.L_x_13) ;  /* 0xffffff4000707947 */ /* 0x000fea000383ffff */
.L_x_19:
[----:B--2---:R-:W-:-:S04]  /*d3f0*/  IMAD.U32 R8, RZ, RZ, UR6 ;  /* 0x00000006ff087e24 */ /* 0x004fc8000f8e00ff */
[----:B------:R2:W3:Y:S03]  /*d400*/  SYNCS.PHASECHK.TRANS64.TRYWAIT P1, [R8+URZ+0x29830], R7 ;  /* 0x02983007080075a7 */ /* 0x0004e6000802017f */
[----:B---3--:R-:W-:Y:S05]  /*d410*/  @!P1 NANOSLEEP.SYNCS 0x989680 ;  /* 0x009896800000995d */ /* 0x008fea0003900000 */
[----:B------:R-:W3:Y:S02]  /*d420*/  @!P1 SYNCS.PHASECHK.TRANS64 P1, [R8+URZ+0x29830], R7 ;  /* 0x02983007080095a7 */ /* 0x000ee4000802007f */
[----:B---3--:R-:W-:Y:S05]  /*d430*/  @!P1 BRA `(.L_x_19) ;  /* 0xfffffffc00ec9947 */ /* 0x008fea000383ffff */
[----:B------:R-:W-:Y:S05]  /*d440*/  BRA `(.L_x_16) ;  /* 0xffffff7c00987947 */ /* 0x000fea000383ffff */
.L_x_23:
[----:B--2---:R-:W-:-:S04]  /*d450*/  IMAD.U32 R8, RZ, RZ, UR6 ;  /* 0x00000006ff087e24 */ /* 0x004fc8000f8e00ff */
[----:B------:R2:W3:Y:S03]  /*d460*/  SYNCS.PHASECHK.TRANS64.TRYWAIT P1, [R8+URZ+0x29850], R7 ;  /* 0x02985007080075a7 */ /* 0x0004e6000802017f */
[----:B---3--:R-:W-:Y:S05]  /*d470*/  @!P1 NANOSLEEP.SYNCS 0x989680 ;  /* 0x009896800000995d */ /* 0x008fea0003900000 */
[----:B------:R-:W3:Y:S02]  /*d480*/  @!P1 SYNCS.PHASECHK.TRANS64 P1, [R8+URZ+0x29850], R7 ;  /* 0x02985007080095a7 */ /* 0x000ee4000802007f */
[----:B---3--:R-:W-:Y:S05]  /*d490*/  @!P1 BRA `(.L_x_23) ;  /* 0xfffffffc00ec9947 */ /* 0x008fea000383ffff */
[----:B------:R-:W-:Y:S05]  /*d4a0*/  BRA `(.L_x_20) ;  /* 0xffffff8800987947 */ /* 0x000fea000383ffff */
.L_x_29:
[----:B--2---:R-:W-:-:S04]  /*d4b0*/  IMAD.U32 R3, RZ, RZ, UR4 ;  /* 0x00000004ff037e24 */ /* 0x004fc8000f8e00ff */
[----:B------:R2:W3:Y:S03]  /*d4c0*/  SYNCS.PHASECHK.TRANS64.TRYWAIT P1, [R3+URZ+0x29850], R0 ;  /* 0x02985000030075a7 */ /* 0x0004e6000802017f */
[----:B---3--:R-:W-:Y:S05]  /*d4d0*/  @!P1 NANOSLEEP.SYNCS 0x989680 ;  /* 0x009896800000995d */ /* 0x008fea0003900000 */
[----:B------:R-:W3:Y:S02]  /*d4e0*/  @!P1 SYNCS.PHASECHK.TRANS64 P1, [R3+URZ+0x29850], R0 ;  /* 0x02985000030095a7 */ /* 0x000ee4000802007f */
[----:B---3--:R-:W-:Y:S05]  /*d4f0*/  @!P1 BRA `(.L_x_29) ;  /* 0xfffffffc00ec9947 */ /* 0x008fea000383ffff */
[----:B------:R-:W-:Y:S05]  /*d500*/  BRA `(.L_x_28) ;  /* 0xffffffb000ec7947 */ /* 0x000fea000383ffff */
.L_x_39:
[----:B------:R-:W-:Y:S02]  /*d510*/  IMAD.MOV.U32 R13, RZ, RZ, R4 ;  /* 0x000000ffff0d7224 */ /* 0x000fe400078e0004 */
[----:B------:R-:W-:Y:S02]  /*d520*/  IMAD.MOV.U32 R12, RZ, RZ, RZ ;  /* 0x000000ffff0c7224 */ /* 0x000fe400078e00ff */
[----:B------:R-:W-:Y:S02]  /*d530*/  IMAD.MOV.U32 R11, RZ, RZ, 0x1f ;  /* 0x0000001fff0b7424 */ /* 0x000fe400078e00ff */
[----:B------:R-:W-:-:S07]  /*d540*/  IMAD.MOV.U32 R15, RZ, RZ, -0x1 ;  /* 0xffffffffff0f7424 */ /* 0x000fce00078e00ff */
[----:B------:R-:W-:Y:S05]  /*d550*/  WARPSYNC.COLLECTIVE R15, `(.L_x_93) ;  /* 0x000000000f087348 */ /* 0x000fea0003c00000 */
[----:B------:R1:W2:Y:S02]  /*d560*/  SHFL.IDX P6, R14, R13, R12, R11 ;  /* 0x0000000c0d0e7389 */ /* 0x0002a400000c000b */
[----:B-12---:R-:W-:Y:S01]  /*d570*/  ENDCOLLECTIVE ;  /* 0x000000000000791b */ /* 0x006fe20003800000 */
.L_x_93:
[----:B------:R-:W-:Y:S05]  /*d580*/  BRA `(.L_x_94) ;  /* 0xffffffd8006c7947 */ /* 0x000fea000383ffff */
.L_x_41:
[----:B------:R-:W-:Y:S01]  /*d590*/  BSSY B0, `(.L_x_95) ;  /* 0x0000006000007945 */ /* 0x000fe20003800000 */
[----:B------:R-:W-:-:S07]  /*d5a0*/  IMAD.MOV.U32 R15, RZ, RZ, -0x1 ;  /* 0xffffffffff0f7424 */ /* 0x000fce00078e00ff */
[----:B-1----:R-:W-:Y:S05]  /*d5b0*/  WARPSYNC.COLLECTIVE R15, `(.L_x_96) ;  /* 0x000000000f0c7348 */ /* 0x002fea0003c00000 */
[----:B------:R-:W-:Y:S02]  /*d5c0*/  ELECT P6, UR62, PT ;  /* 0x00000000003e782f */ /* 0x000fe400038c0000 */
[----:B------:R-:W-:Y:S01]  /*d5d0*/  MOV R14, UR62 ;  /* 0x0000003e000e7c02 */ /* 0x000fe20008000f00 */
[----:B-1----:R-:W-:Y:S10]  /*d5e0*/  ENDCOLLECTIVE ;  /* 0x000000000000791b */ /* 0x002ff40003800000 */
.L_x_96:
[----:B------:R-:W-:Y:S05]  /*d5f0*/  BSYNC B0 ;  /* 0x0000000000007941 */ /* 0x000fea0003800000 */
.L_x_95:
[----:B------:R-:W-:Y:S05]  /*d600*/  BRA `(.L_x_97) ;  /* 0xffffffd8006c7947 */ /* 0x000fea000383ffff */
.L_x_44:
[----:B--2---:R2:W3:Y:S02]  /*d610*/  SYNCS.PHASECHK.TRANS64.TRYWAIT P3, [R5+URZ+0x29880], R2 ;  /* 0x02988002050075a7 */ /* 0x0044e4000806017f */
[----:B---3--:R-:W-:Y:S05]  /*d620*/  @!P3 NANOSLEEP.SYNCS 0x989680 ;  /* 0x009896800000b95d */ /* 0x008fea0003900000 */
[----:B------:R-:W3:Y:S02]  /*d630*/  @!P3 SYNCS.PHASECHK.TRANS64 P3, [R5+URZ+0x29880], R2 ;  /* 0x029880020500b5a7 */ /* 0x000ee4000806007f */
[----:B---3--:R-:W-:Y:S05]  /*d640*/  @!P3 BRA `(.L_x_44) ;  /* 0xfffffffc00f0b947 */ /* 0x008fea000383ffff */
[----:B------:R-:W-:Y:S05]  /*d650*/  BRA `(.L_x_98) ;  /* 0xffffffd800c47947 */ /* 0x000fea000383ffff */
.L_x_46:
[----:B-1----:R1:W3:Y:S02]  /*d660*/  SYNCS.PHASECHK.TRANS64.TRYWAIT P3, [R5+URZ+0x29840], R2 ;  /* 0x02984002050075a7 */ /* 0x0022e4000806017f */
[----:B---3--:R-:W-:Y:S05]  /*d670*/  @!P3 NANOSLEEP.SYNCS 0x989680 ;  /* 0x009896800000b95d */ /* 0x008fea0003900000 */
[----:B------:R-:W3:Y:S02]  /*d680*/  @!P3 SYNCS.PHASECHK.TRANS64 P3, [R5+URZ+0x29840], R2 ;  /* 0x029840020500b5a7 */ /* 0x000ee4000806007f */
[----:B---3--:R-:W-:Y:S05]  /*d690*/  @!P3 BRA `(.L_x_46) ;  /* 0xfffffffc00f0b947 */ /* 0x008fea000383ffff */
[----:B------:R-:W-:Y:S05]  /*d6a0*/  BRA `(.L_x_99) ;  /* 0xffffffdc001c7947 */ /* 0x000fea000383ffff */
.L_x_48:
[----:B--2---:R-:W-:-:S04]  /*d6b0*/  IMAD.U32 R3, RZ, RZ, UR40 ;  /* 0x00000028ff037e24 */ /* 0x004fc8000f8e00ff */
[----:B------:R2:W3:Y:S03]  /*d6c0*/  SYNCS.PHASECHK.TRANS64.TRYWAIT P0, [R3+URZ+0x29820], R2 ;  /* 0x02982002030075a7 */ /* 0x0004e6000800017f */
[----:B---3--:R-:W-:Y:S05]  /*d6d0*/  @!P0 NANOSLEEP.SYNCS 0x989680 ;  /* 0x009896800000895d */ /* 0x008fea0003900000 */
[----:B------:R-:W3:Y:S02]  /*d6e0*/  @!P0 SYNCS.PHASECHK.TRANS64 P0, [R3+URZ+0x29820], R2 ;  /* 0x02982002030085a7 */ /* 0x000ee4000800007f */
[----:B---3--:R-:W-:Y:S05]  /*d6f0*/  @!P0 BRA `(.L_x_48) ;  /* 0xfffffffc00ec8947 */ /* 0x008fea000383ffff */
[----:B------:R-:W-:Y:S05]  /*d700*/  BRA `(.L_x_100) ;  /* 0xffffffe000247947 */ /* 0x000fea000383ffff */
.L_x_54:
[----:B-1----:R1:W4:Y:S02]  /*d710*/  SYNCS.PHASECHK.TRANS64.TRYWAIT P0, [R9+URZ+0x29880], R3 ;  /* 0x02988003090075a7 */ /* 0x002324000800017f */
[----:B----4-:R-:W-:Y:S05]  /*d720*/  @!P0 NANOSLEEP.SYNCS 0x989680 ;  /* 0x009896800000895d */ /* 0x010fea0003900000 */
[----:B------:R-:W4:Y:S02]  /*d730*/  @!P0 SYNCS.PHASECHK.TRANS64 P0, [R9+URZ+0x29880], R3 ;  /* 0x02988003090085a7 */ /* 0x000f24000800007f */
[----:B----4-:R-:W-:Y:S05]  /*d740*/  @!P0 BRA `(.L_x_54) ;  /* 0xfffffffc00f08947 */ /* 0x010fea000383ffff */
[----:B------:R-:W-:Y:S05]  /*d750*/  BRA `(.L_x_101) ;  /* 0xffffffe000c87947 */ /* 0x000fea000383ffff */
.L_x_59:
[----:B--2---:R2:W3:Y:S02]  /*d760*/  SYNCS.PHASECHK.TRANS64.TRYWAIT P0, [R9+URZ+0x29840], R3 ;  /* 0x02984003090075a7 */ /* 0x0044e4000800017f */
[----:B---3--:R-:W-:Y:S05]  /*d770*/  @!P0 NANOSLEEP.SYNCS 0x989680 ;  /* 0x009896800000895d */ /* 0x008fea0003900000 */
[----:B------:R-:W3:Y:S02]  /*d780*/  @!P0 SYNCS.PHASECHK.TRANS64 P0, [R9+URZ+0x29840], R3 ;  /* 0x02984003090085a7 */ /* 0x000ee4000800007f */
[----:B---3--:R-:W-:Y:S05]  /*d790*/  @!P0 BRA `(.L_x_59) ;  /* 0xfffffffc00f08947 */ /* 0x008fea000383ffff */
[----:B------:R-:W-:Y:S05]  /*d7a0*/  BRA `(.L_x_102) ;  /* 0xffffffe4004c7947 */ /* 0x000fea000383ffff */
.L_x_67:
[----:B--2---:R-:W2:Y:S02]  /*d7b0*/  LDL R3, [R1+0x4] ;  /* 0x0000040001037983 */ /* 0x004ea40000100800 */
[----:B--2---:R2:W4:Y:S02]  /*d7c0*/  SYNCS.PHASECHK.TRANS64.TRYWAIT P3, [R3+URZ+0x29870], R2 ;  /* 0x02987002030075a7 */ /* 0x004524000806017f */
[----:B----4-:R-:W-:Y:S05]  /*d7d0*/  @!P3 NANOSLEEP.SYNCS 0x989680 ;  /* 0x009896800000b95d */ /* 0x010fea0003900000 */
[----:B------:R-:W4:Y:S02]  /*d7e0*/  @!P3 SYNCS.PHASECHK.TRANS64 P3, [R3+URZ+0x29870], R2 ;  /* 0x029870020300b5a7 */ /* 0x000f24000806007f */
[----:B----4-:R-:W-:Y:S05]  /*d7f0*/  @!P3 BRA `(.L_x_67) ;  /* 0xfffffffc00ecb947 */ /* 0x010fea000383ffff */
[----:B------:R-:W-:Y:S05]  /*d800*/  BRA `(.L_x_103) ;  /* 0xffffffe800747947 */ /* 0x000fea000383ffff */
.L_x_69:
[----:B--2---:R-:W2:Y:S02]  /*d810*/  LDL R4, [R1+0x4] ;  /* 0x0000040001047983 */ /* 0x004ea40000100800 */
[----:B--2---:R2:W4:Y:S02]  /*d820*/  SYNCS.PHASECHK.TRANS64.TRYWAIT P3, [R4+URZ+0x29860], R3 ;  /* 0x02986003040075a7 */ /* 0x004524000806017f */
[----:B----4-:R-:W-:Y:S05]  /*d830*/  @!P3 NANOSLEEP.SYNCS 0x989680 ;  /* 0x009896800000b95d */ /* 0x010fea0003900000 */
[----:B------:R-:W4:Y:S02]  /*d840*/  @!P3 SYNCS.PHASECHK.TRANS64 P3, [R4+URZ+0x29860], R3 ;  /* 0x029860030400b5a7 */ /* 0x000f24000806007f */
[----:B----4-:R-:W-:Y:S05]  /*d850*/  @!P3 BRA `(.L_x_69) ;  /* 0xfffffffc00ecb947 */ /* 0x010fea000383ffff */
[----:B------:R-:W-:Y:S05]  /*d860*/  BRA `(.L_x_104) ;  /* 0xffffffe8007c7947 */ /* 0x000fea000383ffff */
.L_x_74:
[----:B--2---:R2:W4:Y:S02]  /*d870*/  SYNCS.PHASECHK.TRANS64.TRYWAIT P0, [R20+URZ+0x29870], R3 ;  /* 0x02987003140075a7 */ /* 0x004524000800017f */
[----:B----4-:R-:W-:Y:S05]  /*d880*/  @!P0 NANOSLEEP.SYNCS 0x989680 ;  /* 0x009896800000895d */ /* 0x010fea0003900000 */
[----:B------:R-:W4:Y:S02]  /*d890*/  @!P0 SYNCS.PHASECHK.TRANS64 P0, [R20+URZ+0x29870], R3 ;  /* 0x02987003140085a7 */ /* 0x000f24000800007f */
[----:B----4-:R-:W-:Y:S05]  /*d8a0*/  @!P0 BRA `(.L_x_74) ;  /* 0xfffffffc00f08947 */ /* 0x010fea000383ffff */
[----:B------:R-:W-:Y:S05]  /*d8b0*/  BRA `(.L_x_105) ;  /* 0xfffffff000087947 */ /* 0x000fea000383ffff */
.L_x_76:
[----:B--2---:R2:W4:Y:S02]  /*d8c0*/  SYNCS.PHASECHK.TRANS64.TRYWAIT P0, [R20+URZ+0x29860], R3 ;  /* 0x02986003140075a7 */ /* 0x004524000800017f */
[----:B----4-:R-:W-:Y:S05]  /*d8d0*/  @!P0 NANOSLEEP.SYNCS 0x989680 ;  /* 0x009896800000895d */ /* 0x010fea0003900000 */
[----:B------:R-:W4:Y:S02]  /*d8e0*/  @!P0 SYNCS.PHASECHK.TRANS64 P0, [R20+URZ+0x29860], R3 ;  /* 0x02986003140085a7 */ /* 0x000f24000800007f */
[----:B----4-:R-:W-:Y:S05]  /*d8f0*/  @!P0 BRA `(.L_x_76) ;  /* 0xfffffffc00f08947 */ /* 0x010fea000383ffff */
[----:B------:R-:W-:Y:S05]  /*d900*/  BRA `(.L_x_106) ;  /* 0xfffffff000107947 */ /* 0x000fea000383ffff */
.L_x_79:
[----:B-1----:R1:W2:Y:S02]  /*d910*/  SYNCS.PHASECHK.TRANS64.TRYWAIT P0, [R9+URZ+0x29820], R0 ;  /* 0x02982000090075a7 */ /* 0x0022a4000800017f */
[----:B--2---:R-:W-:Y:S05]  /*d920*/  @!P0 NANOSLEEP.SYNCS 0x989680 ;  /* 0x009896800000895d */ /* 0x004fea0003900000 */
[----:B------:R-:W2:Y:S02]  /*d930*/  @!P0 SYNCS.PHASECHK.TRANS64 P0, [R9+URZ+0x29820], R0 ;  /* 0x02982000090085a7 */ /* 0x000ea4000800007f */
[----:B--2---:R-:W-:Y:S05]  /*d940*/  @!P0 BRA `(.L_x_79) ;  /* 0xfffffffc00f08947 */ /* 0x004fea000383ffff */
[----:B------:R-:W-:Y:S05]  /*d950*/  BRA `(.L_x_107) ;  /* 0xfffffff400ac7947 */ /* 0x000fea000383ffff */
.L_x_83:
[----:B-1----:R1:W2:Y:S02]  /*d960*/  SYNCS.PHASECHK.TRANS64.TRYWAIT P1, [R5+URZ], R4 ;  /* 0x00000004050075a7 */ /* 0x0022a4000802017f */
[----:B--2---:R-:W-:Y:S05]  /*d970*/  @!P1 NANOSLEEP.SYNCS 0x989680 ;  /* 0x009896800000995d */ /* 0x004fea0003900000 */
[----:B------:R-:W2:Y:S02]  /*d980*/  @!P1 SYNCS.PHASECHK.TRANS64 P1, [R5+URZ], R4 ;  /* 0x00000004050095a7 */ /* 0x000ea4000802007f */
[----:B--2---:R-:W-:Y:S05]  /*d990*/  @!P1 BRA `(.L_x_83) ;  /* 0xfffffffc00f09947 */ /* 0x004fea000383ffff */
[----:B------:R-:W-:Y:S05]  /*d9a0*/  BRA `(.L_x_108) ;  /* 0xfffffff800087947 */ /* 0x000fea000383ffff */
.L_x_84:
[----:B--2---:R2:W3:Y:S02]  /*d9b0*/  SYNCS.PHASECHK.TRANS64.TRYWAIT P1, [R7+URZ], R0 ;  /* 0x00000000070075a7 */ /* 0x0044e4000802017f */
[----:B---3--:R-:W-:Y:S05]  /*d9c0*/  @!P1 NANOSLEEP.SYNCS 0x989680 ;  /* 0x009896800000995d */ /* 0x008fea0003900000 */
[----:B------:R-:W3:Y:S02]  /*d9d0*/  @!P1 SYNCS.PHASECHK.TRANS64 P1, [R7+URZ], R0 ;  /* 0x00000000070095a7 */ /* 0x000ee4000802007f */
[----:B---3--:R-:W-:Y:S05]  /*d9e0*/  @!P1 BRA `(.L_x_84) ;  /* 0xfffffffc00f09947 */ /* 0x008fea000383ffff */
[----:B------:R-:W-:Y:S05]  /*d9f0*/  BRA `(.L_x_109) ;  /* 0xfffffff400fc7947 */ /* 0x000fea000383ffff */
.L_x_86:
[----:B-1----:R1:W3:Y:S02]  /*da00*/  SYNCS.PHASECHK.TRANS64.TRYWAIT P1, [R5+URZ+0x29860], R4 ;  /* 0x02986004050075a7 */ /* 0x0022e4000802017f */
[----:B---3--:R-:W-:Y:S05]  /*da10*/  @!P1 NANOSLEEP.SYNCS 0x989680 ;  /* 0x009896800000995d */ /* 0x008fea0003900000 */
[----:B------:R-:W3:Y:S02]  /*da20*/  @!P1 SYNCS.PHASECHK.TRANS64 P1, [R5+URZ+0x29860], R4 ;  /* 0x02986004050095a7 */ /* 0x000ee4000802007f */
[----:B---3--:R-:W-:Y:S05]  /*da30*/  @!P1 BRA `(.L_x_86) ;  /* 0xfffffffc00f09947 */ /* 0x008fea000383ffff */
[----:B------:R-:W-:Y:S05]  /*da40*/  BRA `(.L_x_110) ;  /* 0xfffffff800007947 */ /* 0x000fea000383ffff */
.L_x_88:
[----:B---3--:R3:W4:Y:S02]  /*da50*/  SYNCS.PHASECHK.TRANS64.TRYWAIT P1, [R3+URZ+0x29860], R0 ;  /* 0x02986000030075a7 */ /* 0x008724000802017f */
[----:B----4-:R-:W-:Y:S05]  /*da60*/  @!P1 NANOSLEEP.SYNCS 0x989680 ;  /* 0x009896800000995d */ /* 0x010fea0003900000 */
[----:B------:R-:W4:Y:S02]  /*da70*/  @!P1 SYNCS.PHASECHK.TRANS64 P1, [R3+URZ+0x29860], R0 ;  /* 0x02986000030095a7 */ /* 0x000f24000802007f */
[----:B----4-:R-:W-:Y:S05]  /*da80*/  @!P1 BRA `(.L_x_88) ;  /* 0xfffffffc00f09947 */ /* 0x010fea000383ffff */
[----:B------:R-:W-:Y:S05]  /*da90*/  BRA `(.L_x_111) ;  /* 0xfffffff800007947 */ /* 0x000fea000383ffff */
.L_x_90:
[----:B----4-:R4:W1:Y:S02]  /*daa0*/  SYNCS.PHASECHK.TRANS64.TRYWAIT P0, [R5+URZ+0x29880], R4 ;  /* 0x02988004050075a7 */ /* 0x010864000800017f */
[----:B-1----:R-:W-:Y:S05]  /*dab0*/  @!P0 NANOSLEEP.SYNCS 0x989680 ;  /* 0x009896800000895d */ /* 0x002fea0003900000 */
[----:B------:R-:W1:Y:S02]  /*dac0*/  @!P0 SYNCS.PHASECHK.TRANS64 P0, [R5+URZ+0x29880], R4 ;  /* 0x02988004050085a7 */ /* 0x000e64000800007f */
[----:B-1----:R-:W-:Y:S05]  /*dad0*/  @!P0 BRA `(.L_x_90) ;  /* 0xfffffffc00f08947 */ /* 0x002fea000383ffff */
[----:B------:R-:W-:Y:S05]  /*dae0*/  BRA `(.L_x_91) ;  /* 0xfffffff400fc7947 */ /* 0x000fea000383ffff */
.L_x_112:
[----:B------:R-:W-:-:S00]  /*daf0*/  BRA `(.L_x_112) ;  /* 0xfffffffc00fc7947 */ /* 0x000fc0000383ffff */
[----:B------:R-:W-:-:S00]  /*db00*/  NOP ;  /* 0x0000000000007918 */ /* 0x000fc00000000000 */
[----:B------:R-:W-:-:S00]  /*db10*/  NOP ;  /* 0x0000000000007918 */ /* 0x000fc00000000000 */
[----:B------:R-:W-:-:S00]  /*db20*/  NOP ;  /* 0x0000000000007918 */ /* 0x000fc00000000000 */
[----:B------:R-:W-:-:S00]  /*db30*/  NOP ;  /* 0x0000000000007918 */ /* 0x000fc00000000000 */
[----:B------:R-:W-:-:S00]  /*db40*/  NOP ;  /* 0x0000000000007918 */ /* 0x000fc00000000000 */
[----:B------:R-:W-:-:S00]  /*db50*/  NOP ;  /* 0x0000000000007918 */ /* 0x000fc00000000000 */
[----:B------:R-:W-:-:S00]  /*db60*/  NOP ;  /* 0x0000000000007918 */ /* 0x000fc00000000000 */
[----:B------:R-:W-:-:S00]  /*db70*/  NOP ;  /* 0x0000000000007918 */ /* 0x000fc00000000000 */
.L_x_2622:


//--------------------- .text._ZN7cutlass13device_kernelIN5flash11enable_sm90INS1_16FlashAttnFwdSm90INS1_25CollectiveMainloopFwdSm90ILi2EN4cute5tupleIJNS5_1CILi2EEENS7_ILi1EEES9_EEENS6_IJNS7_ILi128EEENS7_ILi160EEENS7_ILi192EEEEEELi128ENS_12float_e4m3_tEfNS_4arch4Sm90ELb0ELb0ELb1ELb0ELb0ELb0ELb0ELb1ELb1ELb0ELb0ELb0EEENS1_21CollectiveEpilogueFwdINS6_IJSB_SB_SC_EEESA_NS_10bfloat16_tESH_Li256ELb0ELb0ELb0ELb1EEENS1_29StaticPersistentTileSchedulerILb0EEEEEEEEEvNT_6ParamsE --------------------------
	.section	.text._ZN7cutlass13device_kernelIN5flash11enable_sm90INS1_16FlashAttnFwdSm90INS1_25CollectiveMainloopFwdSm90ILi2EN4cute5tupleIJNS5_1CILi2EEENS7_ILi1EEES9_EEENS6_IJNS7_ILi128EEENS7_ILi160EEENS7_ILi192EEEEEELi128ENS_12float_e4m3_tEfNS_4arch4Sm90ELb0ELb0ELb1ELb0ELb0ELb0ELb0ELb1ELb1ELb0ELb0ELb0EEENS1_21CollectiveEpilogueFwdINS6_IJSB_SB_SC_EEESA_NS_10bfloat16_tESH_Li256ELb0ELb0ELb0ELb1EEENS1_29StaticPersistentTileSchedulerILb0EEEEEEEEEvNT_6ParamsE,"ax",@progbits
	.align	128
.text._ZN7cutlass13device_kernelIN5flash11enable_sm90INS1_16FlashAttnFwdSm90INS1_25CollectiveMainloopFwdSm90ILi2EN4cute5tupleIJNS5_1CILi2EEENS7_ILi1EEES9_EEENS6_IJNS7_ILi128EEENS7_ILi160EEENS7_ILi192EEEEEELi128ENS_12float_e4m3_tEfNS_4arch4Sm90ELb0ELb0ELb1ELb0ELb0ELb0ELb0ELb1ELb1ELb0ELb0ELb0EEENS1_21CollectiveEpilogueFwdINS6_IJSB_SB_SC_EEESA_NS_10bfloat16_tESH_Li256ELb0ELb0ELb0ELb1EEENS1_29StaticPersistentTileSchedulerILb0EEEEEEEEEvNT_6ParamsE:
        .type           _ZN7cutlass13device_kernelIN5flash11enable_sm90INS1_16FlashAttnFwdSm90INS1_25CollectiveMainloopFwdSm90ILi2EN4cute5tupleIJNS5_1CILi2EEENS7_ILi1EEES9_EEENS6_IJNS7_ILi128EEENS7_ILi160EEENS7_ILi192EEEEEELi128ENS_12float_e4m3_tEfNS_4arch4Sm90ELb0ELb0ELb1ELb0ELb0ELb0ELb0ELb1ELb1ELb0ELb0ELb0EEENS1_21CollectiveEpilogueFwdINS6_IJSB_SB_SC_EEESA_NS_10bfloat16_tESH_Li256ELb0ELb0ELb0ELb1EEENS1_29StaticPersistentTileSchedulerILb0EEEEEEEEEvNT_6ParamsE,@function
        .size           _ZN7cutlass13device_kernelIN5flash11enable_sm90INS1_16FlashAttnFwdSm90INS1_25CollectiveMainloopFwdSm90ILi2EN4cute5tupleIJNS5_1CILi2EEENS7_ILi1EEES9_EEENS6_IJNS7_ILi128EEENS7_ILi160EEENS7_ILi192EEEEEELi128ENS_12float_e4m3_tEfNS_4arch4Sm90ELb0ELb0ELb1ELb0ELb0ELb0ELb0ELb1ELb1ELb0ELb0ELb0EEENS1_21CollectiveEpilogueFwdINS6_IJSB_SB_SC_EEESA_NS_10bfloat16_tESH_Li256ELb0ELb0ELb0ELb1EEENS1_29StaticPersistentTileSchedulerILb0EEEEEEEEEvNT_6ParamsE,(.L_x_2623 - _ZN7cutlass13device_kernelIN5flash11enable_sm90INS1_16FlashAttnFwdSm90INS1_25CollectiveMainloopFwdSm90ILi2EN4cute5tupleIJNS5_1CILi2EEENS7_ILi1EEES9_EEENS6_IJNS7_ILi128EEENS7_ILi160EEENS7_ILi192EEEEEELi128ENS_12float_e4m3_tEfNS_4arch4Sm90ELb0ELb0ELb1ELb0ELb0ELb0ELb0ELb1ELb1ELb0ELb0ELb0EEENS1_21CollectiveEpilogueFwdINS6_IJSB_SB_SC_EEESA_NS_10bfloat16_tESH_Li256ELb0ELb0ELb0ELb1EEENS1_29StaticPersistentTileSchedulerILb0EEEEEEEEEvNT_6ParamsE)
        .other          _ZN7cutlass13device_kernelIN5flash11enable_sm90INS1_16FlashAttnFwdSm90INS1_25CollectiveMainloopFwdSm90ILi2EN4cute5tupleIJNS5_1CILi2EEENS7_ILi1EEES9_EEENS6_IJNS7_ILi128EEENS7_ILi160EEENS7_ILi192EEEEEELi128ENS_12float_e4m3_tEfNS_4arch4Sm90ELb0ELb0ELb1ELb0ELb0ELb0ELb0ELb1ELb1ELb0ELb0ELb0EEENS1_21CollectiveEpilogueFwdINS6_IJSB_SB_SC_EEESA_NS_10bfloat16_tESH_Li256ELb0ELb0ELb0ELb1EEENS1_29StaticPersistentTileSchedulerILb0EEEEEEEEEvNT_6ParamsE,@"STO_CUDA_ENTRY STV_DEFAULT"
_ZN7cutlass13device_kernelIN5flash11enable_sm90INS1_16FlashAttnFwdSm90INS1_25CollectiveMainloopFwdSm90ILi2EN4cute5tupleIJNS5_1CILi2EEENS7_ILi1EEES9_EEENS6_IJNS7_ILi128EEENS7_ILi160EEENS7_ILi192EEEEEELi128ENS_12float_e4m3_tEfNS_4arch4Sm90ELb0ELb0ELb1ELb0ELb0ELb0ELb0ELb1ELb1ELb0ELb0ELb0EEENS1_21CollectiveEpilogueFwdINS6_IJSB_SB_SC_EEESA_NS_10bfloat16_tESH_Li256ELb0ELb0ELb0ELb1EEENS1_29StaticPersistentTileSchedulerILb0EEEEEEEEEvNT_6ParamsE:
        /* <DEDUP_REMOVED lines=24> */
.L_x_114:
[----:B------:R-:W-:Y:S05]  /*0180*/  BSYNC B0 ;  /* 0x0000000000007941 */ /* 0x000fea0003800000 */
.L_x_113:
[----:B------:R-:W-:Y:S01]  /*0190*/  VOTEU.ANY UP0, P0 ;  /* 0x00000000003f7886 */ /* 0x000fe20000000100 */
[----:B------:R-:W1:Y:S01]  /*01a0*/  SHFL.IDX PT, R3, R22, RZ, 0x1f ;  /* 0x00001fff16037589 */ /* 0x000e6200000e0000 */
[----:B------:R-:W-:Y:S01]  /*01b0*/  UMOV UR4, 0x1 ;  /* 0x0000000100047882 */ /* 0x000fe20000000000 */
[----:B------:R-:W-:Y:S01]  /*01c0*/  UMOV UR7, 0x2 ;  /* 0x0000000200077882 */ /* 0x000fe20000000000 */
[----:B------:R-:W-:Y:S01]  /*01d0*/  VOTEU.ANY UP1, P0 ;  /* 0x00000000003f7886 */ /* 0x000fe20000020100 */
[----:B------:R-:W2:Y:S01]  /*01e0*/  @UP0 S2UR UR8, SR_CgaCtaId ;  /* 0x00000000000809c3 */ /* 0x000ea20000008800 */
[----:B------:R-:W3:Y:S01]  /*01f0*/  SHFL.IDX PT, R2, R0, RZ, 0x1f ;  /* 0x00001fff00027589 */ /* 0x000ee200000e0000 */
[----:B------:R-:W-:Y:S01]  /*0200*/  @UP0 UMOV UR6, 0x400 ;  /* 0x0000040000060882 */ /* 0x000fe20000000000 */
[----:B------:R-:W-:-:S04]  /*0210*/  @UP0 UIADD3 UR4, -UR4, 0x100000, URZ ;  /* 0x0010000004040890 */ /* 0x000fc8000fffe13f */
[----:B------:R-:W-:Y:S02]  /*0220*/  @UP0 USHF.L.U32 UR5, UR4, 0xb, URZ ;  /* 0x0000000b04050899 */ /* 0x000fe4000800063f */
[----:B------:R-:W-:Y:S01]  /*0230*/  @UP0 USHF.L.U32 UR4, UR4, 0x1, URZ ;  /* 0x0000000104040899 */ /* 0x000fe2000800063f */
[----:B------:R-:W-:Y:S01]  /*0240*/  VOTEU.ANY UP2, P0 ;  /* 0x00000000003f7886 */ /* 0x000fe20000040100 */
[----:B-1----:R-:W-:Y:S01]  /*0250*/  R2UR UR9, R3 ;  /* 0x00000000030972ca */ /* 0x002fe200000e0000 */
[----:B--2---:R-:W-:Y:S01]  /*0260*/  @UP0 ULEA UR8, UR8, UR6, 0x18 ;  /* 0x0000000608080291 */ /* 0x004fe2000f8ec03f */
[----:B---3--:R-:W-:Y:S01]  /*0270*/  ISETP.NE.AND P1, PT, R2, RZ, PT ;  /* 0x000000ff0200720c */ /* 0x008fe20003f25270 */
[----:B------:R-:W-:-:S04]  /*0280*/  @UP0 UIADD3 UR6, -UR7, 0x100000, URZ ;  /* 0x0010000007060890 */ /* 0x000fc8000fffe13f */
[----:B------:R-:W-:Y:S02]  /*0290*/  @UP0 USHF.L.U32 UR7, UR6, 0xb, URZ ;  /* 0x0000000b06070899 */ /* 0x000fe4000800063f */
[----:B------:R-:W-:-:S04]  /*02a0*/  @UP0 USHF.L.U32 UR6, UR6, 0x1, URZ ;  /* 0x0000000106060899 */ /* 0x000fc8000800063f */
[----:B------:R-:W-:Y:S01]  /*02b0*/  UISETP.NE.AND UP0, UPT, UR9, URZ, UPT ;  /* 0x0000003f0900728c */ /* 0x000fe2000bf05270 */
[----:B------:R-:W1:Y:S02]  /*02c0*/  FENCE.VIEW.ASYNC.S ;  /* 0x00000000000073c6 */ /* 0x000e640000000000 */
[----:B-1----:R1:W2:Y:S05]  /*02d0*/  @UP1 SYNCS.EXCH.64 URZ, [UR8+0x29800], UR4 ;  /* 0x02980004083f15b2 */ /* 0x0022aa0008000100 */
[----:B------:R1:W3:Y:S01]  /*02e0*/  @UP2 SYNCS.EXCH.64 URZ, [UR8+0x29820], UR6 ;  /* 0x02982006083f25b2 */ /* 0x0002e20008000100 */
[----:B------:R-:W-:Y:S05]  /*02f0*/  @P1 BRA `(.L_x_115) ;  /* 0x0000000000481947 */ /* 0x000fea0003800000 */
        /* <DEDUP_REMOVED lines=18> */
.L_x_115:
[----:B-1----:R-:W1:Y:S01]  /*0420*/  S2UR UR4, SR_CTAID.Y ;  /* 0x00000000000479c3 */ /* 0x002e620000002600 */
[----:B------:R-:W4:Y:S01]  /*0430*/  SHFL.IDX PT, R4, R0, RZ, 0x1f ;  /* 0x00001fff00047589 */ /* 0x000f2200000e0000 */
[----:B------:R-:W-:Y:S01]  /*0440*/  ULDC UR5, c[0x0][0x154] ;  /* 0x0000550000057ab9 */ /* 0x000fe20000000800 */
[----:B------:R-:W-:-:S05]  /*0450*/  NOP ;  /* 0x0000000000007918 */ /* 0x000fca0000000000 */
[----:B------:R-:W5:Y:S08]  /*0460*/  S2UR UR49, SR_CTAID.X ;  /* 0x00000000003179c3 */ /* 0x000f700000002500 */
[----:B------:R-:W2:Y:S01]  /*0470*/  LDC R6, c[0x0][0x148] ;  /* 0x00005200ff067b82 */ /* 0x000ea20000000800 */
[----:B-1----:R-:W-:Y:S02]  /*0480*/  I2FP.F32.U32 R3, UR4 ;  /* 0x0000000400037c45 */ /* 0x002fe40008201000 */
[----:B----4-:R-:W-:-:S03]  /*0490*/  ISETP.NE.AND P0, PT, R4, RZ, PT ;  /* 0x000000ff0400720c */ /* 0x010fc60003f05270 */
[----:B------:R-:W-:Y:S01]  /*04a0*/  FMUL R5, R3, UR5 ;  /* 0x0000000503057c20 */ /* 0x000fe20008400000 */
[----:B------:R-:W-:Y:S02]  /*04b0*/  SHF.R.S32.HI R3, RZ, 0x1f, R7 ;  /* 0x0000001fff037819 */ /* 0x000fe40000011407 */
[----:B-----5:R-:W-:-:S03]  /*04c0*/  I2FP.F32.U32 R4, UR49 ;  /* 0x0000003100047c45 */ /* 0x020fc60008201000 */
[----:B------:R-:W1:Y:S02]  /*04d0*/  F2I.U32.TRUNC.NTZ R5, R5 ;  /* 0x0000000500057305 */ /* 0x000e64000020f000 */
[----:B-1----:R-:W-:-:S04]  /*04e0*/  IMAD.MOV R11, RZ, RZ, -R5 ;  /* 0x000000ffff0b7224 */ /* 0x002fc800078e0a05 */
[----:B--2---:R-:W-:Y:S01]  /*04f0*/  IMAD R11, R6, R11, UR4 ;  /* 0x00000004060b7e24 */ /* 0x004fe2000f8e020b */
[----:B------:R-:W-:Y:S02]  /*0500*/  ULDC UR4, c[0x0][0x150] ;  /* 0x0000540000047ab9 */ /* 0x000fe40000000800 */
[----:B------:R-:W-:Y:S01]  /*0510*/  FMUL R8, R4, UR4 ;  /* 0x0000000404087c20 */ /* 0x000fe20008400000 */
[----:B------:R-:W-:Y:S06]  /*0520*/  @P0 BRA `(.L_x_116) ;  /* 0x0000000000480947 */ /* 0x000fec0003800000 */
[----:B------:R-:W1:Y:S01]  /*0530*/  S2UR UR5, SR_CgaCtaId ;  /* 0x00000000000579c3 */ /* 0x000e620000008800 */
        /* <DEDUP_REMOVED lines=12> */
[----:B-1----:R1:W2:Y:S08]  /*0600*/  SYNCS.EXCH.64 URZ, [UR8+0x29850], UR4 ;  /* 0x02985004083f75b2 */ /* 0x0022b00008000100 */
[----:B------:R1:W4:Y:S01]  /*0610*/  SYNCS.EXCH.64 URZ, [UR8+0x29860], UR6 ;  /* 0x02986006083f75b2 */ /* 0x0003220008000100 */
[----:B------:R1:W1:Y:S01]  /*0620*/  SYNCS.EXCH.64 URZ, [UR8+0x29858], UR4 ;  /* 0x02985804083f75b2 */ /* 0x0002620008000100 */
[----:B------:R1:W1:Y:S01]  /*0630*/  SYNCS.EXCH.64 URZ, [UR8+0x29868], UR6 ;  /* 0x02986806083f75b2 */ /* 0x0002620008000100 */
[----:B------:R-:W-:Y:S01]  /*0640*/  NOP ;  /* 0x0000000000007918 */ /* 0x000fe20000000000 */
.L_x_116:
[----:B------:R-:W5:Y:S01]  /*0650*/  SHFL.IDX PT, R6, R0, RZ, 0x1f ;  /* 0x00001fff00067589 */ /* 0x000f6200000e0000 */
[----:B------:R-:W-:Y:S01]  /*0660*/  LEA.HI R3, R3, R7, RZ, 0x7 ;  /* 0x0000000703037211 */ /* 0x000fe200078f38ff */
[----:B------:R-:W1:Y:S01]  /*0670*/  LDC R9, c[0x0][0x144] ;  /* 0x00005100ff097b82 */ /* 0x000e620000000800 */
[----:B------:R-:W1:Y:S01]  /*0680*/  F2I.U32.TRUNC.NTZ R8, R8 ;  /* 0x0000000800087305 */ /* 0x000e62000020f000 */
[----:B------:R-:W-:Y:S01]  /*0690*/  NOP ;  /* 0x0000000000007918 */ /* 0x000fe20000000000 */
[----:B------:R-:W-:-:S05]  /*06a0*/  LOP3.LUT R3, R3, 0xffffff80, RZ, 0xc0, !PT ;  /* 0xffffff8003037812 */ /* 0x000fca00078ec0ff */
[----:B------:R-:W-:Y:S01]  /*06b0*/  IMAD.IADD R3, R7, 0x1, -R3 ;  /* 0x0000000107037824 */ /* 0x000fe200078e0a03 */
[----:B------:R-:W-:-:S04]  /*06c0*/  SHF.R.S32.HI R7, RZ, 0x1f, R2 ;  /* 0x0000001fff077819 */ /* 0x000fc80000011402 */
[----:B------:R-:W-:Y:S02]  /*06d0*/  SHF.R.S32.HI R4, RZ, 0x1f, R3 ;  /* 0x0000001fff047819 */ /* 0x000fe40000011403 */
[----:B------:R-:W-:Y:S02]  /*06e0*/  LEA.HI R7, R7, R2, RZ, 0x2 ;  /* 0x0000000207077211 */ /* 0x000fe400078f10ff */
[----:B------:R-:W-:-:S04]  /*06f0*/  LEA.HI R4, R4, R3, RZ, 0x3 ;  /* 0x0000000304047211 */ /* 0x000fc800078f18ff */
[--C-:B------:R-:W-:Y:S02]  /*0700*/  SHF.R.S32.HI R5, RZ, 0x3, R4.reuse ;  /* 0x00000003ff057819 */ /* 0x100fe40000011404 */
[----:B-----5:R-:W-:Y:S02]  /*0710*/  ISETP.NE.AND P0, PT, R6, RZ, PT ;  /* 0x000000ff0600720c */ /* 0x020fe40003f05270 */
[----:B------:R-:W-:-:S04]  /*0720*/  SHF.R.S32.HI R4, RZ, 0x1f, R4 ;  /* 0x0000001fff047819 */ /* 0x000fc80000011404 */
[----:B------:R-:W-:-:S04]  /*0730*/  LEA.HI R4, R4, R5, RZ, 0x2 ;  /* 0x0000000504047211 */ /* 0x000fc800078f10ff */
[----:B------:R-:W-:-:S03]  /*0740*/  LOP3.LUT R4, R4, 0xfffffffc, RZ, 0xc0, !PT ;  /* 0xfffffffc04047812 */ /* 0x000fc600078ec0ff */
        /* <DEDUP_REMOVED lines=17> */
[----:B------:R1:W1:Y:S01]  /*0860*/  SYNCS.EXCH.64 URZ, [UR8+0x29888], UR6 ;  /* 0x02988806083f75b2 */ /* 0x0002620008000100 */
[----:B------:R-:W-:Y:S01]  /*0870*/  NOP ;  /* 0x0000000000007918 */ /* 0x000fe20000000000 */
.L_x_117:
[----:B------:R-:W5:Y:S01]  /*0880*/  SHFL.IDX PT, R12, R0, RZ, 0x1f ;  /* 0x00001fff000c7589 */ /* 0x000f6200000e0000 */
[----:B------:R-:W-:Y:S01]  /*0890*/  LOP3.LUT R7, R7, 0x3ffffffc, RZ, 0xc0, !PT ;  /* 0x3ffffffc07077812 */ /* 0x000fe200078ec0ff */
[----:B------:R-:W-:Y:S01]  /*08a0*/  IMAD.IADD R4, R5, 0x1, -R4 ;  /* 0x0000000105047824 */ /* 0x000fe200078e0a04 */
[----:B------:R-:W-:Y:S01]  /*08b0*/  SHF.R.S32.HI R5, RZ, 0x1f, R6 ;  /* 0x0000001fff057819 */ /* 0x000fe20000011406 */
[----:B------:R-:W2:Y:S01]  /*08c0*/  LDC R10, c[0x0][0x140] ;  /* 0x00005000ff0a7b82 */ /* 0x000ea20000000800 */
[----:B-1----:R-:W-:Y:S01]  /*08d0*/  IMAD.MOV R8, RZ, RZ, -R8 ;  /* 0x000000ffff087224 */ /* 0x002fe200078e0a08 */
[----:B------:R-:W-:Y:S01]  /*08e0*/  NOP ;  /* 0x0000000000007918 */ /* 0x000fe20000000000 */
[----:B------:R-:W-:Y:S01]  /*08f0*/  IMAD.IADD R7, R2, 0x1, -R7 ;  /* 0x0000000102077824 */ /* 0x000fe200078e0a07 */
[----:B------:R-:W-:Y:S01]  /*0900*/  LEA.HI R5, R5, R6, RZ, 0x2 ;  /* 0x0000000605057211 */ /* 0x000fe200078f10ff */
[----:B------:R-:W-:Y:S02]  /*0910*/  IMAD R9, R9, R8, UR49 ;  /* 0x0000003109097e24 */ /* 0x000fe4000f8e0208 */
[----:B------:R-:W-:Y:S01]  /*0920*/  IMAD R7, R7, 0x4, R4 ;  /* 0x0000000407077824 */ /* 0x000fe200078e0204 */
[----:B------:R-:W-:-:S04]  /*0930*/  LOP3.LUT R5, R5, 0x3ffffffc, RZ, 0xc0, !PT ;  /* 0x3ffffffc05057812 */ /* 0x000fc800078ec0ff */
[----:B------:R-:W-:Y:S01]  /*0940*/  LEA.HI R2, R7, R7, RZ, 0x1 ;  /* 0x0000000707027211 */ /* 0x000fe200078f08ff */
[----:B------:R-:W-:-:S03]  /*0950*/  IMAD.IADD R5, R6, 0x1, -R5 ;  /* 0x0000000106057824 */ /* 0x000fc600078e0a05 */
[----:B------:R-:W-:Y:S01]  /*0960*/  LOP3.LUT R2, R2, 0xfffffffe, RZ, 0xc0, !PT ;  /* 0xfffffffe02027812 */ /* 0x000fe200078ec0ff */
[----:B------:R-:W-:Y:S01]  /*0970*/  IMAD R5, R5, 0x4, R4 ;  /* 0x0000000405057824 */ /* 0x000fe200078e0204 */
[----:B-----5:R-:W-:-:S03]  /*0980*/  ISETP.NE.AND P0, PT, R12, RZ, PT ;  /* 0x000000ff0c00720c */ /* 0x020fc60003f05270 */
[----:B------:R-:W-:-:S05]  /*0990*/  IMAD.IADD R2, R7, 0x1, -R2 ;  /* 0x0000000107027824 */ /* 0x000fca00078e0a02 */
[----:B------:R-:W-:Y:S02]  /*09a0*/  ISETP.NE.AND P5, PT, R2, R9, PT ;  /* 0x000000090200720c */ /* 0x000fe40003fa5270 */
[----:B------:R-:W-:-:S04]  /*09b0*/  LEA.HI R2, R5, R5, RZ, 0x1 ;  /* 0x0000000505027211 */ /* 0x000fc800078f08ff */
[----:B------:R-:W-:Y:S01]  /*09c0*/  LOP3.LUT R2, R2, 0xfffffffe, RZ, 0xc0, !PT ;  /* 0xfffffffe02027812 */ /* 0x000fe200078ec0ff */
        /* <DEDUP_REMOVED lines=19> */
.L_x_118:
[----:B------:R-:W5:Y:S01]  /*0b00*/  SHFL.IDX PT, R6, R0, RZ, 0x1f ;  /* 0x00001fff00067589 */ /* 0x000f6200000e0000 */
[----:B------:R-:W-:Y:S01]  /*0b10*/  IMAD.IADD R2, R5, 0x1, -R2 ;  /* 0x0000000105027824 */ /* 0x000fe200078e0a02 */
[----:B------:R-:W-:Y:S01]  /*0b20*/  LOP3.LUT P0, RZ, R3, 0x7, RZ, 0xc0, !PT ;  /* 0x0000000703ff7812 */ /* 0x000fe2000780c0ff */
[----:B------:R-:W-:Y:S01]  /*0b30*/  IMAD.SHL.U32 R4, R5, 0x4, RZ ;  /* 0x0000000405047824 */ /* 0x000fe200078e00ff */
[----:B--2---:R-:W-:Y:S01]  /*0b40*/  ISETP.EQ.U32.AND P1, PT, R10, 0x1, PT ;  /* 0x000000010a00780c */ /* 0x004fe20003f22070 */
[----:B------:R-:W-:Y:S01]  /*0b50*/  IMAD.SHL.U32 R18, R7, 0x4, RZ ;  /* 0x0000000407127824 */ /* 0x000fe200078e00ff */
[----:B------:R-:W-:Y:S01]  /*0b60*/  ISETP.NE.AND P2, PT, R2, R9, PT ;  /* 0x000000090200720c */ /* 0x000fe20003f45270 */
[----:B------:R-:W-:Y:S01]  /*0b70*/  NOP ;  /* 0x0000000000007918 */ /* 0x000fe20000000000 */
[----:B------:R-:W-:Y:S02]  /*0b80*/  LOP3.LUT R8, R5, 0xc, R4, 0x78, !PT ;  /* 0x0000000c05087812 */ /* 0x000fe400078e7804 */
[----:B------:R-:W-:-:S03]  /*0b90*/  LOP3.LUT R18, R7, 0xc, R18, 0x78, !PT ;  /* 0x0000000c07127812 */ /* 0x000fc600078e7812 */
[----:B------:R2:W-:Y:S01]  /*0ba0*/  STL [R1+0x20], R8 ;  /* 0x0000200801007387 */ /* 0x0005e20000100800 */
[C---:B------:R-:W-:Y:S02]  /*0bb0*/  @P5 LEA.HI R2, R18.reuse, R18, RZ, 0x1 ;  /* 0x0000001212025211 */ /* 0x040fe400078f08ff */
[----:B------:R-:W-:Y:S02]  /*0bc0*/  ISETP.LT.U32.AND P4, PT, R18, 0x2, !P0 ;  /* 0x000000021200780c */ /* 0x000fe40004781070 */
[----:B------:R-:W-:Y:S02]  /*0bd0*/  @P5 SHF.R.S32.HI R2, RZ, 0x1, R2 ;  /* 0x00000001ff025819 */ /* 0x000fe40000011402 */
[----:B------:R-:W-:Y:S02]  /*0be0*/  @P2 LEA.HI R3, R8, R8, RZ, 0x1 ;  /* 0x0000000808032211 */ /* 0x000fe400078f08ff */
[----:B------:R-:W-:Y:S01]  /*0bf0*/  @P5 ISETP.NE.AND P6, PT, R2, R11, PT ;  /* 0x0000000b0200520c */ /* 0x000fe20003fc5270 */
[----:B------:R-:W-:Y:S01]  /*0c00*/  IMAD.MOV.U32 R2, RZ, RZ, 0x1 ;  /* 0x00000001ff027424 */ /* 0x000fe200078e00ff */
[----:B-----5:R-:W-:-:S02]  /*0c10*/  ISETP.NE.AND P3, PT, R6, RZ, PT ;  /* 0x000000ff0600720c */ /* 0x020fc40003f65270 */
[----:B------:R-:W-:Y:S02]  /*0c20*/  @P2 SHF.R.S32.HI R4, RZ, 0x1, R3 ;  /* 0x00000001ff042819 */ /* 0x000fe40000011403 */
[----:B------:R-:W-:Y:S02]  /*0c30*/  SEL R3, RZ, 0x1, !P4 ;  /* 0x00000001ff037807 */ /* 0x000fe40006000000 */
[----:B------:R-:W-:Y:S02]  /*0c40*/  @P5 SEL R2, RZ, 0x1, P6 ;  /* 0x00000001ff025807 */ /* 0x000fe40003000000 */
[----:B------:R-:W-:Y:S01]  /*0c50*/  @P2 ISETP.NE.AND P4, PT, R4, R11, PT ;  /* 0x0000000b0400220c */ /* 0x000fe20003f85270 */
[----:B------:R-:W-:Y:S01]  /*0c60*/  IMAD.MOV.U32 R4, RZ, RZ, 0x1 ;  /* 0x00000001ff047424 */ /* 0x000fe200078e00ff */
[----:B------:R-:W-:Y:S02]  /*0c70*/  ISETP.LT.U32.AND P0, PT, R8, 0x2, !P0 ;  /* 0x000000020800780c */ /* 0x000fe40004701070 */
[----:B------:R-:W-:-:S02]  /*0c80*/  LOP3.LUT R2, R2, R3, RZ, 0xc0, !PT ;  /* 0x0000000302027212 */ /* 0x000fc400078ec0ff */
[----:B------:R-:W-:Y:S02]  /*0c90*/  SEL R3, RZ, 0x1, !P0 ;  /* 0x00000001ff037807 */ /* 0x000fe40004000000 */
[----:B------:R-:W-:Y:S01]  /*0ca0*/  @P2 SEL R4, RZ, 0x1, P4 ;  /* 0x00000001ff042807 */ /* 0x000fe20002000000 */
[----:B--2---:R-:W-:Y:S06]  /*0cb0*/  @P3 BRA `(.L_x_119) ;  /* 0x0000000000483947 */ /* 0x004fec0003800000 */
        /* <DEDUP_REMOVED lines=17> */
[----:B--2---:R-:W-:Y:S01]  /*0dd0*/  NOP ;  /* 0x0000000000007918 */ /* 0x004fe20000000000 */
.L_x_119:
[----:B------:R-:W-:Y:S01]  /*0de0*/  LOP3.LUT R3, R4, R3, RZ, 0xc0, !PT ;  /* 0x0000000304037212 */ /* 0x000fe200078ec0ff */
[----:B------:R-:W-:-:S04]  /*0df0*/  NOP ;  /* 0x0000000000007918 */ /* 0x000fc80000000000 */
[----:B------:R2:W-:Y:S01]  /*0e00*/  STL [R1+0x1c], R3 ;  /* 0x00001c0301007387 */ /* 0x0005e20000100800 */
[----:B------:R-:W-:Y:S05]  /*0e10*/  @!P1 BRA `(.L_x_120) ;  /* 0x0000000000089947 */ /* 0x000fea0003800000 */
[----:B-1-34-:R-:W-:Y:S01]  /*0e20*/  UCGABAR_ARV ;  /* 0x00000000000079c7 */ /* 0x01afe20008000000 */
[----:B------:R-:W-:Y:S05]  /*0e30*/  BRA `(.L_x_121) ;  /* 0x0000000000047947 */ /* 0x000fea0003800000 */
.L_x_120:
[----:B-1-34-:R-:W-:Y:S01]  /*0e40*/  NOP ;  /* 0x0000000000007918 */ /* 0x01afe20000000000 */
.L_x_121:
[----:B------:R-:W-:Y:S05]  /*0e50*/  @!P1 BRA `(.L_x_122) ;  /* 0x00000000000c9947 */ /* 0x000fea0003800000 */
[----:B------:R-:W-:Y:S01]  /*0e60*/  UCGABAR_WAIT ;  /* 0x0000000000007dc7 */ /* 0x000fe20008000000 */
[----:B------:R-:W-:Y:S01]  /*0e70*/  CCTL.IVALL ;  /* 0x00000000ff00798f */ /* 0x000fe20002000000 */
[----:B------:R-:W-:Y:S05]  /*0e80*/  BRA `(.L_x_123) ;  /* 0x0000000000047947 */ /* 0x000fea0003800000 */
.L_x_122:
[----:B------:R-:W-:Y:S06]  /*0e90*/  BAR.SYNC.DEFER_BLOCKING 0x0 ;  /* 0x0000000000007b1d */ /* 0x000fec0000010000 */
.L_x_123:
[----:B------:R-:W-:Y:S01]  /*0ea0*/  PLOP3.LUT P0, PT, PT, PT, UP0, 0x80, 0x0 ;  /* 0x000000000000781c */ /* 0x000fe20003f0f008 */
[----:B------:R-:W-:Y:S01]  /*0eb0*/  UMOV UR46, 0x1 ;  /* 0x00000001002e7882 */ /* 0x000fe20000000000 */
[----:B------:R-:W-:Y:S01]  /*0ec0*/  ULDC.64 UR50, c[0x0][0x208] ;  /* 0x0000820000327ab9 */ /* 0x000fe20000000a00 */
[----:B------:R-:W-:-:S10]  /*0ed0*/  USEL UR46, UR46, 0x2, !UP0 ;  /* 0x000000022e2e7887 */ /* 0x000fd4000c000000 */
[----:B------:R-:W-:Y:S05]  /*0ee0*/  @!P0 BRA `(.L_x_124) ;  /* 0x0000009400888947 */ /* 0x000fea0003800000 */
.L_x_125:
[----:B------:R-:W-:-:S08]  /*0ef0*/  NOP ;  /* 0x0000000000007918 */ /* 0x000fd00000000000 */
[----:B------:R-:W1:Y:S02]  /*0f00*/  USETMAXREG.TRY_ALLOC.CTAPOOL UP0, 0xf0 ;  /* 0x000000f0000079c8 */ /* 0x000e640008000600 */
[----:B-1----:R-:W-:-:S13]  /*0f10*/  PLOP3.LUT P0, PT, PT, PT, UP0, 0x80, 0x0 ;  /* 0x000000000000781c */ /* 0x002fda0003f0f008 */
[----:B------:R-:W-:Y:S05]  /*0f20*/  @!P0 BRA `(.L_x_125) ;  /* 0xfffffffc00f08947 */ /* 0x000fea000383ffff */
[----:B--2---:R-:W1:Y:S01]  /*0f30*/  S2R R3, SR_TID.X ;  /* 0x0000000000037919 */ /* 0x004e620000002100 */
        /* <DEDUP_REMOVED lines=11> */
[----:B------:R-:W-:Y:S02]  /*0ff0*/  ULOP3.LUT UR47, UR46, 0x1, URZ, 0xfc, !UPT ;  /* 0x000000012e2f7892 */ /* 0x000fe4000f8efc3f */
        /* <DEDUP_REMOVED lines=30> */
[----:B------:R-:W-:Y:S01]  /*11e0*/  IMAD.MOV.U32 R7, RZ, RZ, -0x2 ;  /* 0xfffffffeff077424 */ /* 0x000fe200078e00ff */
[----:B------:R-:W-:Y:S01]  /*11f0*/  LOP3.LUT R10, R10, 0xfffffff8, RZ, 0xc0, !PT ;  /* 0xfffffff80a0a7812 */ /* 0x000fe200078ec0ff */
[----:B------:R-:W-:Y:S01]  /*1200*/  IMAD.U32 R16, RZ, RZ, UR4 ;  /* 0x00000004ff107e24 */ /* 0x000fe2000f8e00ff */
[----:B------:R-:W-:Y:S01]  /*1210*/  LEA.HI R6, R6, R19, RZ, 0x5 ;  /* 0x0000001306067211 */ /* 0x000fe200078f28ff */
[----:B------:R-:W-:Y:S01]  /*1220*/  IMAD.U32 R17, RZ, RZ, UR5 ;  /* 0x00000005ff117e24 */ /* 0x000fe2000f8e00ff */
[----:B------:R-:W-:Y:S01]  /*1230*/  LOP3.LUT R0, R5, 0x7ffffffc, RZ, 0xc0, !PT ;  /* 0x7ffffffc05007812 */ /* 0x000fe200078ec0ff */
[----:B------:R-:W-:Y:S01]  /*1240*/  IMAD.IADD R9, R9, 0x1, -R10 ;  /* 0x0000000109097824 */ /* 0x000fe200078e0a0a */
[----:B------:R-:W-:Y:S01]  /*1250*/  LOP3.LUT R4, R4, 0x3fffffe, RZ, 0xc0, !PT ;  /* 0x03fffffe04047812 */ /* 0x000fe200078ec0ff */
[----:B------:R-:W-:Y:S01]  /*1260*/  IMAD.SHL.U32 R3, R3, 0x8, RZ ;  /* 0x0000000803037824 */ /* 0x000fe200078e00ff */
[----:B------:R-:W-:Y:S01]  /*1270*/  SHF.R.S32.HI R6, RZ, 0x5, R6 ;  /* 0x00000005ff067819 */ /* 0x000fe20000011406 */
[----:B------:R-:W-:-:S02]  /*1280*/  IMAD.IADD R0, R19, 0x1, -R0 ;  /* 0x0000000113007824 */ /* 0x000fc400078e0a00 */
[----:B------:R-:W-:Y:S02]  /*1290*/  IMAD.IADD R4, R23, 0x1, -R4 ;  /* 0x0000000117047824 */ /* 0x000fe400078e0a04 */
[----:B------:R-:W-:Y:S02]  /*12a0*/  IMAD R9, R6, 0x10, R9 ;  /* 0x0000001006097824 */ /* 0x000fe400078e0209 */
[----:B------:R-:W-:Y:S02]  /*12b0*/  IMAD R170, R0, R7, 0xa0 ;  /* 0x000000a000aa7424 */ /* 0x000fe400078e0207 */
[----:B------:R-:W-:-:S04]  /*12c0*/  IMAD.WIDE R16, R3, 0x2, R16 ;  /* 0x0000000203107825 */ /* 0x000fc800078e0210 */
[----:B------:R-:W-:-:S07]  /*12d0*/  IMAD R169, R4, 0x40, R9 ;  /* 0x0000004004a97824 */ /* 0x000fce00078e0209 */
.L_x_152:
        /* <DEDUP_REMOVED lines=53> */
[----:B------:R-:W-:Y:S02]  /*1630*/  IMAD.U32 R10, RZ, RZ, UR6 ;  /* 0x00000006ff0a7e24 */ /* 0x000fe4000f8e00ff */
        /* <DEDUP_REMOVED lines=8> */
.L_x_126:
        /* <DEDUP_REMOVED lines=54> */
.L_x_217:
[----:B------:R-:W-:Y:S05]  /*1a20*/  @!P0 BRA `(.L_x_128) ;  /* 0x0000000000048947 */ /* 0x000fea0003800000 */
[----:B------:R-:W-:Y:S01]  /*1a30*/  BPT.TRAP 0x1 ;  /* 0x000000040000795c */ /* 0x000fe20000300000 */
.L_x_128:
[----:B------:R-:W-:Y:S02]  /*1a40*/  IMAD.U32 R6, RZ, RZ, UR49 ;  /* 0x00000031ff067e24 */ /* 0x000fe4000f8e00ff */
[----:B-1----:R-:W-:-:S03]  /*1a50*/  IMAD.U32 R3, RZ, RZ, UR36 ;  /* 0x00000024ff037e24 */ /* 0x002fc6000f8e00ff */
[----:B------:R-:W-:Y:S02]  /*1a60*/  LEA R6, R6, UR38, 0x3 ;  /* 0x0000002606067c11 */ /* 0x000fe4000f8e18ff */
[----:B------:R-:W-:-:S04]  /*1a70*/  SHF.L.U32 R3, R3, 0x1f, RZ ;  /* 0x0000001f03037819 */ /* 0x000fc800000006ff */
[----:B------:R1:W2:Y:S01]  /*1a80*/  SYNCS.PHASECHK.TRANS64.TRYWAIT P1, [R6+URZ+0x29830], R3 ;  /* 0x02983003060075a7 */ /* 0x0002a2000802017f */
[----:B------:R-:W-:Y:S05]  /*1a90*/  @!P0 BRA `(.L_x_129) ;  /* 0x0000000000048947 */ /* 0x000fea0003800000 */
[----:B------:R-:W-:Y:S01]  /*1aa0*/  BPT.TRAP 0x1 ;  /* 0x000000040000795c */ /* 0x000fe20000300000 */
.L_x_129:
[----:B--2---:R-:W-:Y:S05]  /*1ab0*/  @P1 BRA `(.L_x_130) ;  /* 0x0000000000081947 */ /* 0x004fea0003800000 */
[----:B------:R-:W2:Y:S02]  /*1ac0*/  SYNCS.PHASECHK.TRANS64.TRYWAIT P1, [R6+URZ+0x29830], R3 ;  /* 0x02983003060075a7 */ /* 0x000ea4000802017f */
[----:B--2---:R-:W-:Y:S05]  /*1ad0*/  @!P1 BRA `(.L_x_131) ;  /* 0x000000bc00a89947 */ /* 0x004fea0003800000 */
.L_x_130:
[----:B------:R-:W-:Y:S05]  /*1ae0*/  WARPSYNC.ALL ;  /* 0x0000000000007948 */ /* 0x000fea0003800000 */
[----:B------:R-:W-:Y:S01]  /*1af0*/  UIADD3 UR4, UR38, 0x1a400, URZ ;  /* 0x0001a40026047890 */ /* 0x000fe2000fffe03f */
[----:B------:R-:W-:Y:S01]  /*1b00*/  WARPGROUP.ARRIVE ;  /* 0x00000000000079c5 */ /* 0x000fe20000000000 */
[----:B------:R-:W-:Y:S02]  /*1b10*/  ULOP3.LUT UR28, UR45, 0x10000, URZ, 0xfc, !UPT ;  /* 0x000100002d1c7892 */ /* 0x000fe4000f8efc3f */
[----:B------:R-:W-:Y:S01]  /*1b20*/  USHF.R.U32.HI UR4, URZ, 0x4, UR4 ;  /* 0x000000043f047899 */ /* 0x000fe20008011604 */
[----:B------:R-:W-:Y:S01]  /*1b30*/  UMOV UR25, 0x80000020 ;  /* 0x8000002000197882 */ /* 0x000fe20000000000 */
[----:B------:R-:W-:-:S02]  /*1b40*/  UMOV UR27, 0x80000020 ;  /* 0x80000020001b7882 */ /* 0x000fc40000000000 */
[----:B------:R-:W-:Y:S01]  /*1b50*/  ULOP3.LUT UR4, UR4, 0x3fff, URZ, 0xc0, !UPT ;  /* 0x00003fff04047892 */ /* 0x000fe2000f8ec03f */
[----:B------:R-:W-:Y:S01]  /*1b60*/  UMOV UR24, UR28 ;  /* 0x0000001c00187c82 */ /* 0x000fe20008000000 */
[----:B------:R-:W-:Y:S02]  /*1b70*/  UMOV UR5, UR25 ;  /* 0x0000001900057c82 */ /* 0x000fe40008000000 */
[----:B------:R-:W-:Y:S01]  /*1b80*/  ULOP3.LUT UR45, UR4, 0x10000, URZ, 0xfc, !UPT ;  /* 0x00010000042d7892 */ /* 0x000fe2000f8efc3f */
[----:B------:R-:W-:Y:S02]  /*1b90*/  UMOV UR7, 0x80000020 ;  /* 0x8000002000077882 */ /* 0x000fe40000000000 */
[----:B------:R-:W-:Y:S01]  /*1ba0*/  UMOV UR4, UR24 ;  /* 0x0000001800047c82 */ /* 0x000fe20008000000 */
[----:B------:R-:W-:Y:S01]  /*1bb0*/  UIMAD UR30, UR49, 0x780, UR45 ;  /* 0x00000780311e78a4 */ /* 0x000fe2000f8e022d */
[----:B------:R-:W-:Y:S01]  /*1bc0*/  UMOV UR11, 0x80000020 ;  /* 0x80000020000b7882 */ /* 0x000fe20000000000 */
[----:B------:R-:W-:-:S02]  /*1bd0*/  UMOV UR15, 0x80000020 ;  /* 0x80000020000f7882 */ /* 0x000fc40000000000 */
[----:B------:R-:W-:Y:S02]  /*1be0*/  UIADD3 UR6, UR30, 0x80, URZ ;  /* 0x000000801e067890 */ /* 0x000fe4000fffe03f */
[----:B------:R-:W-:Y:S02]  /*1bf0*/  UIADD3 UR8, UR30, 0x100, URZ ;  /* 0x000001001e087890 */ /* 0x000fe4000fffe03f */
[----:B------:R-:W-:Y:S01]  /*1c00*/  UMOV UR26, UR30 ;  /* 0x0000001e001a7c82 */ /* 0x000fe20008000000 */
[----:B------:R-:W-:Y:S01]  /*1c10*/  UIADD3 UR9, UR30, 0x180, URZ ;  /* 0x000001801e097890 */ /* 0x000fe2000fffe03f */
[----:B------:R-:W-:Y:S01]  /*1c20*/  QGMMA.64x32x32.F32.E4M3.E4M3 R88, gdesc[UR24], RZ, !UPT, gsb0 ;  /* 0x00600000185879f3 */ /* 0x000fe2000c0008ff */
[----:B------:R-:W-:Y:S01]  /*1c30*/  UMOV UR26, UR6 ;  /* 0x00000006001a7c82 */ /* 0x000fe20008000000 */
[----:B------:R-:W-:Y:S01]  /*1c40*/  UMOV UR27, 0x80000020 ;  /* 0x80000020001b7882 */ /* 0x000fe20000000000 */
[----:B------:R-:W-:Y:S01]  /*1c50*/  UMOV UR6, UR8 ;  /* 0x0000000800067c82 */ /* 0x000fe20008000000 */
[----:B------:R-:W-:-:S02]  /*1c60*/  UIADD3 UR10, UR30, 0x200, URZ ;  /* 0x000002001e0a7890 */ /* 0x000fc4000fffe03f */
[----:B------:R-:W-:Y:S02]  /*1c70*/  UIADD3 UR12, UR30, 0x102, URZ ;  /* 0x000001021e0c7890 */ /* 0x000fe4000fffe03f */
[----:B------:R-:W-:Y:S02]  /*1c80*/  UIADD3 UR13, UR30, 0x182, URZ ;  /* 0x000001821e0d7890 */ /* 0x000fe4000fffe03f */
[----:B------:R-:W-:Y:S02]  /*1c90*/  UIADD3 UR14, UR30, 0x202, URZ ;  /* 0x000002021e0e7890 */ /* 0x000fe4000fffe03f */
[----:B------:R-:W-:Y:S01]  /*1ca0*/  UIADD3 UR18, UR30, 0x382, URZ ;  /* 0x000003821e127890 */ /* 0x000fe2000fffe03f */
[----:B------:R-:W-:Y:S01]  /*1cb0*/  UMOV UR19, 0x80000020 ;  /* 0x8000002000137882 */ /* 0x000fe20000000000 */
[----:B------:R-:W-:Y:S01]  /*1cc0*/  UIADD3 UR22, UR30, 0x600, URZ ;  /* 0x000006001e167890 */ /* 0x000fe2000fffe03f */
[----:B------:R-:W-:Y:S01]  /*1cd0*/  UMOV UR23, 0x80000020 ;  /* 0x8000002000177882 */ /* 0x000fe20000000000 */
[----:B------:R-:W-:Y:S01]  /*1ce0*/  UMOV UR31, 0x80000020 ;  /* 0x80000020001f7882 */ /* 0x000fe20000000000 */
[----:B------:R-:W-:-:S02]  /*1cf0*/  WARPGROUP.DEPBAR.LE gsb0, 0x0 ;  /* 0x00008000000079c5 */ /* 0x000fc40000010000 */
[----:B------:R-:W-:-:S06]  /*1d00*/  WARPGROUP.ARRIVE ;  /* 0x00000000000079c5 */ /* 0x000fcc0000000000 */
[----:B------:R-:W-:Y:S01]  /*1d10*/  QGMMA.64x32x32.F32.E4M3.E4M3 R72, gdesc[UR24], RZ, !UPT, gsb0 ;  /* 0x00600000184879f3 */ /* 0x000fe2000c0008ff */
[----:B------:R-:W-:Y:S01]  /*1d20*/  UMOV UR26, UR9 ;  /* 0x00000009001a7c82 */ /* 0x000fe20008000000 */
[----:B------:R-:W-:Y:S01]  /*1d30*/  UMOV UR27, 0x80000020 ;  /* 0x80000020001b7882 */ /* 0x000fe20000000000 */
[----:B------:R-:W-:Y:S02]  /*1d40*/  WARPGROUP.DEPBAR.LE gsb0, 0x0 ;  /* 0x00008000000079c5 */ /* 0x000fe40000010000 */
[----:B------:R-:W-:-:S06]  /*1d50*/  WARPGROUP.ARRIVE ;  /* 0x00000000000079c5 */ /* 0x000fcc0000000000 */
[----:B------:R-:W-:Y:S01]  /*1d60*/  QGMMA.64x32x32.F32.E4M3.E4M3 R56, gdesc[UR4], RZ, !UPT, gsb0 ;  /* 0x00600000043879f3 */ /* 0x000fe2000c0008ff */
[----:B------:R-:W-:Y:S02]  /*1d70*/  UIADD3 UR4, UR28, 0x2, URZ ;  /* 0x000000021c047890 */ /* 0x000fe4000fffe03f */
[----:B------:R-:W-:Y:S01]  /*1d80*/  UIADD3 UR6, UR30, 0x2, URZ ;  /* 0x000000021e067890 */ /* 0x000fe2000fffe03f */
[----:B------:R-:W-:Y:S01]  /*1d90*/  UMOV UR5, 0x80000020 ;  /* 0x8000002000057882 */ /* 0x000fe20000000000 */
[----:B------:R-:W-:Y:S01]  /*1da0*/  UMOV UR7, 0x80000020 ;  /* 0x8000002000077882 */ /* 0x000fe20000000000 */
[----:B------:R-:W-:Y:S02]  /*1db0*/  UMOV UR9, UR5 ;  /* 0x0000000500097c82 */ /* 0x000fe40008000000 */
[----:B------:R-:W-:Y:S01]  /*1dc0*/  UMOV UR8, UR4 ;  /* 0x0000000400087c82 */ /* 0x000fe20008000000 */
        /* <DEDUP_REMOVED lines=12> */
[----:B------:R-:W-:Y:S01]  /*1e90*/  UMOV UR6, UR10 ;  /* 0x0000000a00067c82 */ /* 0x000fe20008000000 */
[----:B------:R-:W-:Y:S01]  /*1ea0*/  UMOV UR7, 0x80000020 ;  /* 0x8000002000077882 */ /* 0x000fe20000000000 */
[----:B------:R-:W-:Y:S01]  /*1eb0*/  UMOV UR10, UR12 ;  /* 0x0000000c000a7c82 */ /* 0x000fe20008000000 */
[----:B------:R-:W-:Y:S02]  /*1ec0*/  WARPGROUP.DEPBAR.LE gsb0, 0x0 ;  /* 0x00008000000079c5 */ /* 0x000fe40000010000 */
[----:B------:R-:W-:-:S06]  /*1ed0*/  WARPGROUP.ARRIVE ;  /* 0x00000000000079c5 */ /* 0x000fcc0000000000 */
[----:B------:R-:W-:Y:S01]  /*1ee0*/  QGMMA.64x32x32.F32.E4M3.E4M3 R72, gdesc[UR4], R72, gsb0 ;  /* 0x00600000044879f3 */ /* 0x000fe20008000848 */
[----:B------:R-:W-:Y:S01]  /*1ef0*/  UMOV UR6, UR13 ;  /* 0x0000000d00067c82 */ /* 0x000fe20008000000 */
[----:B------:R-:W-:Y:S01]  /*1f00*/  UMOV UR7, 0x80000020 ;  /* 0x8000002000077882 */ /* 0x000fe20000000000 */
[----:B------:R-:W-:Y:S02]  /*1f10*/  WARPGROUP.DEPBAR.LE gsb0, 0x0 ;  /* 0x00008000000079c5 */ /* 0x000fe40000010000 */
[----:B------:R-:W-:-:S06]  /*1f20*/  WARPGROUP.ARRIVE ;  /* 0x00000000000079c5 */ /* 0x000fcc0000000000 */
[----:B------:R-:W-:Y:S01]  /*1f30*/  QGMMA.64x32x32.F32.E4M3.E4M3 R56, gdesc[UR8], R56, gsb0 ;  /* 0x00600000083879f3 */ /* 0x000fe20008000838 */
        /* <DEDUP_REMOVED lines=16> */
[----:B------:R-:W-:Y:S01]  /*2040*/  UIADD3 UR7, UR30, 0x400, URZ ;  /* 0x000004001e077890 */ /* 0x000fe2000fffe03f */
        /* <DEDUP_REMOVED lines=96> */
[----:B------:R-:W-:-:S03]  /*2650*/  UIADD3 UR6, UR30, 0x702, URZ ;  /* 0x000007021e067890 */ /* 0x000fc6000fffe03f */
        /* <DEDUP_REMOVED lines=18> */
[----:B------:R-:W-:Y:S05]  /*2780*/  @!P0 BRA `(.L_x_132) ;  /* 0x0000000000048947 */ /* 0x000fea0003800000 */
[----:B------:R-:W-:Y:S01]  /*2790*/  BPT.TRAP 0x1 ;  /* 0x000000040000795c */ /* 0x000fe20000300000 */
.L_x_132:
[C---:B------:R-:W-:Y:S01]  /*27a0*/  FMUL.FTZ R90, R0.reuse, R90 ;  /* 0x0000005a005a7220 */ /* 0x040fe20000410000 */
[C---:B------:R-:W-:Y:S01]  /*27b0*/  FMUL.FTZ R91, R0.reuse, R91 ;  /* 0x0000005b005b7220 */ /* 0x040fe20000410000 */
[C---:B------:R-:W-:Y:S01]  /*27c0*/  FMUL.FTZ R94, R0.reuse, R94 ;  /* 0x0000005e005e7220 */ /* 0x040fe20000410000 */
[----:B------:R-:W-:Y:S01]  /*27d0*/  FMUL.FTZ R95, R0, R95 ;  /* 0x0000005f005f7220 */ /* 0x000fe20000410000 */
[----:B------:R-:W-:Y:S02]  /*27e0*/  VIADD R14, R170, UR55 ;  /* 0x00000037aa0e7c36 */ /* 0x000fe40008000000 */
[C---:B------:R-:W-:Y:S01]  /*27f0*/  FMUL.FTZ R98, R0.reuse, R98 ;  /* 0x0000006200627220 */ /* 0x040fe20000410000 */
[----:B------:R-:W3:Y:S01]  /*2800*/  MUFU.TANH R90, R90 ;  /* 0x0000005a005a7308 */ /* 0x000ee20000002400 */
[----:B------:R-:W-:Y:S02]  /*2810*/  IMAD.U32 R15, RZ, RZ, UR54 ;  /* 0x00000036ff0f7e24 */ /* 0x000fe4000f8e00ff */
[C---:B------:R-:W-:Y:S01]  /*2820*/  FMUL.FTZ R8, R0.reuse, R96 ;  /* 0x0000006000087220 */ /* 0x040fe20000410000 */
[C---:B-12---:R-:W-:Y:S01]  /*2830*/  FMUL.FTZ R3, R0.reuse, R88 ;  /* 0x0000005800037220 */ /* 0x046fe20000410000 */
[----:B------:R-:W-:Y:S01]  /*2840*/  FMUL.FTZ R99, R0, R99 ;  /* 0x0000006300637220 */ /* 0x000fe20000410000 */
[----:B------:R-:W-:-:S02]  /*2850*/  IMAD R96, R15, -0xa0, R14 ;  /* 0xffffff600f607824 */ /* 0x000fc400078e020e */
[C---:B------:R-:W-:Y:S01]  /*2860*/  FMUL.FTZ R4, R0.reuse, R89 ;  /* 0x0000005900047220 */ /* 0x040fe20000410000 */
[C---:B------:R-:W-:Y:S01]  /*2870*/  FMUL.FTZ R102, R0.reuse, R102 ;  /* 0x0000006600667220 */ /* 0x040fe20000410000 */
[----:B------:R-:W1:Y:S01]  /*2880*/  MUFU.TANH R91, R91 ;  /* 0x0000005b005b7308 */ /* 0x000e620000002400 */
[----:B------:R-:W-:Y:S01]  /*2890*/  FMUL.FTZ R5, R0, R92 ;  /* 0x0000005c00057220 */ /* 0x000fe20000410000 */
[----:B------:R-:W-:Y:S01]  /*28a0*/  ISETP.GT.AND P4, PT, R96, RZ, PT ;  /* 0x000000ff6000720c */ /* 0x000fe20003f84270 */
[----:B------:R-:W-:Y:S01]  /*28b0*/  FMUL.FTZ R103, R0, R103 ;  /* 0x0000006700677220 */ /* 0x000fe20000410000 */
[----:B------:R-:W-:Y:S01]  /*28c0*/  ISETP.GT.AND P3, PT, R96, 0x1, PT ;  /* 0x000000016000780c */ /* 0x000fe20003f64270 */
[----:B------:R-:W-:Y:S01]  /*28d0*/  FMUL.FTZ R7, R0, R93 ;  /* 0x0000005d00077220 */ /* 0x000fe20000410000 */
[----:B------:R-:W-:Y:S01]  /*28e0*/  ISETP.GT.AND P2, PT, R96, 0x8, PT ;  /* 0x000000086000780c */ /* 0x000fe20003f44270 */
[----:B------:R-:W-:Y:S01]  /*28f0*/  FMUL.FTZ R74, R0, R74 ;  /* 0x0000004a004a7220 */ /* 0x000fe20000410000 */
[----:B------:R-:W2:Y:S01]  /*2900*/  MUFU.TANH R94, R94 ;  /* 0x0000005e005e7308 */ /* 0x000ea20000002400 */
[----:B---3--:R-:W-:Y:S01]  /*2910*/  FSEL R123, R90, -INF , P4 ;  /* 0xff8000005a7b7808 */ /* 0x008fe20002000000 */
[----:B------:R-:W-:Y:S01]  /*2920*/  FMUL.FTZ R75, R0, R75 ;  /* 0x0000004b004b7220 */ /* 0x000fe20000410000 */
[----:B------:R-:W-:Y:S01]  /*2930*/  ISETP.GT.AND P1, PT, R96, 0x9, PT ;  /* 0x000000096000780c */ /* 0x000fe20003f24270 */
[----:B------:R-:W-:Y:S01]  /*2940*/  FMUL.FTZ R9, R0, R97 ;  /* 0x0000006100097220 */ /* 0x000fe20000410000 */
[----:B------:R-:W-:Y:S01]  /*2950*/  ISETP.GT.AND P6, PT, R96, 0x10, PT ;  /* 0x000000106000780c */ /* 0x000fe20003fc4270 */
[----:B------:R-:W-:Y:S01]  /*2960*/  FMUL.FTZ R78, R0, R78 ;  /* 0x0000004e004e7220 */ /* 0x000fe20000410000 */
[----:B------:R-:W-:Y:S01]  /*2970*/  ISETP.GT.AND P5, PT, R96, 0x11, PT ;  /* 0x000000116000780c */ /* 0x000fe20003fa4270 */
[----:B------:R-:W3:Y:S01]  /*2980*/  MUFU.TANH R95, R95 ;  /* 0x0000005f005f7308 */ /* 0x000ee20000002400 */
[----:B-1----:R-:W-:Y:S01]  /*2990*/  FSEL R91, R91, -INF , P3 ;  /* 0xff8000005b5b7808 */ /* 0x002fe20001800000 */
[C---:B------:R-:W-:Y:S01]  /*29a0*/  FMUL.FTZ R11, R0.reuse, R100 ;  /* 0x00000064000b7220 */ /* 0x040fe20000410000 */
[C---:B------:R-:W-:Y:S01]  /*29b0*/  FMUL.FTZ R79, R0.reuse, R79 ;  /* 0x0000004f004f7220 */ /* 0x040fe20000410000 */
[C---:B------:R-:W-:Y:S01]  /*29c0*/  FMUL.FTZ R10, R0.reuse, R101 ;  /* 0x00000065000a7220 */ /* 0x040fe20000410000 */
[----:B------:R-:W-:Y:S01]  /*29d0*/  FMNMX.FTZ R14, R123, R91, !PT ;  /* 0x0000005b7b0e7209 */ /* 0x000fe20007810000 */
[C---:B------:R-:W-:Y:S01]  /*29e0*/  FMUL.FTZ R82, R0.reuse, R82 ;  /* 0x0000005200527220 */ /* 0x040fe20000410000 */
[----:B------:R-:W-:Y:S01]  /*29f0*/  FMUL.FTZ R13, R0, R72 ;  /* 0x00000048000d7220 */ /* 0x000fe20000410000 */
[----:B------:R-:W1:Y:S01]  /*2a00*/  MUFU.TANH R98, R98 ;  /* 0x0000006200627308 */ /* 0x000e620000002400 */
[----:B--2---:R-:W-:Y:S01]  /*2a10*/  FSEL R129, R94, -INF , P2 ;  /* 0xff8000005e817808 */ /* 0x004fe20001000000 */
[C---:B------:R-:W-:Y:S01]  /*2a20*/  FMUL.FTZ R83, R0.reuse, R83 ;  /* 0x0000005300537220 */ /* 0x040fe20000410000 */
[C---:B------:R-:W-:Y:S01]  /*2a30*/  FMUL.FTZ R25, R0.reuse, R25 ;  /* 0x0000001900197220 */ /* 0x040fe20000410000 */
[C---:B------:R-:W-:Y:S01]  /*2a40*/  FMUL.FTZ R12, R0.reuse, R73 ;  /* 0x00000049000c7220 */ /* 0x040fe20000410000 */
[----:B------:R-:W-:Y:S01]  /*2a50*/  FMNMX.FTZ R14, R129, R14, !PT ;  /* 0x0000000e810e7209 */ /* 0x000fe20007810000 */
[C---:B------:R-:W-:Y:S01]  /*2a60*/  FMUL.FTZ R86, R0.reuse, R86 ;  /* 0x0000005600567220 */ /* 0x040fe20000410000 */
[C---:B------:R-:W-:Y:S01]  /*2a70*/  FMUL.FTZ R72, R0.reuse, R76 ;  /* 0x0000004c00487220 */ /* 0x040fe20000410000 */
[----:B------:R-:W2:Y:S01]  /*2a80*/  MUFU.TANH R3, R3 ;  /* 0x0000000300037308 */ /* 0x000ea20000002400 */
[----:B---3--:R-:W-:Y:S01]  /*2a90*/  FSEL R137, R95, -INF , P1 ;  /* 0xff8000005f897808 */ /* 0x008fe20000800000 */
[C---:B------:R-:W-:Y:S01]  /*2aa0*/  FMUL.FTZ R87, R0.reuse, R87 ;  /* 0x0000005700577220 */ /* 0x040fe20000410000 */
[C---:B------:R-:W-:Y:S01]  /*2ab0*/  FMUL.FTZ R20, R0.reuse, R77 ;  /* 0x0000004d00147220 */ /* 0x040fe20000410000 */
[C---:B------:R-:W-:Y:S01]  /*2ac0*/  FMUL.FTZ R58, R0.reuse, R58 ;  /* 0x0000003a003a7220 */ /* 0x040fe20000410000 */
[----:B------:R-:W-:Y:S01]  /*2ad0*/  FMNMX.FTZ R14, R137, R14, !PT ;  /* 0x0000000e890e7209 */ /* 0x000fe20007810000 */
[C---:B------:R-:W-:Y:S01]  /*2ae0*/  FMUL.FTZ R27, R0.reuse, R27 ;  /* 0x0000001b001b7220 */ /* 0x040fe20000410000 */
[----:B------:R-:W-:Y:S01]  /*2af0*/  FMUL.FTZ R59, R0, R59 ;  /* 0x0000003b003b7220 */ /* 0x000fe20000410000 */
[----:B------:R-:W3:Y:S01]  /*2b00*/  MUFU.TANH R99, R99 ;  /* 0x0000006300637308 */ /* 0x000ee20000002400 */
[----:B-1----:R-:W-:Y:S01]  /*2b10*/  FSEL R139, R98, -INF , P6 ;  /* 0xff800000628b7808 */ /* 0x002fe20003000000 */
[C---:B------:R-:W-:Y:S01]  /*2b20*/  FMUL.FTZ R73, R0.reuse, R81 ;  /* 0x0000005100497220 */ /* 0x040fe20000410000 */
[C---:B------:R-:W-:Y:S01]  /*2b30*/  FMUL.FTZ R62, R0.reuse, R62 ;  /* 0x0000003e003e7220 */ /* 0x040fe20000410000 */
[C---:B------:R-:W-:Y:S01]  /*2b40*/  FMUL.FTZ R31, R0.reuse, R31 ;  /* 0x0000001f001f7220 */ /* 0x040fe20000410000 */
[----:B------:R-:W-:Y:S01]  /*2b50*/  FMNMX.FTZ R90, R139, R14, !PT ;  /* 0x0000000e8b5a7209 */ /* 0x000fe20007810000 */
[C---:B------:R-:W-:Y:S01]  /*2b60*/  FMUL.FTZ R84, R0.reuse, R84 ;  /* 0x0000005400547220 */ /* 0x040fe20000410000 */
[C---:B------:R-:W-:Y:S01]  /*2b70*/  FMUL.FTZ R63, R0.reuse, R63 ;  /* 0x0000003f003f7220 */ /* 0x040fe20000410000 */
[----:B------:R-:W1:Y:S01]  /*2b80*/  MUFU.TANH R4, R4 ;  /* 0x0000000400047308 */ /* 0x000e620000002400 */
[----:B--2---:R-:W-:Y:S01]  /*2b90*/  FSEL R15, R3, -INF , P4 ;  /* 0xff800000030f7808 */ /* 0x004fe20002000000 */
[----:B------:R-:W-:Y:S01]  /*2ba0*/  FMUL.FTZ R35, R0, R35 ;  /* 0x0000002300237220 */ /* 0x000fe20000410000 */
[----:B------:R-:W-:Y:S01]  /*2bb0*/  ISETP.GT.AND P4, PT, R96, 0x18, PT ;  /* 0x000000186000780c */ /* 0x000fe20003f84270 */
[C---:B------:R-:W-:Y:S01]  /*2bc0*/  FMUL.FTZ R66, R0.reuse, R66 ;  /* 0x0000004200427220 */ /* 0x040fe20000410000 */
[C---:B------:R-:W-:Y:S01]  /*2bd0*/  FMUL.FTZ R39, R0.reuse, R39 ;  /* 0x0000002700277220 */ /* 0x040fe20000410000 */
        /* <DEDUP_REMOVED lines=12> */
[----:B------:R-:W-:Y:S01]  /*2ca0*/  FMUL.FTZ R43, R0, R43 ;  /* 0x0000002b002b7220 */ /* 0x000fe20000410000 */
[----:B------:R-:W-:Y:S01]  /*2cb0*/  ISETP.GT.AND P3, PT, R96, 0x19, PT ;  /* 0x000000196000780c */ /* 0x000fe20003f64270 */
[C---:B------:R-:W-:Y:S01]  /*2cc0*/  FMUL.FTZ R61, R0.reuse, R61 ;  /* 0x0000003d003d7220 */ /* 0x040fe20000410000 */
[C---:B------:R-:W-:Y:S01]  /*2cd0*/  FMUL.FTZ R64, R0.reuse, R64 ;  /* 0x0000004000407220 */ /* 0x040fe20000410000 */
        /* <DEDUP_REMOVED lines=12> */
[----:B------:R-:W-:Y:S01]  /*2da0*/  FMUL.FTZ R49, R0, R49 ;  /* 0x0000003100317220 */ /* 0x000fe20000410000 */
[----:B------:R-:W-:Y:S01]  /*2db0*/  ISETP.GT.AND P2, PT, R96, 0x20, PT ;  /* 0x000000206000780c */ /* 0x000fe20003f44270 */
[C---:B------:R-:W-:Y:S01]  /*2dc0*/  FMUL.FTZ R24, R0.reuse, R24 ;  /* 0x0000001800187220 */ /* 0x040fe20000410000 */
[C---:B------:R-:W-:Y:S01]  /*2dd0*/  FMUL.FTZ R68, R0.reuse, R68 ;  /* 0x0000004400447220 */ /* 0x040fe20000410000 */
[C---:B------:R-:W-:Y:S01]  /*2de0*/  FMUL.FTZ R51, R0.reuse, R51 ;  /* 0x0000003300337220 */ /* 0x040fe20000410000 */
[C---:B------:R-:W-:Y:S01]  /*2df0*/  FMUL.FTZ R50, R0.reuse, R50 ;  /* 0x0000003200327220 */ /* 0x040fe20000410000 */
[----:B------:R3:W4:Y:S01]  /*2e00*/  MUFU.TANH R88, R74 ;  /* 0x0000004a00587308 */ /* 0x0007220000002400 */
[----:B-1----:R-:W-:Y:S01]  /*2e10*/  FSEL R145, R103, -INF , P3 ;  /* 0xff80000067917808 */ /* 0x002fe20001800000 */
[C---:B------:R-:W-:Y:S01]  /*2e20*/  FMUL.FTZ R53, R0.reuse, R53 ;  /* 0x0000003500357220 */ /* 0x040fe20000410000 */
[C---:B------:R-:W-:Y:S01]  /*2e30*/  FMUL.FTZ R55, R0.reuse, R55 ;  /* 0x0000003700377220 */ /* 0x040fe20000410000 */
[C---:B------:R-:W-:Y:S01]  /*2e40*/  FMUL.FTZ R26, R0.reuse, R26 ;  /* 0x0000001a001a7220 */ /* 0x040fe20000410000 */
[----:B------:R-:W-:Y:S01]  /*2e50*/  FMNMX.FTZ R90, R145, R90, !PT ;  /* 0x0000005a915a7209 */ /* 0x000fe20007810000 */
[C---:B------:R-:W-:Y:S01]  /*2e60*/  FMUL.FTZ R40, R0.reuse, R40 ;  /* 0x0000002800287220 */ /* 0x040fe20000410000 */
[C---:B------:R-:W-:Y:S01]  /*2e70*/  FMUL.FTZ R54, R0.reuse, R54 ;  /* 0x0000003600367220 */ /* 0x040fe20000410000 */
[----:B------:R-:W-:Y:S01]  /*2e80*/  MUFU.TANH R8, R8 ;  /* 0x0000000800087308 */ /* 0x000fe20000002400 */
[----:B--2---:R-:W-:Y:S01]  /*2e90*/  FSEL R7, R7, -INF , P1 ;  /* 0xff80000007077808 */ /* 0x004fe20000800000 */
[----:B---3--:R-:W-:Y:S01]  /*2ea0*/  FMUL.FTZ R74, R0, R80 ;  /* 0x00000050004a7220 */ /* 0x008fe20000410000 */
[----:B------:R-:W-:Y:S01]  /*2eb0*/  ISETP.GT.AND P1, PT, R96, 0x21, PT ;  /* 0x000000216000780c */ /* 0x000fe20003f24270 */
[C---:B------:R-:W-:Y:S01]  /*2ec0*/  FMUL.FTZ R48, R0.reuse, R48 ;  /* 0x0000003000307220 */ /* 0x040fe20000410000 */
[C---:B------:R-:W-:Y:S01]  /*2ed0*/  FMUL.FTZ R30, R0.reuse, R30 ;  /* 0x0000001e001e7220 */ /* 0x040fe20000410000 */
[C---:B------:R-:W-:Y:S01]  /*2ee0*/  FMUL.FTZ R52, R0.reuse, R52 ;  /* 0x0000003400347220 */ /* 0x040fe20000410000 */
[----:B------:R-:W-:Y:S01]  /*2ef0*/  FMUL.FTZ R34, R0, R34 ;  /* 0x0000002200227220 */ /* 0x000fe20000410000 */
[----:B------:R1:W2:Y:S01]  /*2f00*/  MUFU.TANH R89, R75 ;  /* 0x0000004b00597308 */ /* 0x0002a20000002400 */
[----:B----4-:R-:W-:Y:S01]  /*2f10*/  FSEL R147, R88, -INF , P2 ;  /* 0xff80000058937808 */ /* 0x010fe20001000000 */
[C---:B------:R-:W-:Y:S01]  /*2f20*/  FMUL.FTZ R28, R0.reuse, R28 ;  /* 0x0000001c001c7220 */ /* 0x040fe20000410000 */
[C---:B------:R-:W-:Y:S01]  /*2f30*/  FMUL.FTZ R38, R0.reuse, R38 ;  /* 0x0000002600267220 */ /* 0x040fe20000410000 */
[C---:B------:R-:W-:Y:S01]  /*2f40*/  FMUL.FTZ R32, R0.reuse, R32 ;  /* 0x0000002000207220 */ /* 0x040fe20000410000 */
[----:B------:R-:W-:Y:S01]  /*2f50*/  FMNMX.FTZ R90, R147, R90, !PT ;  /* 0x0000005a935a7209 */ /* 0x000fe20007810000 */
[C---:B------:R-:W-:Y:S01]  /*2f60*/  FMUL.FTZ R36, R0.reuse, R36 ;  /* 0x0000002400247220 */ /* 0x040fe20000410000 */
[----:B------:R-:W-:Y:S01]  /*2f70*/  ULDC UR6, c[0x0][0x988] ;  /* 0x0002620000067ab9 */ /* 0x000fe20000000800 */
[----:B------:R-:W3:Y:S01]  /*2f80*/  MUFU.TANH R9, R9 ;  /* 0x0000000900097308 */ /* 0x000ee20000002400 */
[C---:B-1----:R-:W-:Y:S01]  /*2f90*/  FMUL.FTZ R75, R0.reuse, R85 ;  /* 0x00000055004b7220 */ /* 0x042fe20000410000 */
[C---:B------:R-:W-:Y:S01]  /*2fa0*/  FMUL.FTZ R29, R0.reuse, R29 ;  /* 0x0000001d001d7220 */ /* 0x040fe20000410000 */
[----:B------:R-:W-:Y:S01]  /*2fb0*/  IMAD.U32 R4, RZ, RZ, UR6 ;  /* 0x00000006ff047e24 */ /* 0x000fe2000f8e00ff */
[----:B------:R-:W-:Y:S01]  /*2fc0*/  P2R R104, PR, RZ, 0x1 ;  /* 0x00000001ff687803 */ /* 0x000fe20000000000 */
[C---:B------:R-:W-:Y:S01]  /*2fd0*/  FMUL.FTZ R33, R0.reuse, R33 ;  /* 0x0000002100217220 */ /* 0x040fe20000410000 */
[----:B------:R-:W-:Y:S01]  /*2fe0*/  FMUL.FTZ R37, R0, R37 ;  /* 0x0000002500257220 */ /* 0x000fe20000410000 */
[----:B------:R-:W-:Y:S01]  /*2ff0*/  UISETP.GE.AND UP0, UPT, UR55, 0xa1, UPT ;  /* 0x000000a13700788c */ /* 0x000fe2000bf06270 */
[----:B------:R-:W-:Y:S01]  /*3000*/  MUFU.TANH R78, R78 ;  /* 0x0000004e004e7308 */ /* 0x000fe20000002400 */
[----:B--2---:R-:W-:-:S04]  /*3010*/  FSEL R89, R89, -INF , P1 ;  /* 0xff80000059597808 */ /* 0x004fc80000800000 */
[----:B------:R-:W-:-:S03]  /*3020*/  FMNMX.FTZ R90, R89, R90, !PT ;  /* 0x0000005a595a7209 */ /* 0x000fc60007810000 */
[----:B------:R-:W1:Y:S01]  /*3030*/  MUFU.TANH R11, R11 ;  /* 0x0000000b000b7308 */ /* 0x000e620000002400 */
[----:B---3--:R-:W-:Y:S02]  /*3040*/  FSEL R9, R9, -INF , P5 ;  /* 0xff80000009097808 */ /* 0x008fe40002800000 */
[----:B------:R-:W-:-:S05]  /*3050*/  ISETP.GT.AND P5, PT, R96, 0x29, PT ;  /* 0x000000296000780c */ /* 0x000fca0003fa4270 */
[----:B------:R-:W2:Y:S08]  /*3060*/  MUFU.TANH R79, R79 ;  /* 0x0000004f004f7308 */ /* 0x000eb00000002400 */
[----:B------:R-:W-:Y:S01]  /*3070*/  MUFU.TANH R10, R10 ;  /* 0x0000000a000a7308 */ /* 0x000fe20000002400 */
[----:B-1----:R-:W-:Y:S02]  /*3080*/  FSEL R11, R11, -INF , P4 ;  /* 0xff8000000b0b7808 */ /* 0x002fe40002000000 */
[----:B------:R-:W-:-:S05]  /*3090*/  ISETP.GT.AND P4, PT, R96, 0x30, PT ;  /* 0x000000306000780c */ /* 0x000fca0003f84270 */
[----:B------:R-:W1:Y:S01]  /*30a0*/  MUFU.TANH R82, R82 ;  /* 0x0000005200527308 */ /* 0x000e620000002400 */
[----:B--2---:R-:W-:-:S07]  /*30b0*/  FSEL R151, R79, -INF , P5 ;  /* 0xff8000004f977808 */ /* 0x004fce0002800000 */
[----:B------:R-:W2:Y:S08]  /*30c0*/  MUFU.TANH R13, R13 ;  /* 0x0000000d000d7308 */ /* 0x000eb00000002400 */
[----:B------:R3:W-:Y:S01]  /*30d0*/  MUFU.TANH R92, R25 ;  /* 0x00000019005c7308 */ /* 0x0007e20000002400 */
[----:B-1----:R-:W-:-:S07]  /*30e0*/  FSEL R153, R82, -INF , P4 ;  /* 0xff80000052997808 */ /* 0x002fce0002000000 */
[----:B------:R-:W-:Y:S01]  /*30f0*/  MUFU.TANH R83, R83 ;  /* 0x0000005300537308 */ /* 0x000fe20000002400 */
[----:B---3--:R-:W-:Y:S02]  /*3100*/  FSEL R25, R8, -INF , P6 ;  /* 0xff80000008197808 */ /* 0x008fe40003000000 */
[----:B------:R-:W-:Y:S02]  /*3110*/  ISETP.GT.AND P6, PT, R96, 0x28, PT ;  /* 0x000000286000780c */ /* 0x000fe40003fc4270 */
[----:B--2---:R-:W-:Y:S02]  /*3120*/  FSEL R13, R13, -INF , P2 ;  /* 0xff8000000d0d7808 */ /* 0x004fe40001000000 */
[----:B------:R-:W-:Y:S01]  /*3130*/  FSEL R149, R78, -INF , P6 ;  /* 0xff8000004e957808 */ /* 0x000fe20003000000 */
[----:B------:R-:W-:Y:S01]  /*3140*/  MUFU.TANH R12, R12 ;  /* 0x0000000c000c7308 */ /* 0x000fe20000002400 */
[----:B------:R-:W-:Y:S02]  /*3150*/  ISETP.GT.AND P2, PT, R96, 0x38, PT ;  /* 0x000000386000780c */ /* 0x000fe40003f44270 */
[----:B------:R-:W-:-:S04]  /*3160*/  FMNMX.FTZ R90, R149, R90, !PT ;  /* 0x0000005a955a7209 */ /* 0x000fc80007810000 */
[----:B------:R-:W-:Y:S01]  /*3170*/  FMNMX.FTZ R90, R151, R90, !PT ;  /* 0x0000005a975a7209 */ /* 0x000fe20007810000 */
[----:B------:R-:W1:Y:S03]  /*3180*/  MUFU.TANH R86, R86 ;  /* 0x0000005600567308 */ /* 0x000e660000002400 */
[----:B------:R-:W-:-:S05]  /*3190*/  FMNMX.FTZ R90, R153, R90, !PT ;  /* 0x0000005a995a7209 */ /* 0x000fca0007810000 */
[----:B------:R-:W-:Y:S08]  /*31a0*/  MUFU.TANH R72, R72 ;  /* 0x0000004800487308 */ /* 0x000ff00000002400 */
[----:B------:R-:W-:Y:S01]  /*31b0*/  MUFU.TANH R87, R87 ;  /* 0x0000005700577308 */ /* 0x000fe20000002400 */
[----:B-1----:R-:W-:-:S07]  /*31c0*/  FSEL R157, R86, -INF , P2 ;  /* 0xff800000569d7808 */ /* 0x002fce0001000000 */
[----:B------:R-:W-:Y:S08]  /*31d0*/  MUFU.TANH R20, R20 ;  /* 0x0000001400147308 */ /* 0x000ff00000002400 */
[----:B------:R1:W-:Y:S08]  /*31e0*/  MUFU.TANH R119, R27 ;  /* 0x0000001b00777308 */ /* 0x0003f00000002400 */
[----:B------:R-:W-:Y:S01]  /*31f0*/  MUFU.TANH R58, R58 ;  /* 0x0000003a003a7308 */ /* 0x000fe20000002400 */
[----:B-1----:R-:W-:-:S02]  /*3200*/  FSEL R27, R10, -INF , P3 ;  /* 0xff8000000a1b7808 */ /* 0x002fc40001800000 */
[----:B------:R-:W-:-:S04]  /*3210*/  ISETP.GT.AND P3, PT, R96, 0x31, PT ;  /* 0x000000316000780c */ /* 0x000fc80003f64270 */
[----:B------:R-:W-:Y:S01]  /*3220*/  FSEL R155, R83, -INF , P3 ;  /* 0xff800000539b7808 */ /* 0x000fe20001800000 */
[----:B------:R-:W-:Y:S03]  /*3230*/  MUFU.TANH R74, R74 ;  /* 0x0000004a004a7308 */ /* 0x000fe60000002400 */
[----:B------:R-:W-:-:S04]  /*3240*/  FMNMX.FTZ R90, R155, R90, !PT ;  /* 0x0000005a9b5a7209 */ /* 0x000fc80007810000 */
[----:B------:R-:W-:Y:S01]  /*3250*/  FMNMX.FTZ R90, R157, R90, !PT ;  /* 0x0000005a9d5a7209 */ /* 0x000fe20007810000 */
[----:B------:R-:W-:Y:S08]  /*3260*/  MUFU.TANH R59, R59 ;  /* 0x0000003b003b7308 */ /* 0x000ff00000002400 */
[----:B------:R-:W1:Y:S08]  /*3270*/  MUFU.TANH R73, R73 ;  /* 0x0000004900497308 */ /* 0x000e700000002400 */
[----:B------:R2:W-:Y:S08]  /*3280*/  MUFU.TANH R125, R31 ;  /* 0x0000001f007d7308 */ /* 0x0005f00000002400 */
[----:B------:R-:W-:Y:S01]  /*3290*/  MUFU.TANH R62, R62 ;  /* 0x0000003e003e7308 */ /* 0x000fe20000002400 */
[----:B--2---:R-:W-:-:S02]  /*32a0*/  FSEL R31, R12, -INF , P1 ;  /* 0xff8000000c1f7808 */ /* 0x004fc40000800000 */
[C---:B------:R-:W-:Y:S02]  /*32b0*/  ISETP.GT.AND P1, PT, R96.reuse, 0x39, PT ;  /* 0x000000396000780c */ /* 0x040fe40003f24270 */
[----:B-1----:R-:W-:Y:S02]  /*32c0*/  FSEL R73, R73, -INF , P3 ;  /* 0xff80000049497808 */ /* 0x002fe40001800000 */
[----:B------:R-:W-:Y:S01]  /*32d0*/  FSEL R159, R87, -INF , P1 ;  /* 0xff800000579f7808 */ /* 0x000fe20000800000 */
[----:B------:R-:W-:Y:S01]  /*32e0*/  MUFU.TANH R84, R84 ;  /* 0x0000005400547308 */ /* 0x000fe20000002400 */
[----:B------:R-:W-:Y:S02]  /*32f0*/  ISETP.GT.AND P3, PT, R96, 0x49, PT ;  /* 0x000000496000780c */ /* 0x000fe40003f64270 */
[----:B------:R-:W-:-:S05]  /*3300*/  FMNMX.FTZ R90, R159, R90, !PT ;  /* 0x0000005a9f5a7209 */ /* 0x000fca0007810000 */
[----:B------:R1:W-:Y:S08]  /*3310*/  MUFU.TANH R131, R35 ;  /* 0x0000002300837308 */ /* 0x0003f00000002400 */
[----:B------:R-:W2:Y:S01]  /*3320*/  MUFU.TANH R63, R63 ;  /* 0x0000003f003f7308 */ /* 0x000ea20000002400 */
[----:B-1----:R-:W-:Y:S02]  /*3330*/  FSEL R35, R72, -INF , P6 ;  /* 0xff80000048237808 */ /* 0x002fe40003000000 */
[----:B------:R-:W-:-:S04]  /*3340*/  ISETP.GT.AND P6, PT, R96, 0x40, PT ;  /* 0x000000406000780c */ /* 0x000fc80003fc4270 */
[----:B------:R-:W-:Y:S01]  /*3350*/  FSEL R161, R58, -INF , P6 ;  /* 0xff8000003aa17808 */ /* 0x000fe20003000000 */
[----:B------:R-:W-:Y:S03]  /*3360*/  MUFU.TANH R75, R75 ;  /* 0x0000004b004b7308 */ /* 0x000fe60000002400 */
[----:B------:R-:W-:-:S05]  /*3370*/  FMNMX.FTZ R90, R161, R90, !PT ;  /* 0x0000005aa15a7209 */ /* 0x000fca0007810000 */
[----:B------:R1:W-:Y:S01]  /*3380*/  MUFU.TANH R133, R39 ;  /* 0x0000002700857308 */ /* 0x0003e20000002400 */
[----:B--2---:R-:W-:-:S07]  /*3390*/  FSEL R113, R63, -INF , P3 ;  /* 0xff8000003f717808 */ /* 0x004fce0001800000 */
[----:B------:R-:W2:Y:S01]  /*33a0*/  MUFU.TANH R66, R66 ;  /* 0x0000004200427308 */ /* 0x000ea20000002400 */
[----:B-1----:R-:W-:Y:S02]  /*33b0*/  FSEL R39, R20, -INF , P5 ;  /* 0xff80000014277808 */ /* 0x002fe40002800000 */
[----:B------:R-:W-:-:S04]  /*33c0*/  ISETP.GT.AND P5, PT, R96, 0x41, PT ;  /* 0x000000416000780c */ /* 0x000fc80003fa4270 */
[----:B------:R-:W-:Y:S01]  /*33d0*/  FSEL R163, R59, -INF , P5 ;  /* 0xff8000003ba37808 */ /* 0x000fe20002800000 */
[----:B------:R-:W-:Y:S03]  /*33e0*/  MUFU.TANH R56, R56 ;  /* 0x0000003800387308 */ /* 0x000fe60000002400 */
[----:B------:R-:W-:-:S05]  /*33f0*/  FMNMX.FTZ R90, R163, R90, !PT ;  /* 0x0000005aa35a7209 */ /* 0x000fca0007810000 */
[----:B------:R1:W-:Y:S08]  /*3400*/  MUFU.TANH R76, R41 ;  /* 0x00000029004c7308 */ /* 0x0003f00000002400 */
[----:B------:R-:W3:Y:S01]  /*3410*/  MUFU.TANH R67, R67 ;  /* 0x0000004300437308 */ /* 0x000ee20000002400 */
[----:B-1----:R-:W-:Y:S02]  /*3420*/  FSEL R41, R74, -INF , P4 ;  /* 0xff8000004a297808 */ /* 0x002fe40002000000 */
[----:B------:R-:W-:-:S04]  /*3430*/  ISETP.GT.AND P4, PT, R96, 0x48, PT ;  /* 0x000000486000780c */ /* 0x000fc80003f84270 */
[----:B------:R-:W-:Y:S01]  /*3440*/  FSEL R165, R62, -INF , P4 ;  /* 0xff8000003ea57808 */ /* 0x000fe20002000000 */
[----:B------:R-:W-:Y:S03]  /*3450*/  MUFU.TANH R57, R57 ;  /* 0x0000003900397308 */ /* 0x000fe60000002400 */
[----:B------:R-:W-:-:S04]  /*3460*/  FMNMX.FTZ R90, R165, R90, !PT ;  /* 0x0000005aa55a7209 */ /* 0x000fc80007810000 */
[----:B------:R-:W-:Y:S01]  /*3470*/  FMNMX.FTZ R90, R113, R90, !PT ;  /* 0x0000005a715a7209 */ /* 0x000fe20007810000 */
[----:B------:R-:W1:Y:S08]  /*3480*/  MUFU.TANH R70, R70 ;  /* 0x0000004600467308 */ /* 0x000e700000002400 */
[----:B------:R-:W-:Y:S08]  /*3490*/  MUFU.TANH R60, R60 ;  /* 0x0000003c003c7308 */ /* 0x000ff00000002400 */
[----:B------:R4:W-:Y:S08]  /*34a0*/  MUFU.TANH R77, R43 ;  /* 0x0000002b004d7308 */ /* 0x0009f00000002400 */
[----:B------:R-:W-:Y:S01]  /*34b0*/  MUFU.TANH R71, R71 ;  /* 0x0000004700477308 */ /* 0x000fe20000002400 */
[----:B----4-:R-:W-:-:S02]  /*34c0*/  FSEL R43, R84, -INF , P2 ;  /* 0xff800000542b7808 */ /* 0x010fc40001000000 */
[----:B------:R-:W-:-:S04]  /*34d0*/  ISETP.GT.AND P2, PT, R96, 0x50, PT ;  /* 0x000000506000780c */ /* 0x000fc80003f44270 */
[----:B--2---:R-:W-:Y:S01]  /*34e0*/  FSEL R111, R66, -INF , P2 ;  /* 0xff800000426f7808 */ /* 0x004fe20001000000 */
[----:B------:R-:W-:Y:S03]  /*34f0*/  MUFU.TANH R61, R61 ;  /* 0x0000003d003d7308 */ /* 0x000fe60000002400 */
[----:B------:R-:W-:-:S05]  /*3500*/  FMNMX.FTZ R90, R111, R90, !PT ;  /* 0x0000005a6f5a7209 */ /* 0x000fca0007810000 */
[----:B------:R-:W-:Y:S08]  /*3510*/  MUFU.TANH R64, R64 ;  /* 0x0000004000407308 */ /* 0x000ff00000002400 */
[----:B------:R2:W-:Y:S08]  /*3520*/  MUFU.TANH R80, R45 ;  /* 0x0000002d00507308 */ /* 0x0005f00000002400 */
[----:B------:R-:W-:Y:S01]  /*3530*/  MUFU.TANH R42, R42 ;  /* 0x0000002a002a7308 */ /* 0x000fe20000002400 */
[----:B--2---:R-:W-:-:S02]  /*3540*/  FSEL R45, R75, -INF , P1 ;  /* 0xff8000004b2d7808 */ /* 0x004fc40000800000 */
[----:B------:R-:W-:-:S04]  /*3550*/  ISETP.GT.AND P1, PT, R96, 0x51, PT ;  /* 0x000000516000780c */ /* 0x000fc80003f24270 */
[----:B---3--:R-:W-:Y:S01]  /*3560*/  FSEL R109, R67, -INF , P1 ;  /* 0xff800000436d7808 */ /* 0x008fe20000800000 */
[----:B------:R-:W-:Y:S03]  /*3570*/  MUFU.TANH R69, R69 ;  /* 0x0000004500457308 */ /* 0x000fe60000002400 */
[----:B------:R-:W-:-:S05]  /*3580*/  FMNMX.FTZ R90, R109, R90, !PT ;  /* 0x0000005a6d5a7209 */ /* 0x000fca0007810000 */
[----:B------:R2:W-:Y:S08]  /*3590*/  MUFU.TANH R93, R47 ;  /* 0x0000002f005d7308 */ /* 0x0005f00000002400 */
[----:B------:R-:W-:Y:S01]  /*35a0*/  MUFU.TANH R44, R44 ;  /* 0x0000002c002c7308 */ /* 0x000fe20000002400 */
[----:B--2---:R-:W-:Y:S02]  /*35b0*/  FSEL R47, R56, -INF , P6 ;  /* 0xff800000382f7808 */ /* 0x004fe40003000000 */
[----:B------:R-:W-:-:S04]  /*35c0*/  ISETP.GT.AND P6, PT, R96, 0x58, PT ;  /* 0x000000586000780c */ /* 0x000fc80003fc4270 */
[----:B-1----:R-:W-:Y:S01]  /*35d0*/  FSEL R105, R70, -INF , P6 ;  /* 0xff80000046697808 */ /* 0x002fe20003000000 */
[----:B------:R-:W-:Y:S03]  /*35e0*/  MUFU.TANH R46, R46 ;  /* 0x0000002e002e7308 */ /* 0x000fe60000002400 */
[----:B------:R-:W-:-:S05]  /*35f0*/  FMNMX.FTZ R90, R105, R90, !PT ;  /* 0x0000005a695a7209 */ /* 0x000fca0007810000 */
[----:B------:R-:W1:Y:S08]  /*3600*/  MUFU.TANH R65, R65 ;  /* 0x0000004100417308 */ /* 0x000e700000002400 */
[----:B------:R2:W-:Y:S08]  /*3610*/  MUFU.TANH R81, R49 ;  /* 0x0000003100517308 */ /* 0x0005f00000002400 */
[----:B------:R-:W-:Y:S01]  /*3620*/  MUFU.TANH R24, R24 ;  /* 0x0000001800187308 */ /* 0x000fe20000002400 */
[----:B--2---:R-:W-:-:S02]  /*3630*/  FSEL R49, R57, -INF , P5 ;  /* 0xff80000039317808 */ /* 0x004fc40002800000 */
[C---:B------:R-:W-:Y:S02]  /*3640*/  ISETP.GT.AND P5, PT, R96.reuse, 0x59, PT ;  /* 0x000000596000780c */ /* 0x040fe40003fa4270 */
[----:B-1----:R-:W-:Y:S02]  /*3650*/  FSEL R57, R65, -INF , P1 ;  /* 0xff80000041397808 */ /* 0x002fe40000800000 */
[----:B------:R-:W-:Y:S01]  /*3660*/  FSEL R103, R71, -INF , P5 ;  /* 0xff80000047677808 */ /* 0x000fe20002800000 */
[----:B------:R-:W1:Y:S01]  /*3670*/  MUFU.TANH R68, R68 ;  /* 0x0000004400447308 */ /* 0x000e620000002400 */
[----:B------:R-:W-:Y:S02]  /*3680*/  ISETP.GT.AND P1, PT, R96, 0x69, PT ;  /* 0x000000696000780c */ /* 0x000fe40003f24270 */
[----:B------:R-:W-:Y:S02]  /*3690*/  FMNMX.FTZ R90, R103, R90, !PT ;  /* 0x0000005a675a7209 */ /* 0x000fe40007810000 */
[----:B------:R-:W-:-:S03]  /*36a0*/  FSEL R93, R93, -INF , P1 ;  /* 0xff8000005d5d7808 */ /* 0x000fc60000800000 */
[----:B------:R2:W-:Y:S08]  /*36b0*/  MUFU.TANH R101, R51 ;  /* 0x0000003300657308 */ /* 0x0005f00000002400 */
[----:B------:R3:W-:Y:S01]  /*36c0*/  MUFU.TANH R85, R53 ;  /* 0x0000003500557308 */ /* 0x0007e20000002400 */
[----:B--2---:R-:W-:Y:S02]  /*36d0*/  FSEL R51, R60, -INF , P4 ;  /* 0xff8000003c337808 */ /* 0x004fe40002000000 */
[----:B------:R-:W-:-:S02]  /*36e0*/  ISETP.GT.AND P4, PT, R96, 0x60, PT ;  /* 0x000000606000780c */ /* 0x000fc40003f84270 */
[----:B-1----:R-:W-:Y:S02]  /*36f0*/  FSEL R59, R68, -INF , P6 ;  /* 0xff800000443b7808 */ /* 0x002fe40003000000 */
[----:B------:R-:W-:Y:S01]  /*3700*/  FSEL R99, R42, -INF , P4 ;  /* 0xff8000002a637808 */ /* 0x000fe20002000000 */
[----:B------:R1:W-:Y:S01]  /*3710*/  MUFU.TANH R115, R55 ;  /* 0x0000003700737308 */ /* 0x0003e20000002400 */
[----:B---3--:R-:W-:Y:S02]  /*3720*/  FSEL R53, R61, -INF , P3 ;  /* 0xff8000003d357808 */ /* 0x008fe40001800000 */
[----:B------:R-:W-:Y:S02]  /*3730*/  ISETP.GT.AND P3, PT, R96, 0x61, PT ;  /* 0x000000616000780c */ /* 0x000fe40003f64270 */
[----:B------:R-:W-:Y:S02]  /*3740*/  FSEL R61, R69, -INF , P5 ;  /* 0xff800000453d7808 */ /* 0x000fe40002800000 */
[----:B------:R-:W-:Y:S01]  /*3750*/  FSEL R95, R77, -INF , P3 ;  /* 0xff8000004d5f7808 */ /* 0x000fe20001800000 */
[----:B------:R-:W2:Y:S01]  /*3760*/  MUFU.TANH R50, R50 ;  /* 0x0000003200327308 */ /* 0x000ea20000002400 */
[----:B-1----:R-:W-:-:S02]  /*3770*/  FSEL R55, R64, -INF , P2 ;  /* 0xff80000040377808 */ /* 0x002fc40001000000 */
[----:B------:R-:W-:Y:S02]  /*3780*/  ISETP.GT.AND P2, PT, R96, 0x68, PT ;  /* 0x000000686000780c */ /* 0x000fe40003f44270 */
[----:B------:R-:W-:Y:S02]  /*3790*/  FMNMX.FTZ R90, R99, R90, !PT ;  /* 0x0000005a635a7209 */ /* 0x000fe40007810000 */
[----:B------:R-:W-:Y:S01]  /*37a0*/  FSEL R5, R46, -INF , P2 ;  /* 0xff8000002e057808 */ /* 0x000fe20001000000 */
[----:B------:R-:W1:Y:S01]  /*37b0*/  MUFU.TANH R26, R26 ;  /* 0x0000001a001a7308 */ /* 0x000e620000002400 */
[----:B------:R-:W-:Y:S02]  /*37c0*/  ISETP.GT.AND P5, PT, R96, 0x71, PT ;  /* 0x000000716000780c */ /* 0x000fe40003fa4270 */
[----:B------:R-:W-:Y:S02]  /*37d0*/  FSEL R67, R44, -INF , P2 ;  /* 0xff8000002c437808 */ /* 0x000fe40001000000 */
[----:B------:R-:W-:-:S02]  /*37e0*/  ISETP.GT.AND P2, PT, R96, 0x80, PT ;  /* 0x000000806000780c */ /* 0x000fc40003f44270 */
[----:B------:R-:W-:Y:S01]  /*37f0*/  FMNMX.FTZ R90, R95, R90, !PT ;  /* 0x0000005a5f5a7209 */ /* 0x000fe20007810000 */
[----:B------:R-:W3:Y:S01]  /*3800*/  MUFU.TANH R40, R40 ;  /* 0x0000002800287308 */ /* 0x000ee20000002400 */
[----:B------:R-:W-:Y:S02]  /*3810*/  FSEL R75, R81, -INF , P5 ;  /* 0xff800000514b7808 */ /* 0x000fe40002800000 */
[----:B------:R-:W-:Y:S02]  /*3820*/  FSEL R81, R24, -INF , P2 ;  /* 0xff80000018517808 */ /* 0x000fe40001000000 */
[----:B------:R-:W-:Y:S02]  /*3830*/  FMNMX.FTZ R24, R15, R14, !PT ;  /* 0x0000000e0f187209 */ /* 0x000fe40007810000 */
[----:B------:R-:W-:Y:S01]  /*3840*/  ISETP.GT.AND P6, PT, R96, 0x70, PT ;  /* 0x000000706000780c */ /* 0x000fe20003fc4270 */
[----:B------:R-:W4:Y:S01]  /*3850*/  MUFU.TANH R54, R54 ;  /* 0x0000003600367308 */ /* 0x000f220000002400 */
[----:B------:R-:W-:-:S02]  /*3860*/  FMNMX.FTZ R90, R5, R90, !PT ;  /* 0x0000005a055a7209 */ /* 0x000fc40007810000 */
[----:B------:R-:W-:Y:S02]  /*3870*/  FMNMX.FTZ R24, R21, R24, !PT ;  /* 0x0000001815187209 */ /* 0x000fe40007810000 */
[----:B--2---:R-:W-:Y:S02]  /*3880*/  FSEL R97, R50, -INF , P6 ;  /* 0xff80000032617808 */ /* 0x004fe40003000000 */
[----:B------:R-:W-:Y:S01]  /*3890*/  FMNMX.FTZ R90, R93, R90, !PT ;  /* 0x0000005a5d5a7209 */ /* 0x000fe20007810000 */
[----:B------:R-:W2:Y:S01]  /*38a0*/  MUFU.TANH R48, R48 ;  /* 0x0000003000307308 */ /* 0x000ea20000002400 */
[----:B-1----:R-:W-:Y:S02]  /*38b0*/  FSEL R117, R26, -INF , P2 ;  /* 0xff8000001a757808 */ /* 0x002fe40001000000 */
[----:B------:R-:W-:Y:S02]  /*38c0*/  FMNMX.FTZ R26, R7, R24, !PT ;  /* 0x00000018071a7209 */ /* 0x000fe40007810000 */
[----:B---3--:R-:W-:-:S02]  /*38d0*/  FSEL R63, R40, -INF , P4 ;  /* 0xff800000283f7808 */ /* 0x008fc40002000000 */
[----:B------:R-:W-:Y:S01]  /*38e0*/  ISETP.GT.AND P4, PT, R96, 0x78, PT ;  /* 0x000000786000780c */ /* 0x000fe20003f84270 */
[----:B------:R-:W1:Y:S01]  /*38f0*/  MUFU.TANH R30, R30 ;  /* 0x0000001e001e7308 */ /* 0x000e620000002400 */
[----:B------:R-:W-:Y:S02]  /*3900*/  FSEL R101, R101, -INF , P5 ;  /* 0xff80000065657808 */ /* 0x000fe40002800000 */
[----:B------:R-:W-:Y:S02]  /*3910*/  FMNMX.FTZ R90, R97, R90, !PT ;  /* 0x0000005a615a7209 */ /* 0x000fe40007810000 */
[----:B------:R-:W-:Y:S02]  /*3920*/  FMNMX.FTZ R26, R25, R26, !PT ;  /* 0x0000001a191a7209 */ /* 0x000fe40007810000 */
[----:B------:R-:W-:Y:S01]  /*3930*/  FSEL R65, R76, -INF , P3 ;  /* 0xff8000004c417808 */ /* 0x000fe20001800000 */
[----:B------:R-:W3:Y:S01]  /*3940*/  MUFU.TANH R52, R52 ;  /* 0x0000003400347308 */ /* 0x000ee20000002400 */
[----:B------:R-:W-:-:S02]  /*3950*/  ISETP.GT.AND P3, PT, R96, 0x79, PT ;  /* 0x000000796000780c */ /* 0x000fc40003f64270 */
[----:B----4-:R-:W-:Y:S02]  /*3960*/  FSEL R107, R54, -INF , P4 ;  /* 0xff800000366b7808 */ /* 0x010fe40002000000 */
[----:B------:R-:W-:Y:S02]  /*3970*/  FMNMX.FTZ R90, R101, R90, !PT ;  /* 0x0000005a655a7209 */ /* 0x000fe40007810000 */
[----:B------:R-:W-:Y:S01]  /*3980*/  FMNMX.FTZ R26, R9, R26, !PT ;  /* 0x0000001a091a7209 */ /* 0x000fe20007810000 */
[----:B------:R-:W4:Y:S01]  /*3990*/  MUFU.TANH R34, R34 ;  /* 0x0000002200227308 */ /* 0x000f220000002400 */
[----:B------:R-:W-:Y:S02]  /*39a0*/  FSEL R115, R115, -INF , P3 ;  /* 0xff80000073737808 */ /* 0x000fe40001800000 */
[----:B------:R-:W-:Y:S02]  /*39b0*/  FMNMX.FTZ R90, R107, R90, !PT ;  /* 0x0000005a6b5a7209 */ /* 0x000fe40007810000 */
[----:B------:R-:W-:-:S02]  /*39c0*/  FMNMX.FTZ R26, R11, R26, !PT ;  /* 0x0000001a0b1a7209 */ /* 0x000fc40007810000 */
[----:B------:R-:W-:Y:S01]  /*39d0*/  FSEL R69, R80, -INF , P1 ;  /* 0xff80000050457808 */ /* 0x000fe20000800000 */
[----:B------:R5:W-:Y:S01]  /*39e0*/  MUFU.TANH R40, R28 ;  /* 0x0000001c00287308 */ /* 0x000be20000002400 */
[----:B------:R-:W-:Y:S02]  /*39f0*/  ISETP.GT.AND P1, PT, R96, 0x81, PT ;  /* 0x000000816000780c */ /* 0x000fe40003f24270 */
[----:B------:R-:W-:Y:S02]  /*3a00*/  FMNMX.FTZ R90, R115, R90, !PT ;  /* 0x0000005a735a7209 */ /* 0x000fe40007810000 */
[----:B--2---:R-:W-:Y:S02]  /*3a10*/  FSEL R71, R48, -INF , P6 ;  /* 0xff80000030477808 */ /* 0x004fe40003000000 */
[----:B------:R-:W-:Y:S01]  /*3a20*/  ISETP.GT.AND P6, PT, R96, 0x88, PT ;  /* 0x000000886000780c */ /* 0x000fe20003fc4270 */
[----:B------:R-:W2:Y:S01]  /*3a30*/  MUFU.TANH R38, R38 ;  /* 0x0000002600267308 */ /* 0x000ea20000002400 */
[----:B-----5:R-:W-:-:S02]  /*3a40*/  FMNMX.FTZ R28, R27, R26, !PT ;  /* 0x0000001a1b1c7209 */ /* 0x020fc40007810000 */
[----:B------:R-:W-:Y:S02]  /*3a50*/  FSEL R119, R119, -INF , P1 ;  /* 0xff80000077777808 */ /* 0x000fe40000800000 */
[----:B------:R-:W-:Y:S02]  /*3a60*/  FMNMX.FTZ R90, R117, R90, !PT ;  /* 0x0000005a755a7209 */ /* 0x000fe40007810000 */
[----:B------:R-:W-:Y:S01]  /*3a70*/  FMNMX.FTZ R28, R13, R28, !PT ;  /* 0x0000001c0d1c7209 */ /* 0x000fe20007810000 */
[----:B------:R5:W-:Y:S01]  /*3a80*/  MUFU.TANH R44, R32 ;  /* 0x00000020002c7308 */ /* 0x000be20000002400 */
[----:B------:R-:W-:Y:S02]  /*3a90*/  ISETP.GT.AND P5, PT, R96, 0x89, PT ;  /* 0x000000896000780c */ /* 0x000fe40003fa4270 */
[----:B-1----:R-:W-:Y:S02]  /*3aa0*/  FSEL R121, R30, -INF , P6 ;  /* 0xff8000001e797808 */ /* 0x002fe40003000000 */
[----:B------:R-:W-:-:S02]  /*3ab0*/  FMNMX.FTZ R90, R119, R90, !PT ;  /* 0x0000005a775a7209 */ /* 0x000fc40007810000 */
[----:B------:R-:W-:Y:S01]  /*3ac0*/  FMNMX.FTZ R28, R31, R28, !PT ;  /* 0x0000001c1f1c7209 */ /* 0x000fe20007810000 */
[----:B------:R1:W-:Y:S01]  /*3ad0*/  MUFU.TANH R48, R36 ;  /* 0x0000002400307308 */ /* 0x0003e20000002400 */
[----:B---3--:R-:W-:Y:S02]  /*3ae0*/  FSEL R77, R52, -INF , P4 ;  /* 0xff800000344d7808 */ /* 0x008fe40002000000 */
[----:B------:R-:W-:Y:S02]  /*3af0*/  ISETP.GT.AND P4, PT, R96, 0x90, PT ;  /* 0x000000906000780c */ /* 0x000fe40003f84270 */
[----:B------:R-:W-:Y:S02]  /*3b00*/  FSEL R125, R125, -INF , P5 ;  /* 0xff8000007d7d7808 */ /* 0x000fe40002800000 */
[----:B------:R-:W-:Y:S01]  /*3b10*/  FMNMX.FTZ R90, R121, R90, !PT ;  /* 0x0000005a795a7209 */ /* 0x000fe20007810000 */
[----:B------:R-:W3:Y:S01]  /*3b20*/  MUFU.TANH R42, R29 ;  /* 0x0000001d002a7308 */ /* 0x000ee20000002400 */
[----:B------:R-:W-:-:S02]  /*3b30*/  FMNMX.FTZ R28, R35, R28, !PT ;  /* 0x0000001c231c7209 */ /* 0x000fc40007810000 */
[----:B------:R-:W-:Y:S02]  /*3b40*/  FSEL R79, R85, -INF , P3 ;  /* 0xff800000554f7808 */ /* 0x000fe40001800000 */
[----:B------:R-:W-:Y:S02]  /*3b50*/  ISETP.GT.AND P3, PT, R96, 0x91, PT ;  /* 0x000000916000780c */ /* 0x000fe40003f64270 */
[----:B----4-:R-:W-:Y:S01]  /*3b60*/  FSEL R127, R34, -INF , P4 ;  /* 0xff800000227f7808 */ /* 0x010fe20002000000 */
[----:B------:R4:W3:Y:S01]  /*3b70*/  MUFU.TANH R46, R33 ;  /* 0x00000021002e7308 */ /* 0x0008e20000002400 */
[----:B------:R-:W-:Y:S02]  /*3b80*/  FMNMX.FTZ R90, R125, R90, !PT ;  /* 0x0000005a7d5a7209 */ /* 0x000fe40007810000 */
[----:B------:R-:W-:Y:S02]  /*3b90*/  FMNMX.FTZ R30, R39, R28, !PT ;  /* 0x0000001c271e7209 */ /* 0x000fe40007810000 */
[----:B------:R-:W-:-:S02]  /*3ba0*/  ISETP.GT.AND P2, PT, R96, 0x98, PT ;  /* 0x000000986000780c */ /* 0x000fc40003f44270 */
[----:B------:R-:W-:Y:S01]  /*3bb0*/  FSEL R131, R131, -INF , P3 ;  /* 0xff80000083837808 */ /* 0x000fe20001800000 */
[----:B------:R3:W3:Y:S01]  /*3bc0*/  MUFU.TANH R50, R37 ;  /* 0x0000002500327308 */ /* 0x0006e20000002400 */
[----:B------:R-:W-:Y:S02]  /*3bd0*/  FMNMX.FTZ R90, R127, R90, !PT ;  /* 0x0000005a7f5a7209 */ /* 0x000fe40007810000 */
[----:B------:R-:W-:Y:S02]  /*3be0*/  FMNMX.FTZ R30, R41, R30, !PT ;  /* 0x0000001e291e7209 */ /* 0x000fe40007810000 */
[----:B------:R-:W-:Y:S02]  /*3bf0*/  FSEL R83, R92, -INF , P1 ;  /* 0xff8000005c537808 */ /* 0x000fe40000800000 */
[----:B------:R-:W-:Y:S02]  /*3c00*/  ISETP.GT.AND P1, PT, R96, 0x99, PT ;  /* 0x000000996000780c */ /* 0x000fe40003f24270 */
[----:B--2---:R-:W-:-:S02]  /*3c10*/  FSEL R135, R38, -INF , P2 ;  /* 0xff80000026877808 */ /* 0x004fc40001000000 */
[----:B------:R-:W-:Y:S02]  /*3c20*/  FMNMX.FTZ R90, R131, R90, !PT ;  /* 0x0000005a835a7209 */ /* 0x000fe40007810000 */
[----:B------:R-:W-:Y:S02]  /*3c30*/  FMNMX.FTZ R30, R73, R30, !PT ;  /* 0x0000001e491e7209 */ /* 0x000fe40007810000 */
[----:B------:R-:W-:Y:S02]  /*3c40*/  FSEL R133, R133, -INF , P1 ;  /* 0xff80000085857808 */ /* 0x000fe40000800000 */
[----:B------:R-:W-:Y:S02]  /*3c50*/  FMNMX.FTZ R90, R135, R90, !PT ;  /* 0x0000005a875a7209 */ /* 0x000fe40007810000 */
[----:B------:R-:W-:Y:S02]  /*3c60*/  FMNMX.FTZ R30, R43, R30, !PT ;  /* 0x0000001e2b1e7209 */ /* 0x000fe40007810000 */
[----:B------:R-:W-:-:S02]  /*3c70*/  FMNMX.FTZ R90, R133, R90, !PT ;  /* 0x0000005a855a7209 */ /* 0x000fc40007810000 */
[----:B-----5:R-:W-:-:S03]  /*3c80*/  FMNMX.FTZ R32, R45, R30, !PT ;  /* 0x0000001e2d207209 */ /* 0x020fc60007810000 */
[----:B------:R-:W2:Y:S01]  /*3c90*/  SHFL.BFLY PT, R3, R90, 0x2, 0x1f ;  /* 0x0c401f005a037f89 */ /* 0x000ea200000e0000 */
[----:B------:R-:W-:-:S04]  /*3ca0*/  FMNMX.FTZ R32, R47, R32, !PT ;  /* 0x000000202f207209 */ /* 0x000fc80007810000 */
[----:B------:R-:W-:-:S04]  /*3cb0*/  FMNMX.FTZ R32, R49, R32, !PT ;  /* 0x0000002031207209 */ /* 0x000fc80007810000 */
[----:B------:R-:W-:-:S04]  /*3cc0*/  FMNMX.FTZ R32, R51, R32, !PT ;  /* 0x0000002033207209 */ /* 0x000fc80007810000 */
[----:B------:R-:W-:-:S04]  /*3cd0*/  FMNMX.FTZ R34, R53, R32, !PT ;  /* 0x0000002035227209 */ /* 0x000fc80007810000 */
[----:B------:R-:W-:-:S04]  /*3ce0*/  FMNMX.FTZ R34, R55, R34, !PT ;  /* 0x0000002237227209 */ /* 0x000fc80007810000 */
[----:B------:R-:W-:Y:S02]  /*3cf0*/  FMNMX.FTZ R34, R57, R34, !PT ;  /* 0x0000002239227209 */ /* 0x000fe40007810000 */
[----:B--2---:R-:W-:Y:S02]  /*3d00*/  FMNMX.FTZ R8, R90, R3, !PT ;  /* 0x000000035a087209 */ /* 0x004fe40007810000 */
[----:B------:R-:W-:-:S03]  /*3d10*/  FMNMX.FTZ R34, R59, R34, !PT ;  /* 0x000000223b227209 */ /* 0x000fc60007810000 */
[----:B------:R-:W2:Y:S01]  /*3d20*/  SHFL.BFLY PT, R3, R8, 0x1, 0x1f ;  /* 0x0c201f0008037f89 */ /* 0x000ea200000e0000 */
[----:B-1----:R-:W-:-:S04]  /*3d30*/  FMNMX.FTZ R36, R61, R34, !PT ;  /* 0x000000223d247209 */ /* 0x002fc80007810000 */
[----:B------:R-:W-:-:S04]  /*3d40*/  FMNMX.FTZ R36, R63, R36, !PT ;  /* 0x000000243f247209 */ /* 0x000fc80007810000 */
[----:B------:R-:W-:-:S04]  /*3d50*/  FMNMX.FTZ R36, R65, R36, !PT ;  /* 0x0000002441247209 */ /* 0x000fc80007810000 */
[----:B------:R-:W-:-:S04]  /*3d60*/  FMNMX.FTZ R36, R67, R36, !PT ;  /* 0x0000002443247209 */ /* 0x000fc80007810000 */
[----:B------:R-:W-:-:S04]  /*3d70*/  FMNMX.FTZ R38, R69, R36, !PT ;  /* 0x0000002445267209 */ /* 0x000fc80007810000 */
[----:B------:R-:W-:Y:S02]  /*3d80*/  FMNMX.FTZ R38, R71, R38, !PT ;  /* 0x0000002647267209 */ /* 0x000fe40007810000 */
[----:B--2---:R-:W-:Y:S02]  /*3d90*/  FMNMX.FTZ R3, R8, R3, !PT ;  /* 0x0000000308037209 */ /* 0x004fe40007810000 */
[----:B------:R-:W-:Y:S02]  /*3da0*/  FMNMX.FTZ R38, R75, R38, !PT ;  /* 0x000000264b267209 */ /* 0x000fe40007810000 */
[C---:B------:R-:W-:Y:S01]  /*3db0*/  FSETP.NEU.FTZ.AND P0, PT, R3.reuse, -INF , PT ;  /* 0xff8000000300780b */ /* 0x040fe20003f1d000 */
[----:B------:R-:W-:-:S01]  /*3dc0*/  FFMA.FTZ R10, R3, R4, -8 ;  /* 0xc1000000030a7423 */ /* 0x000fc20000010004 */
[----:B------:R-:W-:-:S04]  /*3dd0*/  FMNMX.FTZ R38, R77, R38, !PT ;  /* 0x000000264d267209 */ /* 0x000fc80007810000 */
[----:B------:R-:W-:Y:S02]  /*3de0*/  FMNMX.FTZ R52, R79, R38, !PT ;  /* 0x000000264f347209 */ /* 0x000fe40007810000 */
[----:B------:R-:W-:Y:S02]  /*3df0*/  FSEL R58, R10, RZ, P0 ;  /* 0x000000ff0a3a7208 */ /* 0x000fe40000000000 */
[----:B------:R-:W-:Y:S02]  /*3e00*/  FMNMX.FTZ R52, R81, R52, !PT ;  /* 0x0000003451347209 */ /* 0x000fe40007810000 */
[----:B------:R-:W-:Y:S01]  /*3e10*/  ISETP.NE.AND P0, PT, R104, RZ, PT ;  /* 0x000000ff6800720c */ /* 0x000fe20003f05270 */
[-CC-:B----4-:R-:W-:Y:S01]  /*3e20*/  FFMA.FTZ R33, R137, R4.reuse, -R58.reuse ;  /* 0x0000000489217223 */ /* 0x190fe2000001083a */
[----:B------:R-:W-:Y:S01]  /*3e30*/  FSEL R137, R40, -INF , P6 ;  /* 0xff80000028897808 */ /* 0x000fe20003000000 */
[--C-:B------:R-:W-:Y:S01]  /*3e40*/  FFMA.FTZ R12, R139, R4, -R58.reuse ;  /* 0x000000048b0c7223 */ /* 0x100fe2000001083a */
[----:B------:R-:W-:Y:S01]  /*3e50*/  FMNMX.FTZ R52, R83, R52, !PT ;  /* 0x0000003453347209 */ /* 0x000fe20007810000 */
[-CC-:B---3--:R-:W-:Y:S01]  /*3e60*/  FFMA.FTZ R37, R141, R4.reuse, -R58.reuse ;  /* 0x000000048d257223 */ /* 0x188fe2000001083a */
[----:B------:R-:W-:Y:S01]  /*3e70*/  FSEL R139, R42, -INF , P5 ;  /* 0xff8000002a8b7808 */ /* 0x000fe20002800000 */
[--C-:B------:R-:W-:Y:S01]  /*3e80*/  FFMA.FTZ R20, R143, R4, -R58.reuse ;  /* 0x000000048f147223 */ /* 0x100fe2000001083a */
[----:B------:R-:W-:Y:S01]  /*3e90*/  FMNMX.FTZ R52, R137, R52, !PT ;  /* 0x0000003489347209 */ /* 0x000fe20007810000 */
[-CC-:B------:R-:W-:Y:S01]  /*3ea0*/  FFMA.FTZ R85, R145, R4.reuse, -R58.reuse ;  /* 0x0000000491557223 */ /* 0x180fe2000001083a */
[----:B------:R-:W-:Y:S01]  /*3eb0*/  FSEL R141, R44, -INF , P4 ;  /* 0xff8000002c8d7808 */ /* 0x000fe20002000000 */
[--C-:B------:R-:W-:Y:S01]  /*3ec0*/  FFMA.FTZ R147, R147, R4, -R58.reuse ;  /* 0x0000000493937223 */ /* 0x100fe2000001083a */
[----:B------:R-:W-:Y:S01]  /*3ed0*/  FMNMX.FTZ R52, R139, R52, !PT ;  /* 0x000000348b347209 */ /* 0x000fe20007810000 */
[--C-:B------:R-:W-:Y:S01]  /*3ee0*/  FFMA.FTZ R42, R5, R4, -R58.reuse ;  /* 0x00000004052a7223 */ /* 0x100fe2000001083a */
[----:B------:R-:W-:Y:S01]  /*3ef0*/  FSEL R143, R46, -INF , P3 ;  /* 0xff8000002e8f7808 */ /* 0x000fe20001800000 */
[----:B------:R1:W-:Y:S01]  /*3f00*/  MUFU.EX2 R24, R147 ;  /* 0x0000009300187308 */ /* 0x0003e20000000800 */
[----:B------:R-:W-:Y:S01]  /*3f10*/  FMNMX.FTZ R52, R141, R52, !PT ;  /* 0x000000348d347209 */ /* 0x000fe20007810000 */
[-CC-:B------:R-:W-:Y:S01]  /*3f20*/  FFMA.FTZ R8, R123, R4.reuse, -R58.reuse ;  /* 0x000000047b087223 */ /* 0x180fe2000001083a */
[----:B------:R-:W-:Y:S01]  /*3f30*/  FSEL R145, R48, -INF , P2 ;  /* 0xff80000030917808 */ /* 0x000fe20001000000 */
[--C-:B------:R-:W-:Y:S01]  /*3f40*/  FFMA.FTZ R29, R91, R4, -R58.reuse ;  /* 0x000000045b1d7223 */ /* 0x100fe2000001083a */
[----:B------:R-:W-:Y:S01]  /*3f50*/  FMNMX.FTZ R52, R143, R52, !PT ;  /* 0x000000348f347209 */ /* 0x000fe20007810000 */
[-CC-:B------:R-:W-:Y:S01]  /*3f60*/  FFMA.FTZ R10, R129, R4.reuse, -R58.reuse ;  /* 0x00000004810a7223 */ /* 0x180fe2000001083a */
[----:B------:R-:W-:-:S01]  /*3f70*/  FFMA.FTZ R111, R111, R4, -R58 ;  /* 0x000000046f6f7223 */ /* 0x000fc2000001083a */
[--C-:B------:R-:W-:Y:S01]  /*3f80*/  FFMA.FTZ R105, R105, R4, -R58.reuse ;  /* 0x0000000469697223 */ /* 0x100fe2000001083a */
[----:B-1----:R-:W-:Y:S01]  /*3f90*/  FSEL R147, R50, -INF , P1 ;  /* 0xff80000032937808 */ /* 0x002fe20000800000 */
[----:B------:R-:W-:Y:S01]  /*3fa0*/  MUFU.EX2 R8, R8 ;  /* 0x0000000800087308 */ /* 0x000fe20000000800 */
[----:B------:R-:W-:Y:S01]  /*3fb0*/  FMNMX.FTZ R52, R145, R52, !PT ;  /* 0x0000003491347209 */ /* 0x000fe20007810000 */
[-CC-:B------:R-:W-:Y:S01]  /*3fc0*/  FFMA.FTZ R44, R97, R4.reuse, -R58.reuse ;  /* 0x00000004612c7223 */ /* 0x180fe2000001083a */
[----:B------:R-:W-:-:S01]  /*3fd0*/  FFMA.FTZ R87, R89, R4, -R58 ;  /* 0x0000000459577223 */ /* 0x000fc2000001083a */
[--C-:B------:R-:W-:Y:S01]  /*3fe0*/  FFMA.FTZ R40, R99, R4, -R58.reuse ;  /* 0x0000000463287223 */ /* 0x100fe2000001083a */
[----:B------:R-:W-:Y:S01]  /*3ff0*/  FMNMX.FTZ R52, R147, R52, !PT ;  /* 0x0000003493347209 */ /* 0x000fe20007810000 */
[-CC-:B------:R-:W-:Y:S01]  /*4000*/  FFMA.FTZ R97, R101, R4.reuse, -R58.reuse ;  /* 0x0000000465617223 */ /* 0x180fe2000001083a */
[----:B------:R-:W-:-:S01]  /*4010*/  FFMA.FTZ R46, R107, R4, -R58 ;  /* 0x000000046b2e7223 */ /* 0x000fc2000001083a */
[----:B------:R-:W-:Y:S01]  /*4020*/  MUFU.EX2 R29, R29 ;  /* 0x0000001d001d7308 */ /* 0x000fe20000000800 */
[----:B------:R-:W-:-:S01]  /*4030*/  FFMA.FTZ R149, R149, R4, -R58 ;  /* 0x0000000495957223 */ /* 0x000fc2000001083a */
[----:B------:R-:W1:Y:S01]  /*4040*/  SHFL.BFLY PT, R5, R52, 0x2, 0x1f ;  /* 0x0c401f0034057f89 */ /* 0x000e6200000e0000 */
[----:B------:R-:W-:-:S01]  /*4050*/  FFMA.FTZ R89, R151, R4, -R58 ;  /* 0x0000000497597223 */ /* 0x000fc2000001083a */
[-CC-:B------:R-:W-:Y:S01]  /*4060*/  FFMA.FTZ R153, R153, R4.reuse, -R58.reuse ;  /* 0x0000000499997223 */ /* 0x180fe2000001083a */
[----:B------:R-:W-:-:S01]  /*4070*/  FFMA.FTZ R91, R155, R4, -R58 ;  /* 0x000000049b5b7223 */ /* 0x000fc2000001083a */
[-CC-:B------:R-:W-:Y:S01]  /*4080*/  FFMA.FTZ R157, R157, R4.reuse, -R58.reuse ;  /* 0x000000049d9d7223 */ /* 0x180fe2000001083a */
[----:B------:R-:W-:-:S01]  /*4090*/  FFMA.FTZ R123, R159, R4, -R58 ;  /* 0x000000049f7b7223 */ /* 0x000fc2000001083a */
        /* <DEDUP_REMOVED lines=15> */
[----:B--2---:R-:W-:-:S01]  /*4190*/  FFMA.FTZ R111, R133, R4, -R58 ;  /* 0x00000004856f7223 */ /* 0x004fc2000001083a */
[----:B------:R-:W-:Y:S01]  /*41a0*/  MUFU.EX2 R10, R10 ;  /* 0x0000000a000a7308 */ /* 0x000fe20000000800 */
[----:B---3--:R-:W-:-:S01]  /*41b0*/  FFMA.FTZ R105, R125, R4, -R58 ;  /* 0x000000047d697223 */ /* 0x008fc2000001083a */
[----:B-1----:R-:W-:Y:S01]  /*41c0*/  FMNMX.FTZ R54, R52, R5, !PT ;  /* 0x0000000534367209 */ /* 0x002fe20007810000 */
[----:B------:R-:W-:-:S04]  /*41d0*/  FFMA.FTZ R52, R127, R4, -R58 ;  /* 0x000000047f347223 */ /* 0x000fc8000001083a */
[----:B------:R-:W1:Y:S01]  /*41e0*/  SHFL.BFLY PT, R5, R54, 0x1, 0x1f ;  /* 0x0c201f0036057f89 */ /* 0x000e6200000e0000 */
[----:B------:R-:W-:Y:S08]  /*41f0*/  MUFU.EX2 R33, R33 ;  /* 0x0000002100217308 */ /* 0x000ff00000000800 */
[----:B------:R-:W-:Y:S08]  /*4200*/  MUFU.EX2 R12, R12 ;  /* 0x0000000c000c7308 */ /* 0x000ff00000000800 */
[----:B------:R-:W-:Y:S01]  /*4210*/  MUFU.EX2 R37, R37 ;  /* 0x0000002500257308 */ /* 0x000fe20000000800 */
[----:B-1----:R-:W-:Y:S01]  /*4220*/  FMNMX.FTZ R5, R54, R5, !PT ;  /* 0x0000000536057209 */ /* 0x002fe20007810000 */
[----:B------:R-:W-:-:S06]  /*4230*/  FFMA.FTZ R54, R135, R4, -R58 ;  /* 0x0000000487367223 */ /* 0x000fcc000001083a */
[----:B------:R-:W-:Y:S01]  /*4240*/  MUFU.EX2 R20, R20 ;  /* 0x0000001400147308 */ /* 0x000fe20000000800 */
[C---:B------:R-:W-:Y:S01]  /*4250*/  FSETP.NEU.FTZ.AND P1, PT, R5.reuse, -INF , PT ;  /* 0xff8000000500780b */ /* 0x040fe20003f3d000 */
[----:B------:R-:W-:-:S05]  /*4260*/  FFMA.FTZ R56, R5, R4, -8 ;  /* 0xc100000005387423 */ /* 0x000fca0000010004 */
[----:B------:R-:W-:Y:S01]  /*4270*/  FSEL R64, R56, RZ, P1 ;  /* 0x000000ff38407208 */ /* 0x000fe20000800000 */
[----:B------:R-:W-:Y:S01]  /*4280*/  MUFU.EX2 R85, R85 ;  /* 0x0000005500557308 */ /* 0x000fe20000000800 */
[----:B------:R-:W-:-:S03]  /*4290*/  ISETP.NE.AND P1, PT, R2, RZ, PT ;  /* 0x000000ff0200720c */ /* 0x000fc60003f25270 */
        /* <DEDUP_REMOVED lines=31> */
[----:B-1----:R-:W-:-:S01]  /*4490*/  FADD.FTZ R25, R15, R14 ;  /* 0x0000000e0f197221 */ /* 0x002fc20000010000 */
[-CC-:B--2---:R-:W-:Y:S01]  /*44a0*/  FFMA.FTZ R21, R55, R4.reuse, -R64.reuse ;  /* 0x0000000437157223 */ /* 0x184fe20000010840 */
[----:B------:R-:W-:-:S01]  /*44b0*/  FFMA.FTZ R77, R77, R4, -R64 ;  /* 0x000000044d4d7223 */ /* 0x000fc20000010840 */
[-CC-:B------:R-:W-:Y:S01]  /*44c0*/  FFMA.FTZ R79, R79, R4.reuse, -R64.reuse ;  /* 0x000000044f4f7223 */ /* 0x180fe20000010840 */
[----:B------:R-:W-:-:S01]  /*44d0*/  FFMA.FTZ R81, R81, R4, -R64 ;  /* 0x0000000451517223 */ /* 0x000fc20000010840 */
[-CC-:B------:R-:W-:Y:S01]  /*44e0*/  FFMA.FTZ R83, R83, R4.reuse, -R64.reuse ;  /* 0x0000000453537223 */ /* 0x180fe20000010840 */
[----:B------:R-:W-:-:S01]  /*44f0*/  FFMA.FTZ R137, R137, R4, -R64 ;  /* 0x0000000489897223 */ /* 0x000fc20000010840 */
[----:B------:R-:W1:Y:S01]  /*4500*/  MUFU.EX2 R7, R7 ;  /* 0x0000000700077308 */ /* 0x000e620000000800 */
[----:B----4-:R-:W-:-:S01]  /*4510*/  FFMA.FTZ R58, R31, R4, -R64 ;  /* 0x000000041f3a7223 */ /* 0x010fc20000010840 */
[----:B------:R-:W-:Y:S01]  /*4520*/  FADD.FTZ R31, R8, R29 ;  /* 0x0000001d081f7221 */ /* 0x000fe20000010000 */
[----:B---3--:R-:W-:-:S01]  /*4530*/  FADD.FTZ R80, R66, R25 ;  /* 0x0000001942507221 */ /* 0x008fc20000010000 */
[----:B------:R-:W-:-:S02]  /*4540*/  @P1 VIADD R25, R6, 0x29840 ;  /* 0x0002984006191836 */ /* 0x000fc40000000000 */
[----:B------:R-:W-:-:S01]  /*4550*/  FFMA.FTZ R139, R139, R4, -R64 ;  /* 0x000000048b8b7223 */ /* 0x000fc20000010840 */
[----:B------:R-:W-:Y:S01]  /*4560*/  FADD.FTZ R82, R10, R31 ;  /* 0x0000001f0a527221 */ /* 0x000fe20000010000 */
[----:B------:R-:W-:-:S01]  /*4570*/  FFMA.FTZ R141, R141, R4, -R64 ;  /* 0x000000048d8d7223 */ /* 0x000fc20000010840 */
[----:B------:R-:W2:Y:S01]  /*4580*/  MUFU.EX2 R56, R56 ;  /* 0x0000003800387308 */ /* 0x000ea20000000800 */
[----:B-----5:R-:W-:-:S01]  /*4590*/  FADD.FTZ R80, R115, R80 ;  /* 0x0000005073507221 */ /* 0x020fc20000010000 */
[----:B------:R-:W-:Y:S01]  /*45a0*/  FADD.FTZ R31, R33, R82 ;  /* 0x00000052211f7221 */ /* 0x000fe20000010000 */
[----:B------:R-:W-:Y:S01]  /*45b0*/  @P1 PRMT R25, R18, 0x654, R25 ;  /* 0x0000065412191816 */ /* 0x000fe20000000019 */
[----:B------:R-:W-:Y:S01]  /*45c0*/  FFMA.FTZ R143, R143, R4, -R64 ;  /* 0x000000048f8f7223 */ /* 0x000fe20000010840 */
[----:B------:R-:W-:Y:S01]  /*45d0*/  F2FP.SATFINITE.E4M3.F32.PACK_AB_MERGE_C R33, R33, R10, RZ ;  /* 0x0000000a2121723e */ /* 0x000fe200048070ff */
[----:B------:R-:W-:Y:S01]  /*45e0*/  FADD.FTZ R6, R12, R31 ;  /* 0x0000001f0c067221 */ /* 0x000fe20000010000 */
[----:B------:R3:W-:Y:S01]  /*45f0*/  @P1 SYNCS.ARRIVE.TRANS64.RED.A1T0 RZ, [R25+URZ], RZ ;  /* 0x000000ff19ff19a7 */ /* 0x0007e2000810043f */
[----:B------:R4:W5:Y:S01]  /*4600*/  MUFU.EX2 R68, R11 ;  /* 0x0000000b00447308 */ /* 0x0009620000000800 */
[----:B-1----:R-:W-:-:S01]  /*4610*/  FADD.FTZ R31, R7, R80 ;  /* 0x00000050071f7221 */ /* 0x002fc20000010000 */
[----:B------:R-:W-:Y:S01]  /*4620*/  F2FP.SATFINITE.E4M3.F32.PACK_AB_MERGE_C R173, R29, R8, R33 ;  /* 0x000000081dad723e */ /* 0x000fe20004807021 */
[----:B------:R-:W-:-:S01]  /*4630*/  FFMA.FTZ R145, R145, R4, -R64 ;  /* 0x0000000491917223 */ /* 0x000fc20000010840 */
[----:B------:R-:W-:-:S02]  /*4640*/  F2FP.SATFINITE.E4M3.F32.PACK_AB_MERGE_C R66, R115, R66, RZ ;  /* 0x000000427342723e */ /* 0x000fc400048070ff */
[----:B------:R-:W-:Y:S02]  /*4650*/  PLOP3.LUT P1, PT, PT, PT, UP0, 0x80, 0x0 ;  /* 0x000000000000781c */ /* 0x000fe40003f2f008 */
[----:B------:R-:W1:Y:S01]  /*4660*/  MUFU.EX2 R27, R27 ;  /* 0x0000001b001b7308 */ /* 0x000e620000000800 */
[----:B--2---:R-:W-:-:S01]  /*4670*/  FADD.FTZ R31, R56, R31 ;  /* 0x0000001f381f7221 */ /* 0x004fc20000010000 */
[-C--:B----4-:R-:W-:Y:S01]  /*4680*/  FFMA.FTZ R11, R41, R4.reuse, -R64 ;  /* 0x00000004290b7223 */ /* 0x090fe20000010840 */
[----:B------:R-:W-:Y:S01]  /*4690*/  F2FP.SATFINITE.E4M3.F32.PACK_AB_MERGE_C R172, R14, R15, R66 ;  /* 0x0000000f0eac723e */ /* 0x000fe20004807042 */
[----:B------:R-:W-:-:S04]  /*46a0*/  FFMA.FTZ R64, R147, R4, -R64 ;  /* 0x0000000493407223 */ /* 0x000fc80000010840 */
[----:B------:R-:W2:Y:S01]  /*46b0*/  MUFU.EX2 R9, R9 ;  /* 0x0000000900097308 */ /* 0x000ea20000000800 */
[----:B-----5:R-:W-:-:S07]  /*46c0*/  FADD.FTZ R80, R68, R31 ;  /* 0x0000001f44507221 */ /* 0x020fce0000010000 */
[----:B------:R-:W4:Y:S01]  /*46d0*/  MUFU.EX2 R87, R87 ;  /* 0x0000005700577308 */ /* 0x000f220000000800 */
[----:B-1----:R-:W-:-:S01]  /*46e0*/  FADD.FTZ R80, R27, R80 ;  /* 0x000000501b507221 */ /* 0x002fc20000010000 */
[----:B------:R-:W-:-:S04]  /*46f0*/  F2FP.SATFINITE.E4M3.F32.PACK_AB_MERGE_C R68, R27, R68, RZ ;  /* 0x000000441b44723e */ /* 0x000fc800048070ff */
[----:B------:R-:W-:Y:S02]  /*4700*/  F2FP.SATFINITE.E4M3.F32.PACK_AB_MERGE_C R174, R56, R7, R68 ;  /* 0x0000000738ae723e */ /* 0x000fe40004807044 */
[----:B------:R1:W-:Y:S08]  /*4710*/  MUFU.EX2 R70, R39 ;  /* 0x0000002700467308 */ /* 0x0003f00000000800 */
[----:B------:R-:W5:Y:S01]  /*4720*/  MUFU.EX2 R58, R58 ;  /* 0x0000003a003a7308 */ /* 0x000f620000000800 */
[----:B-1----:R-:W-:-:S04]  /*4730*/  FADD.FTZ R39, R37, R6 ;  /* 0x0000000625277221 */ /* 0x002fc80000010000 */
[----:B------:R-:W-:-:S03]  /*4740*/  FADD.FTZ R82, R20, R39 ;  /* 0x0000002714527221 */ /* 0x000fc60000010000 */
[----:B------:R-:W1:Y:S01]  /*4750*/  MUFU.EX2 R26, R149 ;  /* 0x00000095001a7308 */ /* 0x000e620000000800 */
[----:B---3--:R-:W-:-:S01]  /*4760*/  FADD.FTZ R25, R85, R82 ;  /* 0x0000005255197221 */ /* 0x008fc20000010000 */
[----:B------:R-:W-:-:S03]  /*4770*/  F2FP.SATFINITE.E4M3.F32.PACK_AB_MERGE_C R85, R85, R20, RZ ;  /* 0x000000145555723e */ /* 0x000fc600048070ff */
[----:B------:R-:W-:Y:S01]  /*4780*/  FADD.FTZ R82, R24, R25 ;  /* 0x0000001918527221 */ /* 0x000fe20000010000 */
[----:B--2---:R-:W-:-:S01]  /*4790*/  FADD.FTZ R25, R9, R80 ;  /* 0x0000005009197221 */ /* 0x004fc20000010000 */
[----:B------:R-:W-:Y:S01]  /*47a0*/  F2FP.SATFINITE.E4M3.F32.PACK_AB_MERGE_C R175, R37, R12, R85 ;  /* 0x0000000c25af723e */ /* 0x000fe20004807055 */
[----:B------:R-:W2:Y:S01]  /*47b0*/  MUFU.EX2 R35, R35 ;  /* 0x0000002300237308 */ /* 0x000ea20000000800 */
[----:B----4-:R-:W-:-:S01]  /*47c0*/  FADD.FTZ R31, R87, R82 ;  /* 0x00000052571f7221 */ /* 0x010fc20000010000 */
[----:B-----5:R-:W-:-:S06]  /*47d0*/  FADD.FTZ R82, R58, R25 ;  /* 0x000000193a527221 */ /* 0x020fcc0000010000 */
[----:B------:R-:W3:Y:S01]  /*47e0*/  MUFU.EX2 R89, R89 ;  /* 0x0000005900597308 */ /* 0x000ee20000000800 */
[----:B-1----:R-:W-:-:S07]  /*47f0*/  FADD.FTZ R84, R26, R31 ;  /* 0x0000001f1a547221 */ /* 0x002fce0000010000 */
[----:B------:R-:W1:Y:S01]  /*4800*/  MUFU.EX2 R28, R153 ;  /* 0x00000099001c7308 */ /* 0x000e620000000800 */
[----:B--2---:R-:W-:-:S01]  /*4810*/  FADD.FTZ R25, R35, R82 ;  /* 0x0000005223197221 */ /* 0x004fc20000010000 */
[----:B------:R-:W-:-:S03]  /*4820*/  F2FP.SATFINITE.E4M3.F32.PACK_AB_MERGE_C R35, R70, R35, RZ ;  /* 0x000000234623723e */ /* 0x000fc600048070ff */
[----:B------:R-:W-:Y:S01]  /*4830*/  FADD.FTZ R82, R70, R25 ;  /* 0x0000001946527221 */ /* 0x000fe20000010000 */
[----:B------:R-:W-:Y:S02]  /*4840*/  F2FP.SATFINITE.E4M3.F32.PACK_AB_MERGE_C R176, R58, R9, R35 ;  /* 0x000000093ab0723e */ /* 0x000fe40004807023 */
[----:B------:R-:W2:Y:S01]  /*4850*/  MUFU.EX2 R11, R11 ;  /* 0x0000000b000b7308 */ /* 0x000ea20000000800 */
[----:B---3--:R-:W-:-:S01]  /*4860*/  FADD.FTZ R31, R89, R84 ;  /* 0x00000054591f7221 */ /* 0x008fc20000010000 */
[----:B------:R-:W-:-:S04]  /*4870*/  F2FP.SATFINITE.E4M3.F32.PACK_AB_MERGE_C R89, R89, R26, RZ ;  /* 0x0000001a5959723e */ /* 0x000fc800048070ff */
[----:B------:R-:W-:Y:S02]  /*4880*/  F2FP.SATFINITE.E4M3.F32.PACK_AB_MERGE_C R177, R87, R24, R89 ;  /* 0x0000001857b1723e */ /* 0x000fe40004807059 */
[----:B------:R-:W3:Y:S01]  /*4890*/  MUFU.EX2 R91, R91 ;  /* 0x0000005b005b7308 */ /* 0x000ee20000000800 */
[----:B-1----:R-:W-:-:S07]  /*48a0*/  FADD.FTZ R84, R28, R31 ;  /* 0x0000001f1c547221 */ /* 0x002fce0000010000 */
[----:B------:R-:W1:Y:S01]  /*48b0*/  MUFU.EX2 R60, R60 ;  /* 0x0000003c003c7308 */ /* 0x000e620000000800 */
[----:B--2---:R-:W-:-:S07]  /*48c0*/  FADD.FTZ R25, R11, R82 ;  /* 0x000000520b197221 */ /* 0x004fce0000010000 */
[----:B------:R-:W2:Y:S01]  /*48d0*/  MUFU.EX2 R30, R157 ;  /* 0x0000009d001e7308 */ /* 0x000ea20000000800 */
[----:B---3--:R-:W-:-:S07]  /*48e0*/  FADD.FTZ R31, R91, R84 ;  /* 0x000000545b1f7221 */ /* 0x008fce0000010000 */
[----:B------:R-:W3:Y:S01]  /*48f0*/  MUFU.EX2 R43, R43 ;  /* 0x0000002b002b7308 */ /* 0x000ee20000000800 */
[----:B-1----:R-:W-:-:S07]  /*4900*/  FADD.FTZ R84, R60, R25 ;  /* 0x000000193c547221 */ /* 0x002fce0000010000 */
[----:B------:R-:W1:Y:S01]  /*4910*/  MUFU.EX2 R123, R123 ;  /* 0x0000007b007b7308 */ /* 0x000e620000000800 */
[----:B--2---:R-:W-:-:S07]  /*4920*/  FADD.FTZ R86, R30, R31 ;  /* 0x0000001f1e567221 */ /* 0x004fce0000010000 */
[----:B------:R-:W2:Y:S01]  /*4930*/  MUFU.EX2 R72, R45 ;  /* 0x0000002d00487308 */ /* 0x000ea20000000800 */
[----:B---3--:R-:W-:-:S07]  /*4940*/  FADD.FTZ R25, R43, R84 ;  /* 0x000000542b197221 */ /* 0x008fce0000010000 */
[----:B------:R-:W3:Y:S01]  /*4950*/  MUFU.EX2 R32, R161 ;  /* 0x000000a100207308 */ /* 0x000ee20000000800 */
[----:B-1----:R-:W-:-:S01]  /*4960*/  FADD.FTZ R31, R123, R86 ;  /* 0x000000567b1f7221 */ /* 0x002fc20000010000 */
[----:B------:R-:W-:Y:S02]  /*4970*/  F2FP.SATFINITE.E4M3.F32.PACK_AB_MERGE_C R123, R123, R30, RZ ;  /* 0x0000001e7b7b723e */ /* 0x000fe400048070ff */
[----:B------:R-:W-:Y:S02]  /*4980*/  CS2R R86, SRZ ;  /* 0x0000000000567805 */ /* 0x000fe4000001ff00 */
[----:B------:R-:W-:Y:S02]  /*4990*/  F2FP.SATFINITE.E4M3.F32.PACK_AB_MERGE_C R179, R91, R28, R123 ;  /* 0x0000001c5bb3723e */ /* 0x000fe4000480707b */
[----:B------:R-:W-:Y:S01]  /*49a0*/  CS2R R28, SRZ ;  /* 0x00000000001c7805 */ /* 0x000fe2000001ff00 */
[----:B------:R-:W1:Y:S01]  /*49b0*/  MUFU.EX2 R13, R13 ;  /* 0x0000000d000d7308 */ /* 0x000e620000000800 */
[----:B--2---:R-:W-:-:S01]  /*49c0*/  FADD.FTZ R10, R72, R25 ;  /* 0x00000019480a7221 */ /* 0x004fc20000010000 */
[----:B------:R-:W-:-:S02]  /*49d0*/  F2FP.SATFINITE.E4M3.F32.PACK_AB_MERGE_C R43, R72, R43, RZ ;  /* 0x0000002b482b723e */ /* 0x000fc400048070ff */
[----:B------:R-:W-:Y:S02]  /*49e0*/  CS2R R72, SRZ ;  /* 0x0000000000487805 */ /* 0x000fe4000001ff00 */
[----:B------:R-:W-:Y:S02]  /*49f0*/  F2FP.SATFINITE.E4M3.F32.PACK_AB_MERGE_C R178, R60, R11, R43 ;  /* 0x0000000b3cb2723e */ /* 0x000fe4000480702b */
[----:B------:R-:W2:Y:S01]  /*4a00*/  MUFU.EX2 R129, R129 ;  /* 0x0000008100817308 */ /* 0x000ea20000000800 */
[----:B---3--:R-:W-:-:S07]  /*4a10*/  FADD.FTZ R84, R32, R31 ;  /* 0x0000001f20547221 */ /* 0x008fce0000010000 */
[----:B------:R-:W3:Y:S01]  /*4a20*/  MUFU.EX2 R62, R62 ;  /* 0x0000003e003e7308 */ /* 0x000ee20000000800 */
[----:B-1----:R-:W-:-:S07]  /*4a30*/  FADD.FTZ R25, R13, R10 ;  /* 0x0000000a0d197221 */ /* 0x002fce0000010000 */
[----:B------:R-:W1:Y:S01]  /*4a40*/  MUFU.EX2 R34, R165 ;  /* 0x000000a500227308 */ /* 0x000e620000000800 */
[----:B--2---:R-:W-:-:S01]  /*4a50*/  FADD.FTZ R31, R129, R84 ;  /* 0x00000054811f7221 */ /* 0x004fc20000010000 */
[----:B------:R-:W-:-:S06]  /*4a60*/  CS2R R84, SRZ ;  /* 0x0000000000547805 */ /* 0x000fcc000001ff00 */
[----:B------:R-:W2:Y:S01]  /*4a70*/  MUFU.EX2 R51, R51 ;  /* 0x0000003300337308 */ /* 0x000ea20000000800 */
[----:B---3--:R-:W-:-:S07]  /*4a80*/  FADD.FTZ R20, R62, R25 ;  /* 0x000000193e147221 */ /* 0x008fce0000010000 */
[----:B------:R-:W3:Y:S01]  /*4a90*/  MUFU.EX2 R113, R113 ;  /* 0x0000007100717308 */ /* 0x000ee20000000800 */
[----:B-1----:R-:W-:-:S07]  /*4aa0*/  FADD.FTZ R26, R34, R31 ;  /* 0x0000001f221a7221 */ /* 0x002fce0000010000 */
[----:B------:R-:W1:Y:S01]  /*4ab0*/  MUFU.EX2 R74, R53 ;  /* 0x00000035004a7308 */ /* 0x000e620000000800 */
[----:B--2---:R-:W-:-:S07]  /*4ac0*/  FADD.FTZ R25, R51, R20 ;  /* 0x0000001433197221 */ /* 0x004fce0000010000 */
[----:B------:R-:W2:Y:S01]  /*4ad0*/  MUFU.EX2 R21, R21 ;  /* 0x0000001500157308 */ /* 0x000ea20000000800 */
[C---:B---3--:R-:W-:Y:S01]  /*4ae0*/  F2FP.SATFINITE.E4M3.F32.PACK_AB_MERGE_C R34, R113.reuse, R34, RZ ;  /* 0x000000227122723e */ /* 0x048fe200048070ff */
[----:B------:R-:W-:-:S03]  /*4af0*/  FADD.FTZ R113, R113, R26 ;  /* 0x0000001a71717221 */ /* 0x000fc60000010000 */
[----:B------:R-:W-:Y:S01]  /*4b00*/  F2FP.SATFINITE.E4M3.F32.PACK_AB_MERGE_C R181, R129, R32, R34 ;  /* 0x0000002081b5723e */ /* 0x000fe20004807022 */
[----:B------:R-:W-:-:S01]  /*4b10*/  FADD.FTZ R26, R36, R113 ;  /* 0x00000071241a7221 */ /* 0x000fc20000010000 */
[----:B------:R-:W-:Y:S01]  /*4b20*/  CS2R R34, SRZ ;  /* 0x0000000000227805 */ /* 0x000fe2000001ff00 */
[----:B------:R-:W3:Y:S01]  /*4b30*/  MUFU.EX2 R109, R109 ;  /* 0x0000006d006d7308 */ /* 0x000ee20000000800 */
[----:B-1----:R-:W-:-:S01]  /*4b40*/  FADD.FTZ R20, R74, R25 ;  /* 0x000000194a147221 */ /* 0x002fc20000010000 */
[----:B------:R-:W-:Y:S02]  /*4b50*/  F2FP.SATFINITE.E4M3.F32.PACK_AB_MERGE_C R51, R74, R51, RZ ;  /* 0x000000334a33723e */ /* 0x000fe400048070ff */
[----:B------:R-:W-:Y:S02]  /*4b60*/  CS2R R32, SRZ ;  /* 0x0000000000207805 */ /* 0x000fe4000001ff00 */
[----:B------:R-:W-:Y:S02]  /*4b70*/  F2FP.SATFINITE.E4M3.F32.PACK_AB_MERGE_C R180, R62, R13, R51 ;  /* 0x0000000d3eb4723e */ /* 0x000fe40004807033 */
[----:B------:R1:W4:Y:S01]  /*4b80*/  MUFU.EX2 R76, R57 ;  /* 0x00000039004c7308 */ /* 0x0003220000000800 */
[----:B--2---:R-:W-:-:S07]  /*4b90*/  FADD.FTZ R25, R21, R20 ;  /* 0x0000001415197221 */ /* 0x004fce0000010000 */
[----:B------:R-:W2:Y:S01]  /*4ba0*/  MUFU.EX2 R59, R59 ;  /* 0x0000003b003b7308 */ /* 0x000ea20000000800 */
[----:B---3--:R-:W-:-:S01]  /*4bb0*/  FADD.FTZ R27, R109, R26 ;  /* 0x0000001a6d1b7221 */ /* 0x008fc20000010000 */
[----:B-1----:R-:W-:-:S03]  /*4bc0*/  CS2R R56, SRZ ;  /* 0x0000000000387805 */ /* 0x002fc6000001ff00 */
[----:B------:R-:W-:-:S03]  /*4bd0*/  FADD.FTZ R30, R38, R27 ;  /* 0x0000001b261e7221 */ /* 0x000fc60000010000 */
[----:B------:R-:W1:Y:S01]  /*4be0*/  MUFU.EX2 R103, R103 ;  /* 0x0000006700677308 */ /* 0x000e620000000800 */
[----:B----4-:R-:W-:-:S07]  /*4bf0*/  FADD.FTZ R26, R76, R25 ;  /* 0x000000194c1a7221 */ /* 0x010fce0000010000 */
[----:B------:R3:W4:Y:S01]  /*4c00*/  MUFU.EX2 R78, R61 ;  /* 0x0000003d004e7308 */ /* 0x0007220000000800 */
[----:B--2---:R-:W-:-:S07]  /*4c10*/  FADD.FTZ R25, R59, R26 ;  /* 0x0000001a3b197221 */ /* 0x004fce0000010000 */
[----:B------:R-:W2:Y:S01]  /*4c20*/  MUFU.EX2 R40, R40 ;  /* 0x0000002800287308 */ /* 0x000ea20000000800 */
[C---:B-1----:R-:W-:Y:S01]  /*4c30*/  F2FP.SATFINITE.E4M3.F32.PACK_AB_MERGE_C R38, R103.reuse, R38, RZ ;  /* 0x000000266726723e */ /* 0x042fe200048070ff */
[----:B------:R-:W-:Y:S01]  /*4c40*/  FADD.FTZ R103, R103, R30 ;  /* 0x0000001e67677221 */ /* 0x000fe20000010000 */
[----:B---3--:R-:W-:Y:S02]  /*4c50*/  CS2R R60, SRZ ;  /* 0x00000000003c7805 */ /* 0x008fe4000001ff00 */
[----:B------:R-:W-:Y:S02]  /*4c60*/  CS2R R30, SRZ ;  /* 0x00000000001e7805 */ /* 0x000fe4000001ff00 */
[----:B------:R-:W-:Y:S02]  /*4c70*/  F2FP.SATFINITE.E4M3.F32.PACK_AB_MERGE_C R183, R109, R36, R38 ;  /* 0x000000246db7723e */ /* 0x000fe40004807026 */
[----:B------:R-:W-:Y:S02]  /*4c80*/  CS2R R38, SRZ ;  /* 0x0000000000267805 */ /* 0x000fe4000001ff00 */
[----:B------:R-:W-:Y:S01]  /*4c90*/  CS2R R36, SRZ ;  /* 0x0000000000247805 */ /* 0x000fe2000001ff00 */
[----:B------:R-:W1:Y:S01]  /*4ca0*/  MUFU.EX2 R63, R63 ;  /* 0x0000003f003f7308 */ /* 0x000e620000000800 */
[C---:B----4-:R-:W-:Y:S01]  /*4cb0*/  F2FP.SATFINITE.E4M3.F32.PACK_AB_MERGE_C R59, R78.reuse, R59, RZ ;  /* 0x0000003b4e3b723e */ /* 0x050fe200048070ff */
[----:B------:R-:W-:-:S03]  /*4cc0*/  FADD.FTZ R78, R78, R25 ;  /* 0x000000194e4e7221 */ /* 0x000fc60000010000 */
[----:B------:R-:W-:Y:S02]  /*4cd0*/  F2FP.SATFINITE.E4M3.F32.PACK_AB_MERGE_C R182, R76, R21, R59 ;  /* 0x000000154cb6723e */ /* 0x000fe4000480703b */
[----:B------:R-:W-:Y:S01]  /*4ce0*/  CS2R R58, SRZ ;  /* 0x00000000003a7805 */ /* 0x000fe2000001ff00 */
        /* <DEDUP_REMOVED lines=10> */
[----:B------:R1:W4:Y:S01]  /*4d90*/  MUFU.EX2 R80, R69 ;  /* 0x0000004500507308 */ /* 0x0003220000000800 */
[----:B---3--:R-:W-:-:S07]  /*4da0*/  FADD.FTZ R25, R67, R12 ;  /* 0x0000000c43197221 */ /* 0x008fce0000010000 */
[----:B------:R-:W3:Y:S01]  /*4db0*/  MUFU.EX2 R44, R44 ;  /* 0x0000002c002c7308 */ /* 0x000ee20000000800 */
[C---:B--2---:R-:W-:Y:S01]  /*4dc0*/  F2FP.SATFINITE.E4M3.F32.PACK_AB_MERGE_C R42, R93.reuse, R42, RZ ;  /* 0x0000002a5d2a723e */ /* 0x044fe200048070ff */
[----:B------:R-:W-:Y:S01]  /*4dd0*/  FADD.FTZ R93, R93, R24 ;  /* 0x000000185d5d7221 */ /* 0x000fe20000010000 */
[----:B-1----:R-:W-:Y:S02]  /*4de0*/  CS2R R68, SRZ ;  /* 0x0000000000447805 */ /* 0x002fe4000001ff00 */
[----:B------:R-:W-:Y:S02]  /*4df0*/  F2FP.SATFINITE.E4M3.F32.PACK_AB_MERGE_C R185, R95, R40, R42 ;  /* 0x000000285fb9723e */ /* 0x000fe4000480702a */
[----:B------:R-:W-:Y:S02]  /*4e00*/  CS2R R42, SRZ ;  /* 0x00000000002a7805 */ /* 0x000fe4000001ff00 */
[----:B------:R-:W-:Y:S01]  /*4e10*/  CS2R R40, SRZ ;  /* 0x0000000000287805 */ /* 0x000fe2000001ff00 */
[----:B------:R-:W1:Y:S01]  /*4e20*/  MUFU.EX2 R71, R71 ;  /* 0x0000004700477308 */ /* 0x000e620000000800 */
[C---:B----4-:R-:W-:Y:S01]  /*4e30*/  F2FP.SATFINITE.E4M3.F32.PACK_AB_MERGE_C R67, R80.reuse, R67, RZ ;  /* 0x000000435043723e */ /* 0x050fe200048070ff */
[----:B------:R-:W-:-:S03]  /*4e40*/  FADD.FTZ R80, R80, R25 ;  /* 0x0000001950507221 */ /* 0x000fc60000010000 */
[----:B------:R-:W-:Y:S02]  /*4e50*/  F2FP.SATFINITE.E4M3.F32.PACK_AB_MERGE_C R184, R6, R63, R67 ;  /* 0x0000003f06b8723e */ /* 0x000fe40004807043 */
[----:B------:R-:W-:Y:S02]  /*4e60*/  CS2R R66, SRZ ;  /* 0x0000000000427805 */ /* 0x000fe4000001ff00 */
[----:B------:R-:W-:Y:S01]  /*4e70*/  CS2R R62, SRZ ;  /* 0x00000000003e7805 */ /* 0x000fe2000001ff00 */
[----:B------:R-:W2:Y:S01]  /*4e80*/  MUFU.EX2 R97, R97 ;  /* 0x0000006100617308 */ /* 0x000ea20000000800 */
[----:B---3--:R-:W-:-:S07]  /*4e90*/  FADD.FTZ R12, R44, R93 ;  /* 0x0000005d2c0c7221 */ /* 0x008fce0000010000 */
[----:B------:R3:W4:Y:S01]  /*4ea0*/  MUFU.EX2 R82, R75 ;  /* 0x0000004b00527308 */ /* 0x0007220000000800 */
[----:B-1----:R-:W-:-:S07]  /*4eb0*/  FADD.FTZ R25, R71, R80 ;  /* 0x0000005047197221 */ /* 0x002fce0000010000 */
[----:B------:R-:W-:Y:S01]  /*4ec0*/  MUFU.EX2 R46, R46 ;  /* 0x0000002e002e7308 */ /* 0x000fe20000000800 */
[----:B--2---:R-:W-:-:S01]  /*4ed0*/  FADD.FTZ R27, R97, R12 ;  /* 0x0000000c611b7221 */ /* 0x004fc20000010000 */
[----:B---3--:R-:W-:-:S06]  /*4ee0*/  CS2R R74, SRZ ;  /* 0x00000000004a7805 */ /* 0x008fcc000001ff00 */
[----:B------:R-:W1:Y:S01]  /*4ef0*/  MUFU.EX2 R99, R99 ;  /* 0x0000006300637308 */ /* 0x000e620000000800 */
[----:B----4-:R-:W-:-:S07]  /*4f00*/  FADD.FTZ R24, R82, R25 ;  /* 0x0000001952187221 */ /* 0x010fce0000010000 */
[----:B------:R-:W2:Y:S08]  /*4f10*/  MUFU.EX2 R77, R77 ;  /* 0x0000004d004d7308 */ /* 0x000eb00000000800 */
[----:B------:R3:W4:Y:S01]  /*4f20*/  MUFU.EX2 R10, R79 ;  /* 0x0000004f000a7308 */ /* 0x0007220000000800 */
[----:B-1----:R-:W-:Y:S01]  /*4f30*/  F2FP.SATFINITE.E4M3.F32.PACK_AB_MERGE_C R26, R99, R46, RZ ;  /* 0x0000002e631a723e */ /* 0x002fe200048070ff */
[----:B------:R-:W-:-:S03]  /*4f40*/  FADD.FTZ R46, R46, R27 ;  /* 0x0000001b2e2e7221 */ /* 0x000fc60000010000 */
[----:B------:R-:W-:Y:S01]  /*4f50*/  F2FP.SATFINITE.E4M3.F32.PACK_AB_MERGE_C R187, R97, R44, R26 ;  /* 0x0000002c61bb723e */ /* 0x000fe2000480701a */
[----:B------:R-:W-:-:S01]  /*4f60*/  FADD.FTZ R99, R99, R46 ;  /* 0x0000002e63637221 */ /* 0x000fc20000010000 */
[----:B------:R-:W-:Y:S01]  /*4f70*/  CS2R R46, SRZ ;  /* 0x00000000002e7805 */ /* 0x000fe2000001ff00 */
[----:B------:R-:W-:Y:S01]  /*4f80*/  MUFU.EX2 R50, R50 ;  /* 0x0000003200327308 */ /* 0x000fe20000000800 */
[----:B--2---:R-:W-:-:S01]  /*4f90*/  FADD.FTZ R25, R77, R24 ;  /* 0x000000184d197221 */ /* 0x004fc20000010000 */
[----:B---3--:R-:W-:Y:S02]  /*4fa0*/  CS2R R78, SRZ ;  /* 0x00000000004e7805 */ /* 0x008fe4000001ff00 */
[----:B------:R-:W-:Y:S02]  /*4fb0*/  CS2R R44, SRZ ;  /* 0x00000000002c7805 */ /* 0x000fe4000001ff00 */
[----:B------:R-:W-:Y:S02]  /*4fc0*/  CS2R R26, SRZ ;  /* 0x00000000001a7805 */ /* 0x000fe4000001ff00 */
[----:B------:R-:W1:Y:S01]  /*4fd0*/  MUFU.EX2 R105, R105 ;  /* 0x0000006900697308 */ /* 0x000e620000000800 */
[C---:B----4-:R-:W-:Y:S01]  /*4fe0*/  F2FP.SATFINITE.E4M3.F32.PACK_AB_MERGE_C R77, R10.reuse, R77, RZ ;  /* 0x0000004d0a4d723e */ /* 0x050fe200048070ff */
[----:B------:R-:W-:Y:S01]  /*4ff0*/  FADD.FTZ R10, R10, R25 ;  /* 0x000000190a0a7221 */ /* 0x000fe20000010000 */
[----:B------:R-:W-:-:S02]  /*5000*/  CS2R R24, SRZ ;  /* 0x0000000000187805 */ /* 0x000fc4000001ff00 */
[----:B------:R-:W-:Y:S02]  /*5010*/  F2FP.SATFINITE.E4M3.F32.PACK_AB_MERGE_C R186, R82, R71, R77 ;  /* 0x0000004752ba723e */ /* 0x000fe4000480704d */
[----:B------:R-:W-:Y:S02]  /*5020*/  CS2R R76, SRZ ;  /* 0x00000000004c7805 */ /* 0x000fe4000001ff00 */
[----:B------:R-:W-:Y:S01]  /*5030*/  CS2R R70, SRZ ;  /* 0x0000000000467805 */ /* 0x000fe2000001ff00 */
[----:B------:R-:W2:Y:S08]  /*5040*/  MUFU.EX2 R48, R48 ;  /* 0x0000003000307308 */ /* 0x000eb00000000800 */
[----:B------:R-:W3:Y:S01]  /*5050*/  MUFU.EX2 R81, R81 ;  /* 0x0000005100517308 */ /* 0x000ee20000000800 */
[----:B-1----:R-:W-:-:S07]  /*5060*/  F2FP.SATFINITE.E4M3.F32.PACK_AB_MERGE_C R15, R105, R50, RZ ;  /* 0x00000032690f723e */ /* 0x002fce00048070ff */
[----:B------:R-:W1:Y:S01]  /*5070*/  MUFU.EX2 R101, R101 ;  /* 0x0000006500657308 */ /* 0x000e620000000800 */
[----:B--2---:R-:W-:-:S07]  /*5080*/  FADD.FTZ R14, R48, R99 ;  /* 0x00000063300e7221 */ /* 0x004fce0000010000 */
[----:B------:R2:W4:Y:S01]  /*5090*/  MUFU.EX2 R20, R83 ;  /* 0x0000005300147308 */ /* 0x0005220000000800 */
[----:B---3--:R-:W-:-:S07]  /*50a0*/  FADD.FTZ R7, R81, R10 ;  /* 0x0000000a51077221 */ /* 0x008fce0000010000 */
[----:B------:R-:W3:Y:S01]  /*50b0*/  MUFU.EX2 R137, R137 ;  /* 0x0000008900897308 */ /* 0x000ee20000000800 */
[C---:B-1----:R-:W-:Y:S01]  /*50c0*/  F2FP.SATFINITE.E4M3.F32.PACK_AB_MERGE_C R189, R101.reuse, R48, R15 ;  /* 0x0000003065bd723e */ /* 0x042fe2000480700f */
[----:B------:R-:W-:Y:S01]  /*50d0*/  FADD.FTZ R101, R101, R14 ;  /* 0x0000000e65657221 */ /* 0x000fe20000010000 */
[----:B--2---:R-:W-:Y:S02]  /*50e0*/  CS2R R82, SRZ ;  /* 0x0000000000527805 */ /* 0x004fe4000001ff00 */
[----:B------:R-:W-:Y:S01]  /*50f0*/  CS2R R48, SRZ ;  /* 0x0000000000307805 */ /* 0x000fe2000001ff00 */
[----:B------:R-:W-:-:S02]  /*5100*/  FADD.FTZ R50, R50, R101 ;  /* 0x0000006532327221 */ /* 0x000fc40000010000 */
[----:B------:R-:W1:Y:S01]  /*5110*/  MUFU.EX2 R8, R139 ;  /* 0x0000008b00087308 */ /* 0x000e620000000800 */
[----:B----4-:R-:W-:-:S01]  /*5120*/  FADD.FTZ R10, R20, R7 ;  /* 0x00000007140a7221 */ /* 0x010fc20000010000 */
[----:B------:R-:W-:Y:S01]  /*5130*/  FADD.FTZ R105, R105, R50 ;  /* 0x0000003269697221 */ /* 0x000fe20000010000 */
[----:B------:R-:W-:-:S05]  /*5140*/  CS2R R50, SRZ ;  /* 0x0000000000327805 */ /* 0x000fca000001ff00 */
[----:B------:R-:W-:Y:S01]  /*5150*/  MUFU.EX2 R54, R54 ;  /* 0x0000003600367308 */ /* 0x000fe20000000800 */
[----:B---3--:R-:W-:-:S07]  /*5160*/  FADD.FTZ R7, R137, R10 ;  /* 0x0000000a89077221 */ /* 0x008fce0000010000 */
[----:B------:R-:W2:Y:S01]  /*5170*/  MUFU.EX2 R111, R111 ;  /* 0x0000006f006f7308 */ /* 0x000ea20000000800 */
[C---:B-1----:R-:W-:Y:S01]  /*5180*/  F2FP.SATFINITE.E4M3.F32.PACK_AB_MERGE_C R137, R8.reuse, R137, RZ ;  /* 0x000000890889723e */ /* 0x042fe200048070ff */
[----:B------:R-:W-:-:S03]  /*5190*/  FADD.FTZ R8, R8, R7 ;  /* 0x0000000708087221 */ /* 0x000fc60000010000 */
[----:B------:R-:W-:Y:S02]  /*51a0*/  F2FP.SATFINITE.E4M3.F32.PACK_AB_MERGE_C R188, R20, R81, R137 ;  /* 0x0000005114bc723e */ /* 0x000fe40004807089 */
[----:B------:R-:W-:Y:S01]  /*51b0*/  CS2R R80, SRZ ;  /* 0x0000000000507805 */ /* 0x000fe2000001ff00 */
[----:B------:R-:W1:Y:S08]  /*51c0*/  MUFU.EX2 R52, R52 ;  /* 0x0000003400347308 */ /* 0x000e700000000800 */
[----:B------:R-:W3:Y:S01]  /*51d0*/  MUFU.EX2 R141, R141 ;  /* 0x0000008d008d7308 */ /* 0x000ee20000000800 */
[----:B--2---:R-:W-:-:S07]  /*51e0*/  F2FP.SATFINITE.E4M3.F32.PACK_AB_MERGE_C R9, R111, R54, RZ ;  /* 0x000000366f09723e */ /* 0x004fce00048070ff */
[----:B------:R-:W2:Y:S01]  /*51f0*/  MUFU.EX2 R107, R107 ;  /* 0x0000006b006b7308 */ /* 0x000ea20000000800 */
[----:B-1----:R-:W-:-:S07]  /*5200*/  FADD.FTZ R10, R52, R105 ;  /* 0x00000069340a7221 */ /* 0x002fce0000010000 */
[----:B------:R-:W1:Y:S01]  /*5210*/  MUFU.EX2 R12, R143 ;  /* 0x0000008f000c7308 */ /* 0x000e620000000800 */
[----:B---3--:R-:W-:-:S07]  /*5220*/  FADD.FTZ R7, R141, R8 ;  /* 0x000000088d077221 */ /* 0x008fce0000010000 */
[----:B------:R-:W-:Y:S01]  /*5230*/  MUFU.EX2 R145, R145 ;  /* 0x0000009100917308 */ /* 0x000fe20000000800 */
[C---:B--2---:R-:W-:Y:S01]  /*5240*/  F2FP.SATFINITE.E4M3.F32.PACK_AB_MERGE_C R191, R107.reuse, R52, R9 ;  /* 0x000000346bbf723e */ /* 0x044fe20004807009 */
[----:B------:R-:W-:Y:S01]  /*5250*/  FADD.FTZ R107, R107, R10 ;  /* 0x0000000a6b6b7221 */ /* 0x000fe20000010000 */
[----:B------:R-:W-:-:S03]  /*5260*/  CS2R R52, SRZ ;  /* 0x0000000000347805 */ /* 0x000fc6000001ff00 */
[----:B------:R-:W-:Y:S02]  /*5270*/  FADD.FTZ R54, R54, R107 ;  /* 0x0000006b36367221 */ /* 0x000fe40000010000 */
[----:B------:R-:W2:Y:S01]  /*5280*/  MUFU.EX2 R64, R64 ;  /* 0x0000004000407308 */ /* 0x000ea20000000800 */
[----:B-1----:R-:W-:-:S01]  /*5290*/  FADD.FTZ R6, R12, R7 ;  /* 0x000000070c067221 */ /* 0x002fc20000010000 */
[----:B--2---:R-:W-:-:S03]  /*52a0*/  F2FP.SATFINITE.E4M3.F32.PACK_AB_MERGE_C R7, R64, R145, RZ ;  /* 0x000000914007723e */ /* 0x004fc600048070ff */
[----:B------:R-:W-:Y:S01]  /*52b0*/  FADD.FTZ R145, R145, R6 ;  /* 0x0000000691917221 */ /* 0x000fe20000010000 */
[----:B------:R-:W-:Y:S01]  /*52c0*/  F2FP.SATFINITE.E4M3.F32.PACK_AB_MERGE_C R190, R12, R141, R7 ;  /* 0x0000008d0cbe723e */ /* 0x000fe20004807007 */
[----:B------:R-:W-:Y:S02]  /*52d0*/  FADD.FTZ R7, R111, R54 ;  /* 0x000000366f077221 */ /* 0x000fe40000010000 */
[----:B------:R-:W-:-:S01]  /*52e0*/  FADD.FTZ R6, R64, R145 ;  /* 0x0000009140067221 */ /* 0x000fc20000010000 */
[----:B------:R-:W-:Y:S02]  /*52f0*/  CS2R R64, SRZ ;  /* 0x0000000000407805 */ /* 0x000fe4000001ff00 */
[----:B------:R-:W-:Y:S01]  /*5300*/  CS2R R54, SRZ ;  /* 0x0000000000367805 */ /* 0x000fe2000001ff00 */
[----:B------:R-:W-:Y:S06]  /*5310*/  @!P1 BRA `(.L_x_133) ;  /* 0x0000003400c09947 */ /* 0x000fec0003800000 */
[----:B------:R-:W-:Y:S01]  /*5320*/  IMAD.MOV.U32 R10, RZ, RZ, R3 ;  /* 0x000000ffff0a7224 */ /* 0x000fe200078e0003 */
[----:B------:R-:W-:Y:S01]  /*5330*/  UIADD3 UR54, UR54, -0x2, URZ ;  /* 0xfffffffe36367890 */ /* 0x000fe2000fffe03f */
[----:B------:R-:W-:Y:S01]  /*5340*/  IMAD.MOV.U32 R8, RZ, RZ, R5 ;  /* 0x000000ffff087224 */ /* 0x000fe200078e0005 */
[----:B------:R-:W-:Y:S01]  /*5350*/  UMOV UR56, UR36 ;  /* 0x0000002400387c82 */ /* 0x000fe20008000000 */
[----:B------:R-:W-:Y:S01]  /*5360*/  IMAD.MOV.U32 R87, RZ, RZ, RZ ;  /* 0x000000ffff577224 */ /* 0x000fe200078e00ff */
[----:B------:R-:W-:-:S08]  /*5370*/  UMOV UR55, UR49 ;  /* 0x0000003100377c82 */ /* 0x000fd00008000000 */
.L_x_144:
[----:B------:R-:W-:Y:S01]  /*5380*/  ISETP.NE.AND P2, PT, RZ, UR40, PT ;  /* 0x00000028ff007c0c */ /* 0x000fe2000bf45270 */
[----:B------:R-:W-:-:S04]  /*5390*/  UISETP.NE.AND UP0, UPT, UR55, 0x1, UPT ;  /* 0x000000013700788c */ /* 0x000fc8000bf05270 */
[----:B------:R-:W-:-:S04]  /*53a0*/  USEL UR36, URZ, 0x1, UP0 ;  /* 0x000000013f247887 */ /* 0x000fc80008000000 */
[----:B------:R-:W-:-:S04]  /*53b0*/  ULOP3.LUT UR36, UR56, UR36, URZ, 0x3c, !UPT ;  /* 0x0000002438247292 */ /* 0x000fc8000f8e3c3f */
[----:B------:R-:W-:Y:S08]  /*53c0*/  @P2 BRA `(.L_x_134) ;  /* 0x0000000000382947 */ /* 0x000ff00003800000 */
[----:B------:R-:W-:Y:S05]  /*53d0*/  @!P0 BRA `(.L_x_135) ;  /* 0x0000000000048947 */ /* 0x000fea0003800000 */
[----:B------:R-:W-:Y:S01]  /*53e0*/  BPT.TRAP 0x1 ;  /* 0x000000040000795c */ /* 0x000fe20000300000 */
.L_x_135:
        /* <DEDUP_REMOVED lines=9> */
.L_x_136:
[----:B--2---:R-:W-:Y:S05]  /*5480*/  @P1 BRA `(.L_x_134) ;  /* 0x0000000000081947 */ /* 0x004fea0003800000 */
[----:B------:R-:W2:Y:S02]  /*5490*/  SYNCS.PHASECHK.TRANS64.TRYWAIT P1, [UR6+0x29830], R3 ;  /* 0x02983003ff0075a7 */ /* 0x000ea40008020146 */
[----:B--2---:R-:W-:Y:S05]  /*54a0*/  @!P1 BRA `(.L_x_137) ;  /* 0x0000008400489947 */ /* 0x004fea0003800000 */
.L_x_134:
        /* <DEDUP_REMOVED lines=189> */
.L_x_139:
[----:B------:R-:W-:Y:S01]  /*6080*/  ULEA UR6, UR55, UR38, 0x3 ;  /* 0x0000002637067291 */ /* 0x000fe2000f8e183f */
[----:B------:R-:W-:-:S05]  /*6090*/  IMAD.U32 R3, RZ, RZ, UR56 ;  /* 0x00000038ff037e24 */ /* 0x000fca000f8e00ff */
[----:B------:R-:W-:-:S04]  /*60a0*/  SHF.L.U32 R3, R3, 0x1f, RZ ;  /* 0x0000001f03037819 */ /* 0x000fc800000006ff */
[----:B------:R1:W2:Y:S01]  /*60b0*/  SYNCS.PHASECHK.TRANS64.TRYWAIT P1, [UR6+0x29850], R3 ;  /* 0x02985003ff0075a7 */ /* 0x0002a20008020146 */
[----:B------:R-:W-:Y:S05]  /*60c0*/  @!P0 BRA `(.L_x_140) ;  /* 0x0000000000048947 */ /* 0x000fea0003800000 */
[----:B------:R-:W-:Y:S01]  /*60d0*/  BPT.TRAP 0x1 ;  /* 0x000000040000795c */ /* 0x000fe20000300000 */
.L_x_140:
[----:B--2---:R-:W-:Y:S05]  /*60e0*/  @P1 BRA `(.L_x_138) ;  /* 0x0000000000081947 */ /* 0x004fea0003800000 */
[----:B------:R-:W2:Y:S02]  /*60f0*/  SYNCS.PHASECHK.TRANS64.TRYWAIT P1, [UR6+0x29850], R3 ;  /* 0x02985003ff0075a7 */ /* 0x000ea40008020146 */
[----:B--2---:R-:W-:Y:S05]  /*6100*/  @!P1 BRA `(.L_x_141) ;  /* 0x0000007800489947 */ /* 0x004fea0003800000 */
.L_x_138:
[----:B------:R-:W-:Y:S01]  /*6110*/  UIADD3 UR6, UR38, 0x400, URZ ;  /* 0x0000040026067890 */ /* 0x000fe2000fffe03f */
[----:B------:R-:W-:Y:S01]  /*6120*/  WARPGROUP.ARRIVE ;  /* 0x00000000000079c5 */ /* 0x000fe20000000000 */
[----:B------:R-:W-:Y:S01]  /*6130*/  UMOV UR7, 0xc0000010 ;  /* 0xc000001000077882 */ /* 0x000fe20000000000 */
[----:B-12---:R-:W-:Y:S01]  /*6140*/  IADD3 R3, -R22, 0xb, RZ ;  /* 0x0000000b16037810 */ /* 0x006fe20007ffe1ff */
        /* <DEDUP_REMOVED lines=25> */
[----:B------:R-:W-:Y:S03]  /*62e0*/  QGMMA.64x128x32.F32.E4M3.E4M3 R24, R188, gdesc[UR4], R24, gsb0 ;  /* 0x01e00004bc187df3 */ /* 0x000fe60008000818 */
[----:B------:R-:W-:Y:S02]  /*62f0*/  WARPGROUP.DEPBAR.LE gsb0, 0x0 ;  /* 0x00008000000079c5 */ /* 0x000fe40000010000 */
[----:B------:R1:W-:Y:S06]  /*6300*/  BAR.ARV R3, 0x100 ;  /* 0x000400030000751d */ /* 0x0003ec0000002000 */
[----:B------:R-:W-:Y:S05]  /*6310*/  @!P0 BRA `(.L_x_142) ;  /* 0x0000000000048947 */ /* 0x000fea0003800000 */
[----:B------:R-:W-:Y:S01]  /*6320*/  BPT.TRAP 0x1 ;  /* 0x000000040000795c */ /* 0x000fe20000300000 */
.L_x_142:
        /* <DEDUP_REMOVED lines=14> */
[----:B------:R-:W3:Y:S01]  /*6410*/  MUFU.TANH R13, R13 ;  /* 0x0000000d000d7308 */ /* 0x000ee20000002400 */
[C---:B------:R-:W-:Y:S01]  /*6420*/  FMUL.FTZ R165, R0.reuse, R165 ;  /* 0x000000a500a57220 */ /* 0x040fe20000410000 */
[C---:B------:R-:W-:Y:S01]  /*6430*/  FMUL.FTZ R175, R0.reuse, R166 ;  /* 0x000000a600af7220 */ /* 0x040fe20000410000 */
[C---:B------:R-:W-:Y:S01]  /*6440*/  FMUL.FTZ R167, R0.reuse, R167 ;  /* 0x000000a700a77220 */ /* 0x040fe20000410000 */
[C---:B------:R-:W-:Y:S01]  /*6450*/  FMUL.FTZ R179, R0.reuse, R136 ;  /* 0x0000008800b37220 */ /* 0x040fe20000410000 */
[C---:B------:R-:W-:Y:S01]  /*6460*/  FMUL.FTZ R181, R0.reuse, R137 ;  /* 0x0000008900b57220 */ /* 0x040fe20000410000 */
[C---:B------:R-:W-:Y:S01]  /*6470*/  FMUL.FTZ R137, R0.reuse, R138 ;  /* 0x0000008a00897220 */ /* 0x040fe20000410000 */
[C---:B------:R-:W-:Y:S01]  /*6480*/  FMUL.FTZ R139, R0.reuse, R139 ;  /* 0x0000008b008b7220 */ /* 0x040fe20000410000 */
[----:B------:R-:W4:Y:S01]  /*6490*/  MUFU.TANH R9, R9 ;  /* 0x0000000900097308 */ /* 0x000f220000002400 */
        /* <DEDUP_REMOVED lines=16> */
[----:B----4-:R-:W-:Y:S01]  /*65a0*/  FMNMX.FTZ R12, R9, R10, !PT ;  /* 0x0000000a090c7209 */ /* 0x010fe20007810000 */
        /* <DEDUP_REMOVED lines=61> */
[----:B------:R-:W-:Y:S01]  /*6980*/  FMUL.FTZ R103, R0, R103 ;  /* 0x0000006700677220 */ /* 0x000fe20000410000 */
[----:B------:R-:W2:Y:S01]  /*6990*/  MUFU.TANH R173, R173 ;  /* 0x000000ad00ad7308 */ /* 0x000ea20000002400 */
[----:B---3--:R-:W-:-:S02]  /*69a0*/  FMNMX.FTZ R12, R171, R12, !PT ;  /* 0x0000000cab0c7209 */ /* 0x008fc40007810000 */
[----:B------:R-:W-:-:S05]  /*69b0*/  ISETP.NE.AND P1, PT, R2, RZ, PT ;  /* 0x000000ff0200720c */ /* 0x000fca0003f25270 */
[----:B------:R-:W3:Y:S01]  /*69c0*/  MUFU.TANH R165, R165 ;  /* 0x000000a500a57308 */ /* 0x000ee20000002400 */
[----:B----4-:R-:W-:-:S07]  /*69d0*/  FMNMX.FTZ R12, R163, R12, !PT ;  /* 0x0000000ca30c7209 */ /* 0x010fce0007810000 */
[----:B------:R-:W4:Y:S01]  /*69e0*/  MUFU.TANH R175, R175 ;  /* 0x000000af00af7308 */ /* 0x000f220000002400 */
[----:B--2---:R-:W-:-:S07]  /*69f0*/  FMNMX.FTZ R4, R173, R4, !PT ;  /* 0x00000004ad047209 */ /* 0x004fce0007810000 */
[----:B------:R-:W2:Y:S01]  /*6a00*/  MUFU.TANH R167, R167 ;  /* 0x000000a700a77308 */ /* 0x000ea20000002400 */
[----:B---3--:R-:W-:-:S07]  /*6a10*/  FMNMX.FTZ R4, R165, R4, !PT ;  /* 0x00000004a5047209 */ /* 0x008fce0007810000 */
        /* <DEDUP_REMOVED lines=114> */
[----:B------:R-:W1:Y:S01]  /*7140*/  MUFU.TANH R237, R237 ;  /* 0x000000ed00ed7308 */ /* 0x000e620000002400 */
[----:B----4-:R-:W-:-:S07]  /*7150*/  FMNMX.FTZ R12, R95, R12, !PT ;  /* 0x0000000c5f0c7209 */ /* 0x010fce0007810000 */
[----:B------:R-:W3:Y:S01]  /*7160*/  MUFU.TANH R97, R97 ;  /* 0x0000006100617308 */ /* 0x000ee20000002400 */
[----:B--2---:R-:W-:-:S07]  /*7170*/  FMNMX.FTZ R4, R235, R4, !PT ;  /* 0x00000004eb047209 */ /* 0x004fce0007810000 */
[----:B------:R-:W2:Y:S01]  /*7180*/  MUFU.TANH R99, R99 ;  /* 0x0000006300637308 */ /* 0x000ea20000002400 */
[----:B-1----:R-:W-:Y:S02]  /*7190*/  FMNMX.FTZ R3, R237, R4, !PT ;  /* 0x00000004ed037209 */ /* 0x002fe40007810000 */
[----:B------:R-:W1:Y:S05]  /*71a0*/  LDC R4, c[0x0][0x988] ;  /* 0x00026200ff047b82 */ /* 0x000e6a0000000800 */
[----:B------:R-:W4:Y:S01]  /*71b0*/  MUFU.TANH R14, R14 ;  /* 0x0000000e000e7308 */ /* 0x000f220000002400 */
[----:B---3--:R-:W-:-:S07]  /*71c0*/  FMNMX.FTZ R12, R97, R12, !PT ;  /* 0x0000000c610c7209 */ /* 0x008fce0007810000 */
[----:B------:R-:W3:Y:S01]  /*71d0*/  MUFU.TANH R20, R20 ;  /* 0x0000001400147308 */ /* 0x000ee20000002400 */
[----:B--2---:R-:W-:-:S07]  /*71e0*/  FMNMX.FTZ R12, R99, R12, !PT ;  /* 0x0000000c630c7209 */ /* 0x004fce0007810000 */
[----:B------:R-:W2:Y:S01]  /*71f0*/  MUFU.TANH R101, R101 ;  /* 0x0000006500657308 */ /* 0x000ea20000002400 */
[----:B----4-:R-:W-:-:S07]  /*7200*/  FMNMX.FTZ R3, R14, R3, !PT ;  /* 0x000000030e037209 */ /* 0x010fce0007810000 */
[----:B------:R-:W4:Y:S01]  /*7210*/  MUFU.TANH R103, R103 ;  /* 0x0000006700677308 */ /* 0x000f220000002400 */
[----:B---3--:R-:W-:-:S05]  /*7220*/  FMNMX.FTZ R88, R20, R3, !PT ;  /* 0x0000000314587209 */ /* 0x008fca0007810000 */
[----:B------:R-:W3:Y:S01]  /*7230*/  SHFL.BFLY PT, R3, R88, 0x2, 0x1f ;  /* 0x0c401f0058037f89 */ /* 0x000ee200000e0000 */
[----:B--2---:R-:W-:-:S04]  /*7240*/  FMNMX.FTZ R12, R101, R12, !PT ;  /* 0x0000000c650c7209 */ /* 0x004fc80007810000 */
[----:B----4-:R-:W-:-:S05]  /*7250*/  FMNMX.FTZ R12, R103, R12, !PT ;  /* 0x0000000c670c7209 */ /* 0x010fca0007810000 */
[----:B------:R-:W2:Y:S01]  /*7260*/  SHFL.BFLY PT, R5, R12, 0x2, 0x1f ;  /* 0x0c401f000c057f89 */ /* 0x000ea200000e0000 */
[----:B---3--:R-:W-:Y:S02]  /*7270*/  FMNMX.FTZ R90, R88, R3, !PT ;  /* 0x00000003585a7209 */ /* 0x008fe40007810000 */
[----:B--2---:R-:W-:-:S03]  /*7280*/  FMNMX.FTZ R92, R12, R5, !PT ;  /* 0x000000050c5c7209 */ /* 0x004fc60007810000 */
[----:B------:R-:W2:Y:S04]  /*7290*/  SHFL.BFLY PT, R5, R90, 0x1, 0x1f ;  /* 0x0c201f005a057f89 */ /* 0x000ea800000e0000 */
[----:B------:R-:W3:Y:S01]  /*72a0*/  SHFL.BFLY PT, R3, R92, 0x1, 0x1f ;  /* 0x0c201f005c037f89 */ /* 0x000ee200000e0000 */
[----:B--2---:R-:W-:Y:S02]  /*72b0*/  FMNMX.FTZ R5, R90, R5, !PT ;  /* 0x000000055a057209 */ /* 0x004fe40007810000 */
[----:B---3--:R-:W-:-:S03]  /*72c0*/  FMNMX.FTZ R3, R92, R3, !PT ;  /* 0x000000035c037209 */ /* 0x008fc60007810000 */
[C---:B-1----:R-:W-:Y:S01]  /*72d0*/  FFMA.FTZ R102, R5.reuse, R4, -8 ;  /* 0xc100000005667423 */ /* 0x042fe20000010004 */
[----:B------:R-:W-:-:S03]  /*72e0*/  FADD.FTZ R177, -R5, R8 ;  /* 0x0000000805b17221 */ /* 0x000fc60000010100 */
[-CC-:B------:R-:W-:Y:S01]  /*72f0*/  FFMA.FTZ R12, R21, R4.reuse, -R102.reuse ;  /* 0x00000004150c7223 */ /* 0x180fe20000010866 */
[----:B------:R-:W-:-:S01]  /*7300*/  FFMA.FTZ R21, R159, R4, -R102 ;  /* 0x000000049f157223 */ /* 0x000fc20000010866 */
[-CC-:B------:R-:W-:Y:S01]  /*7310*/  FFMA.FTZ R159, R181, R4.reuse, -R102.reuse ;  /* 0x00000004b59f7223 */ /* 0x180fe20000010866 */
[----:B------:R-:W-:-:S01]  /*7320*/  FFMA.FTZ R181, R201, R4, -R102 ;  /* 0x00000004c9b57223 */ /* 0x000fc20000010866 */
[----:B------:R-:W-:Y:S01]  /*7330*/  FFMA.FTZ R201, R20, R4, -R102 ;  /* 0x0000000414c97223 */ /* 0x000fe20000010866 */
[----:B------:R-:W-:-:S01]  /*7340*/  FADD.FTZ R8, -R3, R10 ;  /* 0x0000000a03087221 */ /* 0x000fc20000010100 */
[-C--:B------:R-:W-:Y:S01]  /*7350*/  FFMA.FTZ R20, R3, R4.reuse, -8 ;  /* 0xc100000003147423 */ /* 0x080fe20000010004 */
[----:B------:R-:W-:-:S01]  /*7360*/  FFMA.FTZ R10, R11, R4, -R102 ;  /* 0x000000040b0a7223 */ /* 0x000fc20000010866 */
[-C--:B------:R-:W-:Y:S01]  /*7370*/  FMUL.FTZ R177, R177, R4.reuse ;  /* 0x00000004b1b17220 */ /* 0x080fe20000410000 */
[----:B------:R-:W-:-:S01]  /*7380*/  FFMA.FTZ R11, R13, R4, -R102 ;  /* 0x000000040d0b7223 */ /* 0x000fc20000010866 */
[-C--:B------:R-:W-:Y:S01]  /*7390*/  FMUL.FTZ R8, R8, R4.reuse ;  /* 0x0000000408087220 */ /* 0x080fe20000410000 */
[----:B------:R-:W-:-:S01]  /*73a0*/  FFMA.FTZ R13, R153, R4, -R102 ;  /* 0x00000004990d7223 */ /* 0x000fc20000010866 */
[-C--:B------:R-:W-:Y:S01]  /*73b0*/  FFMA.FTZ R9, R9, R4.reuse, -R20 ;  /* 0x0000000409097223 */ /* 0x080fe20000010814 */
        /* <DEDUP_REMOVED lines=31> */
[-C--:B------:R-:W-:Y:S01]  /*75b0*/  FFMA.FTZ R14, R14, R4.reuse, -R102 ;  /* 0x000000040e0e7223 */ /* 0x080fe20000010866 */
        /* <DEDUP_REMOVED lines=36> */
[----:B------:R-:W-:-:S05]  /*7800*/  FFMA.FTZ R101, R101, R4, -R20 ;  /* 0x0000000465657223 */ /* 0x000fca0000010814 */
[----:B------:R-:W3:Y:S01]  /*7810*/  MUFU.EX2 R102, R102 ;  /* 0x0000006600667308 */ /* 0x000ee20000000800 */
[----:B--2---:R-:W-:-:S07]  /*7820*/  FFMA.FTZ R7, R8, R7, R9 ;  /* 0x0000000708077223 */ /* 0x004fce0000010009 */
        /* <DEDUP_REMOVED lines=14> */
[-CC-:B------:R-:W-:Y:S01]  /*7910*/  FFMA.FTZ R146, R107, R4.reuse, -R20.reuse ;  /* 0x000000046b927223 */ /* 0x180fe20000010814 */
[----:B------:R-:W-:-:S05]  /*7920*/  FFMA.FTZ R107, R109, R4, -R20 ;  /* 0x000000046d6b7223 */ /* 0x000fca0000010814 */
        /* <DEDUP_REMOVED lines=116> */
[----:B------:R-:W-:Y:S01]  /*8070*/  MUFU.EX2 R195, R195 ;  /* 0x000000c300c37308 */ /* 0x000fe20000000800 */
[----:B--2---:R-:W-:-:S07]  /*8080*/  FADD.FTZ R156, R118, R91 ;  /* 0x0000005b769c7221 */ /* 0x004fce0000010000 */
[----:B------:R-:W2:Y:S01]  /*8090*/  MUFU.EX2 R152, R152 ;  /* 0x0000009800987308 */ /* 0x000ea20000000800 */
[----:B-1----:R-:W-:-:S07]  /*80a0*/  FADD.FTZ R91, R89, R6 ;  /* 0x00000006595b7221 */ /* 0x002fce0000010000 */
[----:B------:R-:W-:Y:S08]  /*80b0*/  MUFU.EX2 R120, R120 ;  /* 0x0000007800787308 */ /* 0x000ff00000000800 */
[----:B------:R1:W3:Y:S01]  /*80c0*/  MUFU.EX2 R158, R93 ;  /* 0x0000005d009e7308 */ /* 0x0002e20000000800 */
[----:B--2---:R-:W-:-:S07]  /*80d0*/  FADD.FTZ R91, R152, R91 ;  /* 0x0000005b985b7221 */ /* 0x004fce0000010000 */
[----:B------:R-:W-:Y:S01]  /*80e0*/  MUFU.EX2 R197, R197 ;  /* 0x000000c500c57308 */ /* 0x000fe20000000800 */
[----:B-1----:R-:W-:-:S05]  /*80f0*/  IMAD.U32 R93, RZ, RZ, UR49 ;  /* 0x00000031ff5d7e24 */ /* 0x002fca000f8e00ff */
[----:B------:R-:W-:Y:S01]  /*8100*/  @P1 LEA R7, R93, UR38, 0x3 ;  /* 0x000000265d071c11 */ /* 0x000fe2000f8e18ff */
[----:B------:R-:W-:-:S01]  /*8110*/  FADD.FTZ R93, R195, R156 ;  /* 0x0000009cc35d7221 */ /* 0x000fc20000010000 */
[----:B------:R-:W1:Y:S01]  /*8120*/  MUFU.EX2 R95, R95 ;  /* 0x0000005f005f7308 */ /* 0x000e620000000800 */
[----:B---3--:R-:W-:-:S02]  /*8130*/  FADD.FTZ R91, R158, R91 ;  /* 0x0000005b9e5b7221 */ /* 0x008fc40000010000 */
[----:B------:R-:W-:Y:S02]  /*8140*/  @P1 VIADD R7, R7, 0x29840 ;  /* 0x0002984007071836 */ /* 0x000fe40000000000 */
[----:B------:R-:W-:-:S03]  /*8150*/  FADD.FTZ R6, R120, R93 ;  /* 0x0000005d78067221 */ /* 0x000fc60000010000 */
[----:B------:R-:W2:Y:S01]  /*8160*/  MUFU.EX2 R122, R122 ;  /* 0x0000007a007a7308 */ /* 0x000ea20000000800 */
[----:B------:R-:W-:-:S04]  /*8170*/  @P1 PRMT R7, R18, 0x654, R7 ;  /* 0x0000065412071816 */ /* 0x000fc80000000007 */
[----:B------:R3:W-:Y:S03]  /*8180*/  @P1 SYNCS.ARRIVE.TRANS64.RED.A1T0 RZ, [R7+URZ], RZ ;  /* 0x000000ff07ff19a7 */ /* 0x0007e6000810043f */
[----:B------:R-:W4:Y:S01]  /*8190*/  MUFU.EX2 R97, R97 ;  /* 0x0000006100617308 */ /* 0x000f220000000800 */
[----:B-1----:R-:W-:-:S01]  /*81a0*/  FADD.FTZ R91, R95, R91 ;  /* 0x0000005b5f5b7221 */ /* 0x002fc20000010000 */
[----:B---3--:R-:W-:-:S06]  /*81b0*/  FADD.FTZ R7, R197, R6 ;  /* 0x00000006c5077221 */ /* 0x008fcc0000010000 */
[----:B------:R-:W1:Y:S01]  /*81c0*/  MUFU.EX2 R199, R199 ;  /* 0x000000c700c77308 */ /* 0x000e620000000800 */
[----:B--2---:R-:W-:-:S07]  /*81d0*/  FADD.FTZ R6, R122, R7 ;  /* 0x000000077a067221 */ /* 0x004fce0000010000 */
[----:B------:R-:W2:Y:S01]  /*81e0*/  MUFU.EX2 R160, R99 ;  /* 0x0000006300a07308 */ /* 0x000ea20000000800 */
[----:B----4-:R-:W-:-:S07]  /*81f0*/  FADD.FTZ R91, R97, R91 ;  /* 0x0000005b615b7221 */ /* 0x010fce0000010000 */
        /* <DEDUP_REMOVED lines=8> */
[----:B--2---:R-:W-:-:S03]  /*8280*/  FADD.FTZ R6, R201, R6 ;  /* 0x00000006c9067221 */ /* 0x004fc60000010000 */
[----:B---3--:R-:W-:Y:S01]  /*8290*/  FADD.FTZ R7, R20, R91 ;  /* 0x0000005b14077221 */ /* 0x008fe20000010000 */
[----:B------:R-:W-:Y:S06]  /*82a0*/  @!P0 BRA `(.L_x_143) ;  /* 0x0000000000048947 */ /* 0x000fec0003800000 */
[----:B------:R-:W-:Y:S01]  /*82b0*/  BPT.TRAP 0x1 ;  /* 0x000000040000795c */ /* 0x000fe20000300000 */
.L_x_143:
        /* <DEDUP_REMOVED lines=11> */
[----:B------:R-:W-:Y:S01]  /*8370*/  F2FP.SATFINITE.E4M3.F32.PACK_AB_MERGE_C R108, R185, R108, RZ ;  /* 0x0000006cb96c723e */ /* 0x000fe200048070ff */
[----:B------:R-:W-:Y:S01]  /*8380*/  UMOV UR55, UR49 ;  /* 0x0000003100377c82 */ /* 0x000fe20008000000 */
[----:B------:R-:W-:Y:S01]  /*8390*/  F2FP.SATFINITE.E4M3.F32.PACK_AB_MERGE_C R112, R189, R112, RZ ;  /* 0x00000070bd70723e */ /* 0x000fe200048070ff */
[-C--:B------:R-:W-:Y:S01]  /*83a0*/  FMUL.FTZ R24, R24, R177.reuse ;  /* 0x000000b118187220 */ /* 0x080fe20000410000 */
[----:B------:R-:W-:Y:S01]  /*83b0*/  F2FP.SATFINITE.E4M3.F32.PACK_AB_MERGE_C R116, R193, R116, RZ ;  /* 0x00000074c174723e */ /* 0x000fe200048070ff */
[-C--:B------:R-:W-:Y:S01]  /*83c0*/  FMUL.FTZ R25, R25, R177.reuse ;  /* 0x000000b119197220 */ /* 0x080fe20000410000 */
[----:B------:R-:W-:Y:S01]  /*83d0*/  F2FP.SATFINITE.E4M3.F32.PACK_AB_MERGE_C R132, R137, R130, R132 ;  /* 0x000000828984723e */ /* 0x000fe20004807084 */
[----:B------:R-:W-:Y:S01]  /*83e0*/  SYNCS.ARRIVE.TRANS64.RED.A1T0 RZ, [UR6], RZ ;  /* 0x000000ffffff79a7 */ /* 0x000fe20008100406 */
[----:B------:R-:W-:Y:S01]  /*83f0*/  F2FP.SATFINITE.E4M3.F32.PACK_AB_MERGE_C R136, R141, R134, R136 ;  /* 0x000000868d88723e */ /* 0x000fe20004807088 */
[----:B------:R-:W-:Y:S01]  /*8400*/  FMUL.FTZ R28, R28, R177 ;  /* 0x000000b11c1c7220 */ /* 0x000fe20000410000 */
[----:B------:R-:W-:Y:S01]  /*8410*/  F2FP.SATFINITE.E4M3.F32.PACK_AB_MERGE_C R15, R124, R15, RZ ;  /* 0x0000000f7c0f723e */ /* 0x000fe200048070ff */
[-C--:B------:R-:W-:Y:S01]  /*8420*/  FMUL.FTZ R29, R29, R177.reuse ;  /* 0x000000b11d1d7220 */ /* 0x080fe20000410000 */
[----:B------:R-:W-:Y:S01]  /*8430*/  F2FP.SATFINITE.E4M3.F32.PACK_AB_MERGE_C R90, R153, R90, RZ ;  /* 0x0000005a995a723e */ /* 0x000fe200048070ff */
[-C--:B------:R-:W-:Y:S01]  /*8440*/  FMUL.FTZ R32, R32, R177.reuse ;  /* 0x000000b120207220 */ /* 0x080fe20000410000 */
[----:B------:R-:W-:Y:S01]  /*8450*/  F2FP.SATFINITE.E4M3.F32.PACK_AB_MERGE_C R128, R157, R128, RZ ;  /* 0x000000809d80723e */ /* 0x000fe200048070ff */
[-C--:B------:R-:W-:Y:S01]  /*8460*/  FMUL.FTZ R33, R33, R177.reuse ;  /* 0x000000b121217220 */ /* 0x080fe20000410000 */
        /* <DEDUP_REMOVED lines=20> */
[----:B------:R-:W-:Y:S01]  /*85b0*/  F2FP.SATFINITE.E4M3.F32.PACK_AB_MERGE_C R172, R11, R10, R12 ;  /* 0x0000000a0bac723e */ /* 0x000fe2000480700c */
        /* <DEDUP_REMOVED lines=68> */
[----:B------:R-:W-:Y:S01]  /*8a00*/  F2FP.SATFINITE.E4M3.F32.PACK_AB_MERGE_C R191, R160, R97, R20 ;  /* 0x00000061a0bf723e */ /* 0x000fe20004807014 */
[----:B------:R-:W-:Y:S06]  /*8a10*/  @P1 BRA `(.L_x_144) ;  /* 0xffffffc800581947 */ /* 0x000fec000383ffff */
.L_x_133:
[----:B------:R-:W-:Y:S06]  /*8a20*/  BAR.ARV 0x8, 0x120 ;  /* 0x0204800000007b1d */ /* 0x000fec0000002000 */
[----:B------:R-:W-:Y:S05]  /*8a30*/  @!P0 BRA `(.L_x_145) ;  /* 0x0000000000048947 */ /* 0x000fea0003800000 */
[----:B------:R-:W-:Y:S01]  /*8a40*/  BPT.TRAP 0x1 ;  /* 0x000000040000795c */ /* 0x000fe20000300000 */
.L_x_145:
[----:B------:R-:W-:Y:S01]  /*8a50*/  ULEA UR4, UR49, UR38, 0x3 ;  /* 0x0000002631047291 */ /* 0x000fe2000f8e183f */
[----:B------:R-:W-:-:S05]  /*8a60*/  IMAD.U32 R0, RZ, RZ, UR36 ;  /* 0x00000024ff007e24 */ /* 0x000fca000f8e00ff */
[----:B------:R-:W-:-:S04]  /*8a70*/  SHF.L.U32 R0, R0, 0x1f, RZ ;  /* 0x0000001f00007819 */ /* 0x000fc800000006ff */
[----:B------:R1:W2:Y:S01]  /*8a80*/  SYNCS.PHASECHK.TRANS64.TRYWAIT P1, [UR4+0x29850], R0 ;  /* 0x02985000ff0075a7 */ /* 0x0002a20008020144 */
[----:B------:R-:W-:Y:S05]  /*8a90*/  @!P0 BRA `(.L_x_146) ;  /* 0x0000000000048947 */ /* 0x000fea0003800000 */
[----:B------:R-:W-:Y:S01]  /*8aa0*/  BPT.TRAP 0x1 ;  /* 0x000000040000795c */ /* 0x000fe20000300000 */
.L_x_146:
[----:B--2---:R-:W-:Y:S05]  /*8ab0*/  @P1 BRA `(.L_x_147) ;  /* 0x0000000000081947 */ /* 0x004fea0003800000 */
[----:B------:R-:W2:Y:S02]  /*8ac0*/  SYNCS.PHASECHK.TRANS64.TRYWAIT P1, [UR4+0x29850], R0 ;  /* 0x02985000ff0075a7 */ /* 0x000ea40008020144 */
[----:B--2---:R-:W-:Y:S05]  /*8ad0*/  @!P1 BRA `(.L_x_148) ;  /* 0x0000004c00ec9947 */ /* 0x004fea0003800000 */
.L_x_147:
        /* <DEDUP_REMOVED lines=32> */
[----:B------:R-:W-:Y:S01]  /*8ce0*/  IMAD.U32 R8, RZ, RZ, UR6 ;  /* 0x00000006ff087e24 */ /* 0x000fe2000f8e00ff */
[----:B------:R-:W-:Y:S02]  /*8cf0*/  @UP0 ULEA.HI.X UR7, UR8, UR7, UR9, 0x2, UP1 ;  /* 0x0000000708070291 */ /* 0x000fe400088f1409 */
[----:B------:R-:W-:-:S04]  /*8d00*/  UIADD3 UR6, UR5, 0x200, URZ ;  /* 0x0000020005067890 */ /* 0x000fc8000fffe03f */
[----:B--2---:R-:W-:Y:S01]  /*8d10*/  IMAD.U32 R9, RZ, RZ, UR7 ;  /* 0x00000007ff097e24 */ /* 0x004fe2000f8e00ff */
[----:B------:R-:W-:-:S04]  /*8d20*/  UMOV UR7, 0xc0000010 ;  /* 0xc000001000077882 */ /* 0x000fc80000000000 */
[----:B------:R2:W3:Y:S01]  /*8d30*/  @P1 LDG.E R10, desc[UR50][R8.64] ;  /* 0x00000032080a1981 */ /* 0x0004e2000c1e1900 */
[----:B------:R-:W-:Y:S02]  /*8d40*/  WARPGROUP.DEPBAR.LE gsb0, 0x0 ;  /* 0x00008000000079c5 */ /* 0x000fe40000010000 */
[----:B------:R-:W-:-:S06]  /*8d50*/  WARPGROUP.ARRIVE ;  /* 0x00000000000079c5 */ /* 0x000fcc0000000000 */
[----:B------:R-:W-:Y:S01]  /*8d60*/  QGMMA.64x128x32.F32.E4M3.E4M3 R24, R180, gdesc[UR4], R24, gsb0 ;  /* 0x01e00004b4187df3 */ /* 0x000fe20008000818 */
[----:B------:R-:W-:Y:S01]  /*8d70*/  UIADD3 UR6, UR5, 0x300, URZ ;  /* 0x0000030005067890 */ /* 0x000fe2000fffe03f */
[----:B------:R-:W-:Y:S01]  /*8d80*/  UMOV UR7, 0xc0000010 ;  /* 0xc000001000077882 */ /* 0x000fe20000000000 */
[----:B------:R-:W4:Y:S04]  /*8d90*/  SHFL.BFLY PT, R11, R6, 0x2, 0x1f ;  /* 0x0c401f00060b7f89 */ /* 0x000f2800000e0000 */
[----:B------:R-:W5:Y:S01]  /*8da0*/  SHFL.BFLY PT, R12, R7, 0x2, 0x1f ;  /* 0x0c401f00070c7f89 */ /* 0x000f6200000e0000 */
[----:B------:R-:W-:Y:S02]  /*8db0*/  WARPGROUP.DEPBAR.LE gsb0, 0x0 ;  /* 0x00008000000079c5 */ /* 0x000fe40000010000 */
[----:B------:R-:W-:-:S06]  /*8dc0*/  WARPGROUP.ARRIVE ;  /* 0x00000000000079c5 */ /* 0x000fcc0000000000 */
[----:B------:R-:W-:Y:S01]  /*8dd0*/  QGMMA.64x128x32.F32.E4M3.E4M3 R24, R184, gdesc[UR4], R24, gsb0 ;  /* 0x01e00004b8187df3 */ /* 0x000fe20008000818 */
[----:B------:R-:W-:Y:S01]  /*8de0*/  UIADD3 UR6, UR5, 0x400, URZ ;  /* 0x0000040005067890 */ /* 0x000fe2000fffe03f */
[----:B------:R-:W-:Y:S01]  /*8df0*/  UMOV UR7, 0xc0000010 ;  /* 0xc000001000077882 */ /* 0x000fe20000000000 */
[----:B----4-:R-:W-:-:S01]  /*8e00*/  FADD.FTZ R11, R11, R6 ;  /* 0x000000060b0b7221 */ /* 0x010fc20000010000 */
[----:B-----5:R-:W-:-:S04]  /*8e10*/  FADD.FTZ R12, R12, R7 ;  /* 0x000000070c0c7221 */ /* 0x020fc80000010000 */
[----:B-1----:R-:W1:Y:S04]  /*8e20*/  SHFL.BFLY PT, R0, R11, 0x1, 0x1f ;  /* 0x0c201f000b007f89 */ /* 0x002e6800000e0000 */
[----:B--2---:R-:W2:Y:S01]  /*8e30*/  SHFL.BFLY PT, R9, R12, 0x1, 0x1f ;  /* 0x0c201f000c097f89 */ /* 0x004ea200000e0000 */
        /* <DEDUP_REMOVED lines=16> */
[----:B------:R-:W4:Y:S01]  /*8f40*/  @P1 MUFU.RCP R11, R14 ;  /* 0x0000000e000b1308 */ /* 0x000f220000001000 */
[----:B------:R-:W-:Y:S01]  /*8f50*/  @P3 FMUL.FTZ R21, R4, 0.69314718246459960938 ;  /* 0x3f31721804153820 */ /* 0x000fe20000410000 */
[----:B-1----:R-:W-:Y:S01]  /*8f60*/  @P3 FMUL.FTZ R12, R12, 0.69314718246459960938 ;  /* 0x3f3172180c0c3820 */ /* 0x002fe20000410000 */
[----:B------:R-:W-:Y:S01]  /*8f70*/  @P2 FMUL.FTZ R8, R4, 0.69314718246459960938 ;  /* 0x3f31721804082820 */ /* 0x000fe20000410000 */
[----:B------:R-:W-:-:S02]  /*8f80*/  IMAD.MOV.U32 R0, RZ, RZ, -0x800000 ;  /* 0xff800000ff007424 */ /* 0x000fc400078e00ff */
[----:B------:R-:W-:Y:S02]  /*8f90*/  IMAD.MOV.U32 R6, RZ, RZ, -0x800000 ;  /* 0xff800000ff067424 */ /* 0x000fe400078e00ff */
[----:B--2---:R-:W-:Y:S01]  /*8fa0*/  @P2 FMUL.FTZ R9, R9, 0.69314718246459960938 ;  /* 0x3f31721809092820 */ /* 0x004fe20000410000 */
[----:B------:R-:W-:-:S01]  /*8fb0*/  @P3 FFMA.FTZ R0, R21, R3, R12 ;  /* 0x0000000315003223 */ /* 0x000fc2000001000c */
[----:B---3--:R-:W-:Y:S02]  /*8fc0*/  FMUL.FTZ R12, R7, R10 ;  /* 0x0000000a070c7220 */ /* 0x008fe40000410000 */
[----:B------:R-:W-:-:S01]  /*8fd0*/  @P2 FFMA.FTZ R6, R8, R5, R9 ;  /* 0x0000000508062223 */ /* 0x000fc20000010009 */
[----:B----4-:R-:W-:Y:S01]  /*8fe0*/  FMUL.FTZ R88, R11, R10 ;  /* 0x0000000a0b587220 */ /* 0x010fe20000410000 */
[----:B------:R-:W-:Y:S02]  /*8ff0*/  WARPGROUP.DEPBAR.LE gsb0, 0x0 ;  /* 0x00008000000079c5 */ /* 0x000fe40000010000 */
[----:B------:R-:W-:Y:S05]  /*9000*/  @!P0 BRA `(.L_x_149) ;  /* 0x0000000000048947 */ /* 0x000fea0003800000 */
[----:B------:R-:W-:Y:S01]  /*9010*/  BPT.TRAP 0x1 ;  /* 0x000000040000795c */ /* 0x000fe20000300000 */
.L_x_149:
        /* <DEDUP_REMOVED lines=29> */
[----:B------:R-:W-:Y:S01]  /*91f0*/  FMUL.FTZ R31, R31, R88 ;  /* 0x000000581f1f7220 */ /* 0x000fe20000410000 */
[-C--:B------:R-:W-:Y:S01]  /*9200*/  FMUL.FTZ R29, R29, R12.reuse ;  /* 0x0000000c1d1d7220 */ /* 0x080fe20000410000 */
[----:B------:R-:W-:Y:S01]  /*9210*/  FMUL.FTZ R36, R36, R12 ;  /* 0x0000000c24247220 */ /* 0x000fe20000410000 */
[----:B-1----:R-:W-:-:S02]  /*9220*/  IMAD.SHL.U32 R3, R89, 0x4, RZ ;  /* 0x0000000459037824 */ /* 0x002fc400078e00ff */
[----:B------:R-:W-:Y:S01]  /*9230*/  FMUL.FTZ R45, R45, R12 ;  /* 0x0000000c2d2d7220 */ /* 0x000fe20000410000 */
[-C--:B------:R-:W-:Y:S01]  /*9240*/  FMUL.FTZ R39, R39, R88.reuse ;  /* 0x0000005827277220 */ /* 0x080fe20000410000 */
[-C--:B------:R-:W-:Y:S01]  /*9250*/  FMUL.FTZ R47, R47, R88.reuse ;  /* 0x000000582f2f7220 */ /* 0x080fe20000410000 */
[-C--:B------:R-:W-:Y:S01]  /*9260*/  FMUL.FTZ R20, R43, R88.reuse ;  /* 0x000000582b147220 */ /* 0x080fe20000410000 */
[----:B------:R-:W-:Y:S01]  /*9270*/  LOP3.LUT R3, R3, 0xc, RZ, 0xc0, !PT ;  /* 0x0000000c03037812 */ /* 0x000fe200078ec0ff */
[-C--:B------:R-:W-:Y:S01]  /*9280*/  FMUL.FTZ R62, R62, R88.reuse ;  /* 0x000000583e3e7220 */ /* 0x080fe20000410000 */
[-C--:B------:R-:W-:Y:S01]  /*9290*/  FMUL.FTZ R63, R63, R88.reuse ;  /* 0x000000583f3f7220 */ /* 0x080fe20000410000 */
[-C--:B------:R-:W-:Y:S01]  /*92a0*/  FMUL.FTZ R70, R70, R88.reuse ;  /* 0x0000005846467220 */ /* 0x080fe20000410000 */
[----:B------:R-:W-:Y:S01]  /*92b0*/  IADD3 R4, P0, R3, UR6, RZ ;  /* 0x0000000603047c10 */ /* 0x000fe2000ff1e0ff */
[-C--:B------:R-:W-:Y:S01]  /*92c0*/  FMUL.FTZ R71, R71, R88.reuse ;  /* 0x0000005847477220 */ /* 0x080fe20000410000 */
[-C--:B------:R-:W-:Y:S01]  /*92d0*/  FMUL.FTZ R78, R78, R88.reuse ;  /* 0x000000584e4e7220 */ /* 0x080fe20000410000 */
[-C--:B------:R-:W-:Y:S01]  /*92e0*/  FMUL.FTZ R79, R79, R88.reuse ;  /* 0x000000584f4f7220 */ /* 0x080fe20000410000 */
[----:B------:R-:W-:Y:S01]  /*92f0*/  FMUL.FTZ R86, R86, R88 ;  /* 0x0000005856567220 */ /* 0x000fe20000410000 */
[----:B------:R-:W-:-:S02]  /*9300*/  IMAD.X R5, RZ, RZ, UR7, P0 ;  /* 0x00000007ff057e24 */ /* 0x000fc400080e06ff */
[-C--:B------:R-:W-:Y:S01]  /*9310*/  FMUL.FTZ R33, R56, R12.reuse ;  /* 0x0000000c38217220 */ /* 0x080fe20000410000 */
[----:B------:R-:W-:Y:S01]  /*9320*/  FMUL.FTZ R32, R57, R12 ;  /* 0x0000000c39207220 */ /* 0x000fe20000410000 */
[----:B------:R-:W-:Y:S01]  /*9330*/  F2FP.BF16.F32.PACK_AB R7, R28, R7 ;  /* 0x000000071c07723e */ /* 0x000fe200000010ff */
[----:B------:R-:W-:Y:S01]  /*9340*/  FMUL.FTZ R25, R50, R88 ;  /* 0x0000005832197220 */ /* 0x000fe20000410000 */
[----:B------:R1:W2:Y:S01]  /*9350*/  LDG.E.CONSTANT R3, desc[UR50][R4.64] ;  /* 0x0000003204037981 */ /* 0x0002a2000c1e9900 */
[-C--:B------:R-:W-:Y:S01]  /*9360*/  FMUL.FTZ R57, R80, R12.reuse ;  /* 0x0000000c50397220 */ /* 0x080fe20000410000 */
[-C--:B------:R-:W-:Y:S01]  /*9370*/  FMUL.FTZ R56, R81, R12.reuse ;  /* 0x0000000c51387220 */ /* 0x080fe20000410000 */
[----:B------:R-:W-:Y:S01]  /*9380*/  LOP3.LUT P0, R28, R89, 0x3, RZ, 0xc0, !PT ;  /* 0x00000003591c7812 */ /* 0x000fe2000780c0ff */
[-C--:B------:R-:W-:Y:S01]  /*9390*/  FMUL.FTZ R24, R49, R12.reuse ;  /* 0x0000000c31187220 */ /* 0x080fe20000410000 */
[----:B------:R-:W-:Y:S01]  /*93a0*/  F2FP.BF16.F32.PACK_AB R25, R54, R25 ;  /* 0x000000193619723e */ /* 0x000fe200000010ff */
[-C--:B------:R-:W-:Y:S01]  /*93b0*/  FMUL.FTZ R41, R64, R12.reuse ;  /* 0x0000000c40297220 */ /* 0x080fe20000410000 */
[----:B------:R-:W-:Y:S01]  /*93c0*/  F2FP.BF16.F32.PACK_AB R57, R84, R57 ;  /* 0x000000395439723e */ /* 0x000fe200000010ff */
[----:B------:R-:W-:Y:S01]  /*93d0*/  FMUL.FTZ R40, R65, R12 ;  /* 0x0000000c41287220 */ /* 0x000fe20000410000 */
[----:B------:R-:W-:Y:S01]  /*93e0*/  ISETP.EQ.OR P0, PT, R28, 0x3, !P0 ;  /* 0x000000031c00780c */ /* 0x000fe20004702670 */
[-C--:B-1----:R-:W-:Y:S01]  /*93f0*/  FMUL.FTZ R5, R26, R88.reuse ;  /* 0x000000581a057220 */ /* 0x082fe20000410000 */
[----:B------:R-:W-:Y:S01]  /*9400*/  FMUL.FTZ R26, R51, R88 ;  /* 0x00000058331a7220 */ /* 0x000fe20000410000 */
[----:B------:R-:W-:Y:S01]  /*9410*/  F2FP.BF16.F32.PACK_AB R56, R85, R56 ;  /* 0x000000385538723e */ /* 0x000fe200000010ff */
[-C--:B------:R-:W-:Y:S01]  /*9420*/  FMUL.FTZ R49, R72, R12.reuse ;  /* 0x0000000c48317220 */ /* 0x080fe20000410000 */
[----:B------:R-:W-:Y:S01]  /*9430*/  F2FP.BF16.F32.PACK_AB R15, R46, R15 ;  /* 0x0000000f2e0f723e */ /* 0x000fe200000010ff */
[----:B------:R-:W-:Y:S01]  /*9440*/  FMUL.FTZ R48, R73, R12 ;  /* 0x0000000c49307220 */ /* 0x000fe20000410000 */
[----:B------:R-:W-:Y:S01]  /*9450*/  F2FP.BF16.F32.PACK_AB R26, R55, R26 ;  /* 0x0000001a371a723e */ /* 0x000fe200000010ff */
[----:B------:R-:W-:Y:S01]  /*9460*/  FMUL.FTZ R4, R27, R88 ;  /* 0x000000581b047220 */ /* 0x000fe20000410000 */
[----:B------:R-:W-:Y:S01]  /*9470*/  SEL R46, R57, R56, P0 ;  /* 0x00000038392e7207 */ /* 0x000fe20000000000 */
[----:B------:R-:W-:Y:S01]  /*9480*/  FMUL.FTZ R12, R35, R88 ;  /* 0x00000058230c7220 */ /* 0x000fe20000410000 */
[----:B------:R-:W-:Y:S01]  /*9490*/  F2FP.BF16.F32.PACK_AB R24, R53, R24 ;  /* 0x000000183518723e */ /* 0x000fe200000010ff */
[-C--:B------:R-:W-:Y:S01]  /*94a0*/  FMUL.FTZ R27, R58, R88.reuse ;  /* 0x000000583a1b7220 */ /* 0x080fe20000410000 */
[----:B------:R-:W-:Y:S01]  /*94b0*/  SEL R57, R56, R57, P0 ;  /* 0x0000003938397207 */ /* 0x000fe20000000000 */
[-C--:B------:R-:W-:Y:S01]  /*94c0*/  FMUL.FTZ R34, R59, R88.reuse ;  /* 0x000000583b227220 */ /* 0x080fe20000410000 */
[----:B------:R-:W-:Y:S01]  /*94d0*/  F2FP.BF16.F32.PACK_AB R21, R52, R21 ;  /* 0x000000153415723e */ /* 0x000fe200000010ff */
[----:B------:R-:W-:Y:S01]  /*94e0*/  FMUL.FTZ R35, R66, R88 ;  /* 0x0000005842237220 */ /* 0x000fe20000410000 */
[----:B------:R-:W-:Y:S01]  /*94f0*/  SEL R56, R25, R26, P0 ;  /* 0x0000001a19387207 */ /* 0x000fe20000000000 */
[-C--:B------:R-:W-:Y:S01]  /*9500*/  FMUL.FTZ R42, R67, R88.reuse ;  /* 0x00000058432a7220 */ /* 0x080fe20000410000 */
[----:B------:R-:W-:Y:S01]  /*9510*/  SEL R53, R26, R25, P0 ;  /* 0x000000191a357207 */ /* 0x000fe20000000000 */
[-C--:B------:R-:W-:Y:S01]  /*9520*/  FMUL.FTZ R43, R74, R88.reuse ;  /* 0x000000584a2b7220 */ /* 0x080fe20000410000 */
[----:B------:R-:W-:Y:S01]  /*9530*/  IADD3 R25, P6, R16, 0x20, RZ ;  /* 0x0000002010197810 */ /* 0x000fe20007fde0ff */
[-C--:B------:R-:W-:Y:S01]  /*9540*/  FMUL.FTZ R50, R75, R88.reuse ;  /* 0x000000584b327220 */ /* 0x080fe20000410000 */
[----:B------:R-:W-:Y:S01]  /*9550*/  F2FP.BF16.F32.PACK_AB R11, R38, R11 ;  /* 0x0000000b260b723e */ /* 0x000fe200000010ff */
[----:B------:R-:W-:Y:S01]  /*9560*/  FMUL.FTZ R51, R82, R88 ;  /* 0x0000005852337220 */ /* 0x000fe20000410000 */
[----:B------:R-:W-:Y:S01]  /*9570*/  F2FP.BF16.F32.PACK_AB R10, R37, R10 ;  /* 0x0000000a250a723e */ /* 0x000fe200000010ff */
[-C--:B------:R-:W-:Y:S01]  /*9580*/  FMUL.FTZ R87, R87, R88.reuse ;  /* 0x0000005857577220 */ /* 0x080fe20000410000 */
[----:B------:R-:W-:Y:S01]  /*9590*/  F2FP.BF16.F32.PACK_AB R33, R60, R33 ;  /* 0x000000213c21723e */ /* 0x000fe200000010ff */
[----:B------:R-:W-:Y:S01]  /*95a0*/  FMUL.FTZ R58, R83, R88 ;  /* 0x00000058533a7220 */ /* 0x000fe20000410000 */
[----:B------:R-:W-:Y:S01]  /*95b0*/  F2FP.BF16.F32.PACK_AB R32, R61, R32 ;  /* 0x000000203d20723e */ /* 0x000fe200000010ff */
[----:B------:R-:W-:Y:S01]  /*95c0*/  UIADD3 UR4, UR4, 0x29860, URZ ;  /* 0x0002986004047890 */ /* 0x000fe2000fffe03f */
[----:B------:R-:W-:Y:S01]  /*95d0*/  SEL R38, R21, R24, P0 ;  /* 0x0000001815267207 */ /* 0x000fe20000000000 */
[----:B------:R-:W1:Y:S01]  /*95e0*/  LDC.64 R64, c[0x0][0xb78] ;  /* 0x0002de00ff407b82 */ /* 0x000e620000000a00 */
[----:B------:R-:W-:Y:S01]  /*95f0*/  SEL R37, R24, R21, P0 ;  /* 0x0000001518257207 */ /* 0x000fe20000000000 */
[----:B------:R-:W-:Y:S01]  /*9600*/  UPRMT UR4, UR37, 0x654, UR4 ;  /* 0x0000065425047896 */ /* 0x000fe20008000004 */
[----:B------:R-:W-:Y:S01]  /*9610*/  LOP3.LUT R24, R25, 0x380, RZ, 0xc0, !PT ;  /* 0x0000038019187812 */ /* 0x000fe200078ec0ff */
[----:B------:R-:W-:Y:S01]  /*9620*/  UIADD3 UR42, -UR42, URZ, URZ ;  /* 0x0000003f2a2a7290 */ /* 0x000fe2000fffe13f */
[----:B------:R-:W-:Y:S01]  /*9630*/  F2FP.BF16.F32.PACK_AB R41, R68, R41 ;  /* 0x000000294429723e */ /* 0x000fe200000010ff */
[----:B------:R-:W-:Y:S01]  /*9640*/  USHF.R.S32.HI UR5, URZ, 0x1f, UR43 ;  /* 0x0000001f3f057899 */ /* 0x000fe2000801142b */
[----:B------:R-:W-:Y:S01]  /*9650*/  F2FP.BF16.F32.PACK_AB R40, R69, R40 ;  /* 0x000000284528723e */ /* 0x000fe200000010ff */
[----:B------:R-:W-:Y:S01]  /*9660*/  ULDC UR8, c[0x0][0xda8] ;  /* 0x00036a0000087ab9 */ /* 0x000fe20000000800 */
[----:B------:R-:W-:Y:S01]  /*9670*/  F2FP.BF16.F32.PACK_AB R13, R44, R13 ;  /* 0x0000000d2c0d723e */ /* 0x000fe200000010ff */
[----:B------:R-:W-:Y:S01]  /*9680*/  ULDC.64 UR6, c[0x0][0xb70] ;  /* 0x0002dc0000067ab9 */ /* 0x000fe20000000a00 */
[----:B------:R-:W-:Y:S01]  /*9690*/  F2FP.BF16.F32.PACK_AB R49, R76, R49 ;  /* 0x000000314c31723e */ /* 0x000fe200000010ff */
[----:B------:R-:W-:Y:S01]  /*96a0*/  SYNCS.ARRIVE.TRANS64.RED.A1T0 RZ, [UR4], RZ ;  /* 0x000000ffffff79a7 */ /* 0x000fe20008100404 */
[----:B------:R-:W-:Y:S01]  /*96b0*/  F2FP.BF16.F32.PACK_AB R48, R77, R48 ;  /* 0x000000304d30723e */ /* 0x000fe200000010ff */
[----:B------:R-:W-:Y:S01]  /*96c0*/  UIMAD UR42, UR8, UR42, UR48 ;  /* 0x0000002a082a72a4 */ /* 0x000fe2000f8e0230 */
[----:B------:R-:W-:Y:S01]  /*96d0*/  SEL R44, R33, R32, P0 ;  /* 0x00000020212c7207 */ /* 0x000fe20000000000 */
[----:B------:R-:W-:Y:S01]  /*96e0*/  UIMAD UR5, UR5, UR6, URZ ;  /* 0x00000006050572a4 */ /* 0x000fe2000f8e023f */
[----:B------:R-:W-:Y:S01]  /*96f0*/  SEL R33, R32, R33, P0 ;  /* 0x0000002120217207 */ /* 0x000fe20000000000 */
[----:B------:R-:W-:Y:S01]  /*9700*/  USHF.L.U32 UR42, UR42, 0x7, URZ ;  /* 0x000000072a2a7899 */ /* 0x000fe2000800063f */
[----:B------:R-:W-:Y:S01]  /*9710*/  SHF.R.U64 R24, R24, 0x3, RZ ;  /* 0x0000000318187819 */ /* 0x000fe200000012ff */
[----:B------:R-:W-:Y:S01]  /*9720*/  UIMAD.WIDE.U32 UR10, UR43, UR6, URZ ;  /* 0x000000062b0a72a5 */ /* 0x000fe2000f8e003f */
[----:B------:R-:W-:Y:S01]  /*9730*/  F2FP.BF16.F32.PACK_AB R5, R30, R5 ;  /* 0x000000051e05723e */ /* 0x000fe200000010ff */
[----:B------:R-:W-:Y:S01]  /*9740*/  UIMAD UR5, UR43, UR7, UR5 ;  /* 0x000000072b0572a4 */ /* 0x000fe2000f8e0205 */
[----:B------:R-:W-:Y:S01]  /*9750*/  F2FP.BF16.F32.PACK_AB R4, R31, R4 ;  /* 0x000000041f04723e */ /* 0x000fe200000010ff */
[----:B------:R-:W-:Y:S01]  /*9760*/  USHF.R.S32.HI UR6, URZ, 0x1f, UR44 ;  /* 0x0000001f3f067899 */ /* 0x000fe2000801142c */
[----:B------:R-:W-:Y:S01]  /*9770*/  SEL R32, R41, R40, P0 ;  /* 0x0000002829207207 */ /* 0x000fe20000000000 */
[----:B------:R-:W-:Y:S01]  /*9780*/  UIADD3 UR5, UR11, UR5, URZ ;  /* 0x000000050b057290 */ /* 0x000fe2000fffe03f */
[----:B------:R-:W-:-:S02]  /*9790*/  SEL R41, R40, R41, P0 ;  /* 0x0000002928297207 */ /* 0x000fc40000000000 */
[----:B------:R-:W-:Y:S02]  /*97a0*/  SEL R40, R49, R48, P0 ;  /* 0x0000003031287207 */ /* 0x000fe40000000000 */
[----:B------:R-:W-:Y:S02]  /*97b0*/  F2FP.BF16.F32.PACK_AB R12, R39, R12 ;  /* 0x0000000c270c723e */ /* 0x000fe400000010ff */
[----:B------:R-:W-:Y:S02]  /*97c0*/  F2FP.BF16.F32.PACK_AB R20, R47, R20 ;  /* 0x000000142f14723e */ /* 0x000fe400000010ff */
[----:B------:R-:W-:Y:S02]  /*97d0*/  SEL R49, R48, R49, P0 ;  /* 0x0000003130317207 */ /* 0x000fe40000000000 */
[----:B------:R-:W-:Y:S01]  /*97e0*/  LOP3.LUT R24, R24, R25, RZ, 0x3c, !PT ;  /* 0x0000001918187212 */ /* 0x000fe200078e3cff */
[----:B------:R-:W-:Y:S01]  /*97f0*/  IMAD.X R25, RZ, RZ, R17, P6 ;  /* 0x000000ffff197224 */ /* 0x000fe200030e0611 */
[----:B------:R-:W-:-:S02]  /*9800*/  SEL R48, R5, R4, P0 ;  /* 0x0000000405307207 */ /* 0x000fc40000000000 */
[----:B------:R-:W-:Y:S02]  /*9810*/  SEL R39, R4, R5, P0 ;  /* 0x0000000504277207 */ /* 0x000fe40000000000 */
[C---:B------:R-:W-:Y:S02]  /*9820*/  IADD3 R21, P1, R16.reuse, 0x40, RZ ;  /* 0x0000004010157810 */ /* 0x040fe40007f3e0ff */
[----:B------:R-:W-:Y:S02]  /*9830*/  IADD3 R5, P6, R16, 0x4060, RZ ;  /* 0x0000406010057810 */ /* 0x000fe40007fde0ff */
[----:B------:R-:W-:Y:S02]  /*9840*/  SEL R54, R15, R20, P0 ;  /* 0x000000140f367207 */ /* 0x000fe40000000000 */
[----:B------:R-:W-:Y:S02]  /*9850*/  SEL R47, R20, R15, P0 ;  /* 0x0000000f142f7207 */ /* 0x000fe40000000000 */
[----:B------:R-:W-:-:S02]  /*9860*/  LOP3.LUT R20, R21, 0x380, RZ, 0xc0, !PT ;  /* 0x0000038015147812 */ /* 0x000fc400078ec0ff */
[----:B------:R-:W-:Y:S02]  /*9870*/  LOP3.LUT R4, R5, 0x380, RZ, 0xc0, !PT ;  /* 0x0000038005047812 */ /* 0x000fe400078ec0ff */
[----:B------:R-:W-:Y:S02]  /*9880*/  SHF.R.U64 R20, R20, 0x3, RZ ;  /* 0x0000000314147819 */ /* 0x000fe400000012ff */
[----:B------:R-:W-:Y:S02]  /*9890*/  F2FP.BF16.F32.PACK_AB R14, R45, R14 ;  /* 0x0000000e2d0e723e */ /* 0x000fe400000010ff */
[----:B------:R-:W-:Y:S02]  /*98a0*/  SHF.R.U64 R4, R4, 0x3, RZ ;  /* 0x0000000304047819 */ /* 0x000fe400000012ff */
[----:B------:R-:W-:Y:S02]  /*98b0*/  F2FP.BF16.F32.PACK_AB R9, R36, R9 ;  /* 0x000000092409723e */ /* 0x000fe400000010ff */
[----:B------:R-:W-:-:S02]  /*98c0*/  SEL R52, R11, R12, P0 ;  /* 0x0000000c0b347207 */ /* 0x000fc40000000000 */
[----:B------:R-:W-:Y:S02]  /*98d0*/  SEL R45, R12, R11, P0 ;  /* 0x0000000b0c2d7207 */ /* 0x000fe40000000000 */
[----:B------:R-:W-:Y:S02]  /*98e0*/  IADD3 R11, P4, R16, 0x4020, RZ ;  /* 0x00004020100b7810 */ /* 0x000fe40007f9e0ff */
[----:B------:R-:W-:Y:S01]  /*98f0*/  LOP3.LUT R20, R20, R21, RZ, 0x3c, !PT ;  /* 0x0000001514147212 */ /* 0x000fe200078e3cff */
[--C-:B------:R-:W-:Y:S01]  /*9900*/  IMAD.X R21, RZ, RZ, R17.reuse, P1 ;  /* 0x000000ffff157224 */ /* 0x100fe200008e0611 */
[----:B------:R-:W-:Y:S02]  /*9910*/  F2FP.BF16.F32.PACK_AB R8, R29, R8 ;  /* 0x000000081d08723e */ /* 0x000fe400000010ff */
[----:B------:R-:W-:Y:S01]  /*9920*/  LOP3.LUT R4, R4, R5, RZ, 0x3c, !PT ;  /* 0x0000000504047212 */ /* 0x000fe200078e3cff */
[----:B------:R-:W-:Y:S01]  /*9930*/  IMAD.X R5, RZ, RZ, R17, P6 ;  /* 0x000000ffff057224 */ /* 0x000fe200030e0611 */
[----:B------:R-:W-:-:S02]  /*9940*/  SEL R30, R9, R10, P0 ;  /* 0x0000000a091e7207 */ /* 0x000fc40000000000 */
[----:B------:R-:W-:Y:S02]  /*9950*/  SEL R29, R10, R9, P0 ;  /* 0x000000090a1d7207 */ /* 0x000fe40000000000 */
[----:B------:R-:W-:Y:S02]  /*9960*/  LOP3.LUT R10, R11, 0x380, RZ, 0xc0, !PT ;  /* 0x000003800b0a7812 */ /* 0x000fe400078ec0ff */
[----:B------:R-:W-:Y:S02]  /*9970*/  F2FP.BF16.F32.PACK_AB R27, R62, R27 ;  /* 0x0000001b3e1b723e */ /* 0x000fe400000010ff */
[----:B------:R-:W-:Y:S01]  /*9980*/  F2FP.BF16.F32.PACK_AB R34, R63, R34 ;  /* 0x000000223f22723e */ /* 0x000fe200000010ff */
[----:B------:R-:W-:Y:S01]  /*9990*/  VIADD R63, R169, UR42 ;  /* 0x0000002aa93f7c36 */ /* 0x000fe20008000000 */
[----:B------:R-:W-:Y:S02]  /*99a0*/  SEL R28, R7, R8, P0 ;  /* 0x00000008071c7207 */ /* 0x000fe40000000000 */
[----:B------:R-:W-:-:S02]  /*99b0*/  MOV R62, R20 ;  /* 0x00000014003e7202 */ /* 0x000fc40000000f00 */
[----:B------:R-:W-:Y:S02]  /*99c0*/  F2FP.BF16.F32.PACK_AB R35, R70, R35 ;  /* 0x000000234623723e */ /* 0x000fe400000010ff */
[----:B------:R-:W-:Y:S02]  /*99d0*/  F2FP.BF16.F32.PACK_AB R42, R71, R42 ;  /* 0x0000002a472a723e */ /* 0x000fe400000010ff */
[----:B------:R-:W-:Y:S02]  /*99e0*/  SEL R7, R8, R7, P0 ;  /* 0x0000000708077207 */ /* 0x000fe40000000000 */
[----:B------:R-:W-:Y:S02]  /*99f0*/  SHF.R.U64 R10, R10, 0x3, RZ ;  /* 0x000000030a0a7819 */ /* 0x000fe400000012ff */
[----:B------:R-:W-:Y:S02]  /*9a00*/  MOV R20, R4 ;  /* 0x0000000400147202 */ /* 0x000fe40000000f00 */
[----:B------:R-:W-:-:S02]  /*9a10*/  F2FP.BF16.F32.PACK_AB R43, R78, R43 ;  /* 0x0000002b4e2b723e */ /* 0x000fc400000010ff */
[----:B------:R-:W-:Y:S02]  /*9a20*/  F2FP.BF16.F32.PACK_AB R50, R79, R50 ;  /* 0x000000324f32723e */ /* 0x000fe400000010ff */
[----:B------:R-:W-:Y:S02]  /*9a30*/  SEL R60, R27, R34, P0 ;  /* 0x000000221b3c7207 */ /* 0x000fe40000000000 */
[----:B------:R-:W-:Y:S02]  /*9a40*/  SEL R55, R34, R27, P0 ;  /* 0x0000001b22377207 */ /* 0x000fe40000000000 */
[----:B------:R-:W-:Y:S02]  /*9a50*/  F2FP.BF16.F32.PACK_AB R51, R86, R51 ;  /* 0x000000335633723e */ /* 0x000fe400000010ff */
[----:B------:R-:W-:Y:S02]  /*9a60*/  F2FP.BF16.F32.PACK_AB R58, R87, R58 ;  /* 0x0000003a573a723e */ /* 0x000fe400000010ff */
[----:B------:R-:W-:-:S02]  /*9a70*/  SEL R34, R35, R42, P0 ;  /* 0x0000002a23227207 */ /* 0x000fc40000000000 */
[----:B------:R-:W-:Y:S01]  /*9a80*/  LOP3.LUT R10, R10, R11, RZ, 0x3c, !PT ;  /* 0x0000000b0a0a7212 */ /* 0x000fe200078e3cff */
[----:B------:R-:W-:Y:S01]  /*9a90*/  IMAD.X R11, RZ, RZ, R17, P4 ;  /* 0x000000ffff0b7224 */ /* 0x000fe200020e0611 */
[----:B------:R-:W-:Y:S02]  /*9aa0*/  SEL R36, R13, R14, P0 ;  /* 0x0000000e0d247207 */ /* 0x000fe40000000000 */
[----:B------:R-:W-:Y:S02]  /*9ab0*/  SEL R35, R42, R35, P0 ;  /* 0x000000232a237207 */ /* 0x000fe40000000000 */
[----:B------:R-:W-:Y:S02]  /*9ac0*/  SEL R31, R14, R13, P0 ;  /* 0x0000000d0e1f7207 */ /* 0x000fe40000000000 */
[----:B------:R-:W-:Y:S02]  /*9ad0*/  SEL R42, R43, R50, P0 ;  /* 0x000000322b2a7207 */ /* 0x000fe40000000000 */
[----:B------:R-:W-:-:S02]  /*9ae0*/  SEL R43, R50, R43, P0 ;  /* 0x0000002b322b7207 */ /* 0x000fc40000000000 */
[----:B------:R-:W-:Y:S02]  /*9af0*/  SEL R50, R51, R58, P0 ;  /* 0x0000003a33327207 */ /* 0x000fe40000000000 */
[----:B------:R-:W-:Y:S02]  /*9b00*/  SEL R51, R58, R51, P0 ;  /* 0x000000333a337207 */ /* 0x000fe40000000000 */
[C---:B------:R-:W-:Y:S02]  /*9b10*/  IADD3 R9, P5, R16.reuse, 0x4040, RZ ;  /* 0x0000404010097810 */ /* 0x040fe40007fbe0ff */
[----:B------:R-:W-:Y:S01]  /*9b20*/  MOV R58, R10 ;  /* 0x0000000a003a7202 */ /* 0x000fe20000000f00 */
[----:B------:R-:W-:Y:S01]  /*9b30*/  VIADD R10, R63, 0x8 ;  /* 0x000000083f0a7836 */ /* 0x000fe20000000000 */
[C---:B------:R-:W-:Y:S02]  /*9b40*/  IADD3 R15, P2, R16.reuse, 0x60, RZ ;  /* 0x00000060100f7810 */ /* 0x040fe40007f5e0ff */
[----:B------:R-:W-:-:S02]  /*9b50*/  IADD3 R13, P3, R16, 0x4000, RZ ;  /* 0x00004000100d7810 */ /* 0x000fc40007f7e0ff */
[----:B------:R-:W-:Y:S02]  /*9b60*/  LOP3.LUT R8, R9, 0x380, RZ, 0xc0, !PT ;  /* 0x0000038009087812 */ /* 0x000fe400078ec0ff */
[----:B------:R-:W-:Y:S02]  /*9b70*/  LOP3.LUT R14, R15, 0x380, RZ, 0xc0, !PT ;  /* 0x000003800f0e7812 */ /* 0x000fe400078ec0ff */
[----:B------:R-:W-:Y:S02]  /*9b80*/  LOP3.LUT R12, R13, 0x380, RZ, 0xc0, !PT ;  /* 0x000003800d0c7812 */ /* 0x000fe400078ec0ff */
[----:B------:R-:W-:Y:S02]  /*9b90*/  LOP3.LUT R27, R16, 0x380, RZ, 0xc0, !PT ;  /* 0x00000380101b7812 */ /* 0x000fe400078ec0ff */
[----:B------:R-:W-:Y:S02]  /*9ba0*/  SHF.R.U64 R8, R8, 0x3, RZ ;  /* 0x0000000308087819 */ /* 0x000fe400000012ff */
[----:B------:R-:W-:-:S02]  /*9bb0*/  SHF.R.U64 R14, R14, 0x3, RZ ;  /* 0x000000030e0e7819 */ /* 0x000fc400000012ff */
[----:B------:R-:W-:Y:S02]  /*9bc0*/  SHF.R.U64 R12, R12, 0x3, RZ ;  /* 0x000000030c0c7819 */ /* 0x000fe400000012ff */
[----:B------:R-:W-:Y:S02]  /*9bd0*/  SHF.R.U64 R27, R27, 0x3, RZ ;  /* 0x000000031b1b7819 */ /* 0x000fe400000012ff */
[----:B------:R-:W-:Y:S01]  /*9be0*/  LOP3.LUT R8, R8, R9, RZ, 0x3c, !PT ;  /* 0x0000000908087212 */ /* 0x000fe200078e3cff */
[--C-:B------:R-:W-:Y:S01]  /*9bf0*/  IMAD.X R9, RZ, RZ, R17.reuse, P5 ;  /* 0x000000ffff097224 */ /* 0x100fe200028e0611 */
[----:B------:R-:W-:Y:S01]  /*9c00*/  LOP3.LUT R14, R14, R15, RZ, 0x3c, !PT ;  /* 0x0000000f0e0e7212 */ /* 0x000fe200078e3cff */
[--C-:B------:R-:W-:Y:S01]  /*9c10*/  IMAD.X R15, RZ, RZ, R17.reuse, P2 ;  /* 0x000000ffff0f7224 */ /* 0x100fe200010e0611 */
[----:B------:R-:W-:Y:S01]  /*9c20*/  LOP3.LUT R12, R12, R13, RZ, 0x3c, !PT ;  /* 0x0000000d0c0c7212 */ /* 0x000fe200078e3cff */
[--C-:B------:R-:W-:Y:S01]  /*9c30*/  IMAD.X R13, RZ, RZ, R17.reuse, P3 ;  /* 0x000000ffff0d7224 */ /* 0x100fe200018e0611 */
[----:B------:R-:W-:Y:S01]  /*9c40*/  LOP3.LUT R26, R27, R16, RZ, 0x3c, !PT ;  /* 0x000000101b1a7212 */ /* 0x000fe200078e3cff */
[----:B------:R-:W-:Y:S01]  /*9c50*/  IMAD.MOV.U32 R27, RZ, RZ, R17 ;  /* 0x000000ffff1b7224 */ /* 0x000fe200078e0011 */
[----:B------:R-:W-:Y:S01]  /*9c60*/  MOV R21, R8 ;  /* 0x0000000800157202 */ /* 0x000fe20000000f00 */
[----:B------:R-:W-:Y:S01]  /*9c70*/  IMAD.U32 R9, RZ, RZ, UR11 ;  /* 0x0000000bff097e24 */ /* 0x000fe2000f8e00ff */
[----:B------:R-:W-:Y:S01]  /*9c80*/  MOV R61, R14 ;  /* 0x0000000e003d7202 */ /* 0x000fe20000000f00 */
[----:B------:R-:W-:Y:S01]  /*9c90*/  IMAD.U32 R8, RZ, RZ, UR10 ;  /* 0x0000000aff087e24 */ /* 0x000fe2000f8e00ff */
[----:B------:R-:W-:Y:S01]  /*9ca0*/  MOV R59, R12 ;  /* 0x0000000c003b7202 */ /* 0x000fe20000000f00 */
[----:B------:R-:W-:Y:S01]  /*9cb0*/  IMAD.U32 R9, RZ, RZ, UR5 ;  /* 0x00000005ff097e24 */ /* 0x000fe2000f8e00ff */
[----:B------:R-:W-:Y:S01]  /*9cc0*/  LOP3.LUT P1, RZ, R19, 0x3, RZ, 0xc0, !PT ;  /* 0x0000000313ff7812 */ /* 0x000fe2000782c0ff */
[----:B------:R-:W-:Y:S01]  /*9cd0*/  ULDC UR5, c[0x0][0xa88] ;  /* 0x0002a20000057ab9 */ /* 0x000fe20000000800 */
[----:B------:R-:W-:-:S02]  /*9ce0*/  MOV R27, R26 ;  /* 0x0000001a001b7202 */ /* 0x000fc40000000f00 */
[----:B------:R-:W-:Y:S02]  /*9cf0*/  MOV R25, R24 ;  /* 0x0000001800197202 */ /* 0x000fe40000000f00 */
[----:B------:R-:W-:Y:S02]  /*9d00*/  ISETP.GE.OR P2, PT, R10, UR5, P1 ;  /* 0x000000050a007c0c */ /* 0x000fe40008f46670 */
[----:B------:R-:W-:Y:S01]  /*9d10*/  ISETP.GE.OR P1, PT, R63, UR5, P1 ;  /* 0x000000053f007c0c */ /* 0x000fe20008f26670 */
[----:B------:R-:W-:Y:S01]  /*9d20*/  ULDC.64 UR4, c[0x0][0xb40] ;  /* 0x0002d00000047ab9 */ /* 0x000fe20000000a00 */
[----:B--2---:R-:W-:Y:S01]  /*9d30*/  LOP3.LUT R4, R3, 0x2, RZ, 0x3c, !PT ;  /* 0x0000000203047812 */ /* 0x004fe200078e3cff */
[----:B------:R-:W-:Y:S04]  /*9d40*/  SHFL.IDX PT, R28, R28, R3, 0x1c1f ;  /* 0x001c1f031c1c7589 */ /* 0x000fe800000e0000 */
[----:B------:R-:W2:Y:S04]  /*9d50*/  SHFL.IDX PT, R7, R7, R4, 0x1c1f ;  /* 0x001c1f0407077589 */ /* 0x000ea800000e0000 */
[----:B------:R-:W-:Y:S04]  /*9d60*/  SHFL.IDX PT, R30, R30, R3, 0x1c1f ;  /* 0x001c1f031e1e7589 */ /* 0x000fe800000e0000 */
[----:B------:R-:W3:Y:S04]  /*9d70*/  SHFL.IDX PT, R29, R29, R4, 0x1c1f ;  /* 0x001c1f041d1d7589 */ /* 0x000ee800000e0000 */
[----:B------:R-:W-:Y:S04]  /*9d80*/  SHFL.IDX PT, R48, R48, R3, 0x1c1f ;  /* 0x001c1f0330307589 */ /* 0x000fe800000e0000 */
[----:B------:R-:W4:Y:S04]  /*9d90*/  SHFL.IDX PT, R39, R39, R4, 0x1c1f ;  /* 0x001c1f0427277589 */ /* 0x000f2800000e0000 */
[----:B------:R-:W-:Y:S04]  /*9da0*/  SHFL.IDX PT, R52, R52, R3, 0x1c1f ;  /* 0x001c1f0334347589 */ /* 0x000fe800000e0000 */
[----:B------:R-:W5:Y:S01]  /*9db0*/  SHFL.IDX PT, R45, R45, R4, 0x1c1f ;  /* 0x001c1f042d2d7589 */ /* 0x000f6200000e0000 */
[----:B--2---:R-:W-:-:S02]  /*9dc0*/  SEL R12, R28, R7, P0 ;  /* 0x000000071c0c7207 */ /* 0x004fc40000000000 */
[----:B------:R-:W-:Y:S01]  /*9dd0*/  SEL R14, R7, R28, P0 ;  /* 0x0000001c070e7207 */ /* 0x000fe20000000000 */
[----:B------:R-:W-:Y:S04]  /*9de0*/  SHFL.IDX PT, R36, R36, R3, 0x1c1f ;  /* 0x001c1f0324247589 */ /* 0x000fe800000e0000 */
[----:B------:R2:W1:Y:S01]  /*9df0*/  SHFL.IDX PT, R11, R31, R4, 0x1c1f ;  /* 0x001c1f041f0b7589 */ /* 0x00046200000e0000 */
[----:B---3--:R-:W-:Y:S02]  /*9e00*/  SEL R28, R30, R29, P0 ;  /* 0x0000001d1e1c7207 */ /* 0x008fe40000000000 */
[----:B------:R-:W-:Y:S01]  /*9e10*/  SEL R30, R29, R30, P0 ;  /* 0x0000001e1d1e7207 */ /* 0x000fe20000000000 */
[----:B------:R-:W-:Y:S04]  /*9e20*/  SHFL.IDX PT, R38, R38, R3, 0x1c1f ;  /* 0x001c1f0326267589 */ /* 0x000fe800000e0000 */
[----:B------:R-:W-:Y:S01]  /*9e30*/  SHFL.IDX PT, R37, R37, R4, 0x1c1f ;  /* 0x001c1f0425257589 */ /* 0x000fe200000e0000 */
[----:B----4-:R-:W-:-:S02]  /*9e40*/  SEL R13, R48, R39, P0 ;  /* 0x00000027300d7207 */ /* 0x010fc40000000000 */
[----:B------:R-:W-:Y:S01]  /*9e50*/  SEL R15, R39, R48, P0 ;  /* 0x00000030270f7207 */ /* 0x000fe20000000000 */
[----:B------:R-:W-:Y:S04]  /*9e60*/  SHFL.IDX PT, R54, R54, R3, 0x1c1f ;  /* 0x001c1f0336367589 */ /* 0x000fe800000e0000 */
[----:B------:R-:W-:Y:S01]  /*9e70*/  SHFL.IDX PT, R47, R47, R4, 0x1c1f ;  /* 0x001c1f042f2f7589 */ /* 0x000fe200000e0000 */
[----:B-----5:R-:W-:Y:S02]  /*9e80*/  SEL R29, R52, R45, P0 ;  /* 0x0000002d341d7207 */ /* 0x020fe40000000000 */
[----:B--2---:R-:W-:Y:S01]  /*9e90*/  SEL R31, R45, R52, P0 ;  /* 0x000000342d1f7207 */ /* 0x004fe20000000000 */
[----:B------:R-:W-:Y:S01]  /*9ea0*/  BAR.SYNC.DEFER_BLOCKING 0x1, 0x100 ;  /* 0x0044000000007b1d */ /* 0x000fe20000010000 */
[----:B-1----:R-:W-:-:S05]  /*9eb0*/  SEL R10, R11, R36, P0 ;  /* 0x000000240b0a7207 */ /* 0x002fca0000000000 */
[----:B------:R-:W-:Y:S04]  /*9ec0*/  SHFL.IDX PT, R56, R56, R3, 0x1c1f ;  /* 0x001c1f0338387589 */ /* 0x000fe800000e0000 */
[----:B------:R-:W1:Y:S04]  /*9ed0*/  SHFL.IDX PT, R53, R53, R4, 0x1c1f ;  /* 0x001c1f0435357589 */ /* 0x000e6800000e0000 */
[----:B------:R-:W-:Y:S04]  /*9ee0*/  SHFL.IDX PT, R44, R44, R3, 0x1c1f ;  /* 0x001c1f032c2c7589 */ /* 0x000fe800000e0000 */
[----:B------:R-:W-:Y:S04]  /*9ef0*/  SHFL.IDX PT, R60, R60, R3, 0x1c1f ;  /* 0x001c1f033c3c7589 */ /* 0x000fe800000e0000 */
[----:B------:R-:W2:Y:S04]  /*9f00*/  SHFL.IDX PT, R33, R33, R4, 0x1c1f ;  /* 0x001c1f0421217589 */ /* 0x000ea800000e0000 */
[----:B------:R-:W-:Y:S04]  /*9f10*/  SHFL.IDX PT, R55, R55, R4, 0x1c1f ;  /* 0x001c1f0437377589 */ /* 0x000fe800000e0000 */
[----:B------:R-:W-:Y:S04]  /*9f20*/  SHFL.IDX PT, R32, R32, R3, 0x1c1f ;  /* 0x001c1f0320207589 */ /* 0x000fe800000e0000 */
[----:B------:R-:W-:Y:S01]  /*9f30*/  SHFL.IDX PT, R34, R34, R3, 0x1c1f ;  /* 0x001c1f0322227589 */ /* 0x000fe200000e0000 */
[----:B-1----:R-:W-:-:S03]  /*9f40*/  SEL R39, R53, R56, P0 ;  /* 0x0000003835277207 */ /* 0x002fc60000000000 */
[----:B------:R-:W-:Y:S04]  /*9f50*/  SHFL.IDX PT, R41, R41, R4, 0x1c1f ;  /* 0x001c1f0429297589 */ /* 0x000fe800000e0000 */
[----:B------:R-:W-:Y:S04]  /*9f60*/  SHFL.IDX PT, R35, R35, R4, 0x1c1f ;  /* 0x001c1f0423237589 */ /* 0x000fe800000e0000 */
[----:B------:R-:W-:Y:S01]  /*9f70*/  SHFL.IDX PT, R40, R40, R3, 0x1c1f ;  /* 0x001c1f0328287589 */ /* 0x000fe200000e0000 */
[----:B--2---:R-:W-:Y:S02]  /*9f80*/  SEL R24, R44, R33, P0 ;  /* 0x000000212c187207 */ /* 0x004fe40000000000 */
[----:B------:R-:W-:Y:S01]  /*9f90*/  SEL R26, R33, R44, P0 ;  /* 0x0000002c211a7207 */ /* 0x000fe20000000000 */
[----:B------:R-:W-:Y:S04]  /*9fa0*/  SHFL.IDX PT, R46, R46, R3, 0x1c1f ;  /* 0x001c1f032e2e7589 */ /* 0x000fe800000e0000 */
[----:B------:R-:W-:Y:S04]  /*9fb0*/  SHFL.IDX PT, R42, R42, R3, 0x1c1f ;  /* 0x001c1f032a2a7589 */ /* 0x000fe800000e0000 */
[----:B------:R-:W-:Y:S04]  /*9fc0*/  SHFL.IDX PT, R49, R49, R4, 0x1c1f ;  /* 0x001c1f0431317589 */ /* 0x000fe800000e0000 */
[----:B------:R-:W1:Y:S04]  /*9fd0*/  SHFL.IDX PT, R57, R57, R4, 0x1c1f ;  /* 0x001c1f0439397589 */ /* 0x000e6800000e0000 */
[----:B------:R-:W2:Y:S04]  /*9fe0*/  SHFL.IDX PT, R43, R43, R4, 0x1c1f ;  /* 0x001c1f042b2b7589 */ /* 0x000ea800000e0000 */
[----:B------:R3:W-:Y:S04]  /*9ff0*/  SHFL.IDX PT, R50, R50, R3, 0x1c1f ;  /* 0x001c1f0332327589 */ /* 0x0007e800000e0000 */
[----:B------:R4:W5:Y:S04]  /*a000*/  SHFL.IDX PT, R51, R51, R4, 0x1c1f ;  /* 0x001c1f0433337589 */ /* 0x00096800000e0000 */
[----:B------:R-:W-:Y:S01]  /*a010*/  STSM.16.M88.4 [R27], R12 ;  /* 0x0000000c1b007844 */ /* 0x000fe20000000200 */
[----:B---3--:R-:W-:-:S03]  /*a020*/  SHF.R.S32.HI R3, RZ, 0x1f, R63 ;  /* 0x0000001fff037819 */ /* 0x008fc6000001143f */
[----:B------:R3:W-:Y:S01]  /*a030*/  STSM.16.M88.4 [R25], R28 ;  /* 0x0000001c19007844 */ /* 0x0007e20000000200 */
[----:B----4-:R-:W-:Y:S01]  /*a040*/  IMAD R4, R64, UR6, RZ ;  /* 0x0000000640047c24 */ /* 0x010fe2000f8e02ff */
[----:B-1----:R-:W-:-:S03]  /*a050*/  SEL R44, R46, R57, P0 ;  /* 0x000000392e2c7207 */ /* 0x002fc60000000000 */
[----:B------:R-:W-:Y:S01]  /*a060*/  IMAD R48, R65, UR44, R4 ;  /* 0x0000002c41307c24 */ /* 0x000fe2000f8e0204 */
[----:B------:R-:W-:Y:S01]  /*a070*/  SEL R46, R57, R46, P0 ;  /* 0x0000002e392e7207 */ /* 0x000fe20000000000 */
[----:B------:R-:W-:Y:S01]  /*a080*/  IMAD.WIDE.U32 R4, R64, UR44, R8 ;  /* 0x0000002c40047c25 */ /* 0x000fe2000f8e0008 */
[----:B------:R-:W-:Y:S02]  /*a090*/  SEL R8, R36, R11, P0 ;  /* 0x0000000b24087207 */ /* 0x000fe40000000000 */
[----:B------:R-:W-:Y:S02]  /*a0a0*/  SEL R36, R38, R37, P0 ;  /* 0x0000002526247207 */ /* 0x000fe40000000000 */
[----:B------:R-:W-:Y:S02]  /*a0b0*/  SEL R38, R37, R38, P0 ;  /* 0x0000002625267207 */ /* 0x000fe40000000000 */
[----:B------:R-:W-:Y:S02]  /*a0c0*/  SEL R9, R54, R47, P0 ;  /* 0x0000002f36097207 */ /* 0x000fe40000000000 */
[----:B------:R-:W-:-:S02]  /*a0d0*/  SEL R11, R47, R54, P0 ;  /* 0x000000362f0b7207 */ /* 0x000fc40000000000 */
[----:B------:R-:W-:Y:S02]  /*a0e0*/  SEL R37, R56, R53, P0 ;  /* 0x0000003538257207 */ /* 0x000fe40000000000 */
[----:B---3--:R-:W-:Y:S01]  /*a0f0*/  SEL R25, R60, R55, P0 ;  /* 0x000000373c197207 */ /* 0x008fe20000000000 */
[----:B------:R-:W-:Y:S01]  /*a100*/  STSM.16.M88.4 [R62], R8 ;  /* 0x000000083e007844 */ /* 0x000fe20000000200 */
[----:B------:R-:W-:Y:S02]  /*a110*/  SEL R27, R55, R60, P0 ;  /* 0x0000003c371b7207 */ /* 0x000fe40000000000 */
[----:B------:R-:W-:Y:S01]  /*a120*/  SEL R12, R32, R41, P0 ;  /* 0x00000029200c7207 */ /* 0x000fe20000000000 */
[----:B------:R-:W-:Y:S01]  /*a130*/  STSM.16.M88.4 [R61], R36 ;  /* 0x000000243d007844 */ /* 0x000fe20000000200 */
[----:B------:R-:W-:Y:S02]  /*a140*/  SEL R14, R41, R32, P0 ;  /* 0x00000020290e7207 */ /* 0x000fe40000000000 */
[----:B------:R-:W-:Y:S01]  /*a150*/  SEL R13, R34, R35, P0 ;  /* 0x00000023220d7207 */ /* 0x000fe20000000000 */
[----:B------:R-:W-:Y:S01]  /*a160*/  STSM.16.M88.4 [R59], R24 ;  /* 0x000000183b007844 */ /* 0x000fe20000000200 */
[----:B------:R-:W-:-:S02]  /*a170*/  SEL R15, R35, R34, P0 ;  /* 0x00000022230f7207 */ /* 0x000fc40000000000 */
[----:B------:R-:W-:Y:S02]  /*a180*/  SEL R28, R40, R49, P0 ;  /* 0x00000031281c7207 */ /* 0x000fe40000000000 */
[----:B------:R-:W-:Y:S01]  /*a190*/  SEL R30, R49, R40, P0 ;  /* 0x00000028311e7207 */ /* 0x000fe20000000000 */
[----:B------:R-:W-:Y:S01]  /*a1a0*/  STSM.16.M88.4 [R58], R12 ;  /* 0x0000000c3a007844 */ /* 0x000fe20000000200 */
[----:B--2---:R-:W-:Y:S02]  /*a1b0*/  SEL R29, R42, R43, P0 ;  /* 0x0000002b2a1d7207 */ /* 0x004fe40000000000 */
[----:B------:R-:W-:Y:S02]  /*a1c0*/  SEL R31, R43, R42, P0 ;  /* 0x0000002a2b1f7207 */ /* 0x000fe40000000000 */
[----:B-----5:R-:W-:Y:S02]  /*a1d0*/  SEL R45, R50, R51, P0 ;  /* 0x00000033322d7207 */ /* 0x020fe40000000000 */
[----:B------:R-:W-:Y:S01]  /*a1e0*/  SEL R47, R51, R50, P0 ;  /* 0x00000032332f7207 */ /* 0x000fe20000000000 */
[----:B------:R-:W-:Y:S01]  /*a1f0*/  STSM.16.M88.4 [R21], R28 ;  /* 0x0000001c15007844 */ /* 0x000fe20000000200 */
[----:B------:R-:W-:-:S03]  /*a200*/  IADD3 R7, P3, R63, R4, RZ ;  /* 0x000000043f077210 */ /* 0x000fc60007f7e0ff */
[----:B------:R-:W-:Y:S01]  /*a210*/  STSM.16.M88.4 [R20], R44 ;  /* 0x0000002c14007844 */ /* 0x000fe20000000200 */
[----:B------:R-:W-:Y:S02]  /*a220*/  IADD3.X R48, R3, R5, R48, P3, !PT ;  /* 0x0000000503307210 */ /* 0x000fe40001ffe430 */
[C---:B------:R-:W-:Y:S01]  /*a230*/  LEA R4, P3, R7.reuse, UR4, 0x2 ;  /* 0x0000000407047c11 */ /* 0x040fe2000f8610ff */
[----:B------:R1:W-:Y:S06]  /*a240*/  MEMBAR.ALL.CTA ;  /* 0x0000000000007992 */ /* 0x0003ec0000008000 */
[----:B-1----:R-:W1:Y:S01]  /*a250*/  FENCE.VIEW.ASYNC.S ;  /* 0x00000000000073c6 */ /* 0x002e620000000000 */
[----:B------:R-:W-:Y:S01]  /*a260*/  ULDC UR4, c[0x0][0xc] ;  /* 0x0000030000047ab9 */ /* 0x000fe20000000800 */
[----:B------:R-:W-:-:S02]  /*a270*/  LEA.HI.X R5, R7, UR5, R48, 0x2, P3 ;  /* 0x0000000507057c11 */ /* 0x000fc400098f1430 */
[----:B-1----:R-:W1:Y:S01]  /*a280*/  SHFL.IDX PT, R3, R168, RZ, 0x1f ;  /* 0x00001fffa8037589 */ /* 0x002e6200000e0000 */
[----:B------:R-:W-:Y:S01]  /*a290*/  UIADD3 UR48, UR4, UR48, URZ ;  /* 0x0000003004307290 */ /* 0x000fe2000fffe03f */
        /* <DEDUP_REMOVED lines=15> */
[----:B------:R-:W-:Y:S01]  /*a390*/  UMOV UR7, 0x40 ;  /* 0x0000004000077882 */ /* 0x000fe20000000000 */
[----:B------:R-:W-:-:S04]  /*a3a0*/  UMOV UR8, 0x1 ;  /* 0x0000000100087882 */ /* 0x000fc80000000000 */
[----:B------:R2:W-:Y:S02]  /*a3b0*/  UTMASTG.5D [UR40], [UR4] ;  /* 0x00000028040073b5 */ /* 0x0005e40008020000 */
[----:B--2---:R-:W-:Y:S01]  /*a3c0*/  UMOV UR40, UR6 ;  /* 0x0000000600287c82 */ /* 0x004fe20008000000 */
[----:B------:R-:W-:Y:S01]  /*a3d0*/  UMOV UR41, UR7 ;  /* 0x0000000700297c82 */ /* 0x000fe20008000000 */
[----:B------:R-:W-:Y:S01]  /*a3e0*/  UIADD3 UR6, UR38, 0x29820, URZ ;  /* 0x0002982026067890 */ /* 0x000fe2000fffe03f */
[----:B------:R2:W-:Y:S03]  /*a3f0*/  UTMASTG.5D [UR40], [UR4] ;  /* 0x00000028040073b5 */ /* 0x0005e60008020000 */
[----:B------:R-:W-:Y:S02]  /*a400*/  UPRMT UR7, URZ, 0x654, UR6 ;  /* 0x000006543f077896 */ /* 0x000fe40008000006 */
[----:B------:R-:W-:Y:S01]  /*a410*/  UPRMT UR6, UR8, 0x654, UR6 ;  /* 0x0000065408067896 */ /* 0x000fe20008000006 */
[----:B------:R0:W-:Y:S01]  /*a420*/  UTMACMDFLUSH ;  /* 0x00000000000079b7 */ /* 0x0001e20000000000 */
[----:B------:R-:W-:-:S05]  /*a430*/  DEPBAR.LE SB0, 0x0 ;  /* 0x000080000000791a */ /* 0x000fca0000000000 */
[----:B------:R-:W-:Y:S02]  /*a440*/  SYNCS.ARRIVE.TRANS64.RED.A1T0 RZ, [UR7], RZ ;  /* 0x000000ffffff79a7 */ /* 0x000fe40008100407 */
[----:B--2---:R-:W-:Y:S03]  /*a450*/  SYNCS.ARRIVE.TRANS64.RED.A1T0 RZ, [UR6], RZ ;  /* 0x000000ffffff79a7 */ /* 0x004fe60008100406 */
.L_x_151:
[----:B------:R-:W-:Y:S05]  /*a460*/  BSYNC B0 ;  /* 0x0000000000007941 */ /* 0x000fea0003800000 */
.L_x_150:
        /* <DEDUP_REMOVED lines=10> */
.L_x_124:
[----:B------:R-:W-:-:S08]  /*a510*/  NOP ;  /* 0x0000000000007918 */ /* 0x000fd00000000000 */
[----:B--2---:R-:W1:-:S00]  /*a520*/  USETMAXREG.DEALLOC.CTAPOOL 0x18 ;  /* 0x00000018000079c8 */ /* 0x004e4000080e0500 */
[----:B-1----:R-:W1:Y:S01]  /*a530*/  LDC R2, c[0x0][0xda4] ;  /* 0x00036900ff027b82 */ /* 0x002e620000000800 */
[----:B------:R-:W-:Y:S01]  /*a540*/  IMAD.MOV.U32 R0, RZ, RZ, 0x1 ;  /* 0x00000001ff007424 */ /* 0x000fe200078e00ff */
[----:B------:R2:W-:Y:S01]  /*a550*/  STL [R1], RZ ;  /* 0x000000ff01007387 */ /* 0x0005e20000100800 */
[----:B------:R-:W-:-:S03]  /*a560*/  UMOV UR47, 0x1 ;  /* 0x00000001002f7882 */ /* 0x000fc60000000000 */
[----:B------:R2:W-:Y:S01]  /*a570*/  STL [R1+0xc], R0 ;  /* 0x00000c0001007387 */ /* 0x0005e20000100800 */
[----:B-1----:R-:W-:-:S13]  /*a580*/  ISETP.LE.AND P0, PT, R2, UR49, PT ;  /* 0x0000003102007c0c */ /* 0x002fda000bf03270 */
[----:B--2---:R-:W-:Y:S05]  /*a590*/  @P0 BRA `(.L_x_153) ;  /* 0x0000002c00f80947 */ /* 0x004fea0003800000 */
[----:B------:R-:W2:Y:S01]  /*a5a0*/  LDL.LU R4, [R1+0x14] ;  /* 0x0000140001047983 */ /* 0x000ea20000300800 */
[----:B------:R-:W1:Y:S02]  /*a5b0*/  S2R R7, SR_TID.X ;  /* 0x0000000000077919 */ /* 0x000e640000002100 */
[C---:B-1----:R-:W-:Y:S02]  /*a5c0*/  IMAD.SHL.U32 R0, R7.reuse, 0x20, RZ ;  /* 0x0000002007007824 */ /* 0x042fe400078e00ff */
[----:B------:R-:W-:-:S03]  /*a5d0*/  IMAD.SHL.U32 R5, R7, 0x4, RZ ;  /* 0x0000000407057824 */ /* 0x000fc600078e00ff */
[----:B------:R-:W-:Y:S02]  /*a5e0*/  LOP3.LUT R2, R0, 0x80, RZ, 0xc0, !PT ;  /* 0x0000008000027812 */ /* 0x000fe400078ec0ff */
[----:B------:R-:W-:Y:S02]  /*a5f0*/  LOP3.LUT R6, R7, 0x7f, RZ, 0xc0, !PT ;  /* 0x0000007f07067812 */ /* 0x000fe400078ec0ff */
[----:B------:R-:W-:Y:S02]  /*a600*/  LOP3.LUT R2, R2, 0x10, R7, 0xf8, !PT ;  /* 0x0000001002027812 */ /* 0x000fe400078ef807 */
[----:B------:R-:W-:Y:S02]  /*a610*/  SHF.R.U32.HI R3, RZ, 0x5, R6 ;  /* 0x00000005ff037819 */ /* 0x000fe40000011606 */
[----:B------:R-:W-:Y:S02]  /*a620*/  LOP3.LUT R5, R2, 0x10, R5, 0x78, !PT ;  /* 0x0000001002057812 */ /* 0x000fe400078e7805 */
[----:B------:R-:W-:-:S02]  /*a630*/  LOP3.LUT R2, R0, 0x60, RZ, 0xc0, !PT ;  /* 0x0000006000027812 */ /* 0x000fc400078ec0ff */
[----:B------:R-:W-:-:S03]  /*a640*/  LOP3.LUT R0, R0, 0x100, RZ, 0xc0, !PT ;  /* 0x0000010000007812 */ /* 0x000fc600078ec0ff */
[----:B------:R-:W-:-:S05]  /*a650*/  IMAD R2, R3, 0x200, R2 ;  /* 0x0000020003027824 */ /* 0x000fca00078e0202 */
[----:B------:R-:W-:Y:S01]  /*a660*/  IADD3 R5, R5, R2, R0 ;  /* 0x0000000205057210 */ /* 0x000fe20007ffe000 */
[----:B------:R-:W-:Y:S01]  /*a670*/  IMAD.SHL.U32 R0, R7, 0x80, RZ ;  /* 0x0000008007007824 */ /* 0x000fe200078e00ff */
[----:B------:R-:W-:-:S04]  /*a680*/  ISETP.NE.AND P2, PT, R6, RZ, PT ;  /* 0x000000ff0600720c */ /* 0x000fc80003f45270 */
[----:B------:R-:W-:Y:S02]  /*a690*/  LOP3.LUT R2, R0, 0x380, RZ, 0xc0, !PT ;  /* 0x0000038000027812 */ /* 0x000fe400078ec0ff */
[----:B------:R-:W-:-:S03]  /*a6a0*/  LOP3.LUT P0, RZ, R7, 0x1f, RZ, 0xc0, !PT ;  /* 0x0000001f07ff7812 */ /* 0x000fc6000780c0ff */
[----:B------:R-:W-:Y:S02]  /*a6b0*/  IMAD R2, R3, 0x10, R2 ;  /* 0x0000001003027824 */ /* 0x000fe400078e0202 */
[----:B------:R-:W-:Y:S01]  /*a6c0*/  IMAD.SHL.U32 R3, R7, 0x10, RZ ;  /* 0x0000001007037824 */ /* 0x000fe200078e00ff */
[----:B------:R-:W-:-:S04]  /*a6d0*/  ISETP.NE.OR P0, PT, R6, RZ, !P0 ;  /* 0x000000ff0600720c */ /* 0x000fc80004705670 */
[----:B------:R-:W-:-:S04]  /*a6e0*/  LOP3.LUT R3, R2, 0x70, R3, 0x78, !PT ;  /* 0x0000007002037812 */ /* 0x000fc800078e7803 */
[----:B------:R-:W-:Y:S01]  /*a6f0*/  LOP3.LUT R0, R3, 0xc00, R0, 0xf8, !PT ;  /* 0x00000c0003007812 */ /* 0x000fe200078ef800 */
[----:B------:R-:W-:Y:S01]  /*a700*/  STL [R1+0x24], R5 ;  /* 0x0000240501007387 */ /* 0x000fe20000100800 */
[----:B------:R-:W-:-:S03]  /*a710*/  LOP3.LUT P1, RZ, R7, 0x4, RZ, 0xc0, !PT ;  /* 0x0000000407ff7812 */ /* 0x000fc6000782c0ff */
[----:B------:R1:W-:Y:S02]  /*a720*/  STL [R1+0x28], R0 ;  /* 0x0000280001007387 */ /* 0x0003e40000100800 */
[----:B-1----:R-:W-:-:S05]  /*a730*/  IMAD.MOV.U32 R0, RZ, RZ, 0x40 ;  /* 0x00000040ff007424 */ /* 0x002fca00078e00ff */
[----:B------:R-:W-:Y:S01]  /*a740*/  SEL R0, R0, 0xffffffc0, !P1 ;  /* 0xffffffc000007807 */ /* 0x000fe20004800000 */
[----:B------:R-:W-:Y:S02]  /*a750*/  ULOP3.LUT UR43, UR46, 0x1, URZ, 0xfc, !UPT ;  /* 0x000000012e2b7892 */ /* 0x000fe4000f8efc3f */
[----:B------:R-:W-:Y:S01]  /*a760*/  ULOP3.LUT UR48, UR46, 0x2, URZ, 0xfc, !UPT ;  /* 0x000000022e307892 */ /* 0x000fe2000f8efc3f */
[----:B------:R-:W-:Y:S01]  /*a770*/  ULDC.64 UR52, c[0x0][0x198] ;  /* 0x0000660000347ab9 */ /* 0x000fe20000000a00 */
[----:B------:R-:W-:Y:S01]  /*a780*/  ULDC UR44, c[0x0][0xc] ;  /* 0x00000300002c7ab9 */ /* 0x000fe20000000800 */
[----:B------:R-:W-:Y:S01]  /*a790*/  UMOV UR47, URZ ;  /* 0x0000003f002f7c82 */ /* 0x000fe20008000000 */
[----:B--2---:R-:W-:-:S04]  /*a7a0*/  LOP3.LUT R4, R4, 0xfffffffe, RZ, 0xc0, !PT ;  /* 0xfffffffe04047812 */ /* 0x004fc800078ec0ff */
[----:B------:R-:W-:-:S04]  /*a7b0*/  @P2 LOP3.LUT R4, R4, 0x1, RZ, 0xfc, !PT ;  /* 0x0000000104042812 */ /* 0x000fc800078efcff */
[----:B------:R-:W-:-:S04]  /*a7c0*/  LOP3.LUT R4, R4, 0xfffffffd, RZ, 0xc0, !PT ;  /* 0xfffffffd04047812 */ /* 0x000fc800078ec0ff */
[----:B------:R-:W-:-:S05]  /*a7d0*/  @P0 LOP3.LUT R4, R4, 0x2, RZ, 0xfc, !PT ;  /* 0x0000000204040812 */ /* 0x000fca00078efcff */
[----:B------:R-:W-:Y:S04]  /*a7e0*/  STL [R1+0x14], R4 ;  /* 0x0000140401007387 */ /* 0x000fe80000100800 */
[----:B------:R-:W-:Y:S04]  /*a7f0*/  STL [R1], RZ ;  /* 0x000000ff01007387 */ /* 0x000fe80000100800 */
[----:B------:R1:W-:Y:S02]  /*a800*/  STL [R1+0x2c], R0 ;  /* 0x00002c0001007387 */ /* 0x0003e40000100800 */
[----:B-1----:R-:W-:-:S05]  /*a810*/  IMAD.MOV.U32 R0, RZ, RZ, 0x1 ;  /* 0x00000001ff007424 */ /* 0x002fca00078e00ff */
[----:B------:R1:W-:Y:S02]  /*a820*/  STL [R1+0xc], R0 ;  /* 0x00000c0001007387 */ /* 0x0003e40000100800 */
.L_x_203:
[----:B--2---:R-:W2:Y:S01]  /*a830*/  S2UR UR4, SR_CgaCtaId ;  /* 0x00000000000479c3 */ /* 0x004ea20000008800 */
        /* <DEDUP_REMOVED lines=16> */
[----:B--2---:R-:W-:-:S03]  /*a940*/  ULEA UR40, UR4, UR40, 0x18 ;  /* 0x0000002804287291 */ /* 0x004fc6000f8ec03f */
        /* <DEDUP_REMOVED lines=14> */
[----:B-1----:R-:W-:Y:S10]  /*aa30*/  @!P0 BRA `(.L_x_154) ;  /* 0x0000000000408947 */ /* 0x002ff40003800000 */
[----:B------:R-:W-:Y:S01]  /*aa40*/  MOV R2, 0x0 ;  /* 0x0000000000027802 */ /* 0x000fe20000000f00 */
[----:B------:R-:W-:Y:S01]  /*aa50*/  ULDC.64 UR6, c[0x4][0xc8] ;  /* 0x0100320000067ab9 */ /* 0x000fe20000000a00 */
[----:B------:R-:W-:Y:S01]  /*aa60*/  ULDC.64 UR8, c[0x4][0xd0] ;  /* 0x0100340000087ab9 */ /* 0x000fe20000000a00 */
[----:B------:R-:W-:Y:S01]  /*aa70*/  ULDC.64 UR4, c[0x4][0x8] ;  /* 0x0100020000047ab9 */ /* 0x000fe20000000a00 */
[----:B------:R-:W-:Y:S02]  /*aa80*/  IMAD.U32 R4, RZ, RZ, UR6 ;  /* 0x00000006ff047e24 */ /* 0x000fe4000f8e00ff */
[----:B------:R-:W2:Y:S01]  /*aa90*/  LDC.64 R2, c[0x4][R2] ;  /* 0x0100000002027b82 */ /* 0x000ea20000000a00 */
        /* <DEDUP_REMOVED lines=10> */
.L_x_154:
[----:B------:R-:W2:Y:S01]  /*ab40*/  LDL.LU R2, [R1+0x14] ;  /* 0x0000140001027983 */ /* 0x000ea20000300800 */
[----:B------:R-:W-:-:S06]  /*ab50*/  UIADD3 UR4, UR40, 0xa400, URZ ;  /* 0x0000a40028047890 */ /* 0x000fcc000fffe03f */
[----:B------:R-:W-:-:S05]  /*ab60*/  IMAD.U32 R16, RZ, RZ, UR4 ;  /* 0x00000004ff107e24 */ /* 0x000fca000f8e00ff */
[----:B------:R-:W-:Y:S02]  /*ab70*/  LOP3.LUT P0, RZ, R16, 0x3ff, RZ, 0xc0, !PT ;  /* 0x000003ff10ff7812 */ /* 0x000fe4000780c0ff */
[----:B--2---:R-:W-:-:S11]  /*ab80*/  LOP3.LUT R2, R2, 0xfffffffb, RZ, 0xc0, !PT ;  /* 0xfffffffb02027812 */ /* 0x004fd600078ec0ff */
[----:B------:R-:W-:-:S05]  /*ab90*/  @P0 LOP3.LUT R2, R2, 0x4, RZ, 0xfc, !PT ;  /* 0x0000000402020812 */ /* 0x000fca00078efcff */
[----:B------:R2:W-:Y:S01]  /*aba0*/  STL [R1+0x14], R2 ;  /* 0x0000140201007387 */ /* 0x0005e20000100800 */
[----:B------:R-:W-:Y:S05]  /*abb0*/  @!P0 BRA `(.L_x_155) ;  /* 0x0000000000408947 */ /* 0x000fea0003800000 */
[----:B--2---:R-:W-:Y:S01]  /*abc0*/  MOV R2, 0x0 ;  /* 0x0000000000027802 */ /* 0x004fe20000000f00 */
        /* <DEDUP_REMOVED lines=15> */
.L_x_155:
[----:B------:R-:W-:-:S04]  /*acc0*/  UIADD3 UR4, UR40, 0x400, URZ ;  /* 0x0000040028047890 */ /* 0x000fc8000fffe03f */
[----:B------:R-:W-:-:S06]  /*acd0*/  ULOP3.LUT UP0, URZ, UR4, 0x9f, URZ, 0xc0, !UPT ;  /* 0x0000009f043f7892 */ /* 0x000fcc000f80c03f */
[----:B------:R-:W-:-:S13]  /*ace0*/  PLOP3.LUT P0, PT, PT, PT, UP0, 0x80, 0x0 ;  /* 0x000000000000781c */ /* 0x000fda0003f0f008 */
        /* <DEDUP_REMOVED lines=17> */
.L_x_156:
[----:B------:R-:W-:-:S13]  /*ae00*/  LOP3.LUT P6, RZ, R16, 0x3ff, RZ, 0xc0, !PT ;  /* 0x000003ff10ff7812 */ /* 0x000fda00078cc0ff */
        /* <DEDUP_REMOVED lines=17> */
.L_x_157:
[----:B------:R-:W-:Y:S01]  /*af20*/  ULDC.64 UR4, c[0x0][0x9f8] ;  /* 0x00027e0000047ab9 */ /* 0x000fe20000000a00 */
[----:B------:R-:W-:Y:S01]  /*af30*/  IMAD.U32 R5, RZ, RZ, UR39 ;  /* 0x00000027ff057e24 */ /* 0x000fe2000f8e00ff */
[----:B------:R-:W-:Y:S01]  /*af40*/  ISETP.NE.U32.AND P0, PT, RZ, UR4, PT ;  /* 0x00000004ff007c0c */ /* 0x000fe2000bf05070 */
[----:B------:R-:W-:Y:S01]  /*af50*/  IMAD.U32 R4, RZ, RZ, UR39 ;  /* 0x00000027ff047e24 */ /* 0x000fe2000f8e00ff */
[----:B-1----:R-:W1:Y:S01]  /*af60*/  LDC R0, c[0x0][0x428] ;  /* 0x00010a00ff007b82 */ /* 0x002e620000000800 */
[----:B------:R-:W3:Y:S01]  /*af70*/  S2R R16, SR_TID.X ;  /* 0x0000000000107919 */ /* 0x000ee20000002100 */
[----:B------:R-:W-:-:S06]  /*af80*/  ISETP.NE.AND.EX P0, PT, RZ, UR5, PT, P0 ;  /* 0x00000005ff007c0c */ /* 0x000fcc000bf05300 */
[----:B------:R-:W4:Y:S08]  /*af90*/  LDC R6, c[0x0][0xda8] ;  /* 0x00036a00ff067b82 */ /* 0x000f300000000800 */
[----:B--2---:R-:W2:Y:S01]  /*afa0*/  @P0 LDC.64 R2, c[0x0][0x9f8] ;  /* 0x00027e00ff020b82 */ /* 0x004ea20000000a00 */
[----:B------:R-:W-:Y:S01]  /*afb0*/  IMAD.U32 R8, RZ, RZ, UR38 ;  /* 0x00000026ff087e24 */ /* 0x000fe2000f8e00ff */
[----:B---3--:R-:W-:Y:S01]  /*afc0*/  LOP3.LUT R16, R16, 0x7f, RZ, 0xc0, !PT ;  /* 0x0000007f10107812 */ /* 0x008fe200078ec0ff */
[----:B--2---:R-:W-:-:S05]  /*afd0*/  @P0 IMAD.WIDE R2, R5, 0x4, R2 ;  /* 0x0000000405020825 */ /* 0x004fca00078e0202 */
[----:B------:R2:W3:Y:S01]  /*afe0*/  @P0 LDG.E R4, desc[UR50][R2.64] ;  /* 0x0000003202040981 */ /* 0x0004e2000c1e1900 */
[----:B-1----:R-:W-:Y:S01]  /*aff0*/  ISETP.NE.AND P0, PT, R0, 0x1, PT ;  /* 0x000000010000780c */ /* 0x002fe20003f05270 */
[----:B------:R-:W-:Y:S01]  /*b000*/  IMAD R5, RZ, RZ, -UR45 ;  /* 0x8000002dff057e24 */ /* 0x000fe2000f8e02ff */
[----:B------:R-:W-:Y:S01]  /*b010*/  ISETP.NE.AND P6, PT, R16, RZ, PT ;  /* 0x000000ff1000720c */ /* 0x000fe20003fc5270 */
[----:B------:R-:W-:Y:S01]  /*b020*/  UMOV UR36, URZ ;  /* 0x0000003f00247c82 */ /* 0x000fe20008000000 */
[----:B------:R-:W1:Y:S01]  /*b030*/  S2R R16, SR_TID.X ;  /* 0x0000000000107919 */ /* 0x000e620000002100 */
[----:B----4-:R-:W-:Y:S01]  /*b040*/  IMAD R5, R6, R5, UR49 ;  /* 0x0000003106057e24 */ /* 0x010fe2000f8e0205 */
[----:B------:R-:W-:Y:S01]  /*b050*/  UMOV UR4, 0x40 ;  /* 0x0000004000047882 */ /* 0x000fe20000000000 */
[----:B------:R-:W-:Y:S01]  /*b060*/  UMOV UR6, UR38 ;  /* 0x0000002600067c82 */ /* 0x000fe20008000000 */
[----:B------:R-:W-:Y:S01]  /*b070*/  UMOV UR7, UR39 ;  /* 0x0000002700077c82 */ /* 0x000fe20008000000 */
[----:B--2---:R-:W2:Y:S01]  /*b080*/  LDC.64 R2, c[0x0][0x3f8] ;  /* 0x0000fe00ff027b82 */ /* 0x004ea20000000a00 */
[----:B------:R-:W-:Y:S01]  /*b090*/  IMAD.SHL.U32 R5, R5, 0x80, RZ ;  /* 0x0000008005057824 */ /* 0x000fe200078e00ff */
[----:B------:R-:W-:Y:S01]  /*b0a0*/  UMOV UR8, 0x80 ;  /* 0x0000008000087882 */ /* 0x000fe20000000000 */
[----:B------:R-:W-:Y:S01]  /*b0b0*/  UMOV UR10, UR38 ;  /* 0x00000026000a7c82 */ /* 0x000fe20008000000 */
[----:B------:R-:W-:-:S02]  /*b0c0*/  UMOV UR11, UR39 ;  /* 0x00000027000b7c82 */ /* 0x000fc40008000000 */
[----:B------:R-:W-:Y:S01]  /*b0d0*/  VOTEU.ALL UP1, P6 ;  /* 0x00000000003f7886 */ /* 0x000fe20003020000 */
[----:B------:R-:W-:Y:S01]  /*b0e0*/  R2UR UR37, R5 ;  /* 0x00000000052572ca */ /* 0x000fe200000e0000 */
[----:B------:R-:W4:Y:S03]  /*b0f0*/  @P0 LDC R0, c[0x0][0x42c] ;  /* 0x00010b00ff000b82 */ /* 0x000f260000000800 */
[----:B------:R-:W-:-:S04]  /*b100*/  @!UP1 UIADD3 UR12, UP0, UR52, 0x270, URZ ;  /* 0x00000270340c9890 */ /* 0x000fc8000ff1e03f */
[----:B------:R-:W-:Y:S01]  /*b110*/  @!UP1 UIADD3.X UR13, URZ, UR53, URZ, UP0, !UPT ;  /* 0x000000353f0d9290 */ /* 0x000fe200087fe43f */
[----:B------:R-:W5:Y:S04]  /*b120*/  @P0 LDC R7, c[0x0][0x430] ;  /* 0x00010c00ff070b82 */ /* 0x000f680000000800 */
[----:B------:R-:W-:Y:S01]  /*b130*/  UMOV UR5, UR37 ;  /* 0x0000002500057c82 */ /* 0x000fe20008000000 */
[----:B------:R-:W-:Y:S01]  /*b140*/  UMOV UR9, UR37 ;  /* 0x0000002500097c82 */ /* 0x000fe20008000000 */
[----:B--2---:R-:W-:Y:S02]  /*b150*/  ISETP.NE.U32.AND P1, PT, R2, RZ, PT ;  /* 0x000000ff0200720c */ /* 0x004fe40003f25070 */
[----:B------:R-:W-:Y:S02]  /*b160*/  @!UP1 UTMAPF.L2.4D [UR36], [UR12] ;  /* 0x000000240c0095b8 */ /* 0x000fe40008018000 */
[----:B------:R-:W-:Y:S01]  /*b170*/  ISETP.NE.AND.EX P1, PT, R3, RZ, PT, P1 ;  /* 0x000000ff0300720c */ /* 0x000fe20003f25310 */
[----:B----4-:R-:W-:Y:S01]  /*b180*/  @P0 IMAD.HI.U32 R0, R0, UR38, RZ ;  /* 0x0000002600000c27 */ /* 0x010fe2000f8e00ff */
[----:B------:R2:W-:Y:S04]  /*b190*/  @!UP1 UTMAPF.L2.4D [UR4], [UR12] ;  /* 0x000000040c0095b8 */ /* 0x0005e80008018000 */
[----:B-----5:R-:W-:Y:S01]  /*b1a0*/  @P0 SHF.R.U32.HI R8, RZ, R7, R0 ;  /* 0x00000007ff080219 */ /* 0x020fe20000011600 */
[----:B------:R4:W-:Y:S04]  /*b1b0*/  @!UP1 UTMAPF.L2.4D [UR8], [UR12] ;  /* 0x000000080c0095b8 */ /* 0x0009e80008018000 */
[----:B------:R1:W-:Y:S01]  /*b1c0*/  STL [R1+0x8], R8 ;  /* 0x0000080801007387 */ /* 0x0003e20000100800 */
[----:B--2---:R-:W-:Y:S01]  /*b1d0*/  UMOV UR4, 0xffffffff ;  /* 0xffffffff00047882 */ /* 0x004fe20000000000 */
[----:B-1----:R-:W-:-:S04]  /*b1e0*/  SHF.R.U32.HI R8, RZ, 0x5, R16 ;  /* 0x00000005ff087819 */ /* 0x002fc80000011610 */
[----:B------:R-:W-:Y:S02]  /*b1f0*/  LOP3.LUT R8, R8, 0x3, RZ, 0xc0, !PT ;  /* 0x0000000308087812 */ /* 0x000fe400078ec0ff */
[----:B---3--:R-:W-:Y:S01]  /*b200*/  SHF.R.S32.HI R10, RZ, 0x1f, R4 ;  /* 0x0000001fff0a7819 */ /* 0x008fe20000011404 */
[----:B------:R4:W-:Y:S01]  /*b210*/  STL [R1+0x10], R4 ;  /* 0x0000100401007387 */ /* 0x0009e20000100800 */
[----:B------:R-:W-:-:S03]  /*b220*/  SEL R0, R4, RZ, !P1 ;  /* 0x000000ff04007207 */ /* 0x000fc60004800000 */
[----:B------:R4:W-:Y:S01]  /*b230*/  STL [R1+0x18], R10 ;  /* 0x0000180a01007387 */ /* 0x0009e20000100800 */
[----:B------:R-:W-:Y:S05]  /*b240*/  BRA.DIV UR4, `(.L_x_158) ;  /* 0x0000002a04287947 */ /* 0x000fea000b800000 */
[----:B------:R1:W2:Y:S02]  /*b250*/  SHFL.IDX PT, R14, R8, RZ, 0x1f ;  /* 0x00001fff080e7589 */ /* 0x0002a400000e0000 */
.L_x_219:
[----:B--2---:R-:W-:Y:S02]  /*b260*/  ISETP.NE.AND P0, PT, R14, RZ, PT ;  /* 0x000000ff0e00720c */ /* 0x004fe40003f05270 */
[----:B------:R-:W-:-:S11]  /*b270*/  PLOP3.LUT P6, PT, PT, PT, PT, 0x8, 0x0 ;  /* 0x000000000000781c */ /* 0x000fd60003fce170 */
[----:B------:R-:W-:Y:S05]  /*b280*/  @P0 BRA `(.L_x_159) ;  /* 0x0000000800480947 */ /* 0x000fea0003800000 */
[----:B------:R-:W-:-:S06]  /*b290*/  UIADD3 UR4, UR41, -0x1, URZ ;  /* 0xffffffff29047890 */ /* 0x000fcc000fffe03f */
[----:B-1----:R-:W-:Y:S01]  /*b2a0*/  IMAD.U32 R8, RZ, RZ, UR4 ;  /* 0x00000004ff087e24 */ /* 0x002fe2000f8e00ff */
[----:B------:R-:W-:-:S03]  /*b2b0*/  UMOV UR4, 0xffffffff ;  /* 0xffffffff00047882 */ /* 0x000fc60000000000 */
[----:B------:R-:W-:Y:S05]  /*b2c0*/  BRA.DIV UR4, `(.L_x_160) ;  /* 0x0000002a04287947 */ /* 0x000fea000b800000 */
[----:B------:R-:W-:-:S13]  /*b2d0*/  ELECT P6, URZ, PT ;  /* 0x00000000003f782f */ /* 0x000fda00038c0000 */
.L_x_222:
[----:B------:R-:W-:Y:S05]  /*b2e0*/  @!P6 BRA `(.L_x_161) ;  /* 0x0000000400b4e947 */ /* 0x000fea0003800000 */
[----:B------:R-:W-:Y:S05]  /*b2f0*/  @!P1 BRA `(.L_x_162) ;  /* 0x0000000000449947 */ /* 0x000fea0003800000 */
[----:B------:R-:W1:Y:S01]  /*b300*/  LDC R9, c[0x0][0x41c] ;  /* 0x00010700ff097b82 */ /* 0x000e620000000800 */
[----:B------:R-:W-:Y:S01]  /*b310*/  ULDC.64 UR4, c[0x0][0x408] ;  /* 0x0001020000047ab9 */ /* 0x000fe20000000a00 */
[----:B-1----:R-:W-:-:S13]  /*b320*/  ISETP.NE.AND P0, PT, R9, 0x1, PT ;  /* 0x000000010900780c */ /* 0x002fda0003f05270 */
[----:B------:R-:W1:Y:S02]  /*b330*/  @P0 LDC.64 R6, c[0x0][0x420] ;  /* 0x00010800ff060b82 */ /* 0x000e640000000a00 */
        /* <DEDUP_REMOVED lines=9> */
[----:B------:R-:W-:-:S03]  /*b3d0*/  LEA R2, P0, R6, R2, 0x2 ;  /* 0x0000000206027211 */ /* 0x000fc600078010ff */
[----:B------:R-:W-:-:S05]  /*b3e0*/  IMAD.IADD R0, R7, 0x1, R0 ;  /* 0x0000000107007824 */ /* 0x000fca00078e0200 */
[----:B------:R-:W-:-:S05]  /*b3f0*/  LEA.HI.X R3, R6, R3, R0, 0x2, P0 ;  /* 0x0000000306037211 */ /* 0x000fca00000f1400 */
[----:B----4-:R1:W5:Y:S02]  /*b400*/  LDG.E R4, desc[UR50][R2.64] ;  /* 0x0000003202047981 */ /* 0x010364000c1e1900 */
.L_x_162:
[----:B-1----:R-:W2:Y:S04]  /*b410*/  LDL R2, [R1] ;  /* 0x0000000001027983 */ /* 0x002ea80000100800 */
[----:B------:R-:W3:Y:S01]  /*b420*/  LDL R0, [R1+0xc] ;  /* 0x00000c0001007983 */ /* 0x000ee20000100800 */
[----:B--2---:R-:W-:Y:S02]  /*b430*/  LEA R2, R2, UR40, 0x3 ;  /* 0x0000002802027c11 */ /* 0x004fe4000f8e18ff */
[----:B---3--:R-:W-:-:S04]  /*b440*/  SHF.L.U32 R3, R0, 0x1f, RZ ;  /* 0x0000001f00037819 */ /* 0x008fc800000006ff */
[----:B------:R-:W1:Y:S02]  /*b450*/  SYNCS.PHASECHK.TRANS64.TRYWAIT P0, [R2+URZ+0x29880], R3 ;  /* 0x02988003020075a7 */ /* 0x000e64000800017f */
[----:B-1----:R-:W-:Y:S05]  /*b460*/  @!P0 BRA `(.L_x_163) ;  /* 0x0000002400e08947 */ /* 0x002fea0003800000 */
.L_x_223:
[----:B------:R-:W2:Y:S01]  /*b470*/  S2R R0, SR_TID.X ;  /* 0x0000000000007919 */ /* 0x000ea20000002100 */
[----:B------:R-:W-:Y:S01]  /*b480*/  UPRMT UR4, UR48, 0x9910, URZ ;  /* 0x0000991030047896 */ /* 0x000fe2000800003f */
[----:B--2---:R-:W-:-:S04]  /*b490*/  LOP3.LUT R0, R0, 0x7f, RZ, 0xc0, !PT ;  /* 0x0000007f00007812 */ /* 0x004fc800078ec0ff */
[----:B------:R-:W-:-:S13]  /*b4a0*/  ISETP.NE.AND P0, PT, R0, RZ, PT ;  /* 0x000000ff0000720c */ /* 0x000fda0003f05270 */
[----:B------:R-:W-:-:S04]  /*b4b0*/  @!P0 IMAD.MOV.U32 R0, RZ, RZ, 0x5000 ;  /* 0x00005000ff008424 */ /* 0x000fc800078e00ff */
[----:B------:R2:W-:Y:S02]  /*b4c0*/  @!P0 SYNCS.ARRIVE.TRANS64 RZ, [R2+URZ+0x29870], R0 ;  /* 0x0298700002ff89a7 */ /* 0x0005e4000800003f */
[----:B--2---:R-:W-:-:S05]  /*b4d0*/  IMAD.U32 R0, RZ, RZ, UR4 ;  /* 0x00000004ff007e24 */ /* 0x004fca000f8e00ff */
[----:B------:R-:W-:-:S13]  /*b4e0*/  ISETP.NE.AND P2, PT, R0, 0x2, PT ;  /* 0x000000020000780c */ /* 0x000fda0003f45270 */
[----:B------:R-:W-:Y:S05]  /*b4f0*/  @P2 BRA `(.L_x_164) ;  /* 0x0000000000042947 */ /* 0x000fea0003800000 */
[----:B----4-:R-:W-:Y:S01]  /*b500*/  BPT.TRAP 0x1 ;  /* 0x000000040000795c */ /* 0x010fe20000300000 */
.L_x_164:
[----:B------:R-:W2:Y:S02]  /*b510*/  LDL R0, [R1+0x14] ;  /* 0x0000140001007983 */ /* 0x000ea40000100800 */
[----:B--2---:R-:W-:-:S13]  /*b520*/  LOP3.LUT P0, RZ, R0, 0x2, RZ, 0xc0, !PT ;  /* 0x0000000200ff7812 */ /* 0x004fda000780c0ff */
[----:B------:R-:W-:Y:S05]  /*b530*/  @P0 BRA `(.L_x_165) ;  /* 0x0000000000040947 */ /* 0x000fea0003800000 */
[----:B----4-:R-:W-:Y:S01]  /*b540*/  BPT.TRAP 0x1 ;  /* 0x000000040000795c */ /* 0x010fe20000300000 */
.L_x_165:
[----:B------:R-:W2:Y:S04]  /*b550*/  LDL R0, [R1] ;  /* 0x0000000001007983 */ /* 0x000ea80000100800 */
[----:B------:R-:W3:Y:S01]  /*b560*/  LDL R6, [R1+0x8] ;  /* 0x0000080001067983 */ /* 0x000ee20000100800 */
[----:B----4-:R-:W-:Y:S01]  /*b570*/  R2UR UR9, R2 ;  /* 0x00000000020972ca */ /* 0x010fe200000e0000 */
[----:B------:R-:W-:Y:S01]  /*b580*/  UIADD3 UR4, UP0, UR52, 0x470, URZ ;  /* 0x0000047034047890 */ /* 0x000fe2000ff1e03f */
[----:B-----5:R-:W-:Y:S01]  /*b590*/  R2UR UR13, R4 ;  /* 0x00000000040d72ca */ /* 0x020fe200000e0000 */
[----:B------:R-:W4:Y:S01]  /*b5a0*/  S2R R9, SR_CgaCtaId ;  /* 0x0000000000097919 */ /* 0x000f220000008800 */
[----:B------:R-:W-:Y:S01]  /*b5b0*/  UMOV UR6, 0x30000 ;  /* 0x0003000000067882 */ /* 0x000fe20000000000 */
[----:B------:R-:W-:Y:S01]  /*b5c0*/  UIADD3.X UR5, URZ, UR53, URZ, UP0, !UPT ;  /* 0x000000353f057290 */ /* 0x000fe200087fe43f */
[----:B------:R-:W1:Y:S01]  /*b5d0*/  S2R R7, SR_CgaCtaId ;  /* 0x0000000000077919 */ /* 0x000e620000008800 */
[----:B------:R-:W-:Y:S01]  /*b5e0*/  UMOV UR14, 0x0 ;  /* 0x00000000000e7882 */ /* 0x000fe20000000000 */
[----:B------:R-:W-:Y:S01]  /*b5f0*/  UMOV UR15, 0x14f00000 ;  /* 0x14f00000000f7882 */ /* 0x000fe20000000000 */
[----:B------:R-:W-:-:S04]  /*b600*/  UMOV UR10, URZ ;  /* 0x0000003f000a7c82 */ /* 0x000fc80008000000 */
[----:B------:R-:W-:Y:S01]  /*b610*/  UIADD3 UR9, UR9, 0x29870, URZ ;  /* 0x0002987009097890 */ /* 0x000fe2000fffe03f */
[----:B----4-:R-:W-:Y:S02]  /*b620*/  LOP3.LUT R9, R9, 0x1, RZ, 0xc0, !PT ;  /* 0x0000000109097812 */ /* 0x010fe400078ec0ff */
[----:B-1----:R-:W-:-:S03]  /*b630*/  LOP3.LUT R7, R7, 0x1, RZ, 0xc0, !PT ;  /* 0x0000000107077812 */ /* 0x002fc600078ec0ff */
[----:B------:R-:W-:Y:S02]  /*b640*/  IMAD R9, R9, 0x2800, RZ ;  /* 0x0000280009097824 */ /* 0x000fe400078e02ff */
[----:B------:R-:W-:-:S04]  /*b650*/  IMAD R7, R7, 0x50, RZ ;  /* 0x0000005007077824 */ /* 0x000fc800078e02ff */
[----:B------:R-:W-:-:S05]  /*b660*/  IMAD R8, R8, 0xa0, R7 ;  /* 0x000000a008087824 */ /* 0x000fca00078e0207 */
[----:B------:R-:W-:Y:S01]  /*b670*/  R2UR UR11, R8 ;  /* 0x00000000080b72ca */ /* 0x000fe200000e0000 */
[----:B--2---:R-:W-:Y:S01]  /*b680*/  IMAD R0, R0, 0x5000, R9 ;  /* 0x0000500000007824 */ /* 0x004fe200078e0209 */
[----:B---3--:R-:W-:-:S04]  /*b690*/  R2UR UR12, R6 ;  /* 0x00000000060c72ca */ /* 0x008fc800000e0000 */
[----:B------:R-:W-:-:S13]  /*b6a0*/  R2UR UR8, R0 ;  /* 0x00000000000872ca */ /* 0x000fda00000e0000 */
[----:B------:R-:W-:-:S09]  /*b6b0*/  UIADD3 UR8, UR40, 0xa400, UR8 ;  /* 0x0000a40028087890 */ /* 0x000fd2000fffe008 */
[----:B------:R1:W-:Y:S01]  /*b6c0*/  UTMALDG.4D.MULTICAST [UR8], [UR4], UR6, desc[UR14] ;  /* 0x00000e08040073b4 */ /* 0x0003e20008019806 */
[----:B------:R-:W2:Y:S02]  /*b6d0*/  SYNCS.PHASECHK.TRANS64.TRYWAIT P0, [R2+URZ+0x29840], R3 ;  /* 0x02984003020075a7 */ /* 0x000ea4000800017f */
[----:B-12---:R-:W-:Y:S05]  /*b6e0*/  @!P0 BRA `(.L_x_166) ;  /* 0x0000002400548947 */ /* 0x006fea0003800000 */
.L_x_224:
[----:B------:R-:W2:Y:S02]  /*b6f0*/  S2R R0, SR_TID.X ;  /* 0x0000000000007919 */ /* 0x000ea40000002100 */
[----:B--2---:R-:W-:-:S04]  /*b700*/  LOP3.LUT R0, R0, 0x7f, RZ, 0xc0, !PT ;  /* 0x0000007f00007812 */ /* 0x004fc800078ec0ff */
[----:B------:R-:W-:-:S13]  /*b710*/  ISETP.NE.AND P0, PT, R0, RZ, PT ;  /* 0x000000ff0000720c */ /* 0x000fda0003f05270 */
[----:B-1----:R-:W-:-:S04]  /*b720*/  @!P0 IMAD.MOV.U32 R3, RZ, RZ, 0x7800 ;  /* 0x00007800ff038424 */ /* 0x002fc800078e00ff */
[----:B------:R1:W-:Y:S01]  /*b730*/  @!P0 SYNCS.ARRIVE.TRANS64 RZ, [R2+URZ+0x29830], R3 ;  /* 0x0298300302ff89a7 */ /* 0x0003e2000800003f */
[----:B------:R-:W-:Y:S05]  /*b740*/  @P2 BRA `(.L_x_167) ;  /* 0x0000000000042947 */ /* 0x000fea0003800000 */
[----:B------:R-:W-:Y:S01]  /*b750*/  BPT.TRAP 0x1 ;  /* 0x000000040000795c */ /* 0x000fe20000300000 */
.L_x_167:
[----:B------:R-:W2:Y:S02]  /*b760*/  LDL R0, [R1+0x14] ;  /* 0x0000140001007983 */ /* 0x000ea40000100800 */
[----:B--2---:R-:W-:-:S13]  /*b770*/  LOP3.LUT P0, RZ, R0, 0x2, RZ, 0xc0, !PT ;  /* 0x0000000200ff7812 */ /* 0x004fda000780c0ff */
[----:B------:R-:W-:Y:S05]  /*b780*/  @P0 BRA `(.L_x_168) ;  /* 0x0000000000040947 */ /* 0x000fea0003800000 */
[----:B------:R-:W-:Y:S01]  /*b790*/  BPT.TRAP 0x1 ;  /* 0x000000040000795c */ /* 0x000fe20000300000 */
.L_x_168:
[----:B------:R-:W2:Y:S04]  /*b7a0*/  LDL R0, [R1] ;  /* 0x0000000001007983 */ /* 0x000ea80000100800 */
[----:B-1----:R-:W3:Y:S01]  /*b7b0*/  LDL R3, [R1+0x8] ;  /* 0x0000080001037983 */ /* 0x002ee20000100800 */
[----:B------:R-:W1:Y:S01]  /*b7c0*/  S2R R6, SR_CgaCtaId ;  /* 0x0000000000067919 */ /* 0x000e620000008800 */
[----:B------:R-:W-:Y:S01]  /*b7d0*/  R2UR UR9, R2 ;  /* 0x00000000020972ca */ /* 0x000fe200000e0000 */
[----:B------:R-:W-:Y:S01]  /*b7e0*/  UIADD3 UR4, UP0, UR52, 0x370, URZ ;  /* 0x0000037034047890 */ /* 0x000fe2000ff1e03f */
[----:B------:R-:W-:Y:S02]  /*b7f0*/  R2UR UR11, R8 ;  /* 0x00000000080b72ca */ /* 0x000fe400000e0000 */
[----:B------:R-:W-:-:S02]  /*b800*/  R2UR UR13, R4 ;  /* 0x00000000040d72ca */ /* 0x000fc400000e0000 */
[----:B-1----:R-:W-:-:S05]  /*b810*/  LOP3.LUT R6, R6, 0x1, RZ, 0xc0, !PT ;  /* 0x0000000106067812 */ /* 0x002fca00078ec0ff */
[----:B------:R-:W-:Y:S02]  /*b820*/  IMAD R6, R6, 0x1400, RZ ;  /* 0x0000140006067824 */ /* 0x000fe400078e02ff */
[----:B------:R-:W-:Y:S01]  /*b830*/  UIADD3 UR9, UR9, 0x29830, URZ ;  /* 0x0002983009097890 */ /* 0x000fe2000fffe03f */
[----:B------:R-:W-:Y:S01]  /*b840*/  UMOV UR10, URZ ;  /* 0x0000003f000a7c82 */ /* 0x000fe20008000000 */
[----:B------:R-:W-:Y:S01]  /*b850*/  UMOV UR18, 0x30000 ;  /* 0x0003000000127882 */ /* 0x000fe20000000000 */
[----:B------:R-:W-:Y:S01]  /*b860*/  UMOV UR6, 0x0 ;  /* 0x0000000000067882 */ /* 0x000fe20000000000 */
[----:B------:R-:W-:Y:S01]  /*b870*/  UMOV UR7, 0x14f00000 ;  /* 0x14f0000000077882 */ /* 0x000fe20000000000 */
[----:B------:R-:W-:Y:S01]  /*b880*/  UMOV UR16, 0x40 ;  /* 0x0000004000107882 */ /* 0x000fe20000000000 */
[----:B--2---:R-:W-:-:S05]  /*b890*/  IMAD R0, R0, 0x7800, R6 ;  /* 0x0000780000007824 */ /* 0x004fca00078e0206 */
[----:B------:R-:W-:Y:S02]  /*b8a0*/  R2UR UR5, R0 ;  /* 0x00000000000572ca */ /* 0x000fe400000e0000 */
[----:B---3--:R-:W-:-:S11]  /*b8b0*/  R2UR UR12, R3 ;  /* 0x00000000030c72ca */ /* 0x008fd600000e0000 */
[----:B------:R-:W-:Y:S02]  /*b8c0*/  UIADD3 UR8, UR40, UR5, URZ ;  /* 0x0000000528087290 */ /* 0x000fe4000fffe03f */
[----:B------:R-:W-:Y:S02]  /*b8d0*/  UIADD3.X UR5, URZ, UR53, URZ, UP0, !UPT ;  /* 0x000000353f057290 */ /* 0x000fe400087fe43f */
[----:B------:R-:W-:Y:S02]  /*b8e0*/  UIADD3 UR14, UR8, 0x1a400, URZ ;  /* 0x0001a400080e7890 */ /* 0x000fe4000fffe03f */
[----:B------:R-:W-:Y:S02]  /*b8f0*/  UIADD3 UR15, UR8, 0x1cc00, URZ ;  /* 0x0001cc00080f7890 */ /* 0x000fe4000fffe03f */
[----:B------:R-:W-:-:S03]  /*b900*/  UIADD3 UR17, UR8, 0x1f400, URZ ;  /* 0x0001f40008117890 */ /* 0x000fc6000fffe03f */
[----:B------:R-:W-:Y:S02]  /*b910*/  UMOV UR8, UR14 ;  /* 0x0000000e00087c82 */ /* 0x000fe40008000000 */
[----:B------:R1:W-:Y:S01]  /*b920*/  UTMALDG.4D.MULTICAST [UR8], [UR4], UR18, desc[UR6] ;  /* 0x00000608040073b4 */ /* 0x0003e20008019812 */
[----:B------:R-:W-:Y:S01]  /*b930*/  UMOV UR14, 0x80 ;  /* 0x00000080000e7882 */ /* 0x000fe20000000000 */
[----:B------:R-:W-:Y:S01]  /*b940*/  IMAD.MOV.U32 R0, RZ, RZ, R4 ;  /* 0x000000ffff007224 */ /* 0x000fe200078e0004 */
[----:B-1----:R-:W-:Y:S01]  /*b950*/  UMOV UR8, UR15 ;  /* 0x0000000f00087c82 */ /* 0x002fe20008000000 */
[----:B------:R-:W-:Y:S02]  /*b960*/  UMOV UR10, UR16 ;  /* 0x00000010000a7c82 */ /* 0x000fe40008000000 */
[----:B------:R1:W-:Y:S02]  /*b970*/  UTMALDG.4D.MULTICAST [UR8], [UR4], UR18, desc[UR6] ;  /* 0x00000608040073b4 */ /* 0x0003e40008019812 */
[----:B-1----:R-:W-:Y:S01]  /*b980*/  UMOV UR8, UR17 ;  /* 0x0000001100087c82 */ /* 0x002fe20008000000 */
[----:B------:R-:W-:-:S02]  /*b990*/  UMOV UR10, UR14 ;  /* 0x0000000e000a7c82 */ /* 0x000fc40008000000 */
[----:B------:R1:W-:Y:S02]  /*b9a0*/  UTMALDG.4D.MULTICAST [UR8], [UR4], UR18, desc[UR6] ;  /* 0x00000608040073b4 */ /* 0x0003e40008019812 */
[----:B-1----:R-:W-:Y:S01]  /*b9b0*/  NOP ;  /* 0x0000000000007918 */ /* 0x002fe20000000000 */
.L_x_161:
[----:B------:R-:W-:Y:S05]  /*b9c0*/  WARPSYNC.ALL ;  /* 0x0000000000007948 */ /* 0x000fea0003800000 */
[----:B------:R-:W-:Y:S01]  /*b9d0*/  ELECT P0, URZ, PT ;  /* 0x00000000003f782f */ /* 0x000fe20003800000 */
[----:B------:R-:W-:Y:S01]  /*b9e0*/  BAR.SYNC.DEFER_BLOCKING 0x8, 0x120 ;  /* 0x0204800000007b1d */ /* 0x000fe20000010000 */
[----:B------:R-:W-:Y:S02]  /*b9f0*/  UIADD3 UR4, UP0, UR52, 0x270, URZ ;  /* 0x0000027034047890 */ /* 0x000fe4000ff1e03f */
[----:B----4-:R-:W-:Y:S02]  /*ba00*/  UIADD3 UR8, UR40, 0x14400, URZ ;  /* 0x0001440028087890 */ /* 0x010fe4000fffe03f */
        /* <DEDUP_REMOVED lines=26> */
.L_x_159:
[----:B------:R-:W-:-:S06]  /*bbb0*/  ULOP3.LUT UR4, UR47, 0x1, URZ, 0xc, !UPT ;  /* 0x000000012f047892 */ /* 0x000fcc000f8e0c3f */
[----:B------:R-:W-:-:S05]  /*bbc0*/  IMAD.U32 R2, RZ, RZ, UR4 ;  /* 0x00000004ff027e24 */ /* 0x000fca000f8e00ff */
[----:B------:R-:W-:-:S04]  /*bbd0*/  SHF.L.U32 R2, R2, 0x1f, RZ ;  /* 0x0000001f02027819 */ /* 0x000fc800000006ff */
[----:B------:R-:W2:Y:S02]  /*bbe0*/  SYNCS.PHASECHK.TRANS64.TRYWAIT P0, [UR40+0x29820], R2 ;  /* 0x02982002ff0075a7 */ /* 0x000ea40008000168 */
[----:B--2---:R-:W-:Y:S05]  /*bbf0*/  @!P0 BRA `(.L_x_169) ;  /* 0x0000002000248947 */ /* 0x004fea0003800000 */
.L_x_225:
[----:B------:R-:W-:-:S06]  /*bc00*/  UISETP.GE.AND UP0, UPT, UR42, 0xa1, UPT ;  /* 0x000000a12a00788c */ /* 0x000fcc000bf06270 */
[----:B------:R-:W-:-:S13]  /*bc10*/  PLOP3.LUT P0, PT, PT, PT, UP0, 0x80, 0x0 ;  /* 0x000000000000781c */ /* 0x000fda0003f0f008 */
[----:B------:R-:W-:Y:S05]  /*bc20*/  @!P0 BRA `(.L_x_170) ;  /* 0x0000001000608947 */ /* 0x000fea0003800000 */
[----:B------:R3:W5:Y:S01]  /*bc30*/  LDL.LU R6, [R1+0xc] ;  /* 0x00000c0001067983 */ /* 0x0007620000300800 */
[----:B------:R-:W-:-:S03]  /*bc40*/  UIADD3 UR4, UR41, -0x2, URZ ;  /* 0xfffffffe29047890 */ /* 0x000fc6000fffe03f */
[----:B------:R3:W5:Y:S03]  /*bc50*/  LDL.LU R7, [R1] ;  /* 0x0000000001077983 */ /* 0x0007660000300800 */
[----:B------:R-:W-:-:S07]  /*bc60*/  IMAD.U32 R20, RZ, RZ, UR4 ;  /* 0x00000004ff147e24 */ /* 0x000fce000f8e00ff */
.L_x_195:
[----:B-12--5:R-:W-:Y:S01]  /*bc70*/  VIADD R2, R7, 0x1 ;  /* 0x0000000107027836 */ /* 0x026fe20000000000 */
[----:B------:R-:W-:Y:S04]  /*bc80*/  BSSY B0, `(.L_x_171) ;  /* 0x00000a0000007945 */ /* 0x000fe80003800000 */
[----:B------:R-:W-:-:S04]  /*bc90*/  ISETP.NE.AND P0, PT, R2, 0x2, PT ;  /* 0x000000020200780c */ /* 0x000fc80003f05270 */
[----:B------:R-:W-:Y:S02]  /*bca0*/  SEL R3, RZ, 0x1, P0 ;  /* 0x00000001ff037807 */ /* 0x000fe40000000000 */
[----:B----4-:R-:W-:Y:S02]  /*bcb0*/  SEL R10, R2, RZ, P0 ;  /* 0x000000ff020a7207 */ /* 0x010fe40000000000 */
[----:B------:R-:W-:-:S05]  /*bcc0*/  LOP3.LUT R9, R6, R3, RZ, 0x3c, !PT ;  /* 0x0000000306097212 */ /* 0x000fca00078e3cff */
[----:B------:R2:W-:Y:S04]  /*bcd0*/  STL [R1+0xc], R9 ;  /* 0x00000c0901007387 */ /* 0x0005e80000100800 */
[----:B------:R2:W-:Y:S01]  /*bce0*/  STL [R1], R10 ;  /* 0x0000000a01007387 */ /* 0x0005e20000100800 */
[----:B------:R-:W-:Y:S05]  /*bcf0*/  @!P6 BRA `(.L_x_172) ;  /* 0x000000080060e947 */ /* 0x000fea0003800000 */
[----:B-1----:R-:W-:Y:S01]  /*bd00*/  IMAD.MOV.U32 R8, RZ, RZ, R20 ;  /* 0x000000ffff087224 */ /* 0x002fe200078e0014 */
[----:B------:R-:W-:Y:S06]  /*bd10*/  @!P1 BRA `(.L_x_173) ;  /* 0x0000000000509947 */ /* 0x000fec0003800000 */
[----:B------:R-:W4:Y:S01]  /*bd20*/  LDL R5, [R1+0x18] ;  /* 0x0000180001057983 */ /* 0x000f220000100800 */
[----:B------:R-:W1:Y:S01]  /*bd30*/  LDC R8, c[0x0][0x41c] ;  /* 0x00010700ff087b82 */ /* 0x000e620000000800 */
[----:B------:R-:W-:Y:S02]  /*bd40*/  ULDC.64 UR4, c[0x0][0x408] ;  /* 0x0001020000047ab9 */ /* 0x000fe40000000a00 */
[----:B------:R-:W2:Y:S01]  /*bd50*/  LDL R4, [R1+0x10] ;  /* 0x0000100001047983 */ /* 0x000ea20000100800 */
        /* <DEDUP_REMOVED lines=8> */
[----:B----4-:R-:W-:-:S04]  /*bde0*/  IMAD R0, R5, UR4, RZ ;  /* 0x0000000405007c24 */ /* 0x010fc8000f8e02ff */
[C---:B--2---:R-:W-:Y:S02]  /*bdf0*/  IMAD R0, R4.reuse, UR5, R0 ;  /* 0x0000000504007c24 */ /* 0x044fe4000f8e0200 */
[----:B------:R-:W-:Y:S01]  /*be00*/  IMAD.WIDE.U32 R2, R4, UR4, R2 ;  /* 0x0000000404027c25 */ /* 0x000fe2000f8e0002 */
[----:B------:R-:W-:-:S03]  /*be10*/  ULDC.64 UR4, c[0x0][0x3f8] ;  /* 0x0000fe0000047ab9 */ /* 0x000fc60000000a00 */
[----:B------:R-:W-:Y:S01]  /*be20*/  IMAD.IADD R0, R0, 0x1, R3 ;  /* 0x0000000100007824 */ /* 0x000fe200078e0203 */
[----:B------:R-:W-:-:S04]  /*be30*/  LEA R4, P0, R2, UR4, 0x2 ;  /* 0x0000000402047c11 */ /* 0x000fc8000f8010ff */
[----:B------:R-:W-:-:S05]  /*be40*/  LEA.HI.X R5, R2, UR5, R0, 0x2, P0 ;  /* 0x0000000502057c11 */ /* 0x000fca00080f1400 */
[----:B------:R1:W5:Y:S04]  /*be50*/  LDG.E R0, desc[UR50][R4.64] ;  /* 0x0000003204007981 */ /* 0x000368000c1e1900 */
.L_x_173:
[----:B-1----:R-:W-:Y:S01]  /*be60*/  LEA R4, R10, UR40, 0x3 ;  /* 0x000000280a047c11 */ /* 0x002fe2000f8e18ff */
[----:B------:R-:W-:Y:S01]  /*be70*/  BSSY B1, `(.L_x_174) ;  /* 0x0000004000017945 */ /* 0x000fe20003800000 */
[----:B------:R-:W-:-:S04]  /*be80*/  SHF.L.U32 R3, R9, 0x1f, RZ ;  /* 0x0000001f09037819 */ /* 0x000fc800000006ff */
[----:B------:R-:W1:Y:S02]  /*be90*/  SYNCS.PHASECHK.TRANS64.TRYWAIT P0, [R4+URZ+0x29880], R3 ;  /* 0x02988003040075a7 */ /* 0x000e64000800017f */
[----:B-1----:R-:W-:Y:S05]  /*bea0*/  @!P0 BRA `(.L_x_175) ;  /* 0x0000001c00908947 */ /* 0x002fea0003800000 */
.L_x_226:
[----:B------:R-:W-:Y:S05]  /*beb0*/  BSYNC B1 ;  /* 0x0000000000017941 */ /* 0x000fea0003800000 */
.L_x_174:
[----:B------:R-:W4:Y:S01]  /*bec0*/  S2R R2, SR_TID.X ;  /* 0x0000000000027919 */ /* 0x000f220000002100 */
[----:B------:R-:W-:Y:S01]  /*bed0*/  UPRMT UR4, UR48, 0x9910, URZ ;  /* 0x0000991030047896 */ /* 0x000fe2000800003f */
[----:B----4-:R-:W-:-:S04]  /*bee0*/  LOP3.LUT R2, R2, 0x7f, RZ, 0xc0, !PT ;  /* 0x0000007f02027812 */ /* 0x010fc800078ec0ff */
[----:B------:R-:W-:-:S13]  /*bef0*/  ISETP.NE.AND P0, PT, R2, RZ, PT ;  /* 0x000000ff0200720c */ /* 0x000fda0003f05270 */
[----:B------:R-:W-:-:S04]  /*bf00*/  @!P0 IMAD.MOV.U32 R2, RZ, RZ, 0x5000 ;  /* 0x00005000ff028424 */ /* 0x000fc800078e00ff */
[----:B------:R4:W-:Y:S02]  /*bf10*/  @!P0 SYNCS.ARRIVE.TRANS64 RZ, [R4+URZ+0x29870], R2 ;  /* 0x0298700204ff89a7 */ /* 0x0009e4000800003f */
[----:B----4-:R-:W-:-:S05]  /*bf20*/  IMAD.U32 R2, RZ, RZ, UR4 ;  /* 0x00000004ff027e24 */ /* 0x010fca000f8e00ff */
[----:B------:R-:W-:-:S13]  /*bf30*/  ISETP.NE.AND P2, PT, R2, 0x2, PT ;  /* 0x000000020200780c */ /* 0x000fda0003f45270 */
[----:B------:R-:W-:Y:S05]  /*bf40*/  @P2 BRA `(.L_x_176) ;  /* 0x0000000000042947 */ /* 0x000fea0003800000 */
[----:B------:R-:W-:Y:S01]  /*bf50*/  BPT.TRAP 0x1 ;  /* 0x000000040000795c */ /* 0x000fe20000300000 */
.L_x_176:
[----:B------:R-:W4:Y:S01]  /*bf60*/  LDL R2, [R1+0x14] ;  /* 0x0000140001027983 */ /* 0x000f220000100800 */
[----:B------:R-:W-:Y:S01]  /*bf70*/  BSSY B1, `(.L_x_177) ;  /* 0x0000004000017945 */ /* 0x000fe20003800000 */
[----:B----4-:R-:W-:-:S13]  /*bf80*/  LOP3.LUT P0, RZ, R2, 0x2, RZ, 0xc0, !PT ;  /* 0x0000000202ff7812 */ /* 0x010fda000780c0ff */
[----:B------:R-:W-:Y:S05]  /*bf90*/  @P0 BRA `(.L_x_178) ;  /* 0x0000000000040947 */ /* 0x000fea0003800000 */
[----:B------:R-:W-:Y:S01]  /*bfa0*/  BPT.TRAP 0x1 ;  /* 0x000000040000795c */ /* 0x000fe20000300000 */
.L_x_178:
[----:B------:R-:W-:Y:S05]  /*bfb0*/  BSYNC B1 ;  /* 0x0000000000017941 */ /* 0x000fea0003800000 */
.L_x_177:
[----:B--2---:R-:W2:Y:S04]  /*bfc0*/  LDL R10, [R1+0x8] ;  /* 0x00000800010a7983 */ /* 0x004ea80000100800 */
[----:B------:R-:W4:Y:S01]  /*bfd0*/  LDL R2, [R1] ;  /* 0x0000000001027983 */ /* 0x000f220000100800 */
[----:B------:R-:W1:Y:S01]  /*bfe0*/  S2R R5, SR_CgaCtaId ;  /* 0x0000000000057919 */ /* 0x000e620000008800 */
[----:B------:R-:W-:-:S05]  /*bff0*/  IMAD.MOV.U32 R9, RZ, RZ, RZ ;  /* 0x000000ffff097224 */ /* 0x000fca00078e00ff */
[----:B------:R-:W-:Y:S01]  /*c000*/  R2UR UR10, R9 ;  /* 0x00000000090a72ca */ /* 0x000fe200000e0000 */
[----:B------:R-:W-:Y:S01]  /*c010*/  UIADD3 UR4, UP0, UR52, 0x470, URZ ;  /* 0x0000047034047890 */ /* 0x000fe2000ff1e03f */
[----:B------:R-:W-:Y:S01]  /*c020*/  PLOP3.LUT P0, PT, PT, PT, PT, 0x80, 0x0 ;  /* 0x000000000000781c */ /* 0x000fe20003f0f070 */
[----:B------:R-:W-:Y:S01]  /*c030*/  UMOV UR6, 0x30000 ;  /* 0x0003000000067882 */ /* 0x000fe20000000000 */
[----:B------:R-:W-:Y:S01]  /*c040*/  UMOV UR14, 0x0 ;  /* 0x00000000000e7882 */ /* 0x000fe20000000000 */
[----:B------:R-:W-:Y:S01]  /*c050*/  UIADD3.X UR5, URZ, UR53, URZ, UP0, !UPT ;  /* 0x000000353f057290 */ /* 0x000fe200087fe43f */
[----:B-1----:R-:W-:-:S05]  /*c060*/  LOP3.LUT R5, R5, 0x1, RZ, 0xc0, !PT ;  /* 0x0000000105057812 */ /* 0x002fca00078ec0ff */
[----:B------:R-:W-:Y:S01]  /*c070*/  IMAD R5, R5, 0x2800, RZ ;  /* 0x0000280005057824 */ /* 0x000fe200078e02ff */
[----:B------:R-:W-:Y:S01]  /*c080*/  UMOV UR15, 0x14f00000 ;  /* 0x14f00000000f7882 */ /* 0x000fe20000000000 */
[----:B--2---:R-:W-:Y:S02]  /*c090*/  R2UR UR12, R10 ;  /* 0x000000000a0c72ca */ /* 0x004fe400000e0000 */
[----:B------:R-:W1:Y:S01]  /*c0a0*/  S2R R10, SR_CgaCtaId ;  /* 0x00000000000a7919 */ /* 0x000e620000008800 */
[----:B----4-:R-:W-:Y:S02]  /*c0b0*/  IMAD R2, R2, 0x5000, R5 ;  /* 0x0000500002027824 */ /* 0x010fe400078e0205 */
[----:B------:R-:W-:-:S05]  /*c0c0*/  IMAD.U32 R5, RZ, RZ, UR40 ;  /* 0x00000028ff057e24 */ /* 0x000fca000f8e00ff */
[----:B------:R-:W-:Y:S02]  /*c0d0*/  IADD3 R2, R5, 0xa400, R2 ;  /* 0x0000a40005027810 */ /* 0x000fe40007ffe002 */
[----:B-1----:R-:W-:-:S05]  /*c0e0*/  LOP3.LUT R10, R10, 0x1, RZ, 0xc0, !PT ;  /* 0x000000010a0a7812 */ /* 0x002fca00078ec0ff */
[----:B------:R-:W-:-:S04]  /*c0f0*/  IMAD R10, R10, 0x50, RZ ;  /* 0x000000500a0a7824 */ /* 0x000fc800078e02ff */
[----:B------:R-:W-:Y:S02]  /*c100*/  IMAD R5, R8, 0xa0, R10 ;  /* 0x000000a008057824 */ /* 0x000fe400078e020a */
[----:B------:R-:W-:-:S07]  /*c110*/  VIADD R8, R4, 0x29870 ;  /* 0x0002987004087836 */ /* 0x000fce0000000000 */
.L_x_179:
[----:B------:R-:W-:-:S13]  /*c120*/  @P0 ELECT P3, URZ, PT ;  /* 0x00000000003f082f */ /* 0x000fda0003860000 */
[----:B-----5:R-:W-:Y:S02]  /*c130*/  @P3 R2UR UR13, R0 ;  /* 0x00000000000d32ca */ /* 0x020fe400000e0000 */
[----:B------:R-:W-:Y:S02]  /*c140*/  @P3 R2UR UR11, R5 ;  /* 0x00000000050b32ca */ /* 0x000fe400000e0000 */
[----:B------:R-:W-:Y:S02]  /*c150*/  @P3 R2UR UR9, R8 ;  /* 0x00000000080932ca */ /* 0x000fe400000e0000 */
[----:B------:R-:W-:Y:S02]  /*c160*/  @P3 R2UR UR8, R2 ;  /* 0x00000000020832ca */ /* 0x000fe400000e0000 */
[----:B------:R-:W-:Y:S02]  /*c170*/  @P3 PLOP3.LUT P0, PT, P3, PT, PT, 0x8, 0x0 ;  /* 0x000000000000381c */ /* 0x000fe40001f0e170 */
[----:B------:R-:W-:-:S09]  /*c180*/  PLOP3.LUT P3, PT, PT, PT, PT, 0x8, 0x0 ;  /* 0x000000000000781c */ /* 0x000fd20003f6e170 */
[----:B------:R1:W-:Y:S02]  /*c190*/  UTMALDG.4D.MULTICAST [UR8], [UR4], UR6, desc[UR14] ;  /* 0x00000e08040073b4 */ /* 0x0003e40008019806 */
[----:B-1----:R-:W-:Y:S05]  /*c1a0*/  @P0 BRA.U.ANY `(.L_x_179) ;  /* 0xfffffffd00dc0947 */ /* 0x002fea000393ffff */
[----:B------:R-:W1:Y:S01]  /*c1b0*/  SYNCS.PHASECHK.TRANS64.TRYWAIT P0, [R4+URZ+0x29840], R3 ;  /* 0x02984003040075a7 */ /* 0x000e62000800017f */
[----:B------:R-:W-:Y:S04]  /*c1c0*/  BSSY B1, `(.L_x_180) ;  /* 0x0000002000017945 */ /* 0x000fe80003800000 */
[----:B-1----:R-:W-:Y:S05]  /*c1d0*/  @!P0 BRA `(.L_x_181) ;  /* 0x0000001800d88947 */ /* 0x002fea0003800000 */
.L_x_227:
[----:B------:R-:W-:Y:S05]  /*c1e0*/  BSYNC B1 ;  /* 0x0000000000017941 */ /* 0x000fea0003800000 */
.L_x_180:
[----:B------:R-:W2:Y:S02]  /*c1f0*/  S2R R2, SR_TID.X ;  /* 0x0000000000027919 */ /* 0x000ea40000002100 */
[----:B--2---:R-:W-:-:S04]  /*c200*/  LOP3.LUT R2, R2, 0x7f, RZ, 0xc0, !PT ;  /* 0x0000007f02027812 */ /* 0x004fc800078ec0ff */
[----:B------:R-:W-:-:S13]  /*c210*/  ISETP.NE.AND P0, PT, R2, RZ, PT ;  /* 0x000000ff0200720c */ /* 0x000fda0003f05270 */
[----:B------:R-:W-:-:S04]  /*c220*/  @!P0 IMAD.MOV.U32 R2, RZ, RZ, 0x7800 ;  /* 0x00007800ff028424 */ /* 0x000fc800078e00ff */
[----:B------:R2:W-:Y:S01]  /*c230*/  @!P0 SYNCS.ARRIVE.TRANS64 RZ, [R4+URZ+0x29830], R2 ;  /* 0x0298300204ff89a7 */ /* 0x0005e2000800003f */
[----:B------:R-:W-:Y:S05]  /*c240*/  @P2 BRA `(.L_x_182) ;  /* 0x0000000000042947 */ /* 0x000fea0003800000 */
[----:B------:R-:W-:Y:S01]  /*c250*/  BPT.TRAP 0x1 ;  /* 0x000000040000795c */ /* 0x000fe20000300000 */
.L_x_182:
[----:B--2---:R-:W2:Y:S01]  /*c260*/  LDL R2, [R1+0x14] ;  /* 0x0000140001027983 */ /* 0x004ea20000100800 */
[----:B------:R-:W-:Y:S01]  /*c270*/  BSSY B1, `(.L_x_183) ;  /* 0x0000004000017945 */ /* 0x000fe20003800000 */
[----:B--2---:R-:W-:-:S13]  /*c280*/  LOP3.LUT P0, RZ, R2, 0x2, RZ, 0xc0, !PT ;  /* 0x0000000202ff7812 */ /* 0x004fda000780c0ff */
[----:B------:R-:W-:Y:S05]  /*c290*/  @P0 BRA `(.L_x_184) ;  /* 0x0000000000040947 */ /* 0x000fea0003800000 */
[----:B------:R-:W-:Y:S01]  /*c2a0*/  BPT.TRAP 0x1 ;  /* 0x000000040000795c */ /* 0x000fe20000300000 */
.L_x_184:
[----:B------:R-:W-:Y:S05]  /*c2b0*/  BSYNC B1 ;  /* 0x0000000000017941 */ /* 0x000fea0003800000 */
.L_x_183:
[----:B------:R-:W2:Y:S04]  /*c2c0*/  LDL R8, [R1+0x8] ;  /* 0x0000080001087983 */ /* 0x000ea80000100800 */
[----:B------:R-:W4:Y:S01]  /*c2d0*/  LDL R2, [R1] ;  /* 0x0000000001027983 */ /* 0x000f220000100800 */
[----:B------:R-:W-:Y:S01]  /*c2e0*/  R2UR UR10, R9 ;  /* 0x00000000090a72ca */ /* 0x000fe200000e0000 */
[----:B------:R-:W-:Y:S01]  /*c2f0*/  UIADD3 UR4, UP0, UR52, 0x370, URZ ;  /* 0x0000037034047890 */ /* 0x000fe2000ff1e03f */
[----:B------:R-:W-:Y:S01]  /*c300*/  PLOP3.LUT P0, PT, PT, PT, PT, 0x80, 0x0 ;  /* 0x000000000000781c */ /* 0x000fe20003f0f070 */
[----:B-1----:R-:W1:Y:S01]  /*c310*/  S2R R3, SR_CgaCtaId ;  /* 0x0000000000037919 */ /* 0x002e620000008800 */
[----:B------:R-:W-:Y:S01]  /*c320*/  VIADD R4, R4, 0x29830 ;  /* 0x0002983004047836 */ /* 0x000fe20000000000 */
[----:B------:R-:W-:Y:S01]  /*c330*/  UIADD3.X UR5, URZ, UR53, URZ, UP0, !UPT ;  /* 0x000000353f057290 */ /* 0x000fe200087fe43f */
[----:B------:R-:W-:Y:S01]  /*c340*/  UMOV UR6, 0x30000 ;  /* 0x0003000000067882 */ /* 0x000fe20000000000 */
[----:B------:R-:W-:Y:S01]  /*c350*/  UMOV UR14, 0x0 ;  /* 0x00000000000e7882 */ /* 0x000fe20000000000 */
[----:B------:R-:W-:Y:S01]  /*c360*/  UMOV UR15, 0x14f00000 ;  /* 0x14f00000000f7882 */ /* 0x000fe20000000000 */
[----:B-1----:R-:W-:-:S05]  /*c370*/  LOP3.LUT R3, R3, 0x1, RZ, 0xc0, !PT ;  /* 0x0000000103037812 */ /* 0x002fca00078ec0ff */
[----:B------:R-:W-:Y:S01]  /*c380*/  IMAD R3, R3, 0x1400, RZ ;  /* 0x0000140003037824 */ /* 0x000fe200078e02ff */
[----:B--2---:R-:W-:-:S03]  /*c390*/  R2UR UR12, R8 ;  /* 0x00000000080c72ca */ /* 0x004fc600000e0000 */
[----:B----4-:R-:W-:-:S04]  /*c3a0*/  IMAD R2, R2, 0x7800, R3 ;  /* 0x0000780002027824 */ /* 0x010fc800078e0203 */
[----:B------:R-:W-:-:S04]  /*c3b0*/  VIADD R2, R2, UR40 ;  /* 0x0000002802027c36 */ /* 0x000fc80008000000 */
[----:B------:R-:W-:-:S07]  /*c3c0*/  VIADD R3, R2, 0x1a400 ;  /* 0x0001a40002037836 */ /* 0x000fce0000000000 */
.L_x_185:
[----:B------:R-:W-:-:S13]  /*c3d0*/  @P0 ELECT P2, URZ, PT ;  /* 0x00000000003f082f */ /* 0x000fda0003840000 */
[----:B------:R-:W-:Y:S02]  /*c3e0*/  @P2 R2UR UR13, R0 ;  /* 0x00000000000d22ca */ /* 0x000fe400000e0000 */
[----:B------:R-:W-:Y:S02]  /*c3f0*/  @P2 R2UR UR11, R5 ;  /* 0x00000000050b22ca */ /* 0x000fe400000e0000 */
[----:B------:R-:W-:Y:S02]  /*c400*/  @P2 R2UR UR9, R4 ;  /* 0x00000000040922ca */ /* 0x000fe400000e0000 */
[----:B------:R-:W-:Y:S02]  /*c410*/  @P2 R2UR UR8, R3 ;  /* 0x00000000030822ca */ /* 0x000fe400000e0000 */
[----:B------:R-:W-:Y:S02]  /*c420*/  @P2 PLOP3.LUT P0, PT, P2, PT, PT, 0x8, 0x0 ;  /* 0x000000000000281c */ /* 0x000fe4000170e170 */
[----:B------:R-:W-:-:S09]  /*c430*/  PLOP3.LUT P2, PT, PT, PT, PT, 0x8, 0x0 ;  /* 0x000000000000781c */ /* 0x000fd20003f4e170 */
[----:B------:R1:W-:Y:S02]  /*c440*/  UTMALDG.4D.MULTICAST [UR8], [UR4], UR6, desc[UR14] ;  /* 0x00000e08040073b4 */ /* 0x0003e40008019806 */
[----:B-1----:R-:W-:Y:S05]  /*c450*/  @P0 BRA.U.ANY `(.L_x_185) ;  /* 0xfffffffd00dc0947 */ /* 0x002fea000393ffff */
[----:B------:R-:W2:Y:S01]  /*c460*/  LDL R8, [R1+0x8] ;  /* 0x0000080001087983 */ /* 0x000ea20000100800 */
[----:B------:R-:W-:Y:S01]  /*c470*/  PLOP3.LUT P0, PT, PT, PT, PT, 0x80, 0x0 ;  /* 0x000000000000781c */ /* 0x000fe20003f0f070 */
[----:B------:R-:W-:Y:S01]  /*c480*/  VIADD R3, R2, 0x1cc00 ;  /* 0x0001cc0002037836 */ /* 0x000fe20000000000 */
[----:B------:R-:W-:Y:S01]  /*c490*/  UMOV UR6, 0x30000 ;  /* 0x0003000000067882 */ /* 0x000fe20000000000 */
[----:B------:R-:W-:Y:S01]  /*c4a0*/  UMOV UR14, 0x0 ;  /* 0x00000000000e7882 */ /* 0x000fe20000000000 */
[----:B------:R-:W-:Y:S01]  /*c4b0*/  UMOV UR15, 0x14f00000 ;  /* 0x14f00000000f7882 */ /* 0x000fe20000000000 */
[----:B------:R-:W-:Y:S01]  /*c4c0*/  UMOV UR10, 0x40 ;  /* 0x00000040000a7882 */ /* 0x000fe20000000000 */
[----:B--2---:R-:W-:-:S15]  /*c4d0*/  R2UR UR12, R8 ;  /* 0x00000000080c72ca */ /* 0x004fde00000e0000 */
.L_x_186:
        /* <DEDUP_REMOVED lines=17> */
.L_x_187:
        /* <DEDUP_REMOVED lines=8> */
[----:B----4-:R-:W-:Y:S05]  /*c670*/  @P0 BRA.U.ANY `(.L_x_187) ;  /* 0xfffffffd00dc0947 */ /* 0x010fea000393ffff */
.L_x_172:
[----:B------:R-:W-:Y:S05]  /*c680*/  BSYNC B0 ;  /* 0x0000000000007941 */ /* 0x000fea0003800000 */
.L_x_171:
[----:B------:R-:W-:-:S05]  /*c690*/  IMAD.U32 R2, RZ, RZ, UR43 ;  /* 0x0000002bff027e24 */ /* 0x000fca000f8e00ff */
[----:B------:R-:W-:-:S13]  /*c6a0*/  ISETP.NE.AND P0, PT, R2, 0x3, PT ;  /* 0x000000030200780c */ /* 0x000fda0003f05270 */
[----:B------:R-:W-:Y:S05]  /*c6b0*/  @!P0 BRA `(.L_x_188) ;  /* 0x0000000000048947 */ /* 0x000fea0003800000 */
[----:B------:R-:W-:Y:S01]  /*c6c0*/  BPT.TRAP 0x1 ;  /* 0x000000040000795c */ /* 0x000fe20000300000 */
.L_x_188:
[----:B------:R-:W-:Y:S01]  /*c6d0*/  IMAD.U32 R2, RZ, RZ, UR48 ;  /* 0x00000030ff027e24 */ /* 0x000fe2000f8e00ff */
[----:B------:R-:W-:Y:S01]  /*c6e0*/  LEA R3, R7, UR40, 0x3 ;  /* 0x0000002807037c11 */ /* 0x000fe2000f8e18ff */
[----:B------:R-:W-:Y:S03]  /*c6f0*/  BSSY B0, `(.L_x_189) ;  /* 0x0000007000007945 */ /* 0x000fe60003800000 */
[----:B------:R-:W-:Y:S01]  /*c700*/  ISETP.NE.AND P2, PT, R2, 0x3, PT ;  /* 0x000000030200780c */ /* 0x000fe20003f45270 */
[----:B------:R4:W-:Y:S01]  /*c710*/  STL [R1+0x4], R3 ;  /* 0x0000040301007387 */ /* 0x0009e20000100800 */
[----:B------:R-:W-:-:S04]  /*c720*/  LOP3.LUT R2, R6, 0x1, RZ, 0x3c, !PT ;  /* 0x0000000106027812 */ /* 0x000fc800078e3cff */
[----:B------:R-:W-:-:S04]  /*c730*/  SHF.L.U32 R2, R2, 0x1f, RZ ;  /* 0x0000001f02027819 */ /* 0x000fc800000006ff */
[----:B------:R-:W5:Y:S02]  /*c740*/  SYNCS.PHASECHK.TRANS64.TRYWAIT P3, [R3+URZ+0x29870], R2 ;  /* 0x02987002030075a7 */ /* 0x000f64000806017f */
[----:B----45:R-:W-:Y:S05]  /*c750*/  @!P3 BRA `(.L_x_190) ;  /* 0x00000014008cb947 */ /* 0x030fea0003800000 */
.L_x_228:
[----:B------:R-:W-:Y:S05]  /*c760*/  BSYNC B0 ;  /* 0x0000000000007941 */ /* 0x000fea0003800000 */
.L_x_189:
[----:B------:R-:W-:Y:S05]  /*c770*/  @!P2 BRA `(.L_x_191) ;  /* 0x000000000004a947 */ /* 0x000fea0003800000 */
[----:B------:R-:W-:Y:S01]  /*c780*/  BPT.TRAP 0x1 ;  /* 0x000000040000795c */ /* 0x000fe20000300000 */
.L_x_191:
[----:B----4-:R-:W4:Y:S01]  /*c790*/  LDL R2, [R1+0x4] ;  /* 0x0000040001027983 */ /* 0x010f220000100800 */
[----:B------:R-:W-:-:S04]  /*c7a0*/  SHF.L.U32 R3, R6, 0x1f, RZ ;  /* 0x0000001f06037819 */ /* 0x000fc800000006ff */
[----:B----4-:R4:W5:Y:S02]  /*c7b0*/  SYNCS.PHASECHK.TRANS64.TRYWAIT P3, [R2+URZ+0x29860], R3 ;  /* 0x02986003020075a7 */ /* 0x010964000806017f */
[----:B----4-:R-:W-:Y:S01]  /*c7c0*/  IMAD R2, R7, 0x5000, RZ ;  /* 0x0000500007027824 */ /* 0x010fe200078e02ff */
[----:B-----5:R-:W-:Y:S06]  /*c7d0*/  @!P3 BRA `(.L_x_192) ;  /* 0x000000140084b947 */ /* 0x020fec0003800000 */
.L_x_229:
[----:B----4-:R-:W4:Y:S04]  /*c7e0*/  LDL R4, [R1+0x28] ;  /* 0x0000280001047983 */ /* 0x010f280000100800 */
[----:B--2---:R-:W2:Y:S04]  /*c7f0*/  LDL R10, [R1+0x2c] ;  /* 0x00002c00010a7983 */ /* 0x004ea80000100800 */
[----:B------:R-:W5:Y:S01]  /*c800*/  LDL R12, [R1+0x24] ;  /* 0x00002400010c7983 */ /* 0x000f620000100800 */
[----:B------:R-:W-:Y:S05]  /*c810*/  WARPSYNC.ALL ;  /* 0x0000000000007948 */ /* 0x000fea0003800000 */
[----:B----4-:R-:W-:-:S05]  /*c820*/  LOP3.LUT R3, R2, R4, RZ, 0xfc, !PT ;  /* 0x0000000402037212 */ /* 0x010fca00078efcff */
[----:B------:R-:W1:Y:S01]  /*c830*/  LDSM.16.MT88.4 R4, [R3+UR40+0xa400] ;  /* 0x00a400280304783b */ /* 0x000e620008004200 */
[----:B------:R-:W-:Y:S01]  /*c840*/  VIADD R21, R3, UR40 ;  /* 0x0000002803157c36 */ /* 0x000fe20008000000 */
[----:B-----5:R-:W-:-:S03]  /*c850*/  IADD3 R2, R2, UR40, R12 ;  /* 0x0000002802027c10 */ /* 0x020fc6000fffe00c */
[----:B--2---:R-:W-:Y:S01]  /*c860*/  IMAD.IADD R21, R10, 0x1, R21 ;  /* 0x000000010a157824 */ /* 0x004fe200078e0215 */
        /* <DEDUP_REMOVED lines=67> */
.L_x_193:
[----:B-1----:R-:W2:Y:S02]  /*cca0*/  LDL R2, [R1+0x4] ;  /* 0x0000040001027983 */ /* 0x002ea40000100800 */
[----:B--2---:R1:W-:Y:S01]  /*ccb0*/  SYNCS.ARRIVE.TRANS64.A1T0 RZ, [R2+URZ+0x29850], RZ ;  /* 0x029850ff02ff79a7 */ /* 0x0043e2000810003f */
[----:B------:R-:W-:Y:S06]  /*ccc0*/  BAR.SYNC.DEFER_BLOCKING 0x2, 0x80 ;  /* 0x0082000000007b1d */ /* 0x000fec0000010000 */
[----:B------:R-:W-:Y:S05]  /*ccd0*/  @!P0 BRA `(.L_x_194) ;  /* 0x0000000000048947 */ /* 0x000fea0003800000 */
[----:B------:R-:W-:Y:S01]  /*cce0*/  BPT.TRAP 0x1 ;  /* 0x000000040000795c */ /* 0x000fe20000300000 */
.L_x_194:
[----:B------:R-:W2:Y:S04]  /*ccf0*/  LDL R4, [R1+0x1c] ;  /* 0x00001c0001047983 */ /* 0x000ea80000100800 */
[----:B------:R-:W4:Y:S01]  /*cd00*/  LDL R3, [R1+0x20] ;  /* 0x0000200001037983 */ /* 0x000f220000100800 */
[----:B--2---:R-:W-:-:S13]  /*cd10*/  ISETP.NE.AND P0, PT, R4, RZ, PT ;  /* 0x000000ff0400720c */ /* 0x004fda0003f05270 */
[----:B-1----:R-:W-:-:S05]  /*cd20*/  @P0 VIADD R2, R2, 0x29880 ;  /* 0x0002988002020836 */ /* 0x002fca0000000000 */
[----:B----4-:R-:W-:-:S04]  /*cd30*/  @P0 PRMT R2, R3, 0x654, R2 ;  /* 0x0000065403020816 */ /* 0x010fc80000000002 */
[----:B------:R1:W-:Y:S01]  /*cd40*/  @P0 SYNCS.ARRIVE.TRANS64.RED.A1T0 RZ, [R2+URZ], RZ ;  /* 0x000000ff02ff09a7 */ /* 0x0003e2000810043f */
[----:B------:R-:W-:Y:S02]  /*cd50*/  BPT.TRAP 0x1 ;  /* 0x000000040000795c */ /* 0x000fe40000300000 */
[----:B------:R2:W5:Y:S01]  /*cd60*/  LDL R6, [R1+0xc] ;  /* 0x00000c0001067983 */ /* 0x0005620000100800 */
[C---:B------:R-:W-:Y:S01]  /*cd70*/  ISETP.GT.AND P0, PT, R20.reuse, RZ, PT ;  /* 0x000000ff1400720c */ /* 0x040fe20003f04270 */
[----:B------:R-:W-:Y:S02]  /*cd80*/  VIADD R20, R20, 0xffffffff ;  /* 0xffffffff14147836 */ /* 0x000fe40000000000 */
[----:B------:R2:W5:Y:S10]  /*cd90*/  LDL R7, [R1] ;  /* 0x0000000001077983 */ /* 0x0005740000100800 */
[----:B--2---:R-:W-:Y:S05]  /*cda0*/  @P0 BRA `(.L_x_195) ;  /* 0xffffffec00b00947 */ /* 0x004fea000383ffff */
.L_x_170:
[----:B------:R-:W-:-:S05]  /*cdb0*/  IMAD.U32 R0, RZ, RZ, UR43 ;  /* 0x0000002bff007e24 */ /* 0x000fca000f8e00ff */
[----:B------:R-:W-:-:S13]  /*cdc0*/  ISETP.NE.AND P0, PT, R0, 0x3, PT ;  /* 0x000000030000780c */ /* 0x000fda0003f05270 */
[----:B------:R-:W-:Y:S05]  /*cdd0*/  @!P0 BRA `(.L_x_196) ;  /* 0x0000000000048947 */ /* 0x000fea0003800000 */
[----:B----4-:R-:W-:Y:S01]  /*cde0*/  BPT.TRAP 0x1 ;  /* 0x000000040000795c */ /* 0x010fe20000300000 */
.L_x_196:
[----:B-12---:R-:W2:Y:S04]  /*cdf0*/  LDL R2, [R1+0xc] ;  /* 0x00000c0001027983 */ /* 0x006ea80000100800 */
[----:B------:R-:W3:Y:S01]  /*ce00*/  LDL R0, [R1] ;  /* 0x0000000001007983 */ /* 0x000ee20000100800 */
[----:B------:R-:W-:Y:S01]  /*ce10*/  BSSY B0, `(.L_x_197) ;  /* 0x0000008000007945 */ /* 0x000fe20003800000 */
[----:B--2---:R-:W-:-:S04]  /*ce20*/  LOP3.LUT R3, R2, 0x1, RZ, 0x3c, !PT ;  /* 0x0000000102037812 */ /* 0x004fc800078e3cff */
[----:B------:R-:W-:Y:S02]  /*ce30*/  SHF.L.U32 R3, R3, 0x1f, RZ ;  /* 0x0000001f03037819 */ /* 0x000fe400000006ff */
[----:B---3--:R-:W-:-:S04]  /*ce40*/  LEA R20, R0, UR40, 0x3 ;  /* 0x0000002800147c11 */ /* 0x008fc8000f8e18ff */
[----:B------:R-:W1:Y:S01]  /*ce50*/  SYNCS.PHASECHK.TRANS64.TRYWAIT P2, [R20+URZ+0x29870], R3 ;  /* 0x02987003140075a7 */ /* 0x000e62000804017f */
[----:B------:R-:W-:-:S05]  /*ce60*/  IMAD.U32 R0, RZ, RZ, UR48 ;  /* 0x00000030ff007e24 */ /* 0x000fca000f8e00ff */
[----:B------:R-:W-:Y:S01]  /*ce70*/  ISETP.NE.AND P1, PT, R0, 0x3, PT ;  /* 0x000000030000780c */ /* 0x000fe20003f25270 */
[----:B-1----:R-:W-:-:S12]  /*ce80*/  @!P2 BRA `(.L_x_198) ;  /* 0x0000000c00f0a947 */ /* 0x002fd80003800000 */
.L_x_230:
[----:B----4-:R-:W-:Y:S05]  /*ce90*/  BSYNC B0 ;  /* 0x0000000000007941 */ /* 0x010fea0003800000 */
.L_x_197:
[----:B------:R-:W-:Y:S05]  /*cea0*/  @!P1 BRA `(.L_x_199) ;  /* 0x0000000000049947 */ /* 0x000fea0003800000 */
[----:B------:R-:W-:Y:S01]  /*ceb0*/  BPT.TRAP 0x1 ;  /* 0x000000040000795c */ /* 0x000fe20000300000 */
.L_x_199:
[----:B------:R-:W1:Y:S02]  /*cec0*/  LDL R0, [R1+0xc] ;  /* 0x00000c0001007983 */ /* 0x000e640000100800 */
[----:B-1----:R-:W-:-:S04]  /*ced0*/  SHF.L.U32 R3, R0, 0x1f, RZ ;  /* 0x0000001f00037819 */ /* 0x002fc800000006ff */
[----:B------:R-:W1:Y:S02]  /*cee0*/  SYNCS.PHASECHK.TRANS64.TRYWAIT P2, [R20+URZ+0x29860], R3 ;  /* 0x02986003140075a7 */ /* 0x000e64000804017f */
[----:B-1----:R-:W-:Y:S05]  /*cef0*/  @!P2 BRA `(.L_x_200) ;  /* 0x0000000c00e8a947 */ /* 0x002fea0003800000 */
.L_x_231:
[----:B------:R-:W2:Y:S04]  /*cf00*/  LDL R0, [R1] ;  /* 0x0000000001007983 */ /* 0x000ea80000100800 */
[----:B------:R-:W3:Y:S04]  /*cf10*/  LDL R2, [R1+0x28] ;  /* 0x0000280001027983 */ /* 0x000ee80000100800 */
[----:B------:R-:W4:Y:S04]  /*cf20*/  LDL R10, [R1+0x2c] ;  /* 0x00002c00010a7983 */ /* 0x000f280000100800 */
[----:B------:R-:W4:Y:S01]  /*cf30*/  LDL R12, [R1+0x24] ;  /* 0x00002400010c7983 */ /* 0x000f220000100800 */
[----:B------:R-:W-:Y:S05]  /*cf40*/  WARPSYNC.ALL ;  /* 0x0000000000007948 */ /* 0x000fea0003800000 */
[----:B--2---:R-:W-:-:S05]  /*cf50*/  IMAD R0, R0, 0x5000, RZ ;  /* 0x0000500000007824 */ /* 0x004fca00078e02ff */
[----:B---3--:R-:W-:-:S05]  /*cf60*/  LOP3.LUT R2, R0, R2, RZ, 0xfc, !PT ;  /* 0x0000000200027212 */ /* 0x008fca00078efcff */
[----:B-----5:R-:W2:Y:S01]  /*cf70*/  LDSM.16.MT88.4 R4, [R2+UR40+0xa400] ;  /* 0x00a400280204783b */ /* 0x020ea20008004200 */
[----:B-1----:R-:W-:Y:S01]  /*cf80*/  VIADD R3, R2, UR40 ;  /* 0x0000002802037c36 */ /* 0x002fe20008000000 */
[----:B----4-:R-:W-:-:S03]  /*cf90*/  IADD3 R0, R0, UR40, R12 ;  /* 0x0000002800007c10 */ /* 0x010fc6000fffe00c */
[----:B------:R-:W-:Y:S01]  /*cfa0*/  IMAD.IADD R3, R10, 0x1, R3 ;  /* 0x000000010a037824 */ /* 0x000fe200078e0203 */
[C-C-:B--2---:R-:W-:Y:S02]  /*cfb0*/  PRMT R8, R4.reuse, 0x6420, R5.reuse ;  /* 0x0000642004087816 */ /* 0x144fe40000000005 */
        /* <DEDUP_REMOVED lines=66> */
.L_x_201:
[----:B-1----:R1:W-:Y:S01]  /*d3e0*/  SYNCS.ARRIVE.TRANS64.A1T0 RZ, [R20+URZ+0x29850], RZ ;  /* 0x029850ff14ff79a7 */ /* 0x0023e2000810003f */
[----:B------:R-:W-:Y:S06]  /*d3f0*/  BAR.SYNC.DEFER_BLOCKING 0x2, 0x80 ;  /* 0x0082000000007b1d */ /* 0x000fec0000010000 */
[----:B------:R-:W-:Y:S05]  /*d400*/  @!P0 BRA `(.L_x_202) ;  /* 0x0000000000048947 */ /* 0x000fea0003800000 */
[----:B------:R-:W-:Y:S01]  /*d410*/  BPT.TRAP 0x1 ;  /* 0x000000040000795c */ /* 0x000fe20000300000 */
.L_x_202:
[----:B------:R-:W3:Y:S04]  /*d420*/  LDL R2, [R1+0x1c] ;  /* 0x00001c0001027983 */ /* 0x000ee80000100800 */
[----:B--2---:R-:W2:Y:S01]  /*d430*/  LDL R0, [R1+0x20] ;  /* 0x0000200001007983 */ /* 0x004ea20000100800 */
[----:B---3--:R-:W-:-:S13]  /*d440*/  ISETP.NE.AND P0, PT, R2, RZ, PT ;  /* 0x000000ff0200720c */ /* 0x008fda0003f05270 */
[----:B-1----:R-:W-:-:S05]  /*d450*/  @P0 VIADD R20, R20, 0x29880 ;  /* 0x0002988014140836 */ /* 0x002fca0000000000 */
[----:B--2---:R-:W-:-:S04]  /*d460*/  @P0 PRMT R20, R0, 0x654, R20 ;  /* 0x0000065400140816 */ /* 0x004fc80000000014 */
[----:B------:R1:W-:Y:S01]  /*d470*/  @P0 SYNCS.ARRIVE.TRANS64.RED.A1T0 RZ, [R20+URZ], RZ ;  /* 0x000000ff14ff09a7 */ /* 0x0003e2000810043f */
[----:B------:R-:W-:Y:S02]  /*d480*/  BPT.TRAP 0x1 ;  /* 0x000000040000795c */ /* 0x000fe40000300000 */
[----:B------:R-:W2:Y:S01]  /*d490*/  LDL.LU R0, [R1] ;  /* 0x0000000001007983 */ /* 0x000ea20000300800 */
[----:B------:R-:W3:Y:S03]  /*d4a0*/  LDC R2, c[0x0][0xda4] ;  /* 0x00036900ff027b82 */ /* 0x000ee60000000800 */
[----:B------:R-:W4:Y:S01]  /*d4b0*/  LDL.LU R3, [R1+0xc] ;  /* 0x00000c0001037983 */ /* 0x000f220000300800 */
[----:B------:R-:W-:Y:S02]  /*d4c0*/  UIADD3 UR49, UR44, UR49, URZ ;  /* 0x000000312c317290 */ /* 0x000fe4000fffe03f */
[----:B------:R-:W-:-:S04]  /*d4d0*/  UIADD3 UR47, UR47, 0x1, URZ ;  /* 0x000000012f2f7890 */ /* 0x000fc8000fffe03f */
[----:B---3--:R-:W-:Y:S01]  /*d4e0*/  ISETP.LE.AND P1, PT, R2, UR49, PT ;  /* 0x0000003102007c0c */ /* 0x008fe2000bf23270 */
[----:B--2---:R-:W-:-:S05]  /*d4f0*/  VIADD R0, R0, 0x1 ;  /* 0x0000000100007836 */ /* 0x004fca0000000000 */
        /* <DEDUP_REMOVED lines=8> */
.L_x_153:
[----:B--2---:R-:W2:Y:S01]  /*d580*/  S2R R3, SR_CgaCtaId ;  /* 0x0000000000037919 */ /* 0x004ea20000008800 */
[----:B------:R-:W-:-:S04]  /*d590*/  MOV R0, 0x400 ;  /* 0x0000040000007802 */ /* 0x000fc80000000f00 */
[----:B--2---:R-:W-:Y:S01]  /*d5a0*/  LEA R9, R3, R0, 0x18 ;  /* 0x0000000003097211 */ /* 0x004fe200078ec0ff */
[----:B------:R-:W-:-:S05]  /*d5b0*/  IMAD.U32 R0, RZ, RZ, UR47 ;  /* 0x0000002fff007e24 */ /* 0x000fca000f8e00ff */
[----:B------:R-:W-:-:S04]  /*d5c0*/  SHF.L.U32 R0, R0, 0x1f, RZ ;  /* 0x0000001f00007819 */ /* 0x000fc800000006ff */
[----:B------:R-:W2:Y:S02]  /*d5d0*/  SYNCS.PHASECHK.TRANS64.TRYWAIT P0, [R9+URZ+0x29820], R0 ;  /* 0x02982000090075a7 */ /* 0x000ea4000800017f */
[----:B--2---:R-:W-:Y:S05]  /*d5e0*/  @!P0 BRA `(.L_x_204) ;  /* 0x0000000800408947 */ /* 0x004fea0003800000 */
.L_x_232:
[----:B------:R-:W3:Y:S02]  /*d5f0*/  S2R R2, SR_TID.X ;  /* 0x0000000000027919 */ /* 0x000ee40000002100 */
[----:B---3--:R-:W-:-:S04]  /*d600*/  SHF.R.U32.HI R2, RZ, 0x5, R2 ;  /* 0x00000005ff027819 */ /* 0x008fc80000011602 */
[----:B------:R-:W-:-:S05]  /*d610*/  LOP3.LUT R2, R2, 0x3, RZ, 0xc0, !PT ;  /* 0x0000000302027812 */ /* 0x000fca00078ec0ff */
[----:B--2---:R-:W2:Y:S02]  /*d620*/  SHFL.IDX PT, R0, R2, RZ, 0x1f ;  /* 0x00001fff02007589 */ /* 0x004ea400000e0000 */
[----:B--2---:R-:W-:-:S13]  /*d630*/  ISETP.NE.AND P0, PT, R0, RZ, PT ;  /* 0x000000ff0000720c */ /* 0x004fda0003f05270 */
[----:B------:R-:W-:Y:S05]  /*d640*/  @P0 EXIT ;  /* 0x000000000000094d */ /* 0x000fea0003800000 */
[----:B------:R-:W-:Y:S01]  /*d650*/  ELECT P0, URZ, PT ;  /* 0x00000000003f782f */ /* 0x000fe20003800000 */
[----:B------:R-:W-:-:S12]  /*d660*/  BSSY B0, `(.L_x_205) ;  /* 0x000002a000007945 */ /* 0x000fd80003800000 */
[----:B------:R-:W-:Y:S05]  /*d670*/  @!P0 BRA `(.L_x_206) ;  /* 0x0000000000a08947 */ /* 0x000fea0003800000 */
[----:B------:R-:W-:-:S06]  /*d680*/  ULOP3.LUT UR4, UR46, 0x2, URZ, 0xfc, !UPT ;  /* 0x000000022e047892 */ /* 0x000fcc000f8efc3f */
[----:B------:R-:W-:-:S05]  /*d690*/  IMAD.U32 R0, RZ, RZ, UR4 ;  /* 0x00000004ff007e24 */ /* 0x000fca000f8e00ff */
[----:B------:R-:W-:-:S13]  /*d6a0*/  ISETP.NE.AND P0, PT, R0, 0x3, PT ;  /* 0x000000030000780c */ /* 0x000fda0003f05270 */
[----:B------:R-:W-:Y:S05]  /*d6b0*/  @!P0 BRA `(.L_x_207) ;  /* 0x0000000000048947 */ /* 0x000fea0003800000 */
[----:B------:R-:W-:Y:S01]  /*d6c0*/  BPT.TRAP 0x1 ;  /* 0x000000040000795c */ /* 0x000fe20000300000 */
.L_x_207:
[----:B------:R-:W2:Y:S04]  /*d6d0*/  LDL R2, [R1] ;  /* 0x0000000001027983 */ /* 0x000ea80000100800 */
[----:B------:R-:W3:Y:S01]  /*d6e0*/  LDL.LU R6, [R1+0xc] ;  /* 0x00000c0001067983 */ /* 0x000ee20000300800 */
[----:B------:R-:W-:-:S04]  /*d6f0*/  VIADD R0, R9, 0x29840 ;  /* 0x0002984009007836 */ /* 0x000fc80000000000 */
[C---:B--2---:R-:W-:Y:S02]  /*d700*/  IMAD R5, R2.reuse, 0x8, R0 ;  /* 0x0000000802057824 */ /* 0x044fe400078e0200 */
[----:B------:R-:W-:Y:S01]  /*d710*/  VIADD R2, R2, 0x1 ;  /* 0x0000000102027836 */ /* 0x000fe20000000000 */
[----:B---3--:R-:W-:-:S04]  /*d720*/  SHF.L.U32 R4, R6, 0x1f, RZ ;  /* 0x0000001f06047819 */ /* 0x008fc800000006ff */
[----:B------:R-:W-:Y:S01]  /*d730*/  ISETP.NE.AND P2, PT, R2, 0x2, PT ;  /* 0x000000020200780c */ /* 0x000fe20003f45270 */
[----:B------:R-:W2:Y:S03]  /*d740*/  SYNCS.PHASECHK.TRANS64.TRYWAIT P1, [R5+URZ], R4 ;  /* 0x00000004050075a7 */ /* 0x000ea6000802017f */
[----:B------:R-:W-:-:S04]  /*d750*/  SEL R3, RZ, 0x1, P2 ;  /* 0x00000001ff037807 */ /* 0x000fc80001000000 */
[----:B------:R-:W-:Y:S02]  /*d760*/  LOP3.LUT R6, R6, R3, RZ, 0x3c, !PT ;  /* 0x0000000306067212 */ /* 0x000fe400078e3cff */
[----:B------:R-:W-:-:S05]  /*d770*/  SEL R3, R2, RZ, P2 ;  /* 0x000000ff02037207 */ /* 0x000fca0001000000 */
[----:B------:R-:W-:Y:S01]  /*d780*/  IMAD R7, R3, 0x8, R0 ;  /* 0x0000000803077824 */ /* 0x000fe200078e0200 */
[----:B------:R-:W-:Y:S01]  /*d790*/  SHF.L.U32 R0, R6, 0x1f, RZ ;  /* 0x0000001f06007819 */ /* 0x000fe200000006ff */
[----:B--2---:R-:W-:Y:S06]  /*d7a0*/  @!P1 BRA `(.L_x_208) ;  /* 0x0000000400e49947 */ /* 0x004fec0003800000 */
.L_x_233:
[----:B------:R-:W3:Y:S02]  /*d7b0*/  SYNCS.PHASECHK.TRANS64.TRYWAIT P1, [R7+URZ], R0 ;  /* 0x00000000070075a7 */ /* 0x000ee4000802017f */
[----:B---3--:R-:W-:Y:S05]  /*d7c0*/  @!P1 BRA `(.L_x_209) ;  /* 0x0000000400f09947 */ /* 0x008fea0003800000 */
.L_x_234:
[----:B------:R-:W-:Y:S05]  /*d7d0*/  @!P0 BRA `(.L_x_210) ;  /* 0x0000000000048947 */ /* 0x000fea0003800000 */
[----:B------:R-:W-:Y:S01]  /*d7e0*/  BPT.TRAP 0x1 ;  /* 0x000000040000795c */ /* 0x000fe20000300000 */
.L_x_210:
[----:B------:R-:W2:Y:S02]  /*d7f0*/  LDL.LU R2, [R1] ;  /* 0x0000000001027983 */ /* 0x000ea40000300800 */
[----:B--2---:R-:W-:-:S04]  /*d800*/  IMAD R5, R2, 0x8, R9 ;  /* 0x0000000802057824 */ /* 0x004fc800078e0209 */
[----:B------:R-:W2:Y:S02]  /*d810*/  SYNCS.PHASECHK.TRANS64.TRYWAIT P1, [R5+URZ+0x29860], R4 ;  /* 0x02986004050075a7 */ /* 0x000ea4000802017f */
[----:B--2---:R-:W-:Y:S05]  /*d820*/  @!P1 BRA `(.L_x_211) ;  /* 0x0000000400ec9947 */ /* 0x004fea0003800000 */
.L_x_235:
[----:B------:R-:W-:Y:S05]  /*d830*/  @!P0 BRA `(.L_x_212) ;  /* 0x0000000000048947 */ /* 0x000fea0003800000 */
[----:B------:R-:W-:Y:S01]  /*d840*/  BPT.TRAP 0x1 ;  /* 0x000000040000795c */ /* 0x000fe20000300000 */
.L_x_212:
[----:B------:R-:W-:-:S04]  /*d850*/  IMAD R3, R3, 0x8, R9 ;  /* 0x0000000803037824 */ /* 0x000fc800078e0209 */
[----:B------:R-:W4:Y:S02]  /*d860*/  SYNCS.PHASECHK.TRANS64.TRYWAIT P1, [R3+URZ+0x29860], R0 ;  /* 0x02986000030075a7 */ /* 0x000f24000802017f */
[----:B----4-:R-:W-:Y:S05]  /*d870*/  @!P1 BRA `(.L_x_213) ;  /* 0x0000000400ec9947 */ /* 0x010fea0003800000 */
.L_x_236:
[----:B------:R-:W-:Y:S05]  /*d880*/  @!P0 BRA `(.L_x_214) ;  /* 0x0000000000048947 */ /* 0x000fea0003800000 */
[----:B------:R-:W-:Y:S01]  /*d890*/  BPT.TRAP 0x1 ;  /* 0x000000040000795c */ /* 0x000fe20000300000 */
.L_x_214:
[----:B------:R-:W5:Y:S02]  /*d8a0*/  SYNCS.PHASECHK.TRANS64.TRYWAIT P0, [R5+URZ+0x29880], R4 ;  /* 0x02988004050075a7 */ /* 0x000f64000800017f */
[----:B-----5:R-:W-:Y:S05]  /*d8b0*/  @!P0 BRA `(.L_x_215) ;  /* 0x0000000400f08947 */ /* 0x020fea0003800000 */
.L_x_216:
[----:B------:R1:W1:Y:S02]  /*d8c0*/  SYNCS.PHASECHK.TRANS64.TRYWAIT P0, [R3+URZ+0x29880], R0 ;  /* 0x02988000030075a7 */ /* 0x000264000800017f */
[----:B-1----:R-:W-:Y:S05]  /*d8d0*/  @!P0 NANOSLEEP.SYNCS 0x989680 ;  /* 0x009896800000895d */ /* 0x002fea0003900000 */
[----:B------:R-:W1:Y:S02]  /*d8e0*/  @!P0 SYNCS.PHASECHK.TRANS64 P0, [R3+URZ+0x29880], R0 ;  /* 0x02988000030085a7 */ /* 0x000e64000800007f */
[----:B-1----:R-:W-:Y:S05]  /*d8f0*/  @!P0 BRA `(.L_x_216) ;  /* 0xfffffffc00f08947 */ /* 0x002fea000383ffff */
.L_x_206:
[----:B------:R-:W-:Y:S05]  /*d900*/  BSYNC B0 ;  /* 0x0000000000007941 */ /* 0x000fea0003800000 */
.L_x_205:
[----:B------:R-:W-:Y:S05]  /*d910*/  EXIT ;  /* 0x000000000000794d */ /* 0x000fea0003800000 */
.L_x_127:
[----:B-1----:R-:W-:-:S04]  /*d920*/  IMAD.U32 R3, RZ, RZ, UR38 ;  /* 0x00000026ff037e24 */ /* 0x002fc8000f8e00ff */
[----:B------:R1:W2:Y:S03]  /*d930*/  SYNCS.PHASECHK.TRANS64.TRYWAIT P1, [R3+URZ+0x29800], R8 ;  /* 0x02980008030075a7 */ /* 0x0002a6000802017f */
[----:B--2---:R-:W-:Y:S05]  /*d940*/  @!P1 NANOSLEEP.SYNCS 0x989680 ;  /* 0x009896800000995d */ /* 0x004fea0003900000 */
[----:B------:R-:W2:Y:S02]  /*d950*/  @!P1 SYNCS.PHASECHK.TRANS64 P1, [R3+URZ+0x29800], R8 ;  /* 0x02980008030095a7 */ /* 0x000ea4000802007f */
[----:B--2---:R-:W-:Y:S05]  /*d960*/  @!P1 BRA `(.L_x_127) ;  /* 0xfffffffc00ec9947 */ /* 0x004fea000383ffff */
[----:B------:R-:W-:Y:S05]  /*d970*/  BRA `(.L_x_217) ;  /* 0xffffff4000287947 */ /* 0x000fea000383ffff */
.L_x_131:
[----:B--2---:R2:W3:Y:S02]  /*d980*/  SYNCS.PHASECHK.TRANS64.TRYWAIT P1, [R6+URZ+0x29830], R3 ;  /* 0x02983003060075a7 */ /* 0x0044e4000802017f */
[----:B---3--:R-:W-:Y:S05]  /*d990*/  @!P1 NANOSLEEP.SYNCS 0x989680 ;  /* 0x009896800000995d */ /* 0x008fea0003900000 */
[----:B------:R-:W3:Y:S02]  /*d9a0*/  @!P1 SYNCS.PHASECHK.TRANS64 P1, [R6+URZ+0x29830], R3 ;  /* 0x02983003060095a7 */ /* 0x000ee4000802007f */
[----:B---3--:R-:W-:Y:S05]  /*d9b0*/  @!P1 BRA `(.L_x_131) ;  /* 0xfffffffc00f09947 */ /* 0x008fea000383ffff */
[----:B------:R-:W-:Y:S05]  /*d9c0*/  BRA `(.L_x_130) ;  /* 0xffffff4000447947 */ /* 0x000fea000383ffff */
.L_x_137:
[----:B--2---:R-:W-:-:S04]  /*d9d0*/  IMAD.U32 R4, RZ, RZ, UR6 ;  /* 0x00000006ff047e24 */ /* 0x004fc8000f8e00ff */
[----:B------:R2:W3:Y:S03]  /*d9e0*/  SYNCS.PHASECHK.TRANS64.TRYWAIT P1, [R4+URZ+0x29830], R3 ;  /* 0x02983003040075a7 */ /* 0x0004e6000802017f */
[----:B---3--:R-:W-:Y:S05]  /*d9f0*/  @!P1 NANOSLEEP.SYNCS 0x989680 ;  /* 0x009896800000995d */ /* 0x008fea0003900000 */
[----:B------:R-:W3:Y:S02]  /*da00*/  @!P1 SYNCS.PHASECHK.TRANS64 P1, [R4+URZ+0x29830], R3 ;  /* 0x02983003040095a7 */ /* 0x000ee4000802007f */
[----:B---3--:R-:W-:Y:S05]  /*da10*/  @!P1 BRA `(.L_x_137) ;  /* 0xfffffffc00ec9947 */ /* 0x008fea000383ffff */
[----:B------:R-:W-:Y:S05]  /*da20*/  BRA `(.L_x_134) ;  /* 0xffffff7800a07947 */ /* 0x000fea000383ffff */
.L_x_141:
[----:B--2---:R-:W-:-:S04]  /*da30*/  IMAD.U32 R4, RZ, RZ, UR6 ;  /* 0x00000006ff047e24 */ /* 0x004fc8000f8e00ff */
[----:B------:R2:W3:Y:S03]  /*da40*/  SYNCS.PHASECHK.TRANS64.TRYWAIT P1, [R4+URZ+0x29850], R3 ;  /* 0x02985003040075a7 */ /* 0x0004e6000802017f */
[----:B---3--:R-:W-:Y:S05]  /*da50*/  @!P1 NANOSLEEP.SYNCS 0x989680 ;  /* 0x009896800000995d */ /* 0x008fea0003900000 */
[----:B------:R-:W3:Y:S02]  /*da60*/  @!P1 SYNCS.PHASECHK.TRANS64 P1, [R4+URZ+0x29850], R3 ;  /* 0x02985003040095a7 */ /* 0x000ee4000802007f */
[----:B---3--:R-:W-:Y:S05]  /*da70*/  @!P1 BRA `(.L_x_141) ;  /* 0xfffffffc00ec9947 */ /* 0x008fea000383ffff */
[----:B------:R-:W-:Y:S05]  /*da80*/  BRA `(.L_x_138) ;  /* 0xffffff8400a07947 */ /* 0x000fea000383ffff */
.L_x_148:
[----:B--2---:R-:W-:-:S04]  /*da90*/  IMAD.U32 R9, RZ, RZ, UR4 ;  /* 0x00000004ff097e24 */ /* 0x004fc8000f8e00ff */
[----:B------:R2:W3:Y:S03]  /*daa0*/  SYNCS.PHASECHK.TRANS64.TRYWAIT P1, [R9+URZ+0x29850], R0 ;  /* 0x02985000090075a7 */ /* 0x0004e6000802017f */
[----:B---3--:R-:W-:Y:S05]  /*dab0*/  @!P1 NANOSLEEP.SYNCS 0x989680 ;  /* 0x009896800000995d */ /* 0x008fea0003900000 */
[----:B------:R-:W3:Y:S02]  /*dac0*/  @!P1 SYNCS.PHASECHK.TRANS64 P1, [R9+URZ+0x29850], R0 ;  /* 0x02985000090095a7 */ /* 0x000ee4000802007f */
[----:B---3--:R-:W-:Y:S05]  /*dad0*/  @!P1 BRA `(.L_x_148) ;  /* 0xfffffffc00ec9947 */ /* 0x008fea000383ffff */
[----:B------:R-:W-:Y:S05]  /*dae0*/  BRA `(.L_x_147) ;  /* 0xffffffac00fc7947 */ /* 0x000fea000383ffff */
.L_x_158:
[----:B------:R-:W-:Y:S02]  /*daf0*/  IMAD.MOV.U32 R13, RZ, RZ, R8 ;  /* 0x000000ffff0d7224 */ /* 0x000fe400078e0008 */
[----:B------:R-:W-:Y:S02]  /*db00*/  IMAD.MOV.U32 R12, RZ, RZ, RZ ;  /* 0x000000ffff0c7224 */ /* 0x000fe400078e00ff */
[----:B------:R-:W-:Y:S02]  /*db10*/  IMAD.MOV.U32 R11, RZ, RZ, 0x1f ;  /* 0x0000001fff0b7424 */ /* 0x000fe400078e00ff */
[----:B------:R-:W-:-:S07]  /*db20*/  IMAD.MOV.U32 R15, RZ, RZ, -0x1 ;  /* 0xffffffffff0f7424 */ /* 0x000fce00078e00ff */
[----:B----4-:R-:W-:Y:S05]  /*db30*/  WARPSYNC.COLLECTIVE R15, `(.L_x_218) ;  /* 0x000000000f087348 */ /* 0x010fea0003c00000 */
[----:B------:R1:W2:Y:S02]  /*db40*/  SHFL.IDX P6, R14, R13, R12, R11 ;  /* 0x0000000c0d0e7389 */ /* 0x0002a400000c000b */
[----:B-12-4-:R-:W-:Y:S01]  /*db50*/  ENDCOLLECTIVE ;  /* 0x000000000000791b */ /* 0x016fe20003800000 */
.L_x_218:
[----:B------:R-:W-:Y:S05]  /*db60*/  BRA `(.L_x_219) ;  /* 0xffffffd400bc7947 */ /* 0x000fea000383ffff */
.L_x_160:
[----:B------:R-:W-:Y:S01]  /*db70*/  BSSY B0, `(.L_x_220) ;  /* 0x0000006000007945 */ /* 0x000fe20003800000 */
[----:B------:R-:W-:-:S07]  /*db80*/  IMAD.MOV.U32 R15, RZ, RZ, -0x1 ;  /* 0xffffffffff0f7424 */ /* 0x000fce00078e00ff */
[----:B----4-:R-:W-:Y:S05]  /*db90*/  WARPSYNC.COLLECTIVE R15, `(.L_x_221) ;  /* 0x000000000f0c7348 */ /* 0x010fea0003c00000 */
[----:B------:R-:W-:Y:S02]  /*dba0*/  ELECT P6, UR62, PT ;  /* 0x00000000003e782f */ /* 0x000fe400038c0000 */
[----:B------:R-:W-:Y:S01]  /*dbb0*/  MOV R14, UR62 ;  /* 0x0000003e000e7c02 */ /* 0x000fe20008000f00 */
[----:B----4-:R-:W-:Y:S10]  /*dbc0*/  ENDCOLLECTIVE ;  /* 0x000000000000791b */ /* 0x010ff40003800000 */
.L_x_221:
[----:B------:R-:W-:Y:S05]  /*dbd0*/  BSYNC B0 ;  /* 0x0000000000007941 */ /* 0x000fea0003800000 */
.L_x_220:
[----:B------:R-:W-:Y:S05]  /*dbe0*/  BRA `(.L_x_222) ;  /* 0xffffffd400bc7947 */ /* 0x000fea000383ffff */
.L_x_163:
[----:B-1----:R1:W2:Y:S02]  /*dbf0*/  SYNCS.PHASECHK.TRANS64.TRYWAIT P0, [R2+URZ+0x29880], R3 ;  /* 0x02988003020075a7 */ /* 0x0022a4000800017f */
[----:B--2---:R-:W-:Y:S05]  /*dc00*/  @!P0 NANOSLEEP.SYNCS 0x989680 ;  /* 0x009896800000895d */ /* 0x004fea0003900000 */
[----:B------:R-:W2:Y:S02]  /*dc10*/  @!P0 SYNCS.PHASECHK.TRANS64 P0, [R2+URZ+0x29880], R3 ;  /* 0x02988003020085a7 */ /* 0x000ea4000800007f */
[----:B--2---:R-:W-:Y:S05]  /*dc20*/  @!P0 BRA `(.L_x_163) ;  /* 0xfffffffc00f08947 */ /* 0x004fea000383ffff */
[----:B------:R-:W-:Y:S05]  /*dc30*/  BRA `(.L_x_223) ;  /* 0xffffffd8000c7947 */ /* 0x000fea000383ffff */
.L_x_166:
[----:B-1----:R1:W2:Y:S02]  /*dc40*/  SYNCS.PHASECHK.TRANS64.TRYWAIT P0, [R2+URZ+0x29840], R3 ;  /* 0x02984003020075a7 */ /* 0x0022a4000800017f */
[----:B--2---:R-:W-:Y:S05]  /*dc50*/  @!P0 NANOSLEEP.SYNCS 0x989680 ;  /* 0x009896800000895d */ /* 0x004fea0003900000 */
[----:B------:R-:W2:Y:S02]  /*dc60*/  @!P0 SYNCS.PHASECHK.TRANS64 P0, [R2+URZ+0x29840], R3 ;  /* 0x02984003020085a7 */ /* 0x000ea4000800007f */
[----:B--2---:R-:W-:Y:S05]  /*dc70*/  @!P0 BRA `(.L_x_166) ;  /* 0xfffffffc00f08947 */ /* 0x004fea000383ffff */
[----:B------:R-:W-:Y:S05]  /*dc80*/  BRA `(.L_x_224) ;  /* 0xffffffd800987947 */ /* 0x000fea000383ffff */
.L_x_169:
[----:B--2---:R-:W-:-:S04]  /*dc90*/  IMAD.U32 R3, RZ, RZ, UR40 ;  /* 0x00000028ff037e24 */ /* 0x004fc8000f8e00ff */
[----:B------:R2:W3:Y:S03]  /*dca0*/  SYNCS.PHASECHK.TRANS64.TRYWAIT P0, [R3+URZ+0x29820], R2 ;  /* 0x02982002030075a7 */ /* 0x0004e6000800017f */
[----:B---3--:R-:W-:Y:S05]  /*dcb0*/  @!P0 NANOSLEEP.SYNCS 0x989680 ;  /* 0x009896800000895d */ /* 0x008fea0003900000 */
[----:B------:R-:W3:Y:S02]  /*dcc0*/  @!P0 SYNCS.PHASECHK.TRANS64 P0, [R3+URZ+0x29820], R2 ;  /* 0x02982002030085a7 */ /* 0x000ee4000800007f */
[----:B---3--:R-:W-:Y:S05]  /*dcd0*/  @!P0 BRA `(.L_x_169) ;  /* 0xfffffffc00ec8947 */ /* 0x008fea000383ffff */
[----:B------:R-:W-:Y:S05]  /*dce0*/  BRA `(.L_x_225) ;  /* 0xffffffdc00c47947 */ /* 0x000fea000383ffff */
.L_x_175:
[----:B-1----:R1:W4:Y:S02]  /*dcf0*/  SYNCS.PHASECHK.TRANS64.TRYWAIT P0, [R4+URZ+0x29880], R3 ;  /* 0x02988003040075a7 */ /* 0x002324000800017f */
[----:B----4-:R-:W-:Y:S05]  /*dd00*/  @!P0 NANOSLEEP.SYNCS 0x989680 ;  /* 0x009896800000895d */ /* 0x010fea0003900000 */
[----:B------:R-:W4:Y:S02]  /*dd10*/  @!P0 SYNCS.PHASECHK.TRANS64 P0, [R4+URZ+0x29880], R3 ;  /* 0x02988003040085a7 */ /* 0x000f24000800007f */
[----:B----4-:R-:W-:Y:S05]  /*dd20*/  @!P0 BRA `(.L_x_175) ;  /* 0xfffffffc00f08947 */ /* 0x010fea000383ffff */
[----:B------:R-:W-:Y:S05]  /*dd30*/  BRA `(.L_x_226) ;  /* 0xffffffe0005c7947 */ /* 0x000fea000383ffff */
.L_x_181:
[----:B-1----:R1:W2:Y:S02]  /*dd40*/  SYNCS.PHASECHK.TRANS64.TRYWAIT P0, [R4+URZ+0x29840], R3 ;  /* 0x02984003040075a7 */ /* 0x0022a4000800017f */
[----:B--2---:R-:W-:Y:S05]  /*dd50*/  @!P0 NANOSLEEP.SYNCS 0x989680 ;  /* 0x009896800000895d */ /* 0x004fea0003900000 */
[----:B------:R-:W2:Y:S02]  /*dd60*/  @!P0 SYNCS.PHASECHK.TRANS64 P0, [R4+URZ+0x29840], R3 ;  /* 0x02984003040085a7 */ /* 0x000ea4000800007f */
[----:B--2---:R-:W-:Y:S05]  /*dd70*/  @!P0 BRA `(.L_x_181) ;  /* 0xfffffffc00f08947 */ /* 0x004fea000383ffff */
[----:B------:R-:W-:Y:S05]  /*dd80*/  BRA `(.L_x_227) ;  /* 0xffffffe400147947 */ /* 0x000fea000383ffff */
.L_x_190:
[----:B----4-:R-:W4:Y:S02]  /*dd90*/  LDL R3, [R1+0x4] ;  /* 0x0000040001037983 */ /* 0x010f240000100800 */
[----:B----4-:R4:W1:Y:S02]  /*dda0*/  SYNCS.PHASECHK.TRANS64.TRYWAIT P3, [R3+URZ+0x29870], R2 ;  /* 0x02987002030075a7 */ /* 0x010864000806017f */
[----:B-1----:R-:W-:Y:S05]  /*ddb0*/  @!P3 NANOSLEEP.SYNCS 0x989680 ;  /* 0x009896800000b95d */ /* 0x002fea0003900000 */
[----:B------:R-:W1:Y:S02]  /*ddc0*/  @!P3 SYNCS.PHASECHK.TRANS64 P3, [R3+URZ+0x29870], R2 ;  /* 0x029870020300b5a7 */ /* 0x000e64000806007f */
[----:B-1----:R-:W-:Y:S05]  /*ddd0*/  @!P3 BRA `(.L_x_190) ;  /* 0xfffffffc00ecb947 */ /* 0x002fea000383ffff */
[----:B------:R-:W-:Y:S05]  /*dde0*/  BRA `(.L_x_228) ;  /* 0xffffffe8005c7947 */ /* 0x000fea000383ffff */
.L_x_192:
[----:B----4-:R-:W4:Y:S02]  /*ddf0*/  LDL R4, [R1+0x4] ;  /* 0x0000040001047983 */ /* 0x010f240000100800 */
[----:B----4-:R4:W1:Y:S02]  /*de00*/  SYNCS.PHASECHK.TRANS64.TRYWAIT P3, [R4+URZ+0x29860], R3 ;  /* 0x02986003040075a7 */ /* 0x010864000806017f */
[----:B-1----:R-:W-:Y:S05]  /*de10*/  @!P3 NANOSLEEP.SYNCS 0x989680 ;  /* 0x009896800000b95d */ /* 0x002fea0003900000 */
[----:B------:R-:W1:Y:S02]  /*de20*/  @!P3 SYNCS.PHASECHK.TRANS64 P3, [R4+URZ+0x29860], R3 ;  /* 0x029860030400b5a7 */ /* 0x000e64000806007f */
[----:B-1----:R-:W-:Y:S05]  /*de30*/  @!P3 BRA `(.L_x_192) ;  /* 0xfffffffc00ecb947 */ /* 0x002fea000383ffff */
[----:B------:R-:W-:Y:S05]  /*de40*/  BRA `(.L_x_229) ;  /* 0xffffffe800647947 */ /* 0x000fea000383ffff */
.L_x_198:
[----:B-1----:R1:W2:Y:S02]  /*de50*/  SYNCS.PHASECHK.TRANS64.TRYWAIT P2, [R20+URZ+0x29870], R3 ;  /* 0x02987003140075a7 */ /* 0x0022a4000804017f */
[----:B--2---:R-:W-:Y:S05]  /*de60*/  @!P2 NANOSLEEP.SYNCS 0x989680 ;  /* 0x009896800000a95d */ /* 0x004fea0003900000 */
[----:B------:R-:W2:Y:S02]  /*de70*/  @!P2 SYNCS.PHASECHK.TRANS64 P2, [R20+URZ+0x29870], R3 ;  /* 0x029870031400a5a7 */ /* 0x000ea4000804007f */
[----:B--2---:R-:W-:Y:S05]  /*de80*/  @!P2 BRA `(.L_x_198) ;  /* 0xfffffffc00f0a947 */ /* 0x004fea000383ffff */
[----:B------:R-:W-:Y:S05]  /*de90*/  BRA `(.L_x_230) ;  /* 0xffffffec00fc7947 */ /* 0x000fea000383ffff */
.L_x_200:
[----:B-1----:R1:W2:Y:S02]  /*dea0*/  SYNCS.PHASECHK.TRANS64.TRYWAIT P2, [R20+URZ+0x29860], R3 ;  /* 0x02986003140075a7 */ /* 0x0022a4000804017f */
[----:B--2---:R-:W-:Y:S05]  /*deb0*/  @!P2 NANOSLEEP.SYNCS 0x989680 ;  /* 0x009896800000a95d */ /* 0x004fea0003900000 */
[----:B------:R-:W2:Y:S02]  /*dec0*/  @!P2 SYNCS.PHASECHK.TRANS64 P2, [R20+URZ+0x29860], R3 ;  /* 0x029860031400a5a7 */ /* 0x000ea4000804007f */
[----:B--2---:R-:W-:Y:S05]  /*ded0*/  @!P2 BRA `(.L_x_200) ;  /* 0xfffffffc00f0a947 */ /* 0x004fea000383ffff */
[----:B------:R-:W-:Y:S05]  /*dee0*/  BRA `(.L_x_231) ;  /* 0xfffffff000047947 */ /* 0x000fea000383ffff */
.L_x_204:
[----:B--2---:R2:W3:Y:S02]  /*def0*/  SYNCS.PHASECHK.TRANS64.TRYWAIT P0, [R9+URZ+0x29820], R0 ;  /* 0x02982000090075a7 */ /* 0x0044e4000800017f */
[----:B---3--:R-:W-:Y:S05]  /*df00*/  @!P0 NANOSLEEP.SYNCS 0x989680 ;  /* 0x009896800000895d */ /* 0x008fea0003900000 */
[----:B------:R-:W3:Y:S02]  /*df10*/  @!P0 SYNCS.PHASECHK.TRANS64 P0, [R9+URZ+0x29820], R0 ;  /* 0x02982000090085a7 */ /* 0x000ee4000800007f */
[----:B---3--:R-:W-:Y:S05]  /*df20*/  @!P0 BRA `(.L_x_204) ;  /* 0xfffffffc00f08947 */ /* 0x008fea000383ffff */
[----:B------:R-:W-:Y:S05]  /*df30*/  BRA `(.L_x_232) ;  /* 0xfffffff400ac7947 */ /* 0x000fea000383ffff */
.L_x_208:
[----:B--2---:R2:W3:Y:S02]  /*df40*/  SYNCS.PHASECHK.TRANS64.TRYWAIT P1, [R5+URZ], R4 ;  /* 0x00000004050075a7 */ /* 0x0044e4000802017f */
[----:B---3--:R-:W-:Y:S05]  /*df50*/  @!P1 NANOSLEEP.SYNCS 0x989680 ;  /* 0x009896800000995d */ /* 0x008fea0003900000 */
[----:B------:R-:W3:Y:S02]  /*df60*/  @!P1 SYNCS.PHASECHK.TRANS64 P1, [R5+URZ], R4 ;  /* 0x00000004050095a7 */ /* 0x000ee4000802007f */
[----:B---3--:R-:W-:Y:S05]  /*df70*/  @!P1 BRA `(.L_x_208) ;  /* 0xfffffffc00f09947 */ /* 0x008fea000383ffff */
[----:B------:R-:W-:Y:S05]  /*df80*/  BRA `(.L_x_233) ;  /* 0xfffffff800087947 */ /* 0x000fea000383ffff */
.L_x_209:
[----:B---3--:R3:W4:Y:S02]  /*df90*/  SYNCS.PHASECHK.TRANS64.TRYWAIT P1, [R7+URZ], R0 ;  /* 0x00000000070075a7 */ /* 0x008724000802017f */
[----:B----4-:R-:W-:Y:S05]  /*dfa0*/  @!P1 NANOSLEEP.SYNCS 0x989680 ;  /* 0x009896800000995d */ /* 0x010fea0003900000 */
[----:B------:R-:W4:Y:S02]  /*dfb0*/  @!P1 SYNCS.PHASECHK.TRANS64 P1, [R7+URZ], R0 ;  /* 0x00000000070095a7 */ /* 0x000f24000802007f */
[----:B----4-:R-:W-:Y:S05]  /*dfc0*/  @!P1 BRA `(.L_x_209) ;  /* 0xfffffffc00f09947 */ /* 0x010fea000383ffff */
[----:B------:R-:W-:Y:S05]  /*dfd0*/  BRA `(.L_x_234) ;  /* 0xfffffff400fc7947 */ /* 0x000fea000383ffff */
.L_x_211:
[----:B--2---:R2:W4:Y:S02]  /*dfe0*/  SYNCS.PHASECHK.TRANS64.TRYWAIT P1, [R5+URZ+0x29860], R4 ;  /* 0x02986004050075a7 */ /* 0x004524000802017f */
[----:B----4-:R-:W-:Y:S05]  /*dff0*/  @!P1 NANOSLEEP.SYNCS 0x989680 ;  /* 0x009896800000995d */ /* 0x010fea0003900000 */
[----:B------:R-:W4:Y:S02]  /*e000*/  @!P1 SYNCS.PHASECHK.TRANS64 P1, [R5+URZ+0x29860], R4 ;  /* 0x02986004050095a7 */ /* 0x000f24000802007f */
[----:B----4-:R-:W-:Y:S05]  /*e010*/  @!P1 BRA `(.L_x_211) ;  /* 0xfffffffc00f09947 */ /* 0x010fea000383ffff */
[----:B------:R-:W-:Y:S05]  /*e020*/  BRA `(.L_x_235) ;  /* 0xfffffff800007947 */ /* 0x000fea000383ffff */
.L_x_213:
[----:B----4-:R4:W1:Y:S02]  /*e030*/  SYNCS.PHASECHK.TRANS64.TRYWAIT P1, [R3+URZ+0x29860], R0 ;  /* 0x02986000030075a7 */ /* 0x010864000802017f */
[----:B-1----:R-:W-:Y:S05]  /*e040*/  @!P1 NANOSLEEP.SYNCS 0x989680 ;  /* 0x009896800000995d */ /* 0x002fea0003900000 */
[----:B------:R-:W1:Y:S02]  /*e050*/  @!P1 SYNCS.PHASECHK.TRANS64 P1, [R3+URZ+0x29860], R0 ;  /* 0x02986000030095a7 */ /* 0x000e64000802007f */
[----:B-1----:R-:W-:Y:S05]  /*e060*/  @!P1 BRA `(.L_x_213) ;  /* 0xfffffffc00f09947 */ /* 0x002fea000383ffff */
[----:B------:R-:W-:Y:S05]  /*e070*/  BRA `(.L_x_236) ;  /* 0xfffffff800007947 */ /* 0x000fea000383ffff */
.L_x_215:
[----:B------:R1:W1:Y:S02]  /*e080*/  SYNCS.PHASECHK.TRANS64.TRYWAIT P0, [R5+URZ+0x29880], R4 ;  /* 0x02988004050075a7 */ /* 0x000264000800017f */
[----:B-1----:R-:W-:Y:S05]  /*e090*/  @!P0 NANOSLEEP.SYNCS 0x989680 ;  /* 0x009896800000895d */ /* 0x002fea0003900000 */
[----:B------:R-:W1:Y:S02]  /*e0a0*/  @!P0 SYNCS.PHASECHK.TRANS64 P0, [R5+URZ+0x29880], R4 ;  /* 0x02988004050085a7 */ /* 0x000e64000800007f */
[----:B-1----:R-:W-:Y:S05]  /*e0b0*/  @!P0 BRA `(.L_x_215) ;  /* 0xfffffffc00f08947 */ /* 0x002fea000383ffff */
[----:B------:R-:W-:Y:S05]  /*e0c0*/  BRA `(.L_x_216) ;  /* 0xfffffff400fc7947 */ /* 0x000fea000383ffff */
.L_x_237:
        /* <DEDUP_REMOVED lines=11> */
.L_x_2623:


//--------------------- .text._ZN7cutlass13device_kernelIN5flash11enable_sm90INS1_16FlashAttnFwdSm90INS1_25CollectiveMainloopFwdSm90ILi2EN4cute5tupleIJNS5_1CILi1EEES8_S8_EEENS6_IJNS7_ILi128EEENS7_ILi160EEENS7_ILi192EEEEEELi128ENS_12float_e4m3_tEfNS_4arch4Sm90ELb0ELb0ELb1ELb1ELb0ELb0ELb0ELb1ELb1ELb0ELb0ELb0EEENS1_21CollectiveEpilogueFwdINS6_IJSA_SA_SB_EEES9_NS_10bfloat16_tESG_Li256ELb1ELb0ELb0ELb1EEENS1_36VarlenDynamicPersistentTileSchedulerILi128ELi160ELi256ELi128ELb0ELb0ELb1ELb0ELb1ELb1EEEEEEEEEvNT_6ParamsE --------------------------
	.section	.text._ZN7cutlass13device_kernelIN5flash11enable_sm90INS1_16FlashAttnFwdSm90INS1_25CollectiveMainloopFwdSm90ILi2EN4cute5tupleIJNS5_1CILi1EEES8_S8_EEENS6_IJNS7_ILi128EEENS7_ILi160EEENS7_ILi192EEEEEELi128ENS_12float_e4m3_tEfNS_4arch4Sm90ELb0ELb0ELb1ELb1ELb0ELb0ELb0ELb1ELb1ELb0ELb0ELb0EEENS1_21CollectiveEpilogueFwdINS6_IJSA_SA_SB_EEES9_NS_10bfloat16_tESG_Li256ELb1ELb0ELb0ELb1EEENS1_36VarlenDynamicPersistentTileSchedulerILi128ELi160ELi256ELi128ELb0ELb0ELb1ELb0ELb1ELb1EEEEEEEEEvNT_6ParamsE,"ax",@progbits
	.align	128
.text._ZN7cutlass13device_kernelIN5flash11enable_sm90INS1_16FlashAttnFwdSm90INS1_25CollectiveMainloopFwdSm90ILi2EN4cute5tupleIJNS5_1CILi1EEES8_S8_EEENS6_IJNS7_ILi128EEENS7_ILi160EEENS7_ILi192EEEEEELi128ENS_12float_e4m3_tEfNS_4arch4Sm90ELb0ELb0ELb1ELb1ELb0ELb0ELb0ELb1ELb1ELb0ELb0ELb0EEENS1_21CollectiveEpilogueFwdINS6_IJSA_SA_SB_EEES9_NS_10bfloat16_tESG_Li256ELb1ELb0ELb0ELb1EEENS1_36VarlenDynamicPersistentTileSchedulerILi128ELi160ELi256ELi128ELb0ELb0ELb1ELb0ELb1ELb1EEEEEEEEEvNT_6ParamsE:
        .type           _ZN7cutlass13device_kernelIN5flash11enable_sm90INS1_16FlashAttnFwdSm90INS1_25CollectiveMainloopFwdSm90ILi2EN4cute5tupleIJNS5_1CILi1EEES8_S8_EEENS6_IJNS7_ILi128EEENS7_ILi160EEENS7_ILi192EEEEEELi128ENS_12float_e4m3_tEfNS_4arch4Sm90ELb0ELb0ELb1ELb1ELb0ELb0ELb0ELb1ELb1ELb0ELb0ELb0EEENS1_21CollectiveEpilogueFwdINS6_IJSA_SA_SB_EEES9_NS_10bfloat16_tESG_Li256ELb1ELb0ELb0ELb1EEENS1_36VarlenDynamicPersistentTileSchedulerILi128ELi160ELi256ELi128ELb0ELb0ELb1ELb0ELb1ELb1EEEEEEEEEvNT_6ParamsE,@function
        .size           _ZN7cutlass13device_kernelIN5flash11enable_sm90INS1_16FlashAttnFwdSm90INS1_25CollectiveMainloopFwdSm90ILi2EN4cute5tupleIJNS5_1CILi1EEES8_S8_EEENS6_IJNS7_ILi128EEENS7_ILi160EEENS7_ILi192EEEEEELi128ENS_12float_e4m3_tEfNS_4arch4Sm90ELb0ELb0ELb1ELb1ELb0ELb0ELb0ELb1ELb1ELb0ELb0ELb0EEENS1_21CollectiveEpilogueFwdINS6_IJSA_SA_SB_EEES9_NS_10bfloat16_tESG_Li256ELb1ELb0ELb0ELb1EEENS1_36VarlenDynamicPersistentTileSchedulerILi128ELi160ELi256ELi128ELb0ELb0ELb1ELb0ELb1ELb1EEEEEEEEEvNT_6ParamsE,(.L_x_2624 - _ZN7cutlass13device_kernelIN5flash11enable_sm90INS1_16FlashAttnFwdSm90INS1_25CollectiveMainloopFwdSm90ILi2EN4cute5tupleIJNS5_1CILi1EEES8_S8_EEENS6_IJNS7_ILi128EEENS7_ILi160EEENS7_ILi192EEEEEELi128ENS_12float_e4m3_tEfNS_4arch4Sm90ELb0ELb0ELb1ELb1ELb0ELb0ELb0ELb1ELb1ELb0ELb0ELb0EEENS1_21CollectiveEpilogueFwdINS6_IJSA_SA_SB_EEES9_NS_10bfloat16_tESG_Li256ELb1ELb0ELb0ELb1EEENS1_36VarlenDynamicPersistentTileSchedulerILi128ELi160ELi256ELi128ELb0ELb0ELb1ELb0ELb1ELb1EEEEEEEEEvNT_6ParamsE)
        .other          _ZN7cutlass13device_kernelIN5flash11enable_sm90INS1_16FlashAttnFwdSm90INS1_25CollectiveMainloopFwdSm90ILi2EN4cute5tupleIJNS5_1CILi1EEES8_S8_EEENS6_IJNS7_ILi128EEENS7_ILi160EEENS7_ILi192EEEEEELi128ENS_12float_e4m3_tEfNS_4arch4Sm90ELb0ELb0ELb1ELb1ELb0ELb0ELb0ELb1ELb1ELb0ELb0ELb0EEENS1_21CollectiveEpilogueFwdINS6_IJSA_SA_SB_EEES9_NS_10bfloat16_tESG_Li256ELb1ELb0ELb0ELb1EEENS1_36VarlenDynamicPersistentTileSchedulerILi128ELi160ELi256ELi128ELb0ELb0ELb1ELb0ELb1ELb1EEEEEEEEEvNT_6ParamsE,@"STO_CUDA_ENTRY STV_DEFAULT"
_ZN7cutlass13device_kernelIN5flash11enable_sm90INS1_16FlashAttnFwdSm90INS1_25CollectiveMainloopFwdSm90ILi2EN4cute5tupleIJNS5_1CILi1EEES8_S8_EEENS6_IJNS7_ILi128EEENS7_ILi160EEENS7_ILi192EEEEEELi128ENS_12float_e4m3_tEfNS_4arch4Sm90ELb0ELb0ELb1ELb1ELb0ELb0ELb0ELb1ELb1ELb0ELb0ELb0EEENS1_21CollectiveEpilogueFwdINS6_IJSA_SA_SB_EEES9_NS_10bfloat16_tESG_Li256ELb1ELb0ELb0ELb1EEENS1_36VarlenDynamicPersistentTileSchedulerILi128ELi160ELi256ELi128ELb0ELb0ELb1ELb0ELb1ELb1EEEEEEEEEvNT_6ParamsE:
[----:B------:R-:W0:Y:S02]  /*0000*/  LDC R1, c[0x0][0x28] ;  /* 0x00000a00ff017b82 */ /* 0x000e240000000800 */
[----:B0-----:R-:W-:Y:S01]  /*0010*/  VIADD R1, R1, 0xffffffc8 ;  /* 0xffffffc801017836 */ /* 0x001fe20000000000 */
[----:B------:R-:W0:Y:S01]  /*0020*/  S2R R3, SR_TID.X ;  /* 0x0000000000037919 */ /* 0x000e220000002100 */
[----:B------:R-:W-:Y:S01]  /*0030*/  ELECT P0, URZ, PT ;  /* 0x00000000003f782f */ /* 0x000fe20003800000 */
[----:B------:R-:W-:Y:S01]  /*0040*/  BSSY B0, `(.L_x_238) ;  /* 0x0000011000007945 */ /* 0x000fe20003800000 */
[--C-:B0-----:R-:W-:Y:S02]  /*0050*/  SHF.R.U32.HI R0, RZ, 0x5, R3.reuse ;  /* 0x00000005ff007819 */ /* 0x101fe40000011603 */
[----:B------:R-:W-:-:S03]  /*0060*/  SHF.R.U32.HI R22, RZ, 0x7, R3 ;  /* 0x00000007ff167819 */ /* 0x000fc60000011603 */
[----:B------:R-:W0:Y:S02]  /*0070*/  SHFL.IDX PT, R2, R0, RZ, 0x1f ;  /* 0x00001fff00027589 */ /* 0x000e2400000e0000 */
[----:B0-----:R-:W-:-:S13]  /*0080*/  ISETP.EQ.AND P0, PT, R2, RZ, P0 ;  /* 0x000000ff0200720c */ /* 0x001fda0000702270 */
[----:B------:R-:W-:Y:S05]  /*0090*/  @!P0 BRA `(.L_x_239) ;  /* 0x00000000002c8947 */ /* 0x000fea0003800000 */
[----:B------:R-:W-:Y:S02]  /*00a0*/  ULDC.64 UR4, c[0x0][0x198] ;  /* 0x0000660000047ab9 */ /* 0x000fe40000000a00 */
[----:B------:R-:W-:Y:S02]  /*00b0*/  UIADD3 UR6, UP0, UR4, 0x270, URZ ;  /* 0x0000027004067890 */ /* 0x000fe4000ff1e03f */
[----:B------:R-:W-:Y:S02]  /*00c0*/  UIADD3 UR8, UP1, UR4, 0x370, URZ ;  /* 0x0000037004087890 */ /* 0x000fe4000ff3e03f */
[----:B------:R-:W-:Y:S02]  /*00d0*/  UIADD3 UR4, UP2, UR4, 0x470, URZ ;  /* 0x0000047004047890 */ /* 0x000fe4000ff5e03f */
[----:B------:R-:W-:Y:S02]  /*00e0*/  UIADD3.X UR7, URZ, UR5, URZ, UP0, !UPT ;  /* 0x000000053f077290 */ /* 0x000fe400087fe43f */
[----:B------:R-:W-:-:S02]  /*00f0*/  UIADD3.X UR9, URZ, UR5, URZ, UP1, !UPT ;  /* 0x000000053f097290 */ /* 0x000fc40008ffe43f */
[----:B------:R-:W-:-:S05]  /*0100*/  UIADD3.X UR5, URZ, UR5, URZ, UP2, !UPT ;  /* 0x000000053f057290 */ /* 0x000fca00097fe43f */
[----:B------:R0:W-:Y:S02]  /*0110*/  UTMACCTL.PF [UR6] ;  /* 0x00000000060079b9 */ /* 0x0001e40008040000 */
[----:B------:R0:W-:Y:S02]  /*0120*/  UTMACCTL.PF [UR8] ;  /* 0x00000000080079b9 */ /* 0x0001e40008040000 */
[----:B------:R0:W-:Y:S02]  /*0130*/  UTMACCTL.PF [UR4] ;  /* 0x00000000040079b9 */ /* 0x0001e40008040000 */
[----:B0-----:R-:W-:Y:S01]  /*0140*/  NOP ;  /* 0x0000000000007918 */ /* 0x001fe20000000000 */
.L_x_239:
[----:B------:R-:W-:Y:S05]  /*0150*/  BSYNC B0 ;  /* 0x0000000000007941 */ /* 0x000fea0003800000 */
.L_x_238:
[----:B------:R-:W-:Y:S01]  /*0160*/  VOTEU.ANY UP0, P0 ;  /* 0x00000000003f7886 */ /* 0x000fe20000000100 */
[----:B------:R-:W0:Y:S01]  /*0170*/  SHFL.IDX PT, R3, R22, RZ, 0x1f ;  /* 0x00001fff16037589 */ /* 0x000e2200000e0000 */
[----:B------:R-:W-:Y:S01]  /*0180*/  UMOV UR4, 0x1 ;  /* 0x0000000100047882 */ /* 0x000fe20000000000 */
[----:B------:R-:W-:Y:S01]  /*0190*/  UMOV UR7, 0x100 ;  /* 0x0000010000077882 */ /* 0x000fe20000000000 */
[----:B------:R-:W-:Y:S01]  /*01a0*/  VOTEU.ANY UP1, P0 ;  /* 0x00000000003f7886 */ /* 0x000fe20000020100 */
[----:B------:R-:W1:Y:S01]  /*01b0*/  @UP0 S2UR UR8, SR_CgaCtaId ;  /* 0x00000000000809c3 */ /* 0x000e620000008800 */
[----:B------:R-:W2:Y:S01]  /*01c0*/  SHFL.IDX PT, R2, R0, RZ, 0x1f ;  /* 0x00001fff00027589 */ /* 0x000ea200000e0000 */
[----:B------:R-:W-:Y:S01]  /*01d0*/  @UP0 UMOV UR6, 0x400 ;  /* 0x0000040000060882 */ /* 0x000fe20000000000 */
[----:B------:R-:W-:-:S04]  /*01e0*/  @UP0 UIADD3 UR4, -UR4, 0x100000, URZ ;  /* 0x0010000004040890 */ /* 0x000fc8000fffe13f */
[----:B------:R-:W-:Y:S02]  /*01f0*/  @UP0 USHF.L.U32 UR5, UR4, 0xb, URZ ;  /* 0x0000000b04050899 */ /* 0x000fe4000800063f */
[----:B------:R-:W-:Y:S01]  /*0200*/  @UP0 USHF.L.U32 UR4, UR4, 0x1, URZ ;  /* 0x0000000104040899 */ /* 0x000fe2000800063f */
[----:B------:R-:W-:Y:S01]  /*0210*/  VOTEU.ANY UP2, P0 ;  /* 0x00000000003f7886 */ /* 0x000fe20000040100 */
[----:B0-----:R-:W-:Y:S01]  /*0220*/  R2UR UR9, R3 ;  /* 0x00000000030972ca */ /* 0x001fe200000e0000 */
[----:B-1----:R-:W-:Y:S01]  /*0230*/  @UP0 ULEA UR8, UR8, UR6, 0x18 ;  /* 0x0000000608080291 */ /* 0x002fe2000f8ec03f */
[----:B--2---:R-:W-:Y:S01]  /*0240*/  ISETP.NE.AND P1, PT, R2, RZ, PT ;  /* 0x000000ff0200720c */ /* 0x004fe20003f25270 */
[----:B------:R-:W-:-:S04]  /*0250*/  @UP0 UIADD3 UR6, -UR7, 0x100000, URZ ;  /* 0x0010000007060890 */ /* 0x000fc8000fffe13f */
[----:B------:R-:W-:Y:S02]  /*0260*/  @UP0 USHF.L.U32 UR7, UR6, 0xb, URZ ;  /* 0x0000000b06070899 */ /* 0x000fe4000800063f */
[----:B------:R-:W-:-:S04]  /*0270*/  @UP0 USHF.L.U32 UR6, UR6, 0x1, URZ ;  /* 0x0000000106060899 */ /* 0x000fc8000800063f */
[----:B------:R-:W-:Y:S01]  /*0280*/  UISETP.NE.AND UP0, UPT, UR9, URZ, UPT ;  /* 0x0000003f0900728c */ /* 0x000fe2000bf05270 */
[----:B------:R-:W0:Y:S02]  /*0290*/  FENCE.VIEW.ASYNC.S ;  /* 0x00000000000073c6 */ /* 0x000e240000000000 */
[----:B0-----:R0:W1:Y:S05]  /*02a0*/  @UP1 SYNCS.EXCH.64 URZ, [UR8+0x29800], UR4 ;  /* 0x02980004083f15b2 */ /* 0x00106a0008000100 */
[----:B------:R0:W2:Y:S01]  /*02b0*/  @UP2 SYNCS.EXCH.64 URZ, [UR8+0x29820], UR6 ;  /* 0x02982006083f25b2 */ /* 0x0000a20008000100 */
[----:B------:R-:W-:Y:S05]  /*02c0*/  @P1 BRA `(.L_x_240) ;  /* 0x0000000000481947 */ /* 0x000fea0003800000 */
[----:B0-----:R-:W0:Y:S01]  /*02d0*/  S2UR UR5, SR_CgaCtaId ;  /* 0x00000000000579c3 */ /* 0x001e220000008800 */
[----:B------:R-:W-:Y:S01]  /*02e0*/  UMOV UR4, 0x400 ;  /* 0x0000040000047882 */ /* 0x000fe20000000000 */
[----:B------:R-:W-:Y:S01]  /*02f0*/  UMOV UR6, 0x1 ;  /* 0x0000000100067882 */ /* 0x000fe20000000000 */
[----:B------:R-:W-:Y:S01]  /*0300*/  UMOV UR9, 0x2 ;  /* 0x0000000200097882 */ /* 0x000fe20000000000 */
[----:B------:R-:W-:-:S04]  /*0310*/  UIADD3 UR6, -UR6, 0x100000, URZ ;  /* 0x0010000006067890 */ /* 0x000fc8000fffe13f */
[----:B------:R-:W-:Y:S02]  /*0320*/  USHF.L.U32 UR7, UR6, 0xb, URZ ;  /* 0x0000000b06077899 */ /* 0x000fe4000800063f */
[----:B------:R-:W-:Y:S01]  /*0330*/  USHF.L.U32 UR6, UR6, 0x1, URZ ;  /* 0x0000000106067899 */ /* 0x000fe2000800063f */
[----:B------:R-:W-:Y:S01]  /*0340*/  ELECT P0, URZ, PT ;  /* 0x00000000003f782f */ /* 0x000fe20003800000 */
[----:B0-----:R-:W-:Y:S02]  /*0350*/  ULEA UR8, UR5, UR4, 0x18 ;  /* 0x0000000405087291 */ /* 0x001fe4000f8ec03f */
[----:B------:R-:W-:-:S04]  /*0360*/  UIADD3 UR4, -UR9, 0x100000, URZ ;  /* 0x0010000009047890 */ /* 0x000fc8000fffe13f */
[----:B------:R-:W-:Y:S02]  /*0370*/  USHF.L.U32 UR5, UR4, 0xb, URZ ;  /* 0x0000000b04057899 */ /* 0x000fe4000800063f */
[----:B------:R-:W-:Y:S01]  /*0380*/  USHF.L.U32 UR4, UR4, 0x1, URZ ;  /* 0x0000000104047899 */ /* 0x000fe2000800063f */
[----:B------:R-:W0:Y:S03]  /*0390*/  FENCE.VIEW.ASYNC.S ;  /* 0x00000000000073c6 */ /* 0x000e260000000000 */
[----:B0-----:R3:W4:Y:S08]  /*03a0*/  SYNCS.EXCH.64 URZ, [UR8+0x29830], UR6 ;  /* 0x02983006083f75b2 */ /* 0x0017300008000100 */
[----:B------:R3:W0:Y:S01]  /*03b0*/  SYNCS.EXCH.64 URZ, [UR8+0x29840], UR4 ;  /* 0x02984004083f75b2 */ /* 0x0006220008000100 */
[----:B------:R3:W0:Y:S01]  /*03c0*/  SYNCS.EXCH.64 URZ, [UR8+0x29838], UR6 ;  /* 0x02983806083f75b2 */ /* 0x0006220008000100 */
[----:B------:R3:W0:Y:S02]  /*03d0*/  SYNCS.EXCH.64 URZ, [UR8+0x29848], UR4 ;  /* 0x02984804083f75b2 */ /* 0x0006240008000100 */
[----:B---3--:R-:W-:Y:S01]  /*03e0*/  NOP ;  /* 0x0000000000007918 */ /* 0x008fe20000000000 */
.L_x_240:
[----:B------:R-:W3:Y:S01]  /*03f0*/  SHFL.IDX PT, R2, R0, RZ, 0x1f ;  /* 0x00001fff00027589 */ /* 0x000ee200000e0000 */
[----:B------:R-:W-:Y:S01]  /*0400*/  NOP ;  /* 0x0000000000007918 */ /* 0x000fe20000000000 */
[----:B---3--:R-:W-:-:S13]  /*0410*/  ISETP.NE.AND P0, PT, R2, RZ, PT ;  /* 0x000000ff0200720c */ /* 0x008fda0003f05270 */
[----:B------:R-:W-:Y:S05]  /*0420*/  @P0 BRA `(.L_x_241) ;  /* 0x0000000000480947 */ /* 0x000fea0003800000 */
[----:B0-----:R-:W0:Y:S01]  /*0430*/  S2UR UR5, SR_CgaCtaId ;  /* 0x00000000000579c3 */ /* 0x001e220000008800 */
[----:B------:R-:W-:Y:S01]  /*0440*/  UMOV UR4, 0x400 ;  /* 0x0000040000047882 */ /* 0x000fe20000000000 */
[----:B------:R-:W-:Y:S01]  /*0450*/  UMOV UR6, 0x80 ;  /* 0x0000008000067882 */ /* 0x000fe20000000000 */
[----:B------:R-:W-:Y:S01]  /*0460*/  UMOV UR7, 0x100 ;  /* 0x0000010000077882 */ /* 0x000fe20000000000 */
[----:B------:R-:W-:Y:S01]  /*0470*/  ELECT P0, URZ, PT ;  /* 0x00000000003f782f */ /* 0x000fe20003800000 */
[----:B0-----:R-:W-:Y:S02]  /*0480*/  ULEA UR8, UR5, UR4, 0x18 ;  /* 0x0000000405087291 */ /* 0x001fe4000f8ec03f */
[----:B------:R-:W-:-:S04]  /*0490*/  UIADD3 UR4, -UR6, 0x100000, URZ ;  /* 0x0010000006047890 */ /* 0x000fc8000fffe13f */
[----:B------:R-:W-:Y:S02]  /*04a0*/  USHF.L.U32 UR5, UR4, 0xb, URZ ;  /* 0x0000000b04057899 */ /* 0x000fe4000800063f */
[----:B------:R-:W-:Y:S02]  /*04b0*/  USHF.L.U32 UR4, UR4, 0x1, URZ ;  /* 0x0000000104047899 */ /* 0x000fe4000800063f */
[----:B------:R-:W-:-:S04]  /*04c0*/  UIADD3 UR6, -UR7, 0x100000, URZ ;  /* 0x0010000007067890 */ /* 0x000fc8000fffe13f */
[----:B------:R-:W-:Y:S02]  /*04d0*/  USHF.L.U32 UR7, UR6, 0xb, URZ ;  /* 0x0000000b06077899 */ /* 0x000fe4000800063f */
[----:B------:R-:W-:Y:S01]  /*04e0*/  USHF.L.U32 UR6, UR6, 0x1, URZ ;  /* 0x0000000106067899 */ /* 0x000fe2000800063f */
[----:B------:R-:W0:Y:S03]  /*04f0*/  FENCE.VIEW.ASYNC.S ;  /* 0x00000000000073c6 */ /* 0x000e260000000000 */
[----:B0-----:R3:W0:Y:S08]  /*0500*/  SYNCS.EXCH.64 URZ, [UR8+0x29850], UR4 ;  /* 0x02985004083f75b2 */ /* 0x0016300008000100 */
[----:B------:R3:W0:Y:S01]  /*0510*/  SYNCS.EXCH.64 URZ, [UR8+0x29860], UR6 ;  /* 0x02986006083f75b2 */ /* 0x0006220008000100 */
[----:B------:R3:W0:Y:S01]  /*0520*/  SYNCS.EXCH.64 URZ, [UR8+0x29858], UR4 ;  /* 0x02985804083f75b2 */ /* 0x0006220008000100 */
[----:B------:R3:W0:Y:S02]  /*0530*/  SYNCS.EXCH.64 URZ, [UR8+0x29868], UR6 ;  /* 0x02986806083f75b2 */ /* 0x0006240008000100 */
[----:B---3--:R-:W-:Y:S01]  /*0540*/  NOP ;  /* 0x0000000000007918 */ /* 0x008fe20000000000 */
.L_x_241:
[----:B------:R-:W3:Y:S01]  /*0550*/  SHFL.IDX PT, R2, R0, RZ, 0x1f ;  /* 0x00001fff00027589 */ /* 0x000ee200000e0000 */
[----:B------:R-:W-:Y:S01]  /*0560*/  NOP ;  /* 0x0000000000007918 */ /* 0x000fe20000000000 */
[----:B---3--:R-:W-:-:S13]  /*0570*/  ISETP.NE.AND P0, PT, R2, RZ, PT ;  /* 0x000000ff0200720c */ /* 0x008fda0003f05270 */
[----:B------:R-:W-:Y:S05]  /*0580*/  @P0 BRA `(.L_x_242) ;  /* 0x0000000000380947 */ /* 0x000fea0003800000 */
[----:B0-----:R-:W0:Y:S01]  /*0590*/  S2UR UR5, SR_CgaCtaId ;  /* 0x00000000000579c3 */ /* 0x001e220000008800 */
[----:B------:R-:W-:Y:S01]  /*05a0*/  UMOV UR4, 0x400 ;  /* 0x0000040000047882 */ /* 0x000fe20000000000 */
[----:B------:R-:W-:Y:S01]  /*05b0*/  UMOV UR7, 0x1 ;  /* 0x0000000100077882 */ /* 0x000fe20000000000 */
[----:B------:R-:W-:Y:S01]  /*05c0*/  ELECT P0, URZ, PT ;  /* 0x00000000003f782f */ /* 0x000fe20003800000 */
[----:B0-----:R-:W-:Y:S02]  /*05d0*/  ULEA UR6, UR5, UR4, 0x18 ;  /* 0x0000000405067291 */ /* 0x001fe4000f8ec03f */
[----:B------:R-:W-:-:S04]  /*05e0*/  UIADD3 UR4, -UR7, 0x100000, URZ ;  /* 0x0010000007047890 */ /* 0x000fc8000fffe13f */
[----:B------:R-:W-:Y:S02]  /*05f0*/  USHF.L.U32 UR5, UR4, 0xb, URZ ;  /* 0x0000000b04057899 */ /* 0x000fe4000800063f */
[----:B------:R-:W-:Y:S01]  /*0600*/  USHF.L.U32 UR4, UR4, 0x1, URZ ;  /* 0x0000000104047899 */ /* 0x000fe2000800063f */
[----:B------:R-:W0:Y:S11]  /*0610*/  FENCE.VIEW.ASYNC.S ;  /* 0x00000000000073c6 */ /* 0x000e360000000000 */
[----:B0-----:R3:W0:Y:S01]  /*0620*/  SYNCS.EXCH.64 URZ, [UR6+0x29870], UR4 ;  /* 0x02987004063f75b2 */ /* 0x0016220008000100 */
[----:B------:R3:W0:Y:S01]  /*0630*/  SYNCS.EXCH.64 URZ, [UR6+0x29880], UR4 ;  /* 0x02988004063f75b2 */ /* 0x0006220008000100 */
[----:B------:R3:W0:Y:S01]  /*0640*/  SYNCS.EXCH.64 URZ, [UR6+0x29878], UR4 ;  /* 0x02987804063f75b2 */ /* 0x0006220008000100 */
[----:B------:R3:W0:Y:S02]  /*0650*/  SYNCS.EXCH.64 URZ, [UR6+0x29888], UR4 ;  /* 0x02988804063f75b2 */ /* 0x0006240008000100 */
[----:B---3--:R-:W-:Y:S01]  /*0660*/  NOP ;  /* 0x0000000000007918 */ /* 0x008fe20000000000 */
.L_x_242:
        /* <DEDUP_REMOVED lines=22> */
.L_x_243:
        /* <DEDUP_REMOVED lines=22> */
.L_x_244:
[----:B------:R-:W-:Y:S01]  /*0930*/  PLOP3.LUT P0, PT, PT, PT, UP0, 0x80, 0x0 ;  /* 0x000000000000781c */ /* 0x000fe20003f0f008 */
[----:B------:R-:W-:Y:S01]  /*0940*/  UMOV UR40, 0x1 ;  /* 0x0000000100287882 */ /* 0x000fe20000000000 */
[----:B------:R-:W-:Y:S01]  /*0950*/  NOP ;  /* 0x0000000000007918 */ /* 0x000fe20000000000 */
[----:B------:R-:W-:Y:S01]  /*0960*/  USEL UR40, UR40, 0x2, !UP0 ;  /* 0x0000000228287887 */ /* 0x000fe2000c000000 */
[----:B------:R-:W-:Y:S01]  /*0970*/  ULDC.64 UR46, c[0x0][0x208] ;  /* 0x00008200002e7ab9 */ /* 0x000fe20000000a00 */
[----:B012-4-:R-:W-:Y:S08]  /*0980*/  BAR.SYNC.DEFER_BLOCKING 0x0 ;  /* 0x0000000000007b1d */ /* 0x017ff00000010000 */
[----:B------:R-:W-:Y:S05]  /*0990*/  @!P0 BRA `(.L_x_245) ;  /* 0x000000b400488947 */ /* 0x000fea0003800000 */
.L_x_246:
[----:B------:R-:W-:-:S08]  /*09a0*/  NOP ;  /* 0x0000000000007918 */ /* 0x000fd00000000000 */
[----:B------:R-:W0:Y:S02]  /*09b0*/  USETMAXREG.TRY_ALLOC.CTAPOOL UP0, 0xf0 ;  /* 0x000000f0000079c8 */ /* 0x000e240008000600 */
[----:B0-----:R-:W-:-:S13]  /*09c0*/  PLOP3.LUT P0, PT, PT, PT, UP0, 0x80, 0x0 ;  /* 0x000000000000781c */ /* 0x001fda0003f0f008 */
[----:B------:R-:W-:Y:S05]  /*09d0*/  @!P0 BRA `(.L_x_246) ;  /* 0xfffffffc00f08947 */ /* 0x000fea000383ffff */
[----:B------:R-:W0:Y:S01]  /*09e0*/  S2R R2, SR_TID.X ;  /* 0x0000000000027919 */ /* 0x000e220000002100 */
[----:B------:R-:W1:Y:S01]  /*09f0*/  S2UR UR5, SR_CgaCtaId ;  /* 0x00000000000579c3 */ /* 0x000e620000008800 */
[----:B------:R-:W-:-:S07]  /*0a00*/  UMOV UR4, 0x400 ;  /* 0x0000040000047882 */ /* 0x000fce0000000000 */
[----:B------:R-:W-:Y:S06]  /*0a10*/  BAR.ARV 0x8, 0x120 ;  /* 0x0204800000007b1d */ /* 0x000fec0000002000 */
[----:B-1----:R-:W-:Y:S01]  /*0a20*/  ULEA UR4, UR5, UR4, 0x18 ;  /* 0x0000000405047291 */ /* 0x002fe2000f8ec03f */
[----:B0-----:R-:W-:-:S04]  /*0a30*/  LOP3.LUT R0, R2, 0xffffff80, RZ, 0xc0, !PT ;  /* 0xffffff8002007812 */ /* 0x001fc800078ec0ff */
[----:B------:R-:W-:-:S13]  /*0a40*/  ISETP.NE.AND P0, PT, R0, 0x80, PT ;  /* 0x000000800000780c */ /* 0x000fda0003f05270 */
[----:B------:R-:W-:Y:S08]  /*0a50*/  @!P0 BAR.ARV 0x9, 0x100 ;  /* 0x0244000000008b1d */ /* 0x000ff00000002000 */
[----:B------:R-:W-:Y:S06]  /*0a60*/  BAR.SYNC.DEFER_BLOCKING 0x5, 0x180 ;  /* 0x0146000000007b1d */ /* 0x000fec0000010000 */
[----:B------:R-:W0:Y:S01]  /*0a70*/  LDS.128 R48, [UR4+0x298d0] ;  /* 0x0298d004ff307984 */ /* 0x000e220008000c00 */
[----:B------:R-:W-:Y:S01]  /*0a80*/  ULDC UR4, c[0x0][0xc14] ;  /* 0x0003050000047ab9 */ /* 0x000fe20000000800 */
[----:B------:R-:W-:Y:S06]  /*0a90*/  BAR.ARV 0x4, 0x180 ;  /* 0x0106000000007b1d */ /* 0x000fec0000002000 */
[----:B0-----:R-:W-:-:S13]  /*0aa0*/  ISETP.GE.AND P0, PT, R51, UR4, PT ;  /* 0x0000000433007c0c */ /* 0x001fda000bf06270 */
[----:B------:R-:W-:Y:S05]  /*0ab0*/  @P0 EXIT ;  /* 0x000000000000094d */ /* 0x000fea0003800000 */
[----:B------:R-:W-:Y:S01]  /*0ac0*/  VIADD R171, R2, 0xffffff80 ;  /* 0xffffff8002ab7836 */ /* 0x000fe20000000000 */
[----:B------:R-:W-:Y:S01]  /*0ad0*/  R2UR UR5, R50 ;  /* 0x00000000320572ca */ /* 0x000fe200000e0000 */
[----:B------:R-:W-:Y:S01]  /*0ae0*/  ULOP3.LUT UR44, UR40, 0x1, URZ, 0xfc, !UPT ;  /* 0x00000001282c7892 */ /* 0x000fe2000f8efc3f */
[----:B------:R-:W-:Y:S02]  /*0af0*/  UMOV UR43, URZ ;  /* 0x0000003f002b7c82 */ /* 0x000fe40008000000 */
[----:B------:R-:W-:Y:S01]  /*0b00*/  SHF.R.S32.HI R0, RZ, 0x1f, R171 ;  /* 0x0000001fff007819 */ /* 0x000fe200000114ab */
[----:B------:R-:W-:Y:S01]  /*0b10*/  UMOV UR42, URZ ;  /* 0x0000003f002a7c82 */ /* 0x000fe20008000000 */
[----:B------:R-:W-:Y:S02]  /*0b20*/  UMOV UR50, URZ ;  /* 0x0000003f00327c82 */ /* 0x000fe40008000000 */
[CC--:B------:R-:W-:Y:S02]  /*0b30*/  LEA.HI R2, R0.reuse, R171.reuse, RZ, 0x7 ;  /* 0x000000ab00027211 */ /* 0x0c0fe400078f38ff */
[----:B------:R-:W-:-:S02]  /*0b40*/  LEA.HI R3, R0, R171, RZ, 0x4 ;  /* 0x000000ab00037211 */ /* 0x000fc400078f20ff */
[----:B------:R-:W-:Y:S02]  /*0b50*/  LOP3.LUT R4, R2, 0xffffff80, RZ, 0xc0, !PT ;  /* 0xffffff8002047812 */ /* 0x000fe400078ec0ff */
[----:B------:R-:W-:Y:S02]  /*0b60*/  SHF.R.S32.HI R6, RZ, 0x4, R3 ;  /* 0x00000004ff067819 */ /* 0x000fe40000011403 */
[----:B------:R-:W-:Y:S01]  /*0b70*/  SHF.R.S32.HI R23, RZ, 0x7, R2 ;  /* 0x00000007ff177819 */ /* 0x000fe20000011402 */
[----:B------:R-:W-:Y:S01]  /*0b80*/  IMAD.IADD R19, R171, 0x1, -R4 ;  /* 0x00000001ab137824 */ /* 0x000fe200078e0a04 */
[----:B------:R-:W-:Y:S02]  /*0b90*/  LEA.HI R4, R0, R171, RZ, 0x5 ;  /* 0x000000ab00047211 */ /* 0x000fe400078f28ff */
[----:B------:R-:W-:Y:S02]  /*0ba0*/  LEA.HI R2, R2, R23, RZ, 0x1 ;  /* 0x0000001702027211 */ /* 0x000fe400078f08ff */
[----:B------:R-:W-:Y:S01]  /*0bb0*/  SHF.R.S32.HI R8, RZ, 0x1f, R19 ;  /* 0x0000001fff087819 */ /* 0x000fe20000011413 */
[----:B------:R-:W-:Y:S01]  /*0bc0*/  IMAD.SHL.U32 R5, R4, 0x20, RZ ;  /* 0x0000002004057824 */ /* 0x000fe200078e00ff */
[----:B------:R-:W-:-:S02]  /*0bd0*/  LOP3.LUT R4, R3, 0x3fffff0, RZ, 0xc0, !PT ;  /* 0x03fffff003047812 */ /* 0x000fc400078ec0ff */
[----:B------:R-:W-:Y:S02]  /*0be0*/  LEA.HI R7, R8, R19, RZ, 0x2 ;  /* 0x0000001308077211 */ /* 0x000fe400078f10ff */
[----:B------:R-:W-:Y:S01]  /*0bf0*/  LEA.HI R3, R3, R6, RZ, 0x1 ;  /* 0x0000000603037211 */ /* 0x000fe200078f08ff */
[----:B------:R-:W-:Y:S01]  /*0c00*/  IMAD.IADD R4, R171, 0x1, -R4 ;  /* 0x00000001ab047824 */ /* 0x000fe200078e0a04 */
[--C-:B------:R-:W-:Y:S02]  /*0c10*/  SHF.R.S32.HI R9, RZ, 0x2, R7.reuse ;  /* 0x00000002ff097819 */ /* 0x100fe40000011407 */
[----:B------:R-:W-:Y:S02]  /*0c20*/  SHF.R.S32.HI R10, RZ, 0x1f, R7 ;  /* 0x0000001fff0a7819 */ /* 0x000fe40000011407 */
[----:B------:R-:W-:Y:S02]  /*0c30*/  LOP3.LUT R3, R3, 0x1ffffffe, RZ, 0xc0, !PT ;  /* 0x1ffffffe03037812 */ /* 0x000fe400078ec0ff */
[----:B------:R-:W-:-:S02]  /*0c40*/  LEA.HI R10, R10, R9, RZ, 0x3 ;  /* 0x000000090a0a7211 */ /* 0x000fc400078f18ff */
[----:B------:R-:W-:Y:S01]  /*0c50*/  LOP3.LUT R2, R2, 0x3fffffe, RZ, 0xc0, !PT ;  /* 0x03fffffe02027812 */ /* 0x000fe200078ec0ff */
[----:B------:R-:W-:Y:S01]  /*0c60*/  IMAD.IADD R3, R6, 0x1, -R3 ;  /* 0x0000000106037824 */ /* 0x000fe200078e0a03 */
[----:B------:R-:W-:Y:S02]  /*0c70*/  LOP3.LUT R10, R10, 0xfffffff8, RZ, 0xc0, !PT ;  /* 0xfffffff80a0a7812 */ /* 0x000fe400078ec0ff */
[----:B------:R-:W-:Y:S01]  /*0c80*/  LEA.HI R8, R8, R19, RZ, 0x5 ;  /* 0x0000001308087211 */ /* 0x000fe200078f28ff */
[----:B------:R-:W-:Y:S01]  /*0c90*/  IMAD.IADD R169, R23, 0x1, -R2 ;  /* 0x0000000117a97824 */ /* 0x000fe200078e0a02 */
[----:B------:R-:W-:Y:S01]  /*0ca0*/  LEA.HI R0, R0, R171, RZ, 0x3 ;  /* 0x000000ab00007211 */ /* 0x000fe200078f18ff */
[----:B------:R-:W-:Y:S01]  /*0cb0*/  IMAD.IADD R9, R9, 0x1, -R10 ;  /* 0x0000000109097824 */ /* 0x000fe200078e0a0a */
[----:B------:R-:W-:Y:S02]  /*0cc0*/  LOP3.LUT R5, R5, 0xfffffc00, RZ, 0xc0, !PT ;  /* 0xfffffc0005057812 */ /* 0x000fe400078ec0ff */
[----:B------:R-:W-:-:S02]  /*0cd0*/  LOP3.LUT R6, R7, 0x7ffffffc, RZ, 0xc0, !PT ;  /* 0x7ffffffc07067812 */ /* 0x000fc400078ec0ff */
[----:B------:R-:W-:Y:S01]  /*0ce0*/  SHF.R.S32.HI R8, RZ, 0x5, R8 ;  /* 0x00000005ff087819 */ /* 0x000fe20000011408 */
[----:B------:R-:W-:Y:S01]  /*0cf0*/  IMAD R4, R4, 0x40, R5 ;  /* 0x0000004004047824 */ /* 0x000fe200078e0205 */
[----:B------:R-:W-:Y:S01]  /*0d00*/  LOP3.LUT R2, R0, 0x1ffffff8, RZ, 0xc0, !PT ;  /* 0x1ffffff800027812 */ /* 0x000fe200078ec0ff */
[----:B------:R-:W-:Y:S01]  /*0d10*/  IMAD.MOV.U32 R5, RZ, RZ, -0x2 ;  /* 0xfffffffeff057424 */ /* 0x000fe200078e00ff */
[----:B------:R-:W-:Y:S01]  /*0d20*/  SHF.R.S32.HI R16, RZ, 0x3, R0 ;  /* 0x00000003ff107819 */ /* 0x000fe20000011400 */
[----:B------:R-:W-:Y:S02]  /*0d30*/  IMAD.IADD R6, R19, 0x1, -R6 ;  /* 0x0000000113067824 */ /* 0x000fe400078e0a06 */
[----:B------:R-:W-:Y:S02]  /*0d40*/  IMAD R8, R8, 0x10, R9 ;  /* 0x0000001008087824 */ /* 0x000fe400078e0209 */
[----:B------:R-:W-:Y:S02]  /*0d50*/  IMAD.IADD R2, R171, 0x1, -R2 ;  /* 0x00000001ab027824 */ /* 0x000fe400078e0a02 */
[----:B------:R-:W-:-:S02]  /*0d60*/  IMAD R170, R3, 0x8, R4 ;  /* 0x0000000803aa7824 */ /* 0x000fc400078e0204 */
[----:B------:R-:W-:Y:S02]  /*0d70*/  IMAD R168, R6, R5, 0xa0 ;  /* 0x000000a006a87424 */ /* 0x000fe400078e0205 */
[----:B------:R-:W-:Y:S02]  /*0d80*/  IMAD R169, R169, 0x40, R8 ;  /* 0x00000040a9a97824 */ /* 0x000fe400078e0208 */
[----:B------:R-:W-:-:S07]  /*0d90*/  IMAD.SHL.U32 R2, R2, 0x8, RZ ;  /* 0x0000000802027824 */ /* 0x000fce00078e00ff */
.L_x_290:
[----:B0-----:R-:W0:Y:S01]  /*0da0*/  LDC.64 R4, c[0x0][0xc60] ;  /* 0x00031800ff047b82 */ /* 0x001e220000000a00 */
[----:B------:R-:W-:Y:S01]  /*0db0*/  ULDC.64 UR6, c[0x0][0xa28] ;  /* 0x00028a0000067ab9 */ /* 0x000fe20000000a00 */
[----:B------:R-:W-:Y:S01]  /*0dc0*/  ULDC.64 UR8, c[0x0][0xa20] ;  /* 0x0002880000087ab9 */ /* 0x000fe20000000a00 */
[----:B------:R-:W-:Y:S01]  /*0dd0*/  ULDC UR4, c[0x0][0x404] ;  /* 0x0001010000047ab9 */ /* 0x000fe20000000800 */
[----:B0-----:R-:W-:-:S06]  /*0de0*/  IMAD.WIDE R4, R51, 0x4, R4 ;  /* 0x0000000433047825 */ /* 0x001fcc00078e0204 */
[----:B--2---:R-:W2:Y:S01]  /*0df0*/  LDG.E R4, desc[UR46][R4.64] ;  /* 0x0000002e04047981 */ /* 0x004ea2000c1e1900 */
[----:B------:R-:W-:Y:S02]  /*0e00*/  UISETP.NE.U32.AND UP0, UPT, UR6, URZ, UPT ;  /* 0x0000003f0600728c */ /* 0x000fe4000bf05070 */
[----:B------:R-:W-:Y:S02]  /*0e10*/  UISETP.NE.U32.AND UP1, UPT, UR8, URZ, UPT ;  /* 0x0000003f0800728c */ /* 0x000fe4000bf25070 */
[----:B------:R-:W-:Y:S02]  /*0e20*/  UISETP.NE.AND.EX UP0, UPT, UR7, URZ, UPT, UP0 ;  /* 0x0000003f0700728c */ /* 0x000fe4000bf05300 */
[----:B------:R-:W-:-:S04]  /*0e30*/  UISETP.NE.AND.EX UP1, UPT, UR9, URZ, UPT, UP1 ;  /* 0x0000003f0900728c */ /* 0x000fc8000bf25310 */
[----:B------:R-:W-:Y:S02]  /*0e40*/  PLOP3.LUT P0, PT, PT, PT, UP0, 0x80, 0x0 ;  /* 0x000000000000781c */ /* 0x000fe40003f0f008 */
[----:B------:R-:W-:Y:S02]  /*0e50*/  PLOP3.LUT P1, PT, PT, PT, UP1, 0x80, 0x0 ;  /* 0x000000000000781c */ /* 0x000fe40003f2f018 */
[----:B--2---:R-:W-:-:S13]  /*0e60*/  R2UR UR36, R4 ;  /* 0x00000000042472ca */ /* 0x004fda00000e0000 */
[----:B------:R-:W-:Y:S02]  /*0e70*/  USHF.R.S32.HI UR37, URZ, 0x1f, UR36 ;  /* 0x0000001f3f257899 */ /* 0x000fe40008011424 */
[----:B------:R-:W-:Y:S02]  /*0e80*/  @UP0 ULEA UR6, UP2, UR36, UR6, 0x2 ;  /* 0x0000000624060291 */ /* 0x000fe4000f84103f */
[----:B------:R-:W-:Y:S02]  /*0e90*/  @UP1 ULEA UR8, UP3, UR36, UR8, 0x2 ;  /* 0x0000000824081291 */ /* 0x000fe4000f86103f */
[----:B------:R-:W-:Y:S02]  /*0ea0*/  @UP0 ULEA.HI.X UR7, UR36, UR7, UR37, 0x2, UP2 ;  /* 0x0000000724070291 */ /* 0x000fe400090f1425 */
[----:B------:R-:W-:Y:S01]  /*0eb0*/  @UP1 ULEA.HI.X UR9, UR36, UR9, UR37, 0x2, UP3 ;  /* 0x0000000924091291 */ /* 0x000fe200098f1425 */
[----:B------:R-:W-:Y:S02]  /*0ec0*/  IMAD.U32 R4, RZ, RZ, UR6 ;  /* 0x00000006ff047e24 */ /* 0x000fe4000f8e00ff */
[----:B---34-:R-:W-:-:S02]  /*0ed0*/  IMAD.U32 R6, RZ, RZ, UR8 ;  /* 0x00000008ff067e24 */ /* 0x018fc4000f8e00ff */
[----:B------:R-:W-:Y:S01]  /*0ee0*/  IMAD.U32 R5, RZ, RZ, UR7 ;  /* 0x00000007ff057e24 */ /* 0x000fe2000f8e00ff */
[----:B------:R-:W-:Y:S01]  /*0ef0*/  ULDC.64 UR6, c[0x0][0x3f8] ;  /* 0x0000fe0000067ab9 */ /* 0x000fe20000000a00 */
[----:B------:R-:W-:-:S03]  /*0f00*/  IMAD.U32 R7, RZ, RZ, UR9 ;  /* 0x00000009ff077e24 */ /* 0x000fc6000f8e00ff */
[----:B------:R-:W2:Y:S04]  /*0f10*/  @P0 LDG.E R4, desc[UR46][R4.64] ;  /* 0x0000002e04040981 */ /* 0x000ea8000c1e1900 */
[----:B------:R-:W3:Y:S01]  /*0f20*/  @P1 LDG.E R6, desc[UR46][R6.64] ;  /* 0x0000002e06061981 */ /* 0x000ee2000c1e1900 */
[----:B------:R-:W-:Y:S01]  /*0f30*/  UISETP.NE.U32.AND UP0, UPT, UR6, URZ, UPT ;  /* 0x0000003f0600728c */ /* 0x000fe2000bf05070 */
[----:B------:R-:W-:Y:S01]  /*0f40*/  IMAD.MOV.U32 R18, RZ, RZ, R49 ;  /* 0x000000ffff127224 */ /* 0x000fe200078e0031 */
[----:B------:R-:W-:Y:S01]  /*0f50*/  UMOV UR49, URZ ;  /* 0x0000003f00317c82 */ /* 0x000fe20008000000 */
[----:B------:R-:W-:Y:S01]  /*0f60*/  ULDC UR6, c[0x0][0x2e0] ;  /* 0x0000b80000067ab9 */ /* 0x000fe20000000800 */
[----:B------:R-:W-:Y:S01]  /*0f70*/  UISETP.NE.AND.EX UP0, UPT, UR7, URZ, UPT, UP0 ;  /* 0x0000003f0700728c */ /* 0x000fe2000bf05300 */
[----:B------:R-:W-:Y:S01]  /*0f80*/  IMAD.MOV.U32 R0, RZ, RZ, RZ ;  /* 0x000000ffff007224 */ /* 0x000fe200078e00ff */
[----:B------:R-:W-:Y:S01]  /*0f90*/  UMOV UR38, UR5 ;  /* 0x0000000500267c82 */ /* 0x000fe20008000000 */
[----:B------:R-:W-:Y:S01]  /*0fa0*/  IMAD.MOV.U32 R3, RZ, RZ, RZ ;  /* 0x000000ffff037224 */ /* 0x000fe200078e00ff */
[----:B------:R-:W-:Y:S01]  /*0fb0*/  USEL UR4, UR4, 0x1, UP0 ;  /* 0x0000000104047887 */ /* 0x000fe20008000000 */
[----:B------:R-:W-:Y:S01]  /*0fc0*/  IMAD.MOV.U32 R87, RZ, RZ, RZ ;  /* 0x000000ffff577224 */ /* 0x000fe200078e00ff */
[----:B-----5:R-:W-:-:S02]  /*0fd0*/  CS2R R8, SRZ ;  /* 0x0000000000087805 */ /* 0x020fc4000001ff00 */
[----:B------:R-:W-:Y:S01]  /*0fe0*/  CS2R R10, SRZ ;  /* 0x00000000000a7805 */ /* 0x000fe2000001ff00 */
[----:B------:R-:W-:Y:S01]  /*0ff0*/  UIMAD UR4, UR4, UR6, URZ ;  /* 0x00000006040472a4 */ /* 0x000fe2000f8e023f */
[----:B-1----:R-:W-:Y:S02]  /*1000*/  CS2R R12, SRZ ;  /* 0x00000000000c7805 */ /* 0x002fe4000001ff00 */
[----:B------:R-:W-:Y:S01]  /*1010*/  CS2R R14, SRZ ;  /* 0x00000000000e7805 */ /* 0x000fe2000001ff00 */
[----:B------:R-:W-:Y:S01]  /*1020*/  ULDC UR6, c[0x0][0x428] ;  /* 0x00010a0000067ab9 */ /* 0x000fe20000000800 */
[----:B------:R-:W-:Y:S01]  /*1030*/  CS2R R20, SRZ ;  /* 0x0000000000147805 */ /* 0x000fe2000001ff00 */
[----:B------:R-:W-:Y:S01]  /*1040*/  UISETP.NE.AND UP0, UPT, UR6, 0x1, UPT ;  /* 0x000000010600788c */ /* 0x000fe2000bf05270 */
        /* <DEDUP_REMOVED lines=17> */
[----:B------:R-:W-:Y:S01]  /*1160*/  CS2R R92, SRZ ;  /* 0x00000000005c7805 */ /* 0x000fe2000001ff00 */
[----:B------:R-:W-:Y:S01]  /*1170*/  IMAD.MOV.U32 R64, RZ, RZ, RZ ;  /* 0x000000ffff407224 */ /* 0x000fe200078e00ff */
[----:B------:R-:W-:Y:S01]  /*1180*/  CS2R R94, SRZ ;  /* 0x00000000005e7805 */ /* 0x000fe2000001ff00 */
[----:B------:R-:W-:Y:S02]  /*1190*/  IMAD.MOV.U32 R68, RZ, RZ, RZ ;  /* 0x000000ffff447224 */ /* 0x000fe400078e00ff */
[----:B------:R-:W-:Y:S01]  /*11a0*/  IMAD.MOV.U32 R97, RZ, RZ, RZ ;  /* 0x000000ffff617224 */ /* 0x000fe200078e00ff */
[----:B--2---:R-:W-:-:S02]  /*11b0*/  @P0 R2UR UR49, R4 ;  /* 0x00000000043102ca */ /* 0x004fc400000e0000 */
[----:B------:R-:W-:Y:S02]  /*11c0*/  PLOP3.LUT P0, PT, PT, PT, PT, 0x80, 0x0 ;  /* 0x000000000000781c */ /* 0x000fe40003f0f070 */
[----:B---3--:R-:W-:Y:S01]  /*11d0*/  @P1 R2UR UR4, R6 ;  /* 0x00000000060412ca */ /* 0x008fe200000e0000 */
[----:B------:R-:W-:-:S14]  /*11e0*/  @P1 BRA `(.L_x_247) ;  /* 0x0000000000341947 */ /* 0x000fdc0003800000 */
[----:B------:R-:W-:Y:S02]  /*11f0*/  ULDC.64 UR6, c[0x0][0xa08] ;  /* 0x0002820000067ab9 */ /* 0x000fe40000000a00 */
[----:B------:R-:W-:-:S04]  /*1200*/  ISETP.NE.U32.AND P1, PT, RZ, UR6, PT ;  /* 0x00000006ff007c0c */ /* 0x000fc8000bf25070 */
[----:B------:R-:W-:-:S13]  /*1210*/  ISETP.NE.AND.EX P1, PT, RZ, UR7, PT, P1 ;  /* 0x00000007ff007c0c */ /* 0x000fda000bf25310 */
[----:B------:R-:W-:Y:S05]  /*1220*/  @!P1 BRA `(.L_x_247) ;  /* 0x0000000000249947 */ /* 0x000fea0003800000 */
[----:B------:R-:W-:Y:S02]  /*1230*/  ULDC.64 UR6, c[0x0][0xa08] ;  /* 0x0002820000067ab9 */ /* 0x000fe40000000a00 */
[----:B------:R-:W-:-:S06]  /*1240*/  UIMAD.WIDE UR6, UR36, 0x4, UR6 ;  /* 0x00000004240678a5 */ /* 0x000fcc000f8e0206 */
[----:B------:R-:W-:Y:S02]  /*1250*/  IMAD.U32 R4, RZ, RZ, UR6 ;  /* 0x00000006ff047e24 */ /* 0x000fe4000f8e00ff */
[----:B------:R-:W-:-:S05]  /*1260*/  IMAD.U32 R5, RZ, RZ, UR7 ;  /* 0x00000007ff057e24 */ /* 0x000fca000f8e00ff */
[----:B------:R-:W2:Y:S04]  /*1270*/  LDG.E R7, desc[UR46][R4.64] ;  /* 0x0000002e04077981 */ /* 0x000ea8000c1e1900 */
[----:B------:R-:W3:Y:S01]  /*1280*/  LDG.E R6, desc[UR46][R4.64+0x4] ;  /* 0x0000042e04067981 */ /* 0x000ee2000c1e1900 */
[----:B--2---:R-:W-:Y:S02]  /*1290*/  R2UR UR4, R7 ;  /* 0x00000000070472ca */ /* 0x004fe400000e0000 */
[----:B---3--:R-:W-:-:S13]  /*12a0*/  R2UR UR6, R6 ;  /* 0x00000000060672ca */ /* 0x008fda00000e0000 */
[----:B------:R-:W-:-:S12]  /*12b0*/  UIADD3 UR4, -UR4, UR6, URZ ;  /* 0x0000000604047290 */ /* 0x000fd8000fffe13f */
.L_x_247:
[----:B------:R-:W-:Y:S01]  /*12c0*/  UIADD3 UR49, -UR49, UR4, URZ ;  /* 0x0000000431317290 */ /* 0x000fe2000fffe13f */
[----:B------:R-:W-:Y:S01]  /*12d0*/  IMAD.MOV.U32 R5, RZ, RZ, RZ ;  /* 0x000000ffff057224 */ /* 0x000fe200078e00ff */
[----:B------:R-:W-:Y:S01]  /*12e0*/  @UP0 ULDC UR6, c[0x0][0x42c] ;  /* 0x00010b0000060ab9 */ /* 0x000fe20000000800 */
[----:B------:R-:W-:Y:S01]  /*12f0*/  @UP0 ULDC UR4, c[0x0][0x430] ;  /* 0x00010c0000040ab9 */ /* 0x000fe20000000800 */
[----:B------:R-:W-:Y:S01]  /*1300*/  UISETP.GE.AND UP1, UPT, UR49, 0x1, UPT ;  /* 0x000000013100788c */ /* 0x000fe2000bf26270 */
[----:B------:R-:W-:Y:S01]  /*1310*/  IMAD.MOV.U32 R72, RZ, RZ, RZ ;  /* 0x000000ffff487224 */ /* 0x000fe200078e00ff */
[----:B------:R-:W-:Y:S01]  /*1320*/  UIADD3 UR8, UR49, 0x9f, URZ ;  /* 0x0000009f31087890 */ /* 0x000fe2000fffe03f */
[----:B------:R-:W-:Y:S01]  /*1330*/  IMAD.MOV.U32 R96, RZ, RZ, RZ ;  /* 0x000000ffff607224 */ /* 0x000fe200078e00ff */
[----:B------:R-:W-:Y:S01]  /*1340*/  UIMAD.WIDE.U32 UR6, UR5, UR6, URZ ;  /* 0x00000006050672a5 */ /* 0x000fe2000f8e003f */
[----:B------:R-:W-:Y:S02]  /*1350*/  CS2R R98, SRZ ;  /* 0x0000000000627805 */ /* 0x000fe4000001ff00 */
[----:B------:R-:W-:Y:S01]  /*1360*/  PLOP3.LUT P1, PT, PT, PT, UP1, 0x80, 0x0 ;  /* 0x000000000000781c */ /* 0x000fe20003f2f018 */
[----:B------:R-:W-:Y:S01]  /*1370*/  UIMAD.WIDE UR8, UR8, 0x66666667, URZ ;  /* 0x66666667080878a5 */ /* 0x000fe2000f8e023f */
[----:B------:R-:W-:Y:S01]  /*1380*/  IMAD.MOV.U32 R65, RZ, RZ, RZ ;  /* 0x000000ffff417224 */ /* 0x000fe200078e00ff */
[----:B------:R-:W-:Y:S01]  /*1390*/  @UP0 USHF.R.U32.HI UR38, URZ, UR4, UR7 ;  /* 0x000000043f260299 */ /* 0x000fe20008011607 */
[----:B------:R-:W-:Y:S01]  /*13a0*/  IMAD.MOV.U32 R76, RZ, RZ, RZ ;  /* 0x000000ffff4c7224 */ /* 0x000fe200078e00ff */
[----:B------:R-:W-:Y:S01]  /*13b0*/  USHF.R.U32.HI UR48, URZ, 0x1f, UR9 ;  /* 0x0000001f3f307899 */ /* 0x000fe20008011609 */
[----:B------:R-:W-:Y:S01]  /*13c0*/  CS2R R100, SRZ ;  /* 0x0000000000647805 */ /* 0x000fe2000001ff00 */
[----:B------:R-:W-:Y:S01]  /*13d0*/  UMOV UR39, UR5 ;  /* 0x0000000500277c82 */ /* 0x000fe20008000000 */
[----:B------:R-:W-:Y:S01]  /*13e0*/  IMAD.MOV.U32 R69, RZ, RZ, RZ ;  /* 0x000000ffff457224 */ /* 0x000fe200078e00ff */
[----:B------:R-:W-:Y:S01]  /*13f0*/  ULEA.HI.SX32 UR48, UR9, UR48, 0x1a ;  /* 0x0000003009307291 */ /* 0x000fe2000f8fd23f */
[----:B------:R-:W-:-:S02]  /*1400*/  IMAD.MOV.U32 R80, RZ, RZ, RZ ;  /* 0x000000ffff507224 */ /* 0x000fc400078e00ff */
[----:B------:R-:W-:Y:S01]  /*1410*/  IMAD.MOV.U32 R103, RZ, RZ, RZ ;  /* 0x000000ffff677224 */ /* 0x000fe200078e00ff */
[----:B------:R-:W-:Y:S08]  /*1420*/  @!P1 BRA `(.L_x_248) ;  /* 0x0000008400409947 */ /* 0x000ff00003800000 */
[----:B------:R-:W0:Y:S01]  /*1430*/  SHFL.IDX PT, R0, R23, RZ, 0x1f ;  /* 0x00001fff17007589 */ /* 0x000e2200000e0000 */
[----:B------:R-:W1:Y:S01]  /*1440*/  S2UR UR6, SR_CgaCtaId ;  /* 0x00000000000679c3 */ /* 0x000e620000008800 */
[----:B------:R-:W-:Y:S01]  /*1450*/  UMOV UR5, 0x400 ;  /* 0x0000040000057882 */ /* 0x000fe20000000000 */
[----:B0-----:R-:W-:Y:S01]  /*1460*/  R2UR UR41, R0 ;  /* 0x00000000002972ca */ /* 0x001fe200000e0000 */
[----:B-1----:R-:W-:-:S04]  /*1470*/  ULEA UR5, UR6, UR5, 0x18 ;  /* 0x0000000506057291 */ /* 0x002fc8000f8ec03f */
[----:B------:R-:W-:-:S04]  /*1480*/  UIADD3 UR5, UR5, 0x14400, URZ ;  /* 0x0001440005057890 */ /* 0x000fc8000fffe03f */
[----:B------:R-:W-:-:S04]  /*1490*/  ULOP3.LUT UP0, URZ, UR5, 0x9f, URZ, 0xc0, !UPT ;  /* 0x0000009f053f7892 */ /* 0x000fc8000f80c03f */
[----:B------:R-:W-:Y:S02]  /*14a0*/  ULEA.HI UR4, UR41, UR41, URZ, 0x1 ;  /* 0x0000002929047291 */ /* 0x000fe4000f8f083f */
[----:B------:R-:W-:Y:S02]  /*14b0*/  PLOP3.LUT P0, PT, PT, PT, UP0, 0x80, 0x0 ;  /* 0x000000000000781c */ /* 0x000fe40003f0f008 */
[----:B------:R-:W-:-:S04]  /*14c0*/  ULOP3.LUT UR4, UR4, 0x3e, URZ, 0xc0, !UPT ;  /* 0x0000003e04047892 */ /* 0x000fc8000f8ec03f */
[----:B------:R-:W-:-:S04]  /*14d0*/  UIADD3 UR4, UR41, -UR4, URZ ;  /* 0x8000000429047290 */ /* 0x000fc8000fffe03f */
[----:B------:R-:W-:-:S04]  /*14e0*/  ULEA UR4, UR4, UR5, 0xc ;  /* 0x0000000504047291 */ /* 0x000fc8000f8e603f */
[----:B------:R-:W-:-:S04]  /*14f0*/  USHF.R.U32.HI UR4, URZ, 0x4, UR4 ;  /* 0x000000043f047899 */ /* 0x000fc80008011604 */
[----:B------:R-:W-:Y:S01]  /*1500*/  ULOP3.LUT UR51, UR4, 0x3fff, URZ, 0xc0, !UPT ;  /* 0x00003fff04337892 */ /* 0x000fe2000f8ec03f */
[----:B------:R-:W-:Y:S11]  /*1510*/  @!P0 BRA `(.L_x_249) ;  /* 0x0000000000408947 */ /* 0x000ff60003800000 */
[----:B------:R-:W-:Y:S01]  /*1520*/  MOV R0, 0x0 ;  /* 0x0000000000007802 */ /* 0x000fe20000000f00 */
[----:B------:R-:W-:Y:S01]  /*1530*/  ULDC.64 UR4, c[0x4][0xc8] ;  /* 0x0100320000047ab9 */ /* 0x000fe20000000a00 */
[----:B------:R-:W-:Y:S01]  /*1540*/  ULDC.64 UR6, c[0x4][0x30] ;  /* 0x01000c0000067ab9 */ /* 0x000fe20000000a00 */
[----:B------:R-:W-:Y:S01]  /*1550*/  IMAD.U32 R4, RZ, RZ, UR4 ;  /* 0x00000004ff047e24 */ /* 0x000fe2000f8e00ff */
[----:B------:R0:W1:Y:S01]  /*1560*/  LDC.64 R14, c[0x4][R0] ;  /* 0x01000000000e7b82 */ /* 0x0000620000000a00 */
        /* <DEDUP_REMOVED lines=8> */
[----:B0-----:R-:W-:-:S07]  /*15f0*/  IMAD.MOV.U32 R13, RZ, RZ, RZ ;  /* 0x000000ffff0d7224 */ /* 0x001fce00078e00ff */
[----:B------:R-:W-:-:S07]  /*1600*/  LEPC R20, `(.L_x_249) ;  /* 0x000000001014794e */ /* 0x000fce0000000000 */
[----:B-1----:R-:W-:Y:S05]  /*1610*/  CALL.ABS.NOINC R14 ;  /* 0x000000000e007343 */ /* 0x002fea0003c00000 */
.L_x_249:
        /* <DEDUP_REMOVED lines=10> */
[----:B------:R-:W-:Y:S01]  /*16c0*/  @UP0 ULDC.64 UR14, c[0x0][0x9a8] ;  /* 0x00026a00000e0ab9 */ /* 0x000fe20000000a00 */
[----:B------:R-:W-:Y:S01]  /*16d0*/  @UP0 ULDC.64 UR18, c[0x0][0x9b0] ;  /* 0x00026c0000120ab9 */ /* 0x000fe20000000a00 */
[----:B------:R-:W-:Y:S01]  /*16e0*/  @UP1 ULDC.64 UR16, c[0x0][0x9b8] ;  /* 0x00026e0000101ab9 */ /* 0x000fe20000000a00 */
[----:B------:R-:W-:Y:S02]  /*16f0*/  @UP0 UIMAD UR8, UR37, UR14, URZ ;  /* 0x0000000e250802a4 */ /* 0x000fe4000f8e023f */
[----:B------:R-:W-:Y:S02]  /*1700*/  @UP1 UIMAD UR10, UR37, UR16, URZ ;  /* 0x00000010250a12a4 */ /* 0x000fe4000f8e023f */
[----:B------:R-:W-:Y:S02]  /*1710*/  @UP0 UIMAD UR15, UR36, UR15, UR8 ;  /* 0x0000000f240f02a4 */ /* 0x000fe4000f8e0208 */
[----:B------:R-:W-:Y:S02]  /*1720*/  @UP1 UIMAD.WIDE.U32 UR8, UR36, UR16, URZ ;  /* 0x00000010240812a5 */ /* 0x000fe4000f8e003f */
[----:B------:R-:W-:-:S02]  /*1730*/  @UP0 UIMAD.WIDE.U32 UR12, UR36, UR14, URZ ;  /* 0x0000000e240c02a5 */ /* 0x000fc4000f8e003f */
[----:B------:R-:W-:Y:S02]  /*1740*/  @UP1 UIMAD UR16, UR36, UR17, UR10 ;  /* 0x00000011241012a4 */ /* 0x000fe4000f8e020a */
[----:B------:R-:W-:Y:S02]  /*1750*/  @UP1 USHF.R.S32.HI UR17, URZ, 0x1f, UR38 ;  /* 0x0000001f3f111899 */ /* 0x000fe40008011426 */
[----:B------:R-:W-:Y:S01]  /*1760*/  @UP0 USHF.R.S32.HI UR14, URZ, 0x1f, UR38 ;  /* 0x0000001f3f0e0899 */ /* 0x000fe20008011426 */
[----:B------:R-:W-:Y:S01]  /*1770*/  @UP1 ULDC.64 UR10, c[0x0][0x9c0] ;  /* 0x00027000000a1ab9 */ /* 0x000fe20000000a00 */
[----:B------:R-:W-:Y:S02]  /*1780*/  @UP0 UIADD3 UR13, UR13, UR15, URZ ;  /* 0x0000000f0d0d0290 */ /* 0x000fe4000fffe03f */
[----:B------:R-:W-:Y:S02]  /*1790*/  @UP1 UIMAD UR15, UR17, UR10, URZ ;  /* 0x0000000a110f12a4 */ /* 0x000fe4000f8e023f */
[----:B------:R-:W-:-:S02]  /*17a0*/  @UP0 UIMAD UR14, UR14, UR18, URZ ;  /* 0x000000120e0e02a4 */ /* 0x000fc4000f8e023f */
[----:B------:R-:W-:Y:S02]  /*17b0*/  @UP1 UIADD3 UR9, UR9, UR16, URZ ;  /* 0x0000001009091290 */ /* 0x000fe4000fffe03f */
[----:B------:R-:W-:Y:S02]  /*17c0*/  @UP1 UIMAD UR15, UR38, UR11, UR15 ;  /* 0x0000000b260f12a4 */ /* 0x000fe4000f8e020f */
[----:B------:R-:W-:Y:S02]  /*17d0*/  @UP0 UIMAD UR14, UR38, UR19, UR14 ;  /* 0x00000013260e02a4 */ /* 0x000fe4000f8e020e */
[----:B------:R-:W-:Y:S02]  /*17e0*/  @UP0 UIMAD.WIDE.U32 UR12, UR38, UR18, UR12 ;  /* 0x00000012260c02a5 */ /* 0x000fe4000f8e000c */
[----:B------:R-:W-:Y:S02]  /*17f0*/  @UP1 UIMAD.WIDE.U32 UR10, UR38, UR10, UR8 ;  /* 0x0000000a260a12a5 */ /* 0x000fe4000f8e0008 */
[----:B------:R-:W-:-:S02]  /*1800*/  @UP0 UIADD3 UR9, UR13, UR14, URZ ;  /* 0x0000000e0d090290 */ /* 0x000fc4000fffe03f */
[----:B------:R-:W-:Y:S02]  /*1810*/  @UP0 ULEA UR6, UP2, UR12, UR6, 0x2 ;  /* 0x000000060c060291 */ /* 0x000fe4000f84103f */
[----:B------:R-:W-:Y:S02]  /*1820*/  @UP1 UIADD3 UR8, UR11, UR15, URZ ;  /* 0x0000000f0b081290 */ /* 0x000fe4000fffe03f */
[----:B------:R-:W-:Y:S02]  /*1830*/  @UP1 ULEA UR4, UP3, UR10, UR4, 0x2 ;  /* 0x000000040a041291 */ /* 0x000fe4000f86103f */
[----:B------:R-:W-:Y:S01]  /*1840*/  @UP0 ULEA.HI.X UR7, UR12, UR7, UR9, 0x2, UP2 ;  /* 0x000000070c070291 */ /* 0x000fe200090f1409 */
[----:B------:R-:W-:Y:S01]  /*1850*/  IMAD.U32 R6, RZ, RZ, UR6 ;  /* 0x00000006ff067e24 */ /* 0x000fe2000f8e00ff */
[----:B------:R-:W-:Y:S02]  /*1860*/  @UP1 ULEA.HI.X UR5, UR10, UR5, UR8, 0x2, UP3 ;  /* 0x000000050a051291 */ /* 0x000fe400098f1408 */
[----:B------:R-:W-:-:S02]  /*1870*/  MOV R8, UR4 ;  /* 0x0000000400087c02 */ /* 0x000fc40008000f00 */
[----:B------:R-:W-:Y:S02]  /*1880*/  IMAD.U32 R7, RZ, RZ, UR7 ;  /* 0x00000007ff077e24 */ /* 0x000fe4000f8e00ff */
[----:B------:R-:W-:-:S03]  /*1890*/  IMAD.U32 R9, RZ, RZ, UR5 ;  /* 0x00000005ff097e24 */ /* 0x000fc6000f8e00ff */
[----:B------:R0:W2:Y:S04]  /*18a0*/  @P0 LDG.E R5, desc[UR46][R6.64] ;  /* 0x0000002e06050981 */ /* 0x0000a8000c1e1900 */
[----:B------:R-:W2:Y:S01]  /*18b0*/  @P1 LDG.E R0, desc[UR46][R8.64] ;  /* 0x0000002e08001981 */ /* 0x000ea2000c1e1900 */
[----:B------:R-:W1:Y:S01]  /*18c0*/  S2UR UR5, SR_CgaCtaId ;  /* 0x00000000000579c3 */ /* 0x000e620000008800 */
[----:B------:R-:W-:Y:S01]  /*18d0*/  ULEA.HI UR4, UR43, UR43, URZ, 0x1 ;  /* 0x0000002b2b047291 */ /* 0x000fe2000f8f083f */
[----:B------:R-:W-:-:S03]  /*18e0*/  MOV R3, 0x400 ;  /* 0x0000040000037802 */ /* 0x000fc60000000f00 */
[----:B------:R-:W-:Y:S01]  /*18f0*/  ULOP3.LUT UR4, UR4, 0xfffffffe, URZ, 0xc0, !UPT ;  /* 0xfffffffe04047892 */ /* 0x000fe2000f8ec03f */
[----:B0-----:R-:W-:-:S03]  /*1900*/  IMAD.U32 R6, RZ, RZ, UR44 ;  /* 0x0000002cff067e24 */ /* 0x001fc6000f8e00ff */
[----:B------:R-:W-:Y:S02]  /*1910*/  UIADD3 UR4, UR43, -UR4, URZ ;  /* 0x800000042b047290 */ /* 0x000fe4000fffe03f */
[----:B------:R-:W-:-:S04]  /*1920*/  ISETP.NE.AND P0, PT, R6, 0x3, PT ;  /* 0x000000030600780c */ /* 0x000fc80003f05270 */
[----:B------:R-:W-:Y:S01]  /*1930*/  IMAD.U32 R10, RZ, RZ, UR4 ;  /* 0x00000004ff0a7e24 */ /* 0x000fe2000f8e00ff */
[----:B------:R-:W-:-:S04]  /*1940*/  ULDC UR4, c[0x0][0x9d8] ;  /* 0x0002760000047ab9 */ /* 0x000fc80000000800 */
[----:B------:R-:W-:Y:S01]  /*1950*/  SHF.L.U32 R10, R10, 0x1f, RZ ;  /* 0x0000001f0a0a7819 */ /* 0x000fe200000006ff */
[----:B-1----:R-:W-:-:S05]  /*1960*/  IMAD.U32 R4, RZ, RZ, UR5 ;  /* 0x00000005ff047e24 */ /* 0x002fca000f8e00ff */
[----:B------:R-:W-:-:S04]  /*1970*/  LEA R3, R4, R3, 0x18 ;  /* 0x0000000304037211 */ /* 0x000fc800078ec0ff */
[----:B------:R-:W0:Y:S01]  /*1980*/  SYNCS.PHASECHK.TRANS64.TRYWAIT P1, [R3+URZ+0x29800], R10 ;  /* 0x0298000a030075a7 */ /* 0x000e22000802017f */
[----:B--2---:R-:W-:-:S04]  /*1990*/  FMUL.FTZ R0, R5, R0 ;  /* 0x0000000005007220 */ /* 0x004fc80000410000 */
[----:B------:R-:W-:Y:S01]  /*19a0*/  FMUL.FTZ R0, R0, UR4 ;  /* 0x0000000400007c20 */ /* 0x000fe20008410000 */
[----:B0-----:R-:W-:Y:S06]  /*19b0*/  @!P1 BRA `(.L_x_250) ;  /* 0x000000ec00f49947 */ /* 0x001fec0003800000 */
.L_x_377:
[----:B------:R-:W-:Y:S05]  /*19c0*/  @!P0 BRA `(.L_x_251) ;  /* 0x0000000000048947 */ /* 0x000fea0003800000 */
[----:B------:R-:W-:Y:S01]  /*19d0*/  BPT.TRAP 0x1 ;  /* 0x000000040000795c */ /* 0x000fe20000300000 */
.L_x_251:
[----:B------:R-:W-:Y:S02]  /*19e0*/  IMAD.U32 R6, RZ, RZ, UR50 ;  /* 0x00000032ff067e24 */ /* 0x000fe4000f8e00ff */
[----:B------:R-:W-:Y:S02]  /*19f0*/  IMAD.U32 R7, RZ, RZ, UR42 ;  /* 0x0000002aff077e24 */ /* 0x000fe4000f8e00ff */
[----:B------:R-:W-:-:S03]  /*1a00*/  IMAD R5, R6, 0x8, R3 ;  /* 0x0000000806057824 */ /* 0x000fc600078e0203 */
[----:B------:R-:W-:-:S04]  /*1a10*/  SHF.L.U32 R6, R7, 0x1f, RZ ;  /* 0x0000001f07067819 */ /* 0x000fc800000006ff */
[----:B------:R1:W2:Y:S01]  /*1a20*/  SYNCS.PHASECHK.TRANS64.TRYWAIT P1, [R5+URZ+0x29830], R6 ;  /* 0x02983006050075a7 */ /* 0x0002a2000802017f */
[----:B------:R-:W-:Y:S05]  /*1a30*/  @!P0 BRA `(.L_x_252) ;  /* 0x0000000000048947 */ /* 0x000fea0003800000 */
[----:B------:R-:W-:Y:S01]  /*1a40*/  BPT.TRAP 0x1 ;  /* 0x000000040000795c */ /* 0x000fe20000300000 */
.L_x_252:
[----:B------:R-:W3:Y:S01]  /*1a50*/  S2R R7, SR_TID.X ;  /* 0x0000000000077919 */ /* 0x000ee20000002100 */
[----:B------:R-:W-:Y:S01]  /*1a60*/  IMAD.MOV.U32 R87, RZ, RZ, RZ ;  /* 0x000000ffff577224 */ /* 0x000fe200078e00ff */
[----:B---3--:R-:W-:Y:S01]  /*1a70*/  LOP3.LUT P2, RZ, R7, 0x7f, RZ, 0xc0, !PT ;  /* 0x0000007f07ff7812 */ /* 0x008fe2000784c0ff */
[----:B--2---:R-:W-:-:S12]  /*1a80*/  @P1 BRA `(.L_x_253) ;  /* 0x0000000000081947 */ /* 0x004fd80003800000 */
[----:B------:R-:W2:Y:S02]  /*1a90*/  SYNCS.PHASECHK.TRANS64.TRYWAIT P1, [R5+URZ+0x29830], R6 ;  /* 0x02983006050075a7 */ /* 0x000ea4000802017f */
[----:B--2---:R-:W-:Y:S05]  /*1aa0*/  @!P1 BRA `(.L_x_254) ;  /* 0x000000ec00cc9947 */ /* 0x004fea0003800000 */
.L_x_253:
[----:B------:R-:W-:Y:S05]  /*1ab0*/  WARPSYNC.ALL ;  /* 0x0000000000007948 */ /* 0x000fea0003800000 */
[----:B------:R-:W-:Y:S01]  /*1ac0*/  R2UR UR4, R3 ;  /* 0x00000000030472ca */ /* 0x000fe200000e0000 */
[----:B------:R-:W-:Y:S01]  /*1ad0*/  ULOP3.LUT UR28, UR51, 0x10000, URZ, 0xfc, !UPT ;  /* 0x00010000331c7892 */ /* 0x000fe2000f8efc3f */
[----:B------:R-:W-:Y:S01]  /*1ae0*/  WARPGROUP.ARRIVE ;  /* 0x00000000000079c5 */ /* 0x000fe20000000000 */
[----:B------:R-:W-:Y:S01]  /*1af0*/  UMOV UR25, 0x80000020 ;  /* 0x8000002000197882 */ /* 0x000fe20000000000 */
[----:B------:R-:W-:Y:S01]  /*1b00*/  UMOV UR27, 0x80000020 ;  /* 0x80000020001b7882 */ /* 0x000fe20000000000 */
[----:B------:R-:W-:Y:S01]  /*1b10*/  UMOV UR5, UR25 ;  /* 0x0000001900057c82 */ /* 0x000fe20008000000 */
[----:B------:R-:W-:Y:S01]  /*1b20*/  UMOV UR7, 0x80000020 ;  /* 0x8000002000077882 */ /* 0x000fe20000000000 */
[----:B------:R-:W-:Y:S01]  /*1b30*/  UMOV UR9, UR25 ;  /* 0x0000001900097c82 */ /* 0x000fe20008000000 */
[----:B------:R-:W-:Y:S01]  /*1b40*/  UMOV UR24, UR28 ;  /* 0x0000001c00187c82 */ /* 0x000fe20008000000 */
[----:B------:R-:W-:Y:S01]  /*1b50*/  UMOV UR11, 0x80000020 ;  /* 0x80000020000b7882 */ /* 0x000fe20000000000 */
[----:B------:R-:W-:Y:S01]  /*1b60*/  UMOV UR8, UR24 ;  /* 0x0000001800087c82 */ /* 0x000fe20008000000 */
[----:B------:R-:W-:Y:S01]  /*1b70*/  UIADD3 UR12, UR28, 0x2, URZ ;  /* 0x000000021c0c7890 */ /* 0x000fe2000fffe03f */
[----:B------:R-:W-:Y:S01]  /*1b80*/  VIADD R9, R168, UR49 ;  /* 0x00000031a8097c36 */ /* 0x000fe20008000000 */
[----:B------:R-:W-:Y:S01]  /*1b90*/  UIADD3 UR4, UR4, 0x1a400, URZ ;  /* 0x0001a40004047890 */ /* 0x000fe2000fffe03f */
[----:B------:R-:W3:Y:S01]  /*1ba0*/  S2R R77, SR_TID.X ;  /* 0x00000000004d7919 */ /* 0x000ee20000002100 */
[----:B------:R-:W-:Y:S01]  /*1bb0*/  UMOV UR15, 0x80000020 ;  /* 0x80000020000f7882 */ /* 0x000fe20000000000 */
[----:B------:R-:W-:-:S02]  /*1bc0*/  UIADD3 UR16, UR28, 0x200, URZ ;  /* 0x000002001c107890 */ /* 0x000fc4000fffe03f */
[----:B------:R-:W-:Y:S01]  /*1bd0*/  USHF.R.U32.HI UR4, URZ, 0x4, UR4 ;  /* 0x000000043f047899 */ /* 0x000fe20008011604 */
[----:B------:R-:W-:Y:S01]  /*1be0*/  UMOV UR19, 0x80000020 ;  /* 0x8000002000137882 */ /* 0x000fe20000000000 */
[----:B------:R-:W-:Y:S02]  /*1bf0*/  UMOV UR23, 0x80000020 ;  /* 0x8000002000177882 */ /* 0x000fe40000000000 */
[----:B------:R-:W-:Y:S01]  /*1c00*/  ULOP3.LUT UR4, UR4, 0x3fff, URZ, 0xc0, !UPT ;  /* 0x00003fff04047892 */ /* 0x000fe2000f8ec03f */
[----:B------:R-:W-:Y:S01]  /*1c10*/  UMOV UR31, 0x80000020 ;  /* 0x80000020001f7882 */ /* 0x000fe20000000000 */
[----:B------:R-:W-:Y:S02]  /*1c20*/  UISETP.GE.AND UP0, UPT, UR49, 0xa1, UPT ;  /* 0x000000a13100788c */ /* 0x000fe4000bf06270 */
[----:B------:R-:W-:-:S03]  /*1c30*/  ULOP3.LUT UR45, UR4, 0x10000, URZ, 0xfc, !UPT ;  /* 0x00010000042d7892 */ /* 0x000fc6000f8efc3f */
[----:B------:R-:W-:Y:S01]  /*1c40*/  UMOV UR4, UR24 ;  /* 0x0000001800047c82 */ /* 0x000fe20008000000 */
[----:B------:R-:W-:-:S04]  /*1c50*/  UIMAD UR32, UR50, 0x780, UR45 ;  /* 0x00000780322078a4 */ /* 0x000fc8000f8e022d */
[----:B------:R-:W-:Y:S02]  /*1c60*/  UIADD3 UR6, UR32, 0x100, URZ ;  /* 0x0000010020067890 */ /* 0x000fe4000fffe03f */
[----:B------:R-:W-:Y:S02]  /*1c70*/  UIADD3 UR10, UR32, 0x180, URZ ;  /* 0x00000180200a7890 */ /* 0x000fe4000fffe03f */
[----:B------:R-:W-:Y:S01]  /*1c80*/  UMOV UR26, UR32 ;  /* 0x00000020001a7c82 */ /* 0x000fe20008000000 */
[----:B------:R-:W-:Y:S01]  /*1c90*/  UIADD3 UR14, UR32, 0x182, URZ ;  /* 0x00000182200e7890 */ /* 0x000fe2000fffe03f */
[----:B------:R-:W-:Y:S01]  /*1ca0*/  QGMMA.64x32x32.F32.E4M3.E4M3 R104, gdesc[UR24], RZ, !UPT, gsb0 ;  /* 0x00600000186879f3 */ /* 0x000fe2000c0008ff */
[----:B------:R-:W-:Y:S01]  /*1cb0*/  UIADD3 UR26, UR32, 0x80, URZ ;  /* 0x00000080201a7890 */ /* 0x000fe2000fffe03f */
[----:B------:R-:W-:Y:S01]  /*1cc0*/  UMOV UR27, 0x80000020 ;  /* 0x80000020001b7882 */ /* 0x000fe20000000000 */
[----:B------:R-:W-:Y:S02]  /*1cd0*/  UIADD3 UR18, UR32, 0x400, URZ ;  /* 0x0000040020127890 */ /* 0x000fe4000fffe03f */
[----:B------:R-:W-:-:S02]  /*1ce0*/  UIADD3 UR22, UR32, 0x402, URZ ;  /* 0x0000040220167890 */ /* 0x000fc4000fffe03f */
[----:B------:R-:W-:Y:S01]  /*1cf0*/  UIADD3 UR30, UR32, 0x680, URZ ;  /* 0x00000680201e7890 */ /* 0x000fe2000fffe03f */
        /* <DEDUP_REMOVED lines=168> */
[----:B-12---:R-:W1:Y:S08]  /*2780*/  MUFU.TANH R6, R106 ;  /* 0x0000006a00067308 */ /* 0x006e700000002400 */
[----:B------:R-:W2:Y:S08]  /*2790*/  MUFU.TANH R74, R112 ;  /* 0x00000070004a7308 */ /* 0x000eb00000002400 */
[----:B------:R-:W2:Y:S08]  /*27a0*/  MUFU.TANH R7, R107 ;  /* 0x0000006b00077308 */ /* 0x000eb00000002400 */
[----:B------:R-:W-:Y:S01]  /*27b0*/  MUFU.TANH R86, R116 ;  /* 0x0000007400567308 */ /* 0x000fe20000002400 */
        /* <DEDUP_REMOVED lines=21> */
[----:B0-----:R-:W0:Y:S01]  /*2910*/  MUFU.TANH R10, R111 ;  /* 0x0000006f000a7308 */ /* 0x001e220000002400 */
[C---:B------:R-:W-:Y:S01]  /*2920*/  FMUL.FTZ R99, R0.reuse, R99 ;  /* 0x0000006300637220 */ /* 0x040fe20000410000 */
[----:B------:R-:W-:-:S06]  /*2930*/  FMUL.FTZ R103, R0, R103 ;  /* 0x0000006700677220 */ /* 0x000fcc0000410000 */
[----:B------:R-:W0:Y:S08]  /*2940*/  MUFU.TANH R117, R117 ;  /* 0x0000007500757308 */ /* 0x000e300000002400 */
[----:B------:R-:W0:Y:S08]  /*2950*/  MUFU.TANH R12, R114 ;  /* 0x00000072000c7308 */ /* 0x000e300000002400 */
[----:B------:R-:W0:Y:S08]  /*2960*/  MUFU.TANH R84, R88 ;  /* 0x0000005800547308 */ /* 0x000e300000002400 */
[----:B------:R-:W0:Y:S08]  /*2970*/  MUFU.TANH R14, R115 ;  /* 0x00000073000e7308 */ /* 0x000e300000002400 */
[----:B------:R-:W0:Y:S01]  /*2980*/  MUFU.TANH R82, R89 ;  /* 0x0000005900527308 */ /* 0x000e220000002400 */
[----:B------:R-:W-:-:S02]  /*2990*/  WARPGROUP.DEPBAR.LE gsb0, 0x0 ;  /* 0x00008000000079c5 */ /* 0x000fc40000010000 */
[----:B------:R-:W-:Y:S01]  /*29a0*/  WARPGROUP.ARRIVE ;  /* 0x00000000000079c5 */ /* 0x000fe20000000000 */
[C---:B------:R-:W-:Y:S01]  /*29b0*/  FMUL.FTZ R56, R0.reuse, R56 ;  /* 0x0000003800387220 */ /* 0x040fe20000410000 */
[C---:B------:R-:W-:Y:S01]  /*29c0*/  FMUL.FTZ R64, R0.reuse, R64 ;  /* 0x0000004000407220 */ /* 0x040fe20000410000 */
[C---:B------:R-:W-:Y:S01]  /*29d0*/  FMUL.FTZ R66, R0.reuse, R66 ;  /* 0x0000004200427220 */ /* 0x040fe20000410000 */
[C---:B------:R-:W-:Y:S01]  /*29e0*/  FMUL.FTZ R70, R0.reuse, R70 ;  /* 0x0000004600467220 */ /* 0x040fe20000410000 */
[----:B------:R4:W-:Y:S01]  /*29f0*/  MUFU.TANH R13, R56 ;  /* 0x00000038000d7308 */ /* 0x0009e20000002400 */
[----:B------:R-:W-:Y:S01]  /*2a00*/  QGMMA.64x32x32.F32.E4M3.E4M3 R40, gdesc[UR20], R40, gsb0 ;  /* 0x00600000142879f3 */ /* 0x000fe20008000828 */
[----:B------:R-:W-:Y:S01]  /*2a10*/  UIADD3 UR22, UR32, 0x702, URZ ;  /* 0x0000070220167890 */ /* 0x000fe2000fffe03f */
[C---:B------:R-:W-:Y:S01]  /*2a20*/  FMUL.FTZ R57, R0.reuse, R57 ;  /* 0x0000003900397220 */ /* 0x040fe20000410000 */
[----:B------:R-:W-:Y:S01]  /*2a30*/  UMOV UR23, 0x80000020 ;  /* 0x8000002000177882 */ /* 0x000fe20000000000 */
        /* <DEDUP_REMOVED lines=9> */
[C---:B------:R-:W-:Y:S01]  /*2ad0*/  FMUL.FTZ R68, R0.reuse, R68 ;  /* 0x0000004400447220 */ /* 0x040fe20000410000 */
[C---:B------:R-:W-:Y:S01]  /*2ae0*/  FMUL.FTZ R62, R0.reuse, R62 ;  /* 0x0000003e003e7220 */ /* 0x040fe20000410000 */
[----:B------:R3:W-:Y:S01]  /*2af0*/  MUFU.TANH R15, R66 ;  /* 0x00000042000f7308 */ /* 0x0007e20000002400 */
[C---:B------:R-:W-:Y:S01]  /*2b00*/  FMUL.FTZ R63, R0.reuse, R63 ;  /* 0x0000003f003f7220 */ /* 0x040fe20000410000 */
[C---:B------:R-:W-:Y:S01]  /*2b10*/  ISETP.GT.AND P1, PT, R9.reuse, RZ, PT ;  /* 0x000000ff0900720c */ /* 0x040fe20003f24270 */
[C---:B------:R-:W-:Y:S01]  /*2b20*/  FMUL.FTZ R69, R0.reuse, R69 ;  /* 0x0000004500457220 */ /* 0x040fe20000410000 */
[C---:B------:R-:W-:Y:S01]  /*2b30*/  ISETP.GT.AND P2, PT, R9.reuse, 0x1, PT ;  /* 0x000000010900780c */ /* 0x040fe20003f44270 */
[----:B------:R-:W-:Y:S01]  /*2b40*/  FMUL.FTZ R71, R0, R71 ;  /* 0x0000004700477220 */ /* 0x000fe20000410000 */
[----:B------:R-:W-:Y:S01]  /*2b50*/  ISETP.GT.AND P3, PT, R9, 0x8, PT ;  /* 0x000000080900780c */ /* 0x000fe20003f64270 */
[----:B------:R-:W-:Y:S01]  /*2b60*/  IMAD.U32 R89, RZ, RZ, UR6 ;  /* 0x00000006ff597e24 */ /* 0x000fe2000f8e00ff */
[----:B-----5:R-:W-:Y:S01]  /*2b70*/  FSEL R64, R104, -INF , P1 ;  /* 0xff80000068407808 */ /* 0x020fe20000800000 */
[----:B------:R4:W-:Y:S01]  /*2b80*/  MUFU.TANH R72, R70 ;  /* 0x0000004600487308 */ /* 0x0009e20000002400 */
[----:B------:R-:W-:-:S02]  /*2b90*/  FSEL R11, R11, -INF , P2 ;  /* 0xff8000000b0b7808 */ /* 0x000fc40001000000 */
[C---:B------:R-:W-:Y:S02]  /*2ba0*/  ISETP.GT.AND P4, PT, R9.reuse, 0x9, PT ;  /* 0x000000090900780c */ /* 0x040fe40003f84270 */
[----:B---3--:R-:W-:Y:S02]  /*2bb0*/  FSEL R66, R108, -INF , P3 ;  /* 0xff8000006c427808 */ /* 0x008fe40001800000 */
[----:B------:R-:W-:Y:S01]  /*2bc0*/  FMNMX.FTZ R75, R64, R11, !PT ;  /* 0x0000000b404b7209 */ /* 0x000fe20007810000 */
[----:B------:R-:W3:Y:S01]  /*2bd0*/  MUFU.TANH R20, R118 ;  /* 0x0000007600147308 */ /* 0x000ee20000002400 */
[----:B------:R-:W-:Y:S02]  /*2be0*/  ISETP.GT.AND P5, PT, R9, 0x10, PT ;  /* 0x000000100900780c */ /* 0x000fe40003fa4270 */
[----:B----4-:R-:W-:Y:S02]  /*2bf0*/  FSEL R70, R109, -INF , P4 ;  /* 0xff8000006d467808 */ /* 0x010fe40002000000 */
[----:B------:R-:W-:-:S02]  /*2c00*/  FMNMX.FTZ R75, R66, R75, !PT ;  /* 0x0000004b424b7209 */ /* 0x000fc40007810000 */
[----:B-1----:R-:W-:Y:S01]  /*2c10*/  FSEL R6, R6, -INF , P1 ;  /* 0xff80000006067808 */ /* 0x002fe20000800000 */
[----:B------:R1:W4:Y:S01]  /*2c20*/  MUFU.TANH R76, R92 ;  /* 0x0000005c004c7308 */ /* 0x0003220000002400 */
[----:B------:R-:W-:Y:S02]  /*2c30*/  ISETP.GT.AND P1, PT, R9, 0x11, PT ;  /* 0x000000110900780c */ /* 0x000fe40003f24270 */
[----:B--2---:R-:W-:Y:S02]  /*2c40*/  FSEL R74, R74, -INF , P5 ;  /* 0xff8000004a4a7808 */ /* 0x004fe40002800000 */
[----:B------:R-:W-:Y:S02]  /*2c50*/  FMNMX.FTZ R75, R70, R75, !PT ;  /* 0x0000004b464b7209 */ /* 0x000fe40007810000 */
[----:B------:R-:W-:Y:S01]  /*2c60*/  FSEL R7, R7, -INF , P2 ;  /* 0xff80000007077808 */ /* 0x000fe20001000000 */
[----:B------:R-:W2:Y:S01]  /*2c70*/  MUFU.TANH R119, R119 ;  /* 0x0000007700777308 */ /* 0x000ea20000002400 */
[----:B------:R-:W-:-:S02]  /*2c80*/  ISETP.GT.AND P2, PT, R9, 0x18, PT ;  /* 0x000000180900780c */ /* 0x000fc40003f44270 */
[----:B------:R-:W-:Y:S02]  /*2c90*/  FSEL R78, R78, -INF , P1 ;  /* 0xff8000004e4e7808 */ /* 0x000fe40000800000 */
[----:B------:R-:W-:Y:S02]  /*2ca0*/  FMNMX.FTZ R75, R74, R75, !PT ;  /* 0x0000004b4a4b7209 */ /* 0x000fe40007810000 */
[----:B------:R-:W-:Y:S01]  /*2cb0*/  FSEL R8, R8, -INF , P3 ;  /* 0xff80000008087808 */ /* 0x000fe20001800000 */
[----:B------:R-:W-:Y:S01]  /*2cc0*/  MUFU.TANH R90, R90 ;  /* 0x0000005a005a7308 */ /* 0x000fe20000002400 */
[C---:B------:R-:W-:Y:S02]  /*2cd0*/  ISETP.GT.AND P3, PT, R9.reuse, 0x19, PT ;  /* 0x000000190900780c */ /* 0x040fe40003f64270 */
[----:B------:R-:W-:Y:S01]  /*2ce0*/  FSEL R86, R86, -INF , P2 ;  /* 0xff80000056567808 */ /* 0x000fe20001000000 */
[----:B------:R-:W-:Y:S02]  /*2cf0*/  WARPGROUP.DEPBAR.LE gsb0, 0x0 ;  /* 0x00008000000079c5 */ /* 0x000fe40000010000 */
[----:B------:R-:W-:Y:S01]  /*2d00*/  WARPGROUP.ARRIVE ;  /* 0x00000000000079c5 */ /* 0x000fe20000000000 */
[----:B------:R-:W-:Y:S01]  /*2d10*/  FMNMX.FTZ R75, R78, R75, !PT ;  /* 0x0000004b4e4b7209 */ /* 0x000fe20007810000 */
[----:B------:R-:W-:Y:S01]  /*2d20*/  MUFU.TANH R93, R93 ;  /* 0x0000005d005d7308 */ /* 0x000fe20000002400 */
[----:B0-----:R-:W-:Y:S01]  /*2d30*/  FSEL R10, R10, -INF , P4 ;  /* 0xff8000000a0a7808 */ /* 0x001fe20002000000 */
[C---:B------:R-:W-:Y:S01]  /*2d40*/  FMUL.FTZ R40, R0.reuse, R40 ;  /* 0x0000002800287220 */ /* 0x040fe20000410000 */
[----:B------:R-:W-:Y:S01]  /*2d50*/  ISETP.GT.AND P4, PT, R9, 0x20, PT ;  /* 0x000000200900780c */ /* 0x000fe20003f84270 */
[----:B------:R-:W-:Y:S01]  /*2d60*/  QGMMA.64x32x32.F32.E4M3.E4M3 R24, gdesc[UR20], R24, gsb0 ;  /* 0x00600000141879f3 */ /* 0x000fe20008000818 */
[----:B-1----:R-:W-:Y:S01]  /*2d70*/  FSEL R92, R117, -INF , P3 ;  /* 0xff800000755c7808 */ /* 0x002fe20001800000 */
[----:B------:R-:W-:Y:S01]  /*2d80*/  FMUL.FTZ R42, R0, R42 ;  /* 0x0000002a002a7220 */ /* 0x000fe20000410000 */
[----:B------:R-:W-:Y:S01]  /*2d90*/  FMNMX.FTZ R75, R86, R75, !PT ;  /* 0x0000004b564b7209 */ /* 0x000fe20007810000 */
[----:B------:R-:W0:Y:S01]  /*2da0*/  MUFU.TANH R96, R96 ;  /* 0x0000006000607308 */ /* 0x000e220000002400 */
[----:B------:R-:W-:Y:S01]  /*2db0*/  FSEL R12, R12, -INF , P5 ;  /* 0xff8000000c0c7808 */ /* 0x000fe20002800000 */
[C---:B------:R-:W-:Y:S01]  /*2dc0*/  FMUL.FTZ R44, R0.reuse, R44 ;  /* 0x0000002c002c7220 */ /* 0x040fe20000410000 */
[C---:B------:R-:W-:Y:S01]  /*2dd0*/  ISETP.GT.AND P5, PT, R9.reuse, 0x21, PT ;  /* 0x000000210900780c */ /* 0x040fe20003fa4270 */
[----:B------:R-:W-:Y:S01]  /*2de0*/  FMUL.FTZ R46, R0, R46 ;  /* 0x0000002e002e7220 */ /* 0x000fe20000410000 */
[----:B------:R-:W-:Y:S01]  /*2df0*/  FSEL R84, R84, -INF , P4 ;  /* 0xff80000054547808 */ /* 0x000fe20002000000 */
[----:B------:R-:W-:Y:S01]  /*2e00*/  FMUL.FTZ R48, R0, R48 ;  /* 0x0000003000307220 */ /* 0x000fe20000410000 */
[----:B------:R-:W-:Y:S01]  /*2e10*/  FMNMX.FTZ R75, R92, R75, !PT ;  /* 0x0000004b5c4b7209 */ /* 0x000fe20007810000 */
[----:B------:R-:W1:Y:S01]  /*2e20*/  MUFU.TANH R91, R91 ;  /* 0x0000005b005b7308 */ /* 0x000e620000002400 */
[----:B------:R-:W-:Y:S01]  /*2e30*/  FSEL R14, R14, -INF , P1 ;  /* 0xff8000000e0e7808 */ /* 0x000fe20000800000 */
[C---:B------:R-:W-:Y:S01]  /*2e40*/  FMUL.FTZ R50, R0.reuse, R50 ;  /* 0x0000003200327220 */ /* 0x040fe20000410000 */
[C---:B------:R-:W-:Y:S01]  /*2e50*/  ISETP.GT.AND P1, PT, R9.reuse, 0x28, PT ;  /* 0x000000280900780c */ /* 0x040fe20003f24270 */
[----:B------:R-:W-:Y:S01]  /*2e60*/  FMUL.FTZ R73, R0, R54 ;  /* 0x0000003600497220 */ /* 0x000fe20000410000 */
[----:B------:R-:W-:Y:S01]  /*2e70*/  FSEL R82, R82, -INF , P5 ;  /* 0xff80000052527808 */ /* 0x000fe20002800000 */
[----:B------:R-:W-:Y:S01]  /*2e80*/  FMUL.FTZ R56, R0, R51 ;  /* 0x0000003300387220 */ /* 0x000fe20000410000 */
[----:B------:R-:W-:Y:S01]  /*2e90*/  FMNMX.FTZ R75, R84, R75, !PT ;  /* 0x0000004b544b7209 */ /* 0x000fe20007810000 */
[----:B------:R-:W-:Y:S01]  /*2ea0*/  MUFU.TANH R94, R94 ;  /* 0x0000005e005e7308 */ /* 0x000fe20000002400 */
[----:B---3--:R-:W-:Y:S01]  /*2eb0*/  FSEL R20, R20, -INF , P2 ;  /* 0xff80000014147808 */ /* 0x008fe20001000000 */
[C---:B------:R-:W-:Y:S01]  /*2ec0*/  FMUL.FTZ R41, R0.reuse, R41 ;  /* 0x0000002900297220 */ /* 0x040fe20000410000 */
[----:B------:R-:W-:Y:S01]  /*2ed0*/  ISETP.GT.AND P2, PT, R9, 0x29, PT ;  /* 0x000000290900780c */ /* 0x000fe20003f44270 */
[----:B------:R-:W-:Y:S01]  /*2ee0*/  FMUL.FTZ R45, R0, R45 ;  /* 0x0000002d002d7220 */ /* 0x000fe20000410000 */
[----:B----4-:R-:W-:Y:S01]  /*2ef0*/  FSEL R76, R76, -INF , P1 ;  /* 0xff8000004c4c7808 */ /* 0x010fe20000800000 */
[----:B------:R-:W-:Y:S01]  /*2f00*/  FMUL.FTZ R53, R0, R53 ;  /* 0x0000003500357220 */ /* 0x000fe20000410000 */
[----:B------:R-:W-:Y:S01]  /*2f10*/  FMNMX.FTZ R75, R82, R75, !PT ;  /* 0x0000004b524b7209 */ /* 0x000fe20007810000 */
[----:B------:R-:W-:Y:S01]  /*2f20*/  MUFU.TANH R97, R97 ;  /* 0x0000006100617308 */ /* 0x000fe20000002400 */
[C---:B------:R-:W-:Y:S01]  /*2f30*/  FMUL.FTZ R55, R0.reuse, R55 ;  /* 0x0000003700377220 */ /* 0x040fe20000410000 */
[----:B------:R-:W-:Y:S01]  /*2f40*/  FMUL.FTZ R43, R0, R43 ;  /* 0x0000002b002b7220 */ /* 0x000fe20000410000 */
[----:B------:R-:W-:Y:S01]  /*2f50*/  FMNMX.FTZ R75, R76, R75, !PT ;  /* 0x0000004b4c4b7209 */ /* 0x000fe20007810000 */
[C---:B------:R-:W-:Y:S01]  /*2f60*/  FMUL.FTZ R49, R0.reuse, R49 ;  /* 0x0000003100317220 */ /* 0x040fe20000410000 */
[----:B------:R-:W-:-:S03]  /*2f70*/  FMUL.FTZ R47, R0, R47 ;  /* 0x0000002f002f7220 */ /* 0x000fc60000410000 */
[----:B------:R-:W3:Y:S08]  /*2f80*/  MUFU.TANH R100, R100 ;  /* 0x0000006400647308 */ /* 0x000ef00000002400 */
[----:B------:R-:W-:Y:S08]  /*2f90*/  MUFU.TANH R95, R95 ;  /* 0x0000005f005f7308 */ /* 0x000ff00000002400 */
[----:B------:R-:W4:Y:S08]  /*2fa0*/  MUFU.TANH R102, R102 ;  /* 0x0000006600667308 */ /* 0x000f300000002400 */
[----:B------:R2:W-:Y:S01]  /*2fb0*/  MUFU.TANH R128, R40 ;  /* 0x0000002800807308 */ /* 0x0005e20000002400 */
[----:B------:R-:W-:-:S02]  /*2fc0*/  WARPGROUP.DEPBAR.LE gsb0, 0x0 ;  /* 0x00008000000079c5 */ /* 0x000fc40000010000 */
[C---:B------:R-:W-:Y:S01]  /*2fd0*/  FMUL.FTZ R25, R0.reuse, R25 ;  /* 0x0000001900197220 */ /* 0x040fe20000410000 */
[C---:B------:R-:W-:Y:S01]  /*2fe0*/  FMUL.FTZ R27, R0.reuse, R27 ;  /* 0x0000001b001b7220 */ /* 0x040fe20000410000 */
[C---:B------:R-:W-:Y:S01]  /*2ff0*/  FMUL.FTZ R29, R0.reuse, R29 ;  /* 0x0000001d001d7220 */ /* 0x040fe20000410000 */
[C---:B------:R-:W-:Y:S01]  /*3000*/  FMUL.FTZ R33, R0.reuse, R33 ;  /* 0x0000002100217220 */ /* 0x040fe20000410000 */
[C---:B------:R-:W-:Y:S01]  /*3010*/  FMUL.FTZ R37, R0.reuse, R37 ;  /* 0x0000002500257220 */ /* 0x040fe20000410000 */
[----:B------:R5:W-:Y:S01]  /*3020*/  MUFU.TANH R80, R42 ;  /* 0x0000002a00507308 */ /* 0x000be20000002400 */
[----:B--2---:R-:W-:Y:S01]  /*3030*/  FSEL R40, R119, -INF , P3 ;  /* 0xff80000077287808 */ /* 0x004fe20001800000 */
[C---:B------:R-:W-:Y:S01]  /*3040*/  FMUL.FTZ R31, R0.reuse, R31 ;  /* 0x0000001f001f7220 */ /* 0x040fe20000410000 */
[----:B------:R-:W-:Y:S01]  /*3050*/  ISETP.GT.AND P3, PT, R9, 0x30, PT ;  /* 0x000000300900780c */ /* 0x000fe20003f64270 */
[C---:B------:R-:W-:Y:S01]  /*3060*/  FMUL.FTZ R35, R0.reuse, R35 ;  /* 0x0000002300237220 */ /* 0x040fe20000410000 */
[----:B------:R-:W-:-:S02]  /*3070*/  FMUL.FTZ R39, R0, R39 ;  /* 0x0000002700277220 */ /* 0x000fc40000410000 */
[----:B0-----:R-:W-:Y:S01]  /*3080*/  FSEL R96, R96, -INF , P3 ;  /* 0xff80000060607808 */ /* 0x001fe20001800000 */
[----:B------:R-:W0:Y:S01]  /*3090*/  MUFU.TANH R101, R101 ;  /* 0x0000006500657308 */ /* 0x000e220000002400 */
[----:B-----5:R-:W-:Y:S02]  /*30a0*/  FSEL R42, R90, -INF , P4 ;  /* 0xff8000005a2a7808 */ /* 0x020fe40002000000 */
[----:B------:R-:W-:Y:S02]  /*30b0*/  FSEL R90, R93, -INF , P2 ;  /* 0xff8000005d5a7808 */ /* 0x000fe40001000000 */
[----:B------:R-:W-:Y:S02]  /*30c0*/  ISETP.GT.AND P4, PT, R9, 0x31, PT ;  /* 0x000000310900780c */ /* 0x000fe40003f84270 */
[----:B------:R-:W-:Y:S01]  /*30d0*/  FMNMX.FTZ R75, R90, R75, !PT ;  /* 0x0000004b5a4b7209 */ /* 0x000fe20007810000 */
[----:B------:R-:W-:Y:S03]  /*30e0*/  MUFU.TANH R98, R98 ;  /* 0x0000006200627308 */ /* 0x000fe60000002400 */
[----:B------:R-:W-:-:S05]  /*30f0*/  FMNMX.FTZ R75, R96, R75, !PT ;  /* 0x0000004b604b7209 */ /* 0x000fca0007810000 */
[----:B------:R-:W-:Y:S08]  /*3100*/  MUFU.TANH R99, R99 ;  /* 0x0000006300637308 */ /* 0x000ff00000002400 */
[----:B------:R1:W-:Y:S08]  /*3110*/  MUFU.TANH R126, R44 ;  /* 0x0000002c007e7308 */ /* 0x0003f00000002400 */
[----:B------:R2:W-:Y:S01]  /*3120*/  MUFU.TANH R21, R46 ;  /* 0x0000002e00157308 */ /* 0x0005e20000002400 */
[----:B-1----:R-:W-:-:S02]  /*3130*/  FSEL R44, R91, -INF , P5 ;  /* 0xff8000005b2c7808 */ /* 0x002fc40002800000 */
[----:B------:R-:W-:-:S04]  /*3140*/  ISETP.GT.AND P5, PT, R9, 0x38, PT ;  /* 0x000000380900780c */ /* 0x000fc80003fa4270 */
[----:B---3--:R-:W-:Y:S01]  /*3150*/  FSEL R100, R100, -INF , P5 ;  /* 0xff80000064647808 */ /* 0x008fe20002800000 */
[----:B------:R-:W-:Y:S01]  /*3160*/  MUFU.TANH R57, R57 ;  /* 0x0000003900397308 */ /* 0x000fe20000002400 */
[----:B--2---:R-:W-:Y:S02]  /*3170*/  FSEL R46, R94, -INF , P1 ;  /* 0xff8000005e2e7808 */ /* 0x004fe40000800000 */
[----:B------:R-:W-:Y:S02]  /*3180*/  FSEL R94, R97, -INF , P4 ;  /* 0xff800000615e7808 */ /* 0x000fe40002000000 */
[----:B------:R-:W-:Y:S02]  /*3190*/  ISETP.GT.AND P1, PT, R9, 0x39, PT ;  /* 0x000000390900780c */ /* 0x000fe40003f24270 */
[----:B------:R-:W-:Y:S01]  /*31a0*/  FMNMX.FTZ R75, R94, R75, !PT ;  /* 0x0000004b5e4b7209 */ /* 0x000fe20007810000 */
[----:B------:R-:W-:Y:S01]  /*31b0*/  MUFU.TANH R60, R60 ;  /* 0x0000003c003c7308 */ /* 0x000fe20000002400 */
[----:B----4-:R-:W-:-:S02]  /*31c0*/  FSEL R54, R102, -INF , P5 ;  /* 0xff80000066367808 */ /* 0x010fc40002800000 */
[----:B0-----:R-:W-:Y:S02]  /*31d0*/  FSEL R102, R101, -INF , P1 ;  /* 0xff80000065667808 */ /* 0x001fe40000800000 */
[----:B------:R-:W-:Y:S02]  /*31e0*/  FMNMX.FTZ R75, R100, R75, !PT ;  /* 0x0000004b644b7209 */ /* 0x000fe40007810000 */
[----:B------:R-:W-:Y:S01]  /*31f0*/  ISETP.GT.AND P5, PT, R9, 0x49, PT ;  /* 0x000000490900780c */ /* 0x000fe20003fa4270 */
[----:B------:R-:W-:Y:S01]  /*3200*/  MUFU.TANH R103, R103 ;  /* 0x0000006700677308 */ /* 0x000fe20000002400 */
[----:B------:R-:W-:-:S07]  /*3210*/  FMNMX.FTZ R75, R102, R75, !PT ;  /* 0x0000004b664b7209 */ /* 0x000fce0007810000 */
[----:B------:R0:W-:Y:S08]  /*3220*/  MUFU.TANH R132, R48 ;  /* 0x0000003000847308 */ /* 0x0001f00000002400 */
[----:B------:R-:W1:Y:S01]  /*3230*/  MUFU.TANH R61, R61 ;  /* 0x0000003d003d7308 */ /* 0x000e620000002400 */
[----:B0-----:R-:W-:Y:S02]  /*3240*/  FSEL R48, R95, -INF , P2 ;  /* 0xff8000005f307808 */ /* 0x001fe40001000000 */
[----:B------:R-:W-:-:S04]  /*3250*/  ISETP.GT.AND P2, PT, R9, 0x40, PT ;  /* 0x000000400900780c */ /* 0x000fc80003f44270 */
[----:B------:R-:W-:Y:S01]  /*3260*/  FSEL R104, R13, -INF , P2 ;  /* 0xff8000000d687808 */ /* 0x000fe20001000000 */
[----:B------:R-:W0:Y:S01]  /*3270*/  MUFU.TANH R58, R58 ;  /* 0x0000003a003a7308 */ /* 0x000e220000002400 */
[----:B------:R-:W-:Y:S02]  /*3280*/  FMUL.FTZ R13, R0, R24 ;  /* 0x00000018000d7220 */ /* 0x000fe40000410000 */
[----:B------:R-:W-:-:S05]  /*3290*/  FMNMX.FTZ R75, R104, R75, !PT ;  /* 0x0000004b684b7209 */ /* 0x000fca0007810000 */
[----:B------:R2:W-:Y:S01]  /*32a0*/  MUFU.TANH R51, R50 ;  /* 0x0000003200337308 */ /* 0x0005e20000002400 */
[----:B-1----:R-:W-:-:S07]  /*32b0*/  FSEL R112, R61, -INF , P5 ;  /* 0xff8000003d707808 */ /* 0x002fce0002800000 */
[----:B------:R1:W-:Y:S01]  /*32c0*/  MUFU.TANH R118, R68 ;  /* 0x0000004400767308 */ /* 0x0003e20000002400 */
[----:B--2---:R-:W-:Y:S02]  /*32d0*/  FSEL R50, R98, -INF , P3 ;  /* 0xff80000062327808 */ /* 0x004fe40001800000 */
[----:B------:R-:W-:Y:S02]  /*32e0*/  ISETP.GT.AND P3, PT, R9, 0x41, PT ;  /* 0x000000410900780c */ /* 0x000fe40003f64270 */
[----:B0-----:R-:W-:Y:S02]  /*32f0*/  FSEL R58, R58, -INF , P2 ;  /* 0xff8000003a3a7808 */ /* 0x001fe40001000000 */
[----:B------:R-:W-:Y:S01]  /*3300*/  FSEL R110, R57, -INF , P3 ;  /* 0xff800000396e7808 */ /* 0x000fe20001800000 */
[----:B------:R-:W0:Y:S01]  /*3310*/  MUFU.TANH R59, R59 ;  /* 0x0000003b003b7308 */ /* 0x000e220000002400 */
[C---:B-1----:R-:W-:Y:S01]  /*3320*/  FMUL.FTZ R68, R0.reuse, R52 ;  /* 0x0000003400447220 */ /* 0x042fe20000410000 */
[----:B------:R-:W-:Y:S01]  /*3330*/  FSEL R52, R99, -INF , P4 ;  /* 0xff80000063347808 */ /* 0x000fe20002000000 */
[----:B------:R-:W-:Y:S01]  /*3340*/  FMUL.FTZ R57, R0, R26 ;  /* 0x0000001a00397220 */ /* 0x000fe20000410000 */
[----:B------:R-:W-:-:S02]  /*3350*/  ISETP.GT.AND P4, PT, R9, 0x48, PT ;  /* 0x000000480900780c */ /* 0x000fc40003f84270 */
[----:B------:R-:W-:Y:S02]  /*3360*/  FMNMX.FTZ R75, R110, R75, !PT ;  /* 0x0000004b6e4b7209 */ /* 0x000fe40007810000 */
[----:B------:R-:W1:Y:S01]  /*3370*/  MUFU.TANH R65, R65 ;  /* 0x0000004100417308 */ /* 0x000e620000002400 */
[----:B------:R-:W-:Y:S02]  /*3380*/  FSEL R106, R60, -INF , P4 ;  /* 0xff8000003c6a7808 */ /* 0x000fe40002000000 */
[----:B------:R-:W-:Y:S02]  /*3390*/  ISETP.GT.AND P2, PT, R9, 0x51, PT ;  /* 0x000000510900780c */ /* 0x000fe40003f44270 */
[----:B------:R-:W-:-:S03]  /*33a0*/  FMNMX.FTZ R75, R106, R75, !PT ;  /* 0x0000004b6a4b7209 */ /* 0x000fc60007810000 */
[----:B------:R-:W-:Y:S01]  /*33b0*/  MUFU.TANH R67, R67 ;  /* 0x0000004300437308 */ /* 0x000fe20000002400 */
[----:B------:R-:W-:Y:S02]  /*33c0*/  FMNMX.FTZ R75, R112, R75, !PT ;  /* 0x0000004b704b7209 */ /* 0x000fe40007810000 */
[----:B0-----:R-:W-:Y:S02]  /*33d0*/  FSEL R24, R59, -INF , P3 ;  /* 0xff8000003b187808 */ /* 0x001fe40001800000 */
[----:B------:R-:W-:-:S03]  /*33e0*/  ISETP.GT.AND P3, PT, R9, 0x58, PT ;  /* 0x000000580900780c */ /* 0x000fc60003f64270 */
[----:B------:R-:W0:Y:S01]  /*33f0*/  MUFU.TANH R62, R62 ;  /* 0x0000003e003e7308 */ /* 0x000e220000002400 */
[----:B-1----:R-:W-:Y:S02]  /*3400*/  FSEL R120, R65, -INF , P2 ;  /* 0xff80000041787808 */ /* 0x002fe40001000000 */
[----:B------:R-:W-:Y:S02]  /*3410*/  FSEL R118, R118, -INF , P3 ;  /* 0xff80000076767808 */ /* 0x000fe40001800000 */
[----:B------:R-:W-:Y:S02]  /*3420*/  FSEL R72, R72, -INF , P3 ;  /* 0xff80000048487808 */ /* 0x000fe40001800000 */
[----:B------:R-:W-:Y:S01]  /*3430*/  ISETP.GT.AND P3, PT, R9, 0x69, PT ;  /* 0x000000690900780c */ /* 0x000fe20003f64270 */
[----:B------:R-:W-:Y:S08]  /*3440*/  MUFU.TANH R41, R41 ;  /* 0x0000002900297308 */ /* 0x000ff00000002400 */
[----:B------:R-:W1:Y:S01]  /*3450*/  MUFU.TANH R63, R63 ;  /* 0x0000003f003f7308 */ /* 0x000e620000002400 */
[----:B0-----:R-:W-:-:S02]  /*3460*/  FSEL R60, R62, -INF , P4 ;  /* 0xff8000003e3c7808 */ /* 0x001fc40002000000 */
[----:B------:R-:W-:-:S05]  /*3470*/  ISETP.GT.AND P4, PT, R9, 0x59, PT ;  /* 0x000000590900780c */ /* 0x000fca0003f84270 */
[----:B------:R0:W-:Y:S08]  /*3480*/  MUFU.TANH R114, R56 ;  /* 0x0000003800727308 */ /* 0x0001f00000002400 */
[----:B------:R-:W2:Y:S01]  /*3490*/  MUFU.TANH R69, R69 ;  /* 0x0000004500457308 */ /* 0x000ea20000002400 */
[----:B0-----:R-:W-:Y:S02]  /*34a0*/  FSEL R56, R103, -INF , P1 ;  /* 0xff80000067387808 */ /* 0x001fe40000800000 */
[----:B------:R-:W-:-:S02]  /*34b0*/  ISETP.GT.AND P1, PT, R9, 0x50, PT ;  /* 0x000000500900780c */ /* 0x000fc40003f24270 */
[----:B-1----:R-:W-:Y:S02]  /*34c0*/  FSEL R62, R63, -INF , P5 ;  /* 0xff8000003f3e7808 */ /* 0x002fe40002800000 */
[----:B------:R-:W-:Y:S01]  /*34d0*/  FSEL R116, R116, -INF , P1 ;  /* 0xff80000074747808 */ /* 0x000fe20000800000 */
[----:B------:R0:W-:Y:S01]  /*34e0*/  MUFU.TANH R138, R68 ;  /* 0x00000044008a7308 */ /* 0x0001e20000002400 */
[----:B------:R-:W-:Y:S01]  /*34f0*/  FSEL R26, R15, -INF , P1 ;  /* 0xff8000000f1a7808 */ /* 0x000fe20000800000 */
[----:B------:R-:W-:Y:S01]  /*3500*/  FMUL.FTZ R15, R0, R28 ;  /* 0x0000001c000f7220 */ /* 0x000fe20000410000 */
[----:B------:R-:W-:Y:S02]  /*3510*/  ISETP.GT.AND P1, PT, R9, 0x61, PT ;  /* 0x000000610900780c */ /* 0x000fe40003f24270 */
[----:B------:R-:W-:Y:S02]  /*3520*/  FMNMX.FTZ R75, R116, R75, !PT ;  /* 0x0000004b744b7209 */ /* 0x000fe40007810000 */
[----:B------:R-:W-:Y:S01]  /*3530*/  FSEL R122, R41, -INF , P1 ;  /* 0xff800000297a7808 */ /* 0x000fe20000800000 */
[----:B------:R-:W-:Y:S01]  /*3540*/  FMUL.FTZ R41, R0, R30 ;  /* 0x0000001e00297220 */ /* 0x000fe20000410000 */
[----:B0-----:R-:W-:Y:S01]  /*3550*/  FSEL R68, R67, -INF , P2 ;  /* 0xff80000043447808 */ /* 0x001fe20001000000 */
[----:B------:R-:W0:Y:S01]  /*3560*/  MUFU.TANH R71, R71 ;  /* 0x0000004700477308 */ /* 0x000e220000002400 */
[----:B------:R-:W-:-:S02]  /*3570*/  ISETP.GT.AND P2, PT, R9, 0x68, PT ;  /* 0x000000680900780c */ /* 0x000fc40003f44270 */
[----:B------:R-:W-:Y:S02]  /*3580*/  FMNMX.FTZ R75, R120, R75, !PT ;  /* 0x0000004b784b7209 */ /* 0x000fe40007810000 */
[----:B------:R-:W-:Y:S01]  /*3590*/  FSEL R30, R21, -INF , P2 ;  /* 0xff800000151e7808 */ /* 0x000fe20001000000 */
[----:B------:R-:W-:Y:S01]  /*35a0*/  FMUL.FTZ R21, R0, R32 ;  /* 0x0000002000157220 */ /* 0x000fe20000410000 */
[----:B------:R-:W-:Y:S01]  /*35b0*/  ISETP.GT.AND P5, PT, R9, 0x60, PT ;  /* 0x000000600900780c */ /* 0x000fe20003fa4270 */
[----:B------:R-:W1:Y:S01]  /*35c0*/  MUFU.TANH R45, R45 ;  /* 0x0000002d002d7308 */ /* 0x000e620000002400 */
[----:B--2---:R-:W-:Y:S02]  /*35d0*/  FSEL R124, R69, -INF , P4 ;  /* 0xff800000457c7808 */ /* 0x004fe40002000000 */
[----:B------:R-:W-:Y:S02]  /*35e0*/  FMNMX.FTZ R75, R118, R75, !PT ;  /* 0x0000004b764b7209 */ /* 0x000fe40007810000 */
[----:B------:R-:W-:-:S02]  /*35f0*/  FSEL R128, R128, -INF , P5 ;  /* 0xff80000080807808 */ /* 0x000fc40002800000 */
[----:B------:R-:W-:Y:S01]  /*3600*/  FMNMX.FTZ R75, R124, R75, !PT ;  /* 0x0000004b7c4b7209 */ /* 0x000fe20007810000 */
[----:B------:R-:W2:Y:S01]  /*3610*/  MUFU.TANH R53, R53 ;  /* 0x0000003500357308 */ /* 0x000ea20000002400 */
[----:B------:R-:W-:Y:S02]  /*3620*/  FSEL R126, R126, -INF , P2 ;  /* 0xff8000007e7e7808 */ /* 0x000fe40001000000 */
[----:B------:R-:W-:Y:S02]  /*3630*/  FMNMX.FTZ R75, R128, R75, !PT ;  /* 0x0000004b804b7209 */ /* 0x000fe40007810000 */
[----:B------:R-:W-:Y:S02]  /*3640*/  ISETP.GT.AND P2, PT, R9, 0x79, PT ;  /* 0x000000790900780c */ /* 0x000fe40003f44270 */
[----:B------:R-:W-:Y:S01]  /*3650*/  FMNMX.FTZ R75, R122, R75, !PT ;  /* 0x0000004b7a4b7209 */ /* 0x000fe20007810000 */
[----:B------:R-:W3:Y:S01]  /*3660*/  MUFU.TANH R55, R55 ;  /* 0x0000003700377308 */ /* 0x000ee20000002400 */
[----:B0-----:R-:W-:-:S02]  /*3670*/  FSEL R28, R71, -INF , P4 ;  /* 0xff800000471c7808 */ /* 0x001fc40002000000 */
[----:B------:R-:W-:Y:S02]  /*3680*/  ISETP.GT.AND P4, PT, R9, 0x70, PT ;  /* 0x000000700900780c */ /* 0x000fe40003f84270 */
[----:B-1----:R-:W-:Y:S02]  /*3690*/  FSEL R130, R45, -INF , P3 ;  /* 0xff8000002d827808 */ /* 0x002fe40001800000 */
[----:B------:R-:W-:Y:S01]  /*36a0*/  FMNMX.FTZ R75, R126, R75, !PT ;  /* 0x0000004b7e4b7209 */ /* 0x000fe20007810000 */
[----:B------:R-:W0:Y:S01]  /*36b0*/  MUFU.TANH R21, R21 ;  /* 0x0000001500157308 */ /* 0x000e220000002400 */
[----:B--2---:R-:W-:Y:S02]  /*36c0*/  FSEL R140, R53, -INF , P2 ;  /* 0xff800000358c7808 */ /* 0x004fe40001000000 */
[----:B------:R-:W-:Y:S02]  /*36d0*/  FSEL R80, R80, -INF , P5 ;  /* 0xff80000050507808 */ /* 0x000fe40002800000 */
[----:B------:R-:W-:-:S02]  /*36e0*/  ISETP.GT.AND P5, PT, R9, 0x71, PT ;  /* 0x000000710900780c */ /* 0x000fc40003fa4270 */
[----:B------:R-:W-:Y:S01]  /*36f0*/  FSEL R132, R132, -INF , P4 ;  /* 0xff80000084847808 */ /* 0x000fe20002000000 */
[----:B------:R-:W1:Y:S01]  /*3700*/  MUFU.TANH R43, R43 ;  /* 0x0000002b002b7308 */ /* 0x000e620000002400 */
[----:B---3--:R-:W-:Y:S02]  /*3710*/  FSEL R136, R55, -INF , P2 ;  /* 0xff80000037887808 */ /* 0x008fe40001000000 */
[----:B------:R-:W-:Y:S02]  /*3720*/  ISETP.GT.AND P2, PT, R9, 0x90, PT ;  /* 0x000000900900780c */ /* 0x000fe40003f44270 */
[----:B------:R-:W-:Y:S02]  /*3730*/  FMNMX.FTZ R75, R130, R75, !PT ;  /* 0x0000004b824b7209 */ /* 0x000fe40007810000 */
[----:B------:R-:W-:Y:S01]  /*3740*/  FSEL R32, R51, -INF , P4 ;  /* 0xff80000033207808 */ /* 0x000fe20002000000 */
[----:B------:R-:W2:Y:S01]  /*3750*/  MUFU.TANH R49, R49 ;  /* 0x0000003100317308 */ /* 0x000ea20000002400 */
[----:B0-----:R-:W-:-:S02]  /*3760*/  FSEL R156, R21, -INF , P2 ;  /* 0xff800000159c7808 */ /* 0x001fc40001000000 */
[----:B------:R-:W-:Y:S02]  /*3770*/  FMNMX.FTZ R21, R6, R7, !PT ;  /* 0x0000000706157209 */ /* 0x000fe40007810000 */
[----:B------:R-:W-:Y:S02]  /*3780*/  FMNMX.FTZ R75, R132, R75, !PT ;  /* 0x0000004b844b7209 */ /* 0x000fe40007810000 */
[----:B------:R-:W-:Y:S01]  /*3790*/  ISETP.GT.AND P4, PT, R9, 0x81, PT ;  /* 0x000000810900780c */ /* 0x000fe20003f84270 */
[----:B------:R-:W0:Y:S01]  /*37a0*/  MUFU.TANH R25, R25 ;  /* 0x0000001900197308 */ /* 0x000e220000002400 */
[----:B-1----:R-:W-:Y:S01]  /*37b0*/  FSEL R98, R43, -INF , P1 ;  /* 0xff8000002b627808 */ /* 0x002fe20000800000 */
[----:B------:R-:W-:Y:S01]  /*37c0*/  FMUL.FTZ R43, R0, R36 ;  /* 0x00000024002b7220 */ /* 0x000fe20000410000 */
[----:B------:R-:W-:Y:S02]  /*37d0*/  ISETP.GT.AND P1, PT, R9, 0x78, PT ;  /* 0x000000780900780c */ /* 0x000fe40003f24270 */
[----:B------:R-:W-:-:S02]  /*37e0*/  FMNMX.FTZ R21, R8, R21, !PT ;  /* 0x0000001508157209 */ /* 0x000fc40007810000 */
[----:B------:R-:W-:Y:S01]  /*37f0*/  FSEL R138, R138, -INF , P1 ;  /* 0xff8000008a8a7808 */ /* 0x000fe20000800000 */
[----:B------:R-:W1:Y:S01]  /*3800*/  MUFU.TANH R47, R47 ;  /* 0x0000002f002f7308 */ /* 0x000e620000002400 */
[----:B--2---:R-:W-:Y:S02]  /*3810*/  FSEL R134, R49, -INF , P5 ;  /* 0xff80000031867808 */ /* 0x004fe40002800000 */
[----:B------:R-:W-:Y:S02]  /*3820*/  FSEL R114, R114, -INF , P5 ;  /* 0xff80000072727808 */ /* 0x000fe40002800000 */
[----:B------:R-:W-:Y:S02]  /*3830*/  FMNMX.FTZ R75, R134, R75, !PT ;  /* 0x0000004b864b7209 */ /* 0x000fe40007810000 */
[----:B------:R-:W-:Y:S01]  /*3840*/  ISETP.GT.AND P5, PT, R9, 0x88, PT ;  /* 0x000000880900780c */ /* 0x000fe20003fa4270 */
[----:B------:R-:W2:Y:S01]  /*3850*/  MUFU.TANH R13, R13 ;  /* 0x0000000d000d7308 */ /* 0x000ea20000002400 */
[----:B0-----:R-:W-:-:S02]  /*3860*/  FSEL R146, R25, -INF , P4 ;  /* 0xff80000019927808 */ /* 0x001fc40002000000 */
[----:B------:R-:W-:Y:S02]  /*3870*/  FMNMX.FTZ R25, R10, R21, !PT ;  /* 0x000000150a197209 */ /* 0x000fe40007810000 */
[----:B------:R-:W-:Y:S02]  /*3880*/  FMNMX.FTZ R75, R138, R75, !PT ;  /* 0x0000004b8a4b7209 */ /* 0x000fe40007810000 */
[----:B------:R-:W-:Y:S01]  /*3890*/  FMNMX.FTZ R25, R12, R25, !PT ;  /* 0x000000190c197209 */ /* 0x000fe20007810000 */
[----:B------:R-:W0:Y:S01]  /*38a0*/  MUFU.TANH R73, R73 ;  /* 0x0000004900497308 */ /* 0x000e220000002400 */
[----:B-1----:R-:W-:Y:S02]  /*38b0*/  FSEL R108, R47, -INF , P3 ;  /* 0xff8000002f6c7808 */ /* 0x002fe40001800000 */
[----:B------:R-:W-:Y:S02]  /*38c0*/  ISETP.GT.AND P3, PT, R9, 0x80, PT ;  /* 0x000000800900780c */ /* 0x000fe40003f64270 */
[----:B------:R-:W-:-:S02]  /*38d0*/  FMNMX.FTZ R75, R140, R75, !PT ;  /* 0x0000004b8c4b7209 */ /* 0x000fc40007810000 */
[----:B------:R-:W-:Y:S01]  /*38e0*/  FMNMX.FTZ R25, R14, R25, !PT ;  /* 0x000000190e197209 */ /* 0x000fe20007810000 */
[----:B------:R-:W1:Y:S01]  /*38f0*/  MUFU.TANH R15, R15 ;  /* 0x0000000f000f7308 */ /* 0x000e620000002400 */
[----:B--2---:R-:W-:Y:S02]  /*3900*/  FSEL R142, R13, -INF , P3 ;  /* 0xff8000000d8e7808 */ /* 0x004fe40001800000 */
[----:B------:R-:W-:Y:S02]  /*3910*/  FMNMX.FTZ R25, R20, R25, !PT ;  /* 0x0000001914197209 */ /* 0x000fe40007810000 */
[----:B------:R-:W-:-:S03]  /*3920*/  FMNMX.FTZ R75, R142, R75, !PT ;  /* 0x0000004b8e4b7209 */ /* 0x000fc60007810000 */
[----:B------:R-:W2:Y:S01]  /*3930*/  MUFU.TANH R27, R27 ;  /* 0x0000001b001b7308 */ /* 0x000ea20000002400 */
[----:B0-----:R-:W-:Y:S02]  /*3940*/  FSEL R36, R73, -INF , P1 ;  /* 0xff80000049247808 */ /* 0x001fe40000800000 */
[----:B------:R-:W-:Y:S02]  /*3950*/  ISETP.GT.AND P1, PT, R9, 0x89, PT ;  /* 0x000000890900780c */ /* 0x000fe40003f24270 */
[----:B------:R-:W-:-:S03]  /*3960*/  FMNMX.FTZ R75, R146, R75, !PT ;  /* 0x0000004b924b7209 */ /* 0x000fc60007810000 */
[----:B------:R-:W0:Y:S01]  /*3970*/  MUFU.TANH R29, R29 ;  /* 0x0000001d001d7308 */ /* 0x000e220000002400 */
[----:B-1----:R-:W-:Y:S01]  /*3980*/  FSEL R150, R15, -INF , P5 ;  /* 0xff8000000f967808 */ /* 0x002fe20002800000 */
[----:B------:R-:W-:-:S03]  /*3990*/  FMUL.FTZ R15, R0, R38 ;  /* 0x00000026000f7220 */ /* 0x000fc60000410000 */
[----:B------:R-:W-:-:S03]  /*39a0*/  FMNMX.FTZ R75, R150, R75, !PT ;  /* 0x0000004b964b7209 */ /* 0x000fc60007810000 */
[----:B------:R-:W1:Y:S01]  /*39b0*/  MUFU.TANH R57, R57 ;  /* 0x0000003900397308 */ /* 0x000e620000002400 */
[----:B--2---:R-:W-:Y:S02]  /*39c0*/  FSEL R148, R27, -INF , P4 ;  /* 0xff8000001b947808 */ /* 0x004fe40002000000 */
[----:B------:R-:W-:Y:S02]  /*39d0*/  FMNMX.FTZ R27, R40, R25, !PT ;  /* 0x00000019281b7209 */ /* 0x000fe40007810000 */
[----:B------:R-:W-:Y:S02]  /*39e0*/  ISETP.GT.AND P4, PT, R9, 0x98, PT ;  /* 0x000000980900780c */ /* 0x000fe40003f84270 */
[----:B------:R-:W-:Y:S01]  /*39f0*/  FMNMX.FTZ R27, R42, R27, !PT ;  /* 0x0000001b2a1b7209 */ /* 0x000fe20007810000 */
[----:B------:R-:W2:Y:S01]  /*3a00*/  MUFU.TANH R33, R33 ;  /* 0x0000002100217308 */ /* 0x000ea20000002400 */
[----:B0-----:R-:W-:Y:S02]  /*3a10*/  FSEL R154, R29, -INF , P1 ;  /* 0xff8000001d9a7808 */ /* 0x001fe40000800000 */
[----:B------:R-:W-:-:S02]  /*3a20*/  FMNMX.FTZ R27, R44, R27, !PT ;  /* 0x0000001b2c1b7209 */ /* 0x000fc40007810000 */
[----:B------:R-:W-:Y:S02]  /*3a30*/  FMNMX.FTZ R75, R154, R75, !PT ;  /* 0x0000004b9a4b7209 */ /* 0x000fe40007810000 */
[----:B------:R-:W-:Y:S01]  /*3a40*/  FMNMX.FTZ R27, R46, R27, !PT ;  /* 0x0000001b2e1b7209 */ /* 0x000fe20007810000 */
[----:B------:R-:W0:Y:S01]  /*3a50*/  MUFU.TANH R41, R41 ;  /* 0x0000002900297308 */ /* 0x000e220000002400 */
[----:B-1----:R-:W-:Y:S02]  /*3a60*/  FSEL R144, R57, -INF , P3 ;  /* 0xff80000039907808 */ /* 0x002fe40001800000 */
[----:B------:R-:W-:Y:S02]  /*3a70*/  ISETP.GT.AND P3, PT, R9, 0x91, PT ;  /* 0x000000910900780c */ /* 0x000fe40003f64270 */
[----:B------:R-:W-:Y:S02]  /*3a80*/  FMNMX.FTZ R75, R156, R75, !PT ;  /* 0x0000004b9c4b7209 */ /* 0x000fe40007810000 */
[----:B------:R-:W-:Y:S01]  /*3a90*/  FMNMX.FTZ R29, R48, R27, !PT ;  /* 0x0000001b301d7209 */ /* 0x000fe20007810000 */
[----:B------:R-:W1:Y:S01]  /*3aa0*/  MUFU.TANH R43, R43 ;  /* 0x0000002b002b7308 */ /* 0x000e620000002400 */
[----:B--2---:R-:W-:-:S02]  /*3ab0*/  FSEL R158, R33, -INF , P3 ;  /* 0xff800000219e7808 */ /* 0x004fc40001800000 */
[----:B------:R-:W-:Y:S02]  /*3ac0*/  FMNMX.FTZ R29, R50, R29, !PT ;  /* 0x0000001d321d7209 */ /* 0x000fe40007810000 */
[----:B------:R-:W-:Y:S02]  /*3ad0*/  FMNMX.FTZ R75, R158, R75, !PT ;  /* 0x0000004b9e4b7209 */ /* 0x000fe40007810000 */
[----:B------:R-:W-:Y:S01]  /*3ae0*/  FMNMX.FTZ R29, R52, R29, !PT ;  /* 0x0000001d341d7209 */ /* 0x000fe20007810000 */
[----:B------:R-:W2:Y:S01]  /*3af0*/  MUFU.TANH R37, R37 ;  /* 0x0000002500257308 */ /* 0x000ea20000002400 */
[----:B0-----:R-:W-:Y:S02]  /*3b00*/  FSEL R152, R41, -INF , P5 ;  /* 0xff80000029987808 */ /* 0x001fe40002800000 */
[----:B------:R-:W-:Y:S02]  /*3b10*/  ISETP.GT.AND P5, PT, R9, 0x99, PT ;  /* 0x000000990900780c */ /* 0x000fe40003fa4270 */
[----:B------:R-:W-:-:S03]  /*3b20*/  FMNMX.FTZ R29, R54, R29, !PT ;  /* 0x0000001d361d7209 */ /* 0x000fc60007810000 */
[----:B------:R0:W-:Y:S01]  /*3b30*/  MUFU.TANH R41, R31 ;  /* 0x0000001f00297308 */ /* 0x0001e20000002400 */
[----:B-1----:R-:W-:-:S04]  /*3b40*/  FSEL R160, R43, -INF , P4 ;  /* 0xff8000002ba07808 */ /* 0x002fc80002000000 */
[----:B------:R-:W-:-:S03]  /*3b50*/  FMNMX.FTZ R75, R160, R75, !PT ;  /* 0x0000004ba04b7209 */ /* 0x000fc60007810000 */
[----:B------:R1:W3:Y:S01]  /*3b60*/  MUFU.TANH R45, R35 ;  /* 0x00000023002d7308 */ /* 0x0002e20000002400 */
[----:B--2---:R-:W-:Y:S02]  /*3b70*/  FSEL R162, R37, -INF , P5 ;  /* 0xff80000025a27808 */ /* 0x004fe40002800000 */
[----:B0-----:R-:W-:Y:S02]  /*3b80*/  FMNMX.FTZ R31, R56, R29, !PT ;  /* 0x0000001d381f7209 */ /* 0x001fe40007810000 */
[----:B------:R-:W-:Y:S02]  /*3b90*/  FMNMX.FTZ R75, R162, R75, !PT ;  /* 0x0000004ba24b7209 */ /* 0x000fe40007810000 */
[----:B------:R-:W-:Y:S01]  /*3ba0*/  FMNMX.FTZ R31, R58, R31, !PT ;  /* 0x0000001f3a1f7209 */ /* 0x000fe20007810000 */
[----:B------:R0:W-:Y:S02]  /*3bb0*/  MUFU.TANH R49, R39 ;  /* 0x0000002700317308 */ /* 0x0001e40000002400 */
[----:B------:R-:W2:Y:S01]  /*3bc0*/  SHFL.BFLY PT, R88, R75, 0x2, 0x1f ;  /* 0x0c401f004b587f89 */ /* 0x000ea200000e0000 */
[----:B------:R-:W-:-:S04]  /*3bd0*/  FMNMX.FTZ R31, R24, R31, !PT ;  /* 0x0000001f181f7209 */ /* 0x000fc80007810000 */
[----:B------:R-:W-:Y:S01]  /*3be0*/  FMNMX.FTZ R31, R60, R31, !PT ;  /* 0x0000001f3c1f7209 */ /* 0x000fe20007810000 */
[----:B------:R4:W5:Y:S03]  /*3bf0*/  MUFU.TANH R47, R15 ;  /* 0x0000000f002f7308 */ /* 0x0009660000002400 */
[----:B------:R-:W-:-:S04]  /*3c00*/  FMNMX.FTZ R33, R62, R31, !PT ;  /* 0x0000001f3e217209 */ /* 0x000fc80007810000 */
[----:B------:R-:W-:-:S04]  /*3c10*/  FMNMX.FTZ R33, R26, R33, !PT ;  /* 0x000000211a217209 */ /* 0x000fc80007810000 */
[----:B------:R-:W-:-:S04]  /*3c20*/  FMNMX.FTZ R33, R68, R33, !PT ;  /* 0x0000002144217209 */ /* 0x000fc80007810000 */
[----:B------:R-:W-:Y:S02]  /*3c30*/  FMNMX.FTZ R33, R72, R33, !PT ;  /* 0x0000002148217209 */ /* 0x000fe40007810000 */
[----:B--2---:R-:W-:Y:S02]  /*3c40*/  FMNMX.FTZ R9, R75, R88, !PT ;  /* 0x000000584b097209 */ /* 0x004fe40007810000 */
        /* <DEDUP_REMOVED lines=12> */
[----:B0-----:R-:W-:-:S04]  /*3d10*/  FMNMX.FTZ R39, R136, R37, !PT ;  /* 0x0000002588277209 */ /* 0x001fc80007810000 */
[----:B------:R-:W-:Y:S01]  /*3d20*/  FSEL R55, R13, RZ, P6 ;  /* 0x000000ff0d377208 */ /* 0x000fe20003000000 */
[----:B------:R-:W-:Y:S01]  /*3d30*/  FMUL.FTZ R13, R0, R34 ;  /* 0x00000022000d7220 */ /* 0x000fe20000410000 */
[----:B------:R-:W-:Y:S02]  /*3d40*/  FMNMX.FTZ R39, R144, R39, !PT ;  /* 0x0000002790277209 */ /* 0x000fe40007810000 */
[----:B------:R-:W-:Y:S01]  /*3d50*/  LOP3.LUT P6, RZ, R77, 0x7f, RZ, 0xc0, !PT ;  /* 0x0000007f4dff7812 */ /* 0x000fe200078cc0ff */
[----:B------:R-:W0:Y:S01]  /*3d60*/  MUFU.TANH R43, R13 ;  /* 0x0000000d002b7308 */ /* 0x000e220000002400 */
[----:B------:R-:W-:-:S01]  /*3d70*/  FFMA.FTZ R116, R116, R89, -R55 ;  /* 0x0000005974747223 */ /* 0x000fc20000010837 */
[----:B------:R-:W-:Y:S01]  /*3d80*/  FMNMX.FTZ R39, R148, R39, !PT ;  /* 0x0000002794277209 */ /* 0x000fe20007810000 */
[----:B------:R-:W-:-:S01]  /*3d90*/  FFMA.FTZ R51, R118, R89, -R55 ;  /* 0x0000005976337223 */ /* 0x000fc20000010837 */
[-CC-:B----4-:R-:W-:Y:S01]  /*3da0*/  FFMA.FTZ R15, R86, R89.reuse, -R55.reuse ;  /* 0x00000059560f7223 */ /* 0x190fe20000010837 */
[----:B------:R-:W-:-:S01]  /*3db0*/  FFMA.FTZ R86, R120, R89, -R55 ;  /* 0x0000005978567223 */ /* 0x000fc20000010837 */
[----:B------:R-:W-:Y:S01]  /*3dc0*/  FMNMX.FTZ R39, R152, R39, !PT ;  /* 0x0000002798277209 */ /* 0x000fe20007810000 */
[----:B------:R-:W-:-:S01]  /*3dd0*/  FFMA.FTZ R34, R11, R89, -R55 ;  /* 0x000000590b227223 */ /* 0x000fc20000010837 */
[----:B------:R1:W-:Y:S01]  /*3de0*/  MUFU.EX2 R35, R116 ;  /* 0x0000007400237308 */ /* 0x0003e20000000800 */
[----:B------:R-:W-:-:S01]  /*3df0*/  FFMA.FTZ R76, R76, R89, -R55 ;  /* 0x000000594c4c7223 */ /* 0x000fc20000010837 */
[----:B---3--:R-:W-:Y:S01]  /*3e00*/  FSEL R120, R45, -INF , P3 ;  /* 0xff8000002d787808 */ /* 0x008fe20001800000 */
[----:B------:R-:W-:-:S01]  /*3e10*/  FFMA.FTZ R11, R66, R89, -R55 ;  /* 0x00000059420b7223 */ /* 0x000fc20000010837 */
[-CC-:B------:R-:W-:Y:S01]  /*3e20*/  FFMA.FTZ R66, R92, R89.reuse, -R55.reuse ;  /* 0x000000595c427223 */ /* 0x180fe20000010837 */
[----:B------:R-:W-:-:S01]  /*3e30*/  FFMA.FTZ R94, R94, R89, -R55 ;  /* 0x000000595e5e7223 */ /* 0x000fc20000010837 */
[-CC-:B------:R-:W-:Y:S01]  /*3e40*/  FFMA.FTZ R92, R124, R89.reuse, -R55.reuse ;  /* 0x000000597c5c7223 */ /* 0x180fe20000010837 */
[----:B-----5:R-:W-:Y:S01]  /*3e50*/  FSEL R124, R47, -INF , P4 ;  /* 0xff8000002f7c7808 */ /* 0x020fe20002000000 */
[----:B------:R-:W-:Y:S01]  /*3e60*/  MUFU.EX2 R25, R76 ;  /* 0x0000004c00197308 */ /* 0x000fe20000000800 */
[----:B-1----:R-:W-:Y:S01]  /*3e70*/  FSEL R116, R41, -INF , P1 ;  /* 0xff80000029747808 */ /* 0x002fe20000800000 */
[-CC-:B------:R-:W-:Y:S01]  /*3e80*/  FFMA.FTZ R13, R74, R89.reuse, -R55.reuse ;  /* 0x000000594a0d7223 */ /* 0x180fe20000010837 */
[----:B0-----:R-:W-:Y:S01]  /*3e90*/  FSEL R118, R43, -INF , P2 ;  /* 0xff8000002b767808 */ /* 0x001fe20001000000 */
[--C-:B------:R-:W-:Y:S01]  /*3ea0*/  FFMA.FTZ R74, R90, R89, -R55.reuse ;  /* 0x000000595a4a7223 */ /* 0x100fe20000010837 */
[----:B------:R-:W-:Y:S01]  /*3eb0*/  FMNMX.FTZ R41, R116, R39, !PT ;  /* 0x0000002774297209 */ /* 0x000fe20007810000 */
[-CC-:B------:R-:W-:Y:S01]  /*3ec0*/  FFMA.FTZ R9, R64, R89.reuse, -R55.reuse ;  /* 0x0000005940097223 */ /* 0x180fe20000010837 */
[----:B------:R-:W-:-:S01]  /*3ed0*/  FFMA.FTZ R38, R70, R89, -R55 ;  /* 0x0000005946267223 */ /* 0x000fc20000010837 */
[----:B------:R0:W-:Y:S01]  /*3ee0*/  MUFU.EX2 R76, R94 ;  /* 0x0000005e004c7308 */ /* 0x0001e20000000800 */
        /* <DEDUP_REMOVED lines=8> */
[----:B0-----:R-:W-:-:S01]  /*3f70*/  FFMA.FTZ R94, R122, R89, -R55 ;  /* 0x000000597a5e7223 */ /* 0x001fc20000010837 */
[----:B------:R-:W-:Y:S01]  /*3f80*/  FSEL R122, R49, -INF , P5 ;  /* 0xff800000317a7808 */ /* 0x000fe20002800000 */
[----:B------:R-:W-:-:S01]  /*3f90*/  FFMA.FTZ R64, R78, R89, -R55 ;  /* 0x000000594e407223 */ /* 0x000fc20000010837 */
[----:B------:R-:W-:Y:S01]  /*3fa0*/  FMNMX.FTZ R41, R124, R41, !PT ;  /* 0x000000297c297209 */ /* 0x000fe20007810000 */
[----:B------:R-:W-:-:S01]  /*3fb0*/  FFMA.FTZ R70, R82, R89, -R55 ;  /* 0x0000005952467223 */ /* 0x000fc20000010837 */
[-CC-:B------:R-:W-:Y:S01]  /*3fc0*/  FFMA.FTZ R78, R102, R89.reuse, -R55.reuse ;  /* 0x00000059664e7223 */ /* 0x180fe20000010837 */
[----:B------:R-:W-:-:S01]  /*3fd0*/  FFMA.FTZ R82, R110, R89, -R55 ;  /* 0x000000596e527223 */ /* 0x000fc20000010837 */
[----:B------:R-:W-:Y:S01]  /*3fe0*/  FMNMX.FTZ R47, R122, R41, !PT ;  /* 0x000000297a2f7209 */ /* 0x000fe20007810000 */
[----:B------:R-:W-:Y:S01]  /*3ff0*/  MUFU.EX2 R34, R34 ;  /* 0x0000002200227308 */ /* 0x000fe20000000800 */
[----:B------:R-:W-:-:S01]  /*4000*/  FFMA.FTZ R128, R128, R89, -R55 ;  /* 0x0000005980807223 */ /* 0x000fc20000010837 */
[-CC-:B------:R-:W-:Y:S01]  /*4010*/  FFMA.FTZ R126, R126, R89.reuse, -R55.reuse ;  /* 0x000000597e7e7223 */ /* 0x180fe20000010837 */
[----:B------:R-:W-:-:S01]  /*4020*/  FFMA.FTZ R43, R132, R89, -R55 ;  /* 0x00000059842b7223 */ /* 0x000fc20000010837 */
[----:B------:R-:W0:Y:S01]  /*4030*/  SHFL.BFLY PT, R90, R47, 0x2, 0x1f ;  /* 0x0c401f002f5a7f89 */ /* 0x000e2200000e0000 */
[----:B------:R-:W-:-:S01]  /*4040*/  FFMA.FTZ R45, R138, R89, -R55 ;  /* 0x000000598a2d7223 */ /* 0x000fc20000010837 */
[-CC-:B------:R-:W-:Y:S01]  /*4050*/  FFMA.FTZ R102, R140, R89.reuse, -R55.reuse ;  /* 0x000000598c667223 */ /* 0x180fe20000010837 */
[----:B------:R-:W-:-:S01]  /*4060*/  FFMA.FTZ R49, R150, R89, -R55 ;  /* 0x0000005996317223 */ /* 0x000fc20000010837 */
[----:B------:R-:W-:Y:S01]  /*4070*/  MUFU.EX2 R11, R11 ;  /* 0x0000000b000b7308 */ /* 0x000fe20000000800 */
[----:B------:R-:W-:-:S01]  /*4080*/  FFMA.FTZ R110, R158, R89, -R55 ;  /* 0x000000599e6e7223 */ /* 0x000fc20000010837 */
[----:B------:R-:W-:-:S05]  /*4090*/  @!P6 VIADD R5, R5, 0x29840 ;  /* 0x000298400505e836 */ /* 0x000fca0000000000 */
[----:B------:R-:W-:Y:S01]  /*40a0*/  @!P6 PRMT R5, RZ, 0x654, R5 ;  /* 0x00000654ff05e816 */ /* 0x000fe20000000005 */
[----:B------:R1:W-:Y:S03]  /*40b0*/  MUFU.EX2 R21, R84 ;  /* 0x0000005400157308 */ /* 0x0003e60000000800 */
[----:B------:R2:W-:Y:S05]  /*40c0*/  @!P6 SYNCS.ARRIVE.TRANS64.RED.A1T0 RZ, [R5+URZ], RZ ;  /* 0x000000ff05ffe9a7 */ /* 0x0005ea000810043f */
[----:B------:R3:W-:Y:S01]  /*40d0*/  MUFU.EX2 R27, R96 ;  /* 0x00000060001b7308 */ /* 0x0007e20000000800 */
[----:B-1----:R-:W-:-:S01]  /*40e0*/  FFMA.FTZ R84, R112, R89, -R55 ;  /* 0x0000005970547223 */ /* 0x002fc20000010837 */
[-CC-:B------:R-:W-:Y:S01]  /*40f0*/  FFMA.FTZ R112, R162, R89.reuse, -R55.reuse ;  /* 0x00000059a2707223 */ /* 0x180fe20000010837 */
[----:B0-----:R-:W-:Y:S01]  /*4100*/  FMNMX.FTZ R53, R47, R90, !PT ;  /* 0x0000005a2f357209 */ /* 0x001fe20007810000 */
[----:B------:R-:W-:-:S04]  /*4110*/  FFMA.FTZ R47, R142, R89, -R55 ;  /* 0x000000598e2f7223 */ /* 0x000fc80000010837 */
[----:B------:R0:W-:Y:S01]  /*4120*/  MUFU.EX2 R29, R100 ;  /* 0x00000064001d7308 */ /* 0x0001e20000000800 */
[----:B------:R-:W1:Y:S01]  /*4130*/  SHFL.BFLY PT, R90, R53, 0x1, 0x1f ;  /* 0x0c201f00355a7f89 */ /* 0x000e6200000e0000 */
[----:B---3--:R-:W-:-:S06]  /*4140*/  FFMA.FTZ R96, R134, R89, -R55 ;  /* 0x0000005986607223 */ /* 0x008fcc0000010837 */
[----:B------:R3:W-:Y:S01]  /*4150*/  MUFU.EX2 R31, R104 ;  /* 0x00000068001f7308 */ /* 0x0007e20000000800 */
[----:B0-----:R-:W-:-:S07]  /*4160*/  FFMA.FTZ R100, R130, R89, -R55 ;  /* 0x0000005982647223 */ /* 0x001fce0000010837 */
[----:B------:R0:W-:Y:S01]  /*4170*/  MUFU.EX2 R33, R106 ;  /* 0x0000006a00217308 */ /* 0x0001e20000000800 */
[----:B---3--:R-:W-:-:S07]  /*4180*/  FFMA.FTZ R104, R146, R89, -R55 ;  /* 0x0000005992687223 */ /* 0x008fce0000010837 */
[----:B------:R3:W-:Y:S01]  /*4190*/  MUFU.EX2 R37, R51 ;  /* 0x0000003300257308 */ /* 0x0007e20000000800 */
[----:B-1----:R-:W-:Y:S01]  /*41a0*/  FMNMX.FTZ R90, R53, R90, !PT ;  /* 0x0000005a355a7209 */ /* 0x002fe20007810000 */
[-CC-:B0-----:R-:W-:Y:S01]  /*41b0*/  FFMA.FTZ R106, R154, R89.reuse, -R55.reuse ;  /* 0x000000599a6a7223 */ /* 0x181fe20000010837 */
[----:B------:R-:W-:-:S02]  /*41c0*/  FFMA.FTZ R53, R160, R89, -R55 ;  /* 0x00000059a0357223 */ /* 0x000fc40000010837 */
[C---:B------:R-:W-:Y:S01]  /*41d0*/  FSETP.NEU.FTZ.AND P1, PT, R90.reuse, -INF , PT ;  /* 0xff8000005a00780b */ /* 0x040fe20003f3d000 */
[----:B------:R-:W-:-:S02]  /*41e0*/  FFMA.FTZ R57, R90, R89, -8 ;  /* 0xc10000005a397423 */ /* 0x000fc40000010059 */
[----:B------:R-:W-:Y:S01]  /*41f0*/  MUFU.EX2 R38, R38 ;  /* 0x0000002600267308 */ /* 0x000fe20000000800 */
[----:B---3--:R-:W-:-:S02]  /*4200*/  FFMA.FTZ R51, R156, R89, -R55 ;  /* 0x000000599c337223 */ /* 0x008fc40000010837 */
[----:B------:R-:W-:-:S02]  /*4210*/  FSEL R57, R57, RZ, P1 ;  /* 0x000000ff39397208 */ /* 0x000fc40000800000 */
        /* <DEDUP_REMOVED lines=22> */
[----:B------:R-:W0:Y:S01]  /*4380*/  MUFU.EX2 R7, R7 ;  /* 0x0000000700077308 */ /* 0x000e220000000800 */
        /* <DEDUP_REMOVED lines=15> */
[----:B------:R3:W4:Y:S01]  /*4480*/  MUFU.EX2 R55, R10 ;  /* 0x0000000a00377308 */ /* 0x0007220000000800 */
[----:B0-----:R-:W-:-:S01]  /*4490*/  FADD.FTZ R79, R6, R7 ;  /* 0x00000007064f7221 */ /* 0x001fc20000010000 */
[-CC-:B------:R-:W-:Y:S01]  /*44a0*/  FFMA.FTZ R148, R148, R89.reuse, -R57.reuse ;  /* 0x0000005994947223 */ /* 0x180fe20000010839 */
[----:B------:R-:W-:-:S01]  /*44b0*/  FFMA.FTZ R152, R152, R89, -R57 ;  /* 0x0000005998987223 */ /* 0x000fc20000010839 */
[-CC-:B------:R-:W-:Y:S01]  /*44c0*/  FFMA.FTZ R116, R116, R89.reuse, -R57.reuse ;  /* 0x0000005974747223 */ /* 0x180fe20000010839 */
[----:B------:R-:W-:-:S01]  /*44d0*/  FFMA.FTZ R118, R118, R89, -R57 ;  /* 0x0000005976767223 */ /* 0x000fc20000010839 */
[-CC-:B------:R-:W-:Y:S01]  /*44e0*/  FFMA.FTZ R120, R120, R89.reuse, -R57.reuse ;  /* 0x0000005978787223 */ /* 0x180fe20000010839 */
[----:B------:R-:W-:-:S01]  /*44f0*/  FFMA.FTZ R124, R124, R89, -R57 ;  /* 0x000000597c7c7223 */ /* 0x000fc20000010839 */
[----:B------:R-:W0:Y:S01]  /*4500*/  MUFU.EX2 R12, R12 ;  /* 0x0000000c000c7308 */ /* 0x000e220000000800 */
[----:B---3--:R-:W-:-:S01]  /*4510*/  FADD.FTZ R10, R9, R34 ;  /* 0x00000022090a7221 */ /* 0x008fc20000010000 */
[----:B------:R-:W-:-:S03]  /*4520*/  FFMA.FTZ R57, R122, R89, -R57 ;  /* 0x000000597a397223 */ /* 0x000fc60000010839 */
[----:B------:R-:W-:Y:S01]  /*4530*/  FADD.FTZ R81, R11, R10 ;  /* 0x0000000a0b517221 */ /* 0x000fe20000010000 */
[----:B-1----:R-:W-:-:S02]  /*4540*/  FADD.FTZ R10, R8, R79 ;  /* 0x0000004f080a7221 */ /* 0x002fc40000010000 */
[----:B------:R-:W1:Y:S02]  /*4550*/  MUFU.EX2 R64, R64 ;  /* 0x0000004000407308 */ /* 0x000e640000000800 */
[----:B----4-:R-:W-:-:S01]  /*4560*/  FADD.FTZ R79, R55, R10 ;  /* 0x0000000a374f7221 */ /* 0x010fc20000010000 */
[----:B------:R-:W-:-:S04]  /*4570*/  F2FP.SATFINITE.E4M3.F32.PACK_AB_MERGE_C R55, R55, R8, RZ ;  /* 0x000000083737723e */ /* 0x000fc800048070ff */
[----:B------:R-:W-:Y:S01]  /*4580*/  F2FP.SATFINITE.E4M3.F32.PACK_AB_MERGE_C R173, R7, R6, R55 ;  /* 0x0000000607ad723e */ /* 0x000fe20004807037 */
[----:B------:R3:W4:Y:S01]  /*4590*/  MUFU.EX2 R59, R14 ;  /* 0x0000000e003b7308 */ /* 0x0007220000000800 */
[----:B0-----:R-:W-:-:S01]  /*45a0*/  FADD.FTZ R10, R12, R79 ;  /* 0x0000004f0c0a7221 */ /* 0x001fc20000010000 */
[----:B------:R-:W-:-:S06]  /*45b0*/  IMAD.MOV.U32 R55, RZ, RZ, R87 ;  /* 0x000000ffff377224 */ /* 0x000fcc00078e0057 */
[----:B------:R-:W0:Y:S01]  /*45c0*/  MUFU.EX2 R15, R15 ;  /* 0x0000000f000f7308 */ /* 0x000e220000000800 */
[----:B---3--:R-:W-:-:S01]  /*45d0*/  FADD.FTZ R14, R38, R81 ;  /* 0x00000051260e7221 */ /* 0x008fc20000010000 */
[----:B------:R-:W-:-:S03]  /*45e0*/  F2FP.SATFINITE.E4M3.F32.PACK_AB_MERGE_C R38, R38, R11, RZ ;  /* 0x0000000b2626723e */ /* 0x000fc600048070ff */
[----:B------:R-:W-:Y:S01]  /*45f0*/  FADD.FTZ R81, R13, R14 ;  /* 0x0000000e0d517221 */ /* 0x000fe20000010000 */
[----:B------:R-:W-:Y:S01]  /*4600*/  F2FP.SATFINITE.E4M3.F32.PACK_AB_MERGE_C R172, R34, R9, R38 ;  /* 0x0000000922ac723e */ /* 0x000fe20004807026 */
[----:B------:R-:W-:Y:S01]  /*4610*/  IMAD.MOV.U32 R38, RZ, RZ, R87 ;  /* 0x000000ffff267224 */ /* 0x000fe200078e0057 */
[----:B------:R-:W3:Y:S01]  /*4620*/  MUFU.EX2 R20, R20 ;  /* 0x0000001400147308 */ /* 0x000ee20000000800 */
[----:B-1----:R-:W-:-:S01]  /*4630*/  FADD.FTZ R14, R64, R81 ;  /* 0x00000051400e7221 */ /* 0x002fc20000010000 */
[----:B----4-:R-:W-:Y:S01]  /*4640*/  FADD.FTZ R79, R59, R10 ;  /* 0x0000000a3b4f7221 */ /* 0x010fe20000010000 */
[----:B------:R-:W-:-:S05]  /*4650*/  IMAD.MOV.U32 R34, RZ, RZ, R87 ;  /* 0x000000ffff227224 */ /* 0x000fca00078e0057 */
[----:B------:R-:W1:Y:S01]  /*4660*/  MUFU.EX2 R66, R66 ;  /* 0x0000004200427308 */ /* 0x000e620000000800 */
[----:B0-----:R-:W-:-:S07]  /*4670*/  FADD.FTZ R81, R15, R14 ;  /* 0x0000000e0f517221 */ /* 0x001fce0000010000 */
[----:B------:R0:W4:Y:S01]  /*4680*/  MUFU.EX2 R61, R40 ;  /* 0x00000028003d7308 */ /* 0x0001220000000800 */
[----:B---3--:R-:W-:-:S07]  /*4690*/  FADD.FTZ R10, R20, R79 ;  /* 0x0000004f140a7221 */ /* 0x008fce0000010000 */
[----:B------:R-:W3:Y:S01]  /*46a0*/  MUFU.EX2 R42, R42 ;  /* 0x0000002a002a7308 */ /* 0x000ee20000000800 */
[----:B-1----:R-:W-:-:S01]  /*46b0*/  FADD.FTZ R14, R66, R81 ;  /* 0x00000051420e7221 */ /* 0x002fc20000010000 */
[----:B------:R-:W-:Y:S01]  /*46c0*/  F2FP.SATFINITE.E4M3.F32.PACK_AB_MERGE_C R66, R66, R15, RZ ;  /* 0x0000000f4242723e */ /* 0x000fe200048070ff */
[--C-:B0-----:R-:W-:Y:S02]  /*46d0*/  IMAD.MOV.U32 R40, RZ, RZ, R87.reuse ;  /* 0x000000ffff287224 */ /* 0x101fe400078e0057 */
[----:B------:R-:W-:Y:S01]  /*46e0*/  FADD.FTZ R81, R21, R14 ;  /* 0x0000000e15517221 */ /* 0x000fe20000010000 */
[----:B------:R-:W-:Y:S01]  /*46f0*/  F2FP.SATFINITE.E4M3.F32.PACK_AB_MERGE_C R174, R64, R13, R66 ;  /* 0x0000000d40ae723e */ /* 0x000fe20004807042 */
[----:B------:R-:W-:Y:S01]  /*4700*/  IMAD.MOV.U32 R66, RZ, RZ, R87 ;  /* 0x000000ffff427224 */ /* 0x000fe200078e0057 */
[----:B------:R-:W0:Y:S01]  /*4710*/  MUFU.EX2 R70, R70 ;  /* 0x0000004600467308 */ /* 0x000e220000000800 */
[----:B----4-:R-:W-:-:S01]  /*4720*/  FADD.FTZ R79, R61, R10 ;  /* 0x0000000a3d4f7221 */ /* 0x010fc20000010000 */
[----:B------:R-:W-:Y:S01]  /*4730*/  F2FP.SATFINITE.E4M3.F32.PACK_AB_MERGE_C R20, R61, R20, RZ ;  /* 0x000000143d14723e */ /* 0x000fe200048070ff */
[----:B------:R-:W-:-:S02]  /*4740*/  IMAD.MOV.U32 R64, RZ, RZ, R87 ;  /* 0x000000ffff407224 */ /* 0x000fc400078e0057 */
[--C-:B------:R-:W-:Y:S01]  /*4750*/  IMAD.MOV.U32 R61, RZ, RZ, R87.reuse ;  /* 0x000000ffff3d7224 */ /* 0x100fe200078e0057 */
[----:B------:R-:W-:Y:S01]  /*4760*/  F2FP.SATFINITE.E4M3.F32.PACK_AB_MERGE_C R175, R59, R12, R20 ;  /* 0x0000000c3baf723e */ /* 0x000fe20004807014 */
[----:B------:R-:W-:Y:S01]  /*4770*/  IMAD.MOV.U32 R59, RZ, RZ, R87 ;  /* 0x000000ffff3b7224 */ /* 0x000fe200078e0057 */
[----:B------:R1:W4:Y:S01]  /*4780*/  MUFU.EX2 R63, R44 ;  /* 0x0000002c003f7308 */ /* 0x0003220000000800 */
[----:B---3--:R-:W-:-:S07]  /*4790*/  FADD.FTZ R10, R42, R79 ;  /* 0x0000004f2a0a7221 */ /* 0x008fce0000010000 */
[----:B------:R-:W3:Y:S01]  /*47a0*/  MUFU.EX2 R46, R46 ;  /* 0x0000002e002e7308 */ /* 0x000ee20000000800 */
[----:B0-----:R-:W-:-:S01]  /*47b0*/  FADD.FTZ R14, R70, R81 ;  /* 0x00000051460e7221 */ /* 0x001fc20000010000 */
[----:B-1----:R-:W-:-:S03]  /*47c0*/  IMAD.MOV.U32 R44, RZ, RZ, R87 ;  /* 0x000000ffff2c7224 */ /* 0x002fc600078e0057 */
[----:B------:R-:W-:-:S03]  /*47d0*/  FADD.FTZ R83, R25, R14 ;  /* 0x0000000e19537221 */ /* 0x000fc60000010000 */
[----:B------:R-:W0:Y:S01]  /*47e0*/  MUFU.EX2 R74, R74 ;  /* 0x0000004a004a7308 */ /* 0x000e220000000800 */
[----:B----4-:R-:W-:-:S07]  /*47f0*/  FADD.FTZ R81, R63, R10 ;  /* 0x0000000a3f517221 */ /* 0x010fce0000010000 */
[----:B------:R1:W4:Y:S01]  /*4800*/  MUFU.EX2 R65, R48 ;  /* 0x0000003000417308 */ /* 0x0003220000000800 */
[----:B---3--:R-:W-:-:S07]  /*4810*/  FADD.FTZ R10, R46, R81 ;  /* 0x000000512e0a7221 */ /* 0x008fce0000010000 */
[----:B------:R-:W3:Y:S01]  /*4820*/  MUFU.EX2 R50, R50 ;  /* 0x0000003200327308 */ /* 0x000ee20000000800 */
[----:B0-----:R-:W-:-:S01]  /*4830*/  FADD.FTZ R14, R74, R83 ;  /* 0x000000534a0e7221 */ /* 0x001fc20000010000 */
[----:B------:R-:W-:Y:S01]  /*4840*/  F2FP.SATFINITE.E4M3.F32.PACK_AB_MERGE_C R74, R74, R25, RZ ;  /* 0x000000194a4a723e */ /* 0x000fe200048070ff */
[--C-:B-1----:R-:W-:Y:S02]  /*4850*/  IMAD.MOV.U32 R48, RZ, RZ, R87.reuse ;  /* 0x000000ffff307224 */ /* 0x102fe400078e0057 */
[----:B------:R-:W-:Y:S01]  /*4860*/  FADD.FTZ R83, R27, R14 ;  /* 0x0000000e1b537221 */ /* 0x000fe20000010000 */
[----:B------:R-:W-:Y:S01]  /*4870*/  F2FP.SATFINITE.E4M3.F32.PACK_AB_MERGE_C R176, R70, R21, R74 ;  /* 0x0000001546b0723e */ /* 0x000fe2000480704a */
[----:B------:R-:W-:Y:S01]  /*4880*/  IMAD.MOV.U32 R74, RZ, RZ, R87 ;  /* 0x000000ffff4a7224 */ /* 0x000fe200078e0057 */
[----:B------:R0:W1:Y:S01]  /*4890*/  MUFU.EX2 R67, R52 ;  /* 0x0000003400437308 */ /* 0x0000620000000800 */
[----:B----4-:R-:W-:-:S01]  /*48a0*/  FADD.FTZ R81, R65, R10 ;  /* 0x0000000a41517221 */ /* 0x010fc20000010000 */
[----:B------:R-:W-:Y:S01]  /*48b0*/  FADD.FTZ R14, R76, R83 ;  /* 0x000000534c0e7221 */ /* 0x000fe20000010000 */
[----:B------:R-:W-:Y:S01]  /*48c0*/  F2FP.SATFINITE.E4M3.F32.PACK_AB_MERGE_C R46, R65, R46, RZ ;  /* 0x0000002e412e723e */ /* 0x000fe200048070ff */
[----:B------:R-:W-:-:S02]  /*48d0*/  IMAD.MOV.U32 R70, RZ, RZ, R87 ;  /* 0x000000ffff467224 */ /* 0x000fc400078e0057 */
[----:B------:R-:W-:-:S01]  /*48e0*/  FADD.FTZ R85, R29, R14 ;  /* 0x0000000e1d557221 */ /* 0x000fc20000010000 */
[----:B------:R-:W-:Y:S01]  /*48f0*/  F2FP.SATFINITE.E4M3.F32.PACK_AB_MERGE_C R177, R63, R42, R46 ;  /* 0x0000002a3fb1723e */ /* 0x000fe2000480702e */
[----:B------:R-:W4:Y:S01]  /*4900*/  MUFU.EX2 R54, R54 ;  /* 0x0000003600367308 */ /* 0x000f220000000800 */
[----:B---3--:R-:W-:-:S01]  /*4910*/  FADD.FTZ R10, R50, R81 ;  /* 0x00000051320a7221 */ /* 0x008fc20000010000 */
[--C-:B------:R-:W-:Y:S02]  /*4920*/  IMAD.MOV.U32 R65, RZ, RZ, R87.reuse ;  /* 0x000000ffff417224 */ /* 0x100fe400078e0057 */
[--C-:B------:R-:W-:Y:S02]  /*4930*/  IMAD.MOV.U32 R63, RZ, RZ, R87.reuse ;  /* 0x000000ffff3f7224 */ /* 0x100fe400078e0057 */
[----:B0-----:R-:W-:Y:S02]  /*4940*/  IMAD.MOV.U32 R52, RZ, RZ, R87 ;  /* 0x000000ffff347224 */ /* 0x001fe400078e0057 */
[----:B------:R-:W0:Y:S01]  /*4950*/  MUFU.EX2 R78, R78 ;  /* 0x0000004e004e7308 */ /* 0x000e220000000800 */
[----:B-1----:R-:W-:-:S01]  /*4960*/  FADD.FTZ R83, R67, R10 ;  /* 0x0000000a43537221 */ /* 0x002fc20000010000 */
[----:B------:R-:W-:-:S02]  /*4970*/  IMAD.MOV.U32 R46, RZ, RZ, R87 ;  /* 0x000000ffff2e7224 */ /* 0x000fc400078e0057 */
[----:B------:R-:W-:-:S04]  /*4980*/  IMAD.MOV.U32 R42, RZ, RZ, R87 ;  /* 0x000000ffff2a7224 */ /* 0x000fc800078e0057 */
[----:B------:R-:W1:Y:S01]  /*4990*/  MUFU.EX2 R69, R56 ;  /* 0x0000003800457308 */ /* 0x000e620000000800 */
[----:B----4-:R-:W-:-:S01]  /*49a0*/  FADD.FTZ R10, R54, R83 ;  /* 0x00000053360a7221 */ /* 0x010fc20000010000 */
[----:B------:R-:W-:-:S06]  /*49b0*/  IMAD.MOV.U32 R83, RZ, RZ, R87 ;  /* 0x000000ffff537224 */ /* 0x000fcc00078e0057 */
[----:B------:R-:W3:Y:S01]  /*49c0*/  MUFU.EX2 R58, R58 ;  /* 0x0000003a003a7308 */ /* 0x000ee20000000800 */
[----:B0-----:R-:W-:-:S01]  /*49d0*/  FADD.FTZ R14, R78, R85 ;  /* 0x000000554e0e7221 */ /* 0x001fc20000010000 */
[----:B------:R-:W-:Y:S01]  /*49e0*/  F2FP.SATFINITE.E4M3.F32.PACK_AB_MERGE_C R29, R78, R29, RZ ;  /* 0x0000001d4e1d723e */ /* 0x000fe200048070ff */
[----:B------:R-:W-:Y:S02]  /*49f0*/  IMAD.MOV.U32 R85, RZ, RZ, R87 ;  /* 0x000000ffff557224 */ /* 0x000fe400078e0057 */
[----:B------:R-:W-:Y:S01]  /*4a00*/  FADD.FTZ R15, R31, R14 ;  /* 0x0000000e1f0f7221 */ /* 0x000fe20000010000 */
[----:B------:R-:W-:Y:S01]  /*4a10*/  F2FP.SATFINITE.E4M3.F32.PACK_AB_MERGE_C R178, R76, R27, R29 ;  /* 0x0000001b4cb2723e */ /* 0x000fe2000480701d */
[----:B------:R-:W-:Y:S01]  /*4a20*/  IMAD.MOV.U32 R78, RZ, RZ, R87 ;  /* 0x000000ffff4e7224 */ /* 0x000fe200078e0057 */
[----:B------:R-:W0:Y:S01]  /*4a30*/  MUFU.EX2 R82, R82 ;  /* 0x0000005200527308 */ /* 0x000e220000000800 */
[----:B-1----:R-:W-:-:S01]  /*4a40*/  FADD.FTZ R11, R69, R10 ;  /* 0x0000000a450b7221 */ /* 0x002fc20000010000 */
[----:B------:R-:W-:Y:S01]  /*4a50*/  F2FP.SATFINITE.E4M3.F32.PACK_AB_MERGE_C R54, R69, R54, RZ ;  /* 0x000000364536723e */ /* 0x000fe200048070ff */
[----:B------:R-:W-:-:S02]  /*4a60*/  IMAD.MOV.U32 R76, RZ, RZ, R87 ;  /* 0x000000ffff4c7224 */ /* 0x000fc400078e0057 */
[--C-:B------:R-:W-:Y:S01]  /*4a70*/  IMAD.MOV.U32 R69, RZ, RZ, R87.reuse ;  /* 0x000000ffff457224 */ /* 0x100fe200078e0057 */
[----:B------:R-:W-:Y:S01]  /*4a80*/  F2FP.SATFINITE.E4M3.F32.PACK_AB_MERGE_C R179, R67, R50, R54 ;  /* 0x0000003243b3723e */ /* 0x000fe20004807036 */
[----:B------:R-:W-:Y:S01]  /*4a90*/  IMAD.MOV.U32 R67, RZ, RZ, R87 ;  /* 0x000000ffff437224 */ /* 0x000fe200078e0057 */
[----:B------:R1:W4:Y:S01]  /*4aa0*/  MUFU.EX2 R71, R24 ;  /* 0x0000001800477308 */ /* 0x0003220000000800 */
[----:B---3--:R-:W-:-:S01]  /*4ab0*/  FADD.FTZ R8, R58, R11 ;  /* 0x0000000b3a087221 */ /* 0x008fc20000010000 */
[--C-:B------:R-:W-:Y:S02]  /*4ac0*/  IMAD.MOV.U32 R56, RZ, RZ, R87.reuse ;  /* 0x000000ffff387224 */ /* 0x100fe400078e0057 */
[--C-:B------:R-:W-:Y:S02]  /*4ad0*/  IMAD.MOV.U32 R54, RZ, RZ, R87.reuse ;  /* 0x000000ffff367224 */ /* 0x100fe400078e0057 */
[----:B------:R-:W-:Y:S02]  /*4ae0*/  IMAD.MOV.U32 R50, RZ, RZ, R87 ;  /* 0x000000ffff327224 */ /* 0x000fe400078e0057 */
[----:B------:R-:W3:Y:S01]  /*4af0*/  MUFU.EX2 R60, R60 ;  /* 0x0000003c003c7308 */ /* 0x000ee20000000800 */
[----:B0-----:R-:W-:-:S01]  /*4b00*/  FADD.FTZ R10, R82, R15 ;  /* 0x0000000f520a7221 */ /* 0x001fc20000010000 */
[----:B------:R-:W-:-:S02]  /*4b10*/  IMAD.MOV.U32 R29, RZ, RZ, R87 ;  /* 0x000000ffff1d7224 */ /* 0x000fc400078e0057 */
[--C-:B------:R-:W-:Y:S02]  /*4b20*/  IMAD.MOV.U32 R27, RZ, RZ, R87.reuse ;  /* 0x000000ffff1b7224 */ /* 0x100fe400078e0057 */
[----:B------:R-:W-:Y:S01]  /*4b30*/  FADD.FTZ R25, R33, R10 ;  /* 0x0000000a21197221 */ /* 0x000fe20000010000 */
[----:B-1----:R-:W-:Y:S01]  /*4b40*/  IMAD.MOV.U32 R24, RZ, RZ, R87 ;  /* 0x000000ffff187224 */ /* 0x002fe200078e0057 */
[----:B------:R-:W0:Y:S01]  /*4b50*/  MUFU.EX2 R84, R84 ;  /* 0x0000005400547308 */ /* 0x000e220000000800 */
[----:B----4-:R-:W-:-:S07]  /*4b60*/  FADD.FTZ R15, R71, R8 ;  /* 0x00000008470f7221 */ /* 0x010fce0000010000 */
[----:B------:R-:W1:Y:S01]  /*4b70*/  MUFU.EX2 R73, R62 ;  /* 0x0000003e00497308 */ /* 0x000e620000000800 */
[----:B---3--:R-:W-:-:S07]  /*4b80*/  FADD.FTZ R8, R60, R15 ;  /* 0x0000000f3c087221 */ /* 0x008fce0000010000 */
        /* <DEDUP_REMOVED lines=21> */
[----:B-1----:R-:W-:-:S02]  /*4ce0*/  IMAD.MOV.U32 R68, RZ, RZ, R87 ;  /* 0x000000ffff447224 */ /* 0x002fc400078e0057 */
[----:B------:R-:W-:Y:S02]  /*4cf0*/  IMAD.MOV.U32 R31, RZ, RZ, R87 ;  /* 0x000000ffff1f7224 */ /* 0x000fe400078e0057 */
[----:B------:R-:W-:Y:S02]  /*4d00*/  FADD.FTZ R25, R37, R10 ;  /* 0x0000000a25197221 */ /* 0x000fe40000010000 */
[----:B------:R-:W0:Y:S01]  /*4d10*/  MUFU.EX2 R92, R92 ;  /* 0x0000005c005c7308 */ /* 0x000e220000000800 */
[----:B----4-:R-:W-:-:S07]  /*4d20*/  FADD.FTZ R15, R75, R8 ;  /* 0x000000084b0f7221 */ /* 0x010fce0000010000 */
[----:B------:R1:W4:Y:S01]  /*4d30*/  MUFU.EX2 R77, R28 ;  /* 0x0000001c004d7308 */ /* 0x0003220000000800 */
[----:B---3--:R-:W-:-:S07]  /*4d40*/  FADD.FTZ R8, R72, R15 ;  /* 0x0000000f48087221 */ /* 0x008fce0000010000 */
[----:B------:R-:W3:Y:S01]  /*4d50*/  MUFU.EX2 R39, R128 ;  /* 0x0000008000277308 */ /* 0x000ee20000000800 */
[C---:B0-----:R-:W-:Y:S01]  /*4d60*/  F2FP.SATFINITE.E4M3.F32.PACK_AB_MERGE_C R37, R92.reuse, R37, RZ ;  /* 0x000000255c25723e */ /* 0x041fe200048070ff */
[----:B------:R-:W-:Y:S01]  /*4d70*/  FADD.FTZ R92, R92, R25 ;  /* 0x000000195c5c7221 */ /* 0x000fe20000010000 */
[----:B-1----:R-:W-:Y:S02]  /*4d80*/  IMAD.MOV.U32 R28, RZ, RZ, R87 ;  /* 0x000000ffff1c7224 */ /* 0x002fe400078e0057 */
[----:B------:R-:W-:Y:S01]  /*4d90*/  F2FP.SATFINITE.E4M3.F32.PACK_AB_MERGE_C R182, R86, R35, R37 ;  /* 0x0000002356b6723e */ /* 0x000fe20004807025 */
[--C-:B------:R-:W-:Y:S02]  /*4da0*/  IMAD.MOV.U32 R86, RZ, RZ, R87.reuse ;  /* 0x000000ffff567224 */ /* 0x100fe400078e0057 */
[----:B------:R-:W0:Y:S01]  /*4db0*/  MUFU.EX2 R80, R80 ;  /* 0x0000005000507308 */ /* 0x000e220000000800 */
[C---:B----4-:R-:W-:Y:S01]  /*4dc0*/  F2FP.SATFINITE.E4M3.F32.PACK_AB_MERGE_C R72, R77.reuse, R72, RZ ;  /* 0x000000484d48723e */ /* 0x050fe200048070ff */
[----:B------:R-:W-:Y:S01]  /*4dd0*/  FADD.FTZ R77, R77, R8 ;  /* 0x000000084d4d7221 */ /* 0x000fe20000010000 */
[----:B------:R-:W-:-:S02]  /*4de0*/  IMAD.MOV.U32 R37, RZ, RZ, R87 ;  /* 0x000000ffff257224 */ /* 0x000fc400078e0057 */
[----:B------:R-:W-:Y:S01]  /*4df0*/  F2FP.SATFINITE.E4M3.F32.PACK_AB_MERGE_C R183, R75, R26, R72 ;  /* 0x0000001a4bb7723e */ /* 0x000fe20004807048 */
[----:B------:R-:W-:Y:S02]  /*4e00*/  IMAD.MOV.U32 R75, RZ, RZ, R87 ;  /* 0x000000ffff4b7224 */ /* 0x000fe400078e0057 */
[----:B------:R-:W1:Y:S01]  /*4e10*/  MUFU.EX2 R94, R94 ;  /* 0x0000005e005e7308 */ /* 0x000e620000000800 */
[----:B---3--:R-:W-:-:S01]  /*4e20*/  FADD.FTZ R13, R39, R92 ;  /* 0x0000005c270d7221 */ /* 0x008fc20000010000 */
[--C-:B------:R-:W-:Y:S02]  /*4e30*/  IMAD.MOV.U32 R72, RZ, RZ, R87.reuse ;  /* 0x000000ffff487224 */ /* 0x100fe400078e0057 */
[--C-:B------:R-:W-:Y:S02]  /*4e40*/  IMAD.MOV.U32 R35, RZ, RZ, R87.reuse ;  /* 0x000000ffff237224 */ /* 0x100fe400078e0057 */
[----:B------:R-:W-:Y:S02]  /*4e50*/  IMAD.MOV.U32 R26, RZ, RZ, R87 ;  /* 0x000000ffff1a7224 */ /* 0x000fe400078e0057 */
[----:B--2---:R-:W2:Y:S01]  /*4e60*/  MUFU.EX2 R5, R98 ;  /* 0x0000006200057308 */ /* 0x004ea20000000800 */
[----:B0-----:R-:W-:-:S01]  /*4e70*/  FADD.FTZ R6, R80, R77 ;  /* 0x0000004d50067221 */ /* 0x001fc20000010000 */
[----:B------:R-:W-:-:S02]  /*4e80*/  IMAD.MOV.U32 R77, RZ, RZ, R87 ;  /* 0x000000ffff4d7224 */ /* 0x000fc400078e0057 */
[----:B------:R-:W-:-:S04]  /*4e90*/  IMAD.MOV.U32 R25, RZ, RZ, R87 ;  /* 0x000000ffff197224 */ /* 0x000fc800078e0057 */
[----:B------:R-:W0:Y:S01]  /*4ea0*/  MUFU.EX2 R41, R126 ;  /* 0x0000007e00297308 */ /* 0x000e220000000800 */
[----:B-1----:R-:W-:-:S07]  /*4eb0*/  FADD.FTZ R8, R94, R13 ;  /* 0x0000000d5e087221 */ /* 0x002fce0000010000 */
[----:B------:R-:W1:Y:S01]  /*4ec0*/  MUFU.EX2 R30, R30 ;  /* 0x0000001e001e7308 */ /* 0x000e620000000800 */
[----:B--2---:R-:W-:-:S07]  /*4ed0*/  FADD.FTZ R13, R5, R6 ;  /* 0x00000006050d7221 */ /* 0x004fce0000010000 */
[----:B------:R-:W2:Y:S01]  /*4ee0*/  MUFU.EX2 R100, R100 ;  /* 0x0000006400647308 */ /* 0x000ea20000000800 */
[----:B0-----:R-:W-:-:S07]  /*4ef0*/  FADD.FTZ R15, R41, R8 ;  /* 0x00000008290f7221 */ /* 0x001fce0000010000 */
[----:B------:R-:W0:Y:S01]  /*4f00*/  MUFU.EX2 R79, R108 ;  /* 0x0000006c004f7308 */ /* 0x000e220000000800 */
[----:B-1----:R-:W-:-:S07]  /*4f10*/  FADD.FTZ R6, R30, R13 ;  /* 0x0000000d1e067221 */ /* 0x002fce0000010000 */
[----:B------:R-:W1:Y:S01]  /*4f20*/  MUFU.EX2 R43, R43 ;  /* 0x0000002b002b7308 */ /* 0x000e620000000800 */
[C---:B--2---:R-:W-:Y:S01]  /*4f30*/  F2FP.SATFINITE.E4M3.F32.PACK_AB_MERGE_C R41, R100.reuse, R41, RZ ;  /* 0x000000296429723e */ /* 0x044fe200048070ff */
[----:B------:R-:W-:-:S03]  /*4f40*/  FADD.FTZ R100, R100, R15 ;  /* 0x0000000f64647221 */ /* 0x000fc60000010000 */
[----:B------:R-:W-:Y:S01]  /*4f50*/  F2FP.SATFINITE.E4M3.F32.PACK_AB_MERGE_C R184, R94, R39, R41 ;  /* 0x000000275eb8723e */ /* 0x000fe20004807029 */
[--C-:B------:R-:W-:Y:S02]  /*4f60*/  IMAD.MOV.U32 R41, RZ, RZ, R87.reuse ;  /* 0x000000ffff297224 */ /* 0x100fe400078e0057 */
[----:B------:R-:W2:Y:S01]  /*4f70*/  MUFU.EX2 R32, R32 ;  /* 0x0000002000207308 */ /* 0x000ea20000000800 */
[C---:B0-----:R-:W-:Y:S01]  /*4f80*/  F2FP.SATFINITE.E4M3.F32.PACK_AB_MERGE_C R30, R79.reuse, R30, RZ ;  /* 0x0000001e4f1e723e */ /* 0x041fe200048070ff */
[----:B------:R-:W-:Y:S01]  /*4f90*/  FADD.FTZ R79, R79, R6 ;  /* 0x000000064f4f7221 */ /* 0x000fe20000010000 */
[--C-:B------:R-:W-:Y:S02]  /*4fa0*/  IMAD.MOV.U32 R39, RZ, RZ, R87.reuse ;  /* 0x000000ffff277224 */ /* 0x100fe400078e0057 */
[----:B------:R-:W-:Y:S01]  /*4fb0*/  F2FP.SATFINITE.E4M3.F32.PACK_AB_MERGE_C R185, R5, R80, R30 ;  /* 0x0000005005b9723e */ /* 0x000fe2000480701e */
[----:B------:R-:W-:Y:S02]  /*4fc0*/  IMAD.MOV.U32 R80, RZ, RZ, R87 ;  /* 0x000000ffff507224 */ /* 0x000fe400078e0057 */
[----:B------:R-:W0:Y:S01]  /*4fd0*/  MUFU.EX2 R96, R96 ;  /* 0x0000006000607308 */ /* 0x000e220000000800 */
[----:B-1----:R-:W-:-:S01]  /*4fe0*/  FADD.FTZ R13, R43, R100 ;  /* 0x000000642b0d7221 */ /* 0x002fc20000010000 */
[----:B------:R-:W-:-:S06]  /*4ff0*/  IMAD.MOV.U32 R30, RZ, RZ, R87 ;  /* 0x000000ffff1e7224 */ /* 0x000fcc00078e0057 */
[----:B------:R-:W1:Y:S01]  /*5000*/  MUFU.EX2 R81, R114 ;  /* 0x0000007200517308 */ /* 0x000e620000000800 */
[----:B--2---:R-:W-:-:S01]  /*5010*/  FADD.FTZ R6, R32, R79 ;  /* 0x0000004f20067221 */ /* 0x004fc20000010000 */
[----:B------:R-:W-:-:S06]  /*5020*/  IMAD.MOV.U32 R79, RZ, RZ, R87 ;  /* 0x000000ffff4f7224 */ /* 0x000fcc00078e0057 */
[----:B------:R-:W2:Y:S01]  /*5030*/  MUFU.EX2 R45, R45 ;  /* 0x0000002d002d7308 */ /* 0x000ea20000000800 */
[----:B0-----:R-:W-:-:S07]  /*5040*/  FADD.FTZ R8, R96, R13 ;  /* 0x0000000d60087221 */ /* 0x001fce0000010000 */
[----:B------:R-:W0:Y:S01]  /*5050*/  MUFU.EX2 R36, R36 ;  /* 0x0000002400247308 */ /* 0x000e220000000800 */
[----:B-1----:R-:W-:-:S07]  /*5060*/  FADD.FTZ R15, R81, R6 ;  /* 0x00000006510f7221 */ /* 0x002fce0000010000 */
[----:B------:R-:W1:Y:S01]  /*5070*/  MUFU.EX2 R102, R102 ;  /* 0x0000006600667308 */ /* 0x000e620000000800 */
[----:B--2---:R-:W-:-:S07]  /*5080*/  FADD.FTZ R21, R45, R8 ;  /* 0x000000082d157221 */ /* 0x004fce0000010000 */
[----:B------:R-:W2:Y:S01]  /*5090*/  MUFU.EX2 R11, R136 ;  /* 0x00000088000b7308 */ /* 0x000ea20000000800 */
[----:B0-----:R-:W-:-:S07]  /*50a0*/  FADD.FTZ R6, R36, R15 ;  /* 0x0000000f24067221 */ /* 0x001fce0000010000 */
[----:B------:R-:W0:Y:S01]  /*50b0*/  MUFU.EX2 R47, R47 ;  /* 0x0000002f002f7308 */ /* 0x000e220000000800 */
[C---:B-1----:R-:W-:Y:S01]  /*50c0*/  F2FP.SATFINITE.E4M3.F32.PACK_AB_MERGE_C R45, R102.reuse, R45, RZ ;  /* 0x0000002d662d723e */ /* 0x042fe200048070ff */
[----:B------:R-:W-:-:S03]  /*50d0*/  FADD.FTZ R102, R102, R21 ;  /* 0x0000001566667221 */ /* 0x000fc60000010000 */
[----:B------:R-:W-:Y:S01]  /*50e0*/  F2FP.SATFINITE.E4M3.F32.PACK_AB_MERGE_C R186, R96, R43, R45 ;  /* 0x0000002b60ba723e */ /* 0x000fe2000480702d */
[--C-:B------:R-:W-:Y:S02]  /*50f0*/  IMAD.MOV.U32 R45, RZ, RZ, R87.reuse ;  /* 0x000000ffff2d7224 */ /* 0x100fe400078e0057 */
[----:B------:R-:W1:Y:S01]  /*5100*/  MUFU.EX2 R144, R144 ;  /* 0x0000009000907308 */ /* 0x000e620000000800 */
[C---:B--2---:R-:W-:Y:S01]  /*5110*/  F2FP.SATFINITE.E4M3.F32.PACK_AB_MERGE_C R36, R11.reuse, R36, RZ ;  /* 0x000000240b24723e */ /* 0x044fe200048070ff */
[----:B------:R-:W-:Y:S01]  /*5120*/  FADD.FTZ R11, R11, R6 ;  /* 0x000000060b0b7221 */ /* 0x000fe20000010000 */
[--C-:B------:R-:W-:Y:S02]  /*5130*/  IMAD.MOV.U32 R43, RZ, RZ, R87.reuse ;  /* 0x000000ffff2b7224 */ /* 0x100fe400078e0057 */
[----:B------:R-:W-:Y:S01]  /*5140*/  F2FP.SATFINITE.E4M3.F32.PACK_AB_MERGE_C R187, R81, R32, R36 ;  /* 0x0000002051bb723e */ /* 0x000fe20004807024 */
[----:B------:R-:W-:Y:S02]  /*5150*/  IMAD.MOV.U32 R81, RZ, RZ, R87 ;  /* 0x000000ffff517224 */ /* 0x000fe400078e0057 */
[----:B------:R-:W2:Y:S01]  /*5160*/  MUFU.EX2 R104, R104 ;  /* 0x0000006800687308 */ /* 0x000ea20000000800 */
        /* <DEDUP_REMOVED lines=12> */
[----:B--2---:R-:W-:-:S07]  /*5230*/  FADD.FTZ R6, R152, R11 ;  /* 0x0000000b98067221 */ /* 0x004fce0000010000 */
[----:B------:R-:W2:Y:S01]  /*5240*/  MUFU.EX2 R51, R51 ;  /* 0x0000003300337308 */ /* 0x000ea20000000800 */
[C---:B0-----:R-:W-:Y:S01]  /*5250*/  F2FP.SATFINITE.E4M3.F32.PACK_AB_MERGE_C R49, R106.reuse, R49, RZ ;  /* 0x000000316a31723e */ /* 0x041fe200048070ff */
[----:B------:R-:W-:-:S03]  /*5260*/  FADD.FTZ R106, R106, R15 ;  /* 0x0000000f6a6a7221 */ /* 0x000fc60000010000 */
[----:B------:R-:W-:Y:S01]  /*5270*/  F2FP.SATFINITE.E4M3.F32.PACK_AB_MERGE_C R188, R104, R47, R49 ;  /* 0x0000002f68bc723e */ /* 0x000fe20004807031 */
[--C-:B------:R-:W-:Y:S02]  /*5280*/  IMAD.MOV.U32 R49, RZ, RZ, R87.reuse ;  /* 0x000000ffff317224 */ /* 0x100fe400078e0057 */
[----:B------:R-:W0:Y:S01]  /*5290*/  MUFU.EX2 R118, R118 ;  /* 0x0000007600767308 */ /* 0x000e220000000800 */
[C---:B-1----:R-:W-:Y:S01]  /*52a0*/  F2FP.SATFINITE.E4M3.F32.PACK_AB_MERGE_C R152, R7.reuse, R152, RZ ;  /* 0x000000980798723e */ /* 0x042fe200048070ff */
[----:B------:R-:W-:Y:S01]  /*52b0*/  FADD.FTZ R7, R7, R6 ;  /* 0x0000000607077221 */ /* 0x000fe20000010000 */
[----:B------:R-:W-:Y:S02]  /*52c0*/  IMAD.MOV.U32 R47, RZ, RZ, R87 ;  /* 0x000000ffff2f7224 */ /* 0x000fe400078e0057 */
[----:B------:R-:W-:-:S03]  /*52d0*/  F2FP.SATFINITE.E4M3.F32.PACK_AB_MERGE_C R189, R9, R144, R152 ;  /* 0x0000009009bd723e */ /* 0x000fc60004807098 */
        /* <DEDUP_REMOVED lines=12> */
[----:B------:R-:W-:Y:S01]  /*53a0*/  FADD.FTZ R7, R112, R7 ;  /* 0x0000000770077221 */ /* 0x000fe20000010000 */
[----:B------:R-:W-:Y:S02]  /*53b0*/  MOV R53, R87 ;  /* 0x0000005700357202 */ /* 0x000fe40000000f00 */
[----:B------:R-:W-:Y:S01]  /*53c0*/  F2FP.SATFINITE.E4M3.F32.PACK_AB_MERGE_C R190, R110, R51, R9 ;  /* 0x000000336ebe723e */ /* 0x000fe20004807009 */
[----:B------:R-:W-:Y:S02]  /*53d0*/  IMAD.MOV.U32 R51, RZ, RZ, R87 ;  /* 0x000000ffff337224 */ /* 0x000fe400078e0057 */
[----:B--2---:R-:W-:Y:S01]  /*53e0*/  FADD.FTZ R6, R124, R5 ;  /* 0x000000057c067221 */ /* 0x004fe20000010000 */
[----:B0-----:R-:W-:-:S03]  /*53f0*/  F2FP.SATFINITE.E4M3.F32.PACK_AB_MERGE_C R10, R57, R124, RZ ;  /* 0x0000007c390a723e */ /* 0x001fc600048070ff */
[----:B------:R-:W-:Y:S01]  /*5400*/  FADD.FTZ R6, R57, R6 ;  /* 0x0000000639067221 */ /* 0x000fe20000010000 */
[----:B------:R-:W-:Y:S01]  /*5410*/  IMAD.MOV.U32 R57, RZ, RZ, R87 ;  /* 0x000000ffff397224 */ /* 0x000fe200078e0057 */
        /* <DEDUP_REMOVED lines=39> */
.L_x_265:
[----:B------:R-:W-:Y:S01]  /*5690*/  ISETP.NE.AND P2, PT, RZ, UR41, PT ;  /* 0x00000029ff007c0c */ /* 0x000fe2000bf45270 */
[----:B------:R-:W-:-:S04]  /*56a0*/  UISETP.NE.AND UP0, UPT, UR49, 0x1, UPT ;  /* 0x000000013100788c */ /* 0x000fc8000bf05270 */
[----:B------:R-:W-:-:S04]  /*56b0*/  USEL UR42, URZ, 0x1, UP0 ;  /* 0x000000013f2a7887 */ /* 0x000fc80008000000 */
[----:B------:R-:W-:-:S04]  /*56c0*/  ULOP3.LUT UR42, UR51, UR42, URZ, 0x3c, !UPT ;  /* 0x0000002a332a7292 */ /* 0x000fc8000f8e3c3f */
[----:B------:R-:W-:Y:S08]  /*56d0*/  @P2 BRA `(.L_x_256) ;  /* 0x0000000000442947 */ /* 0x000ff00003800000 */
[----:B------:R-:W-:Y:S05]  /*56e0*/  @!P0 BRA `(.L_x_257) ;  /* 0x0000000000048947 */ /* 0x000fea0003800000 */
[----:B------:R-:W-:Y:S01]  /*56f0*/  BPT.TRAP 0x1 ;  /* 0x000000040000795c */ /* 0x000fe20000300000 */
.L_x_257:
[----:B------:R-:W0:Y:S01]  /*5700*/  S2UR UR10, SR_CgaCtaId ;  /* 0x00000000000a79c3 */ /* 0x000e220000008800 */
[----:B------:R-:W-:Y:S01]  /*5710*/  UIADD3 UR6, UR49, 0x1, URZ ;  /* 0x0000000131067890 */ /* 0x000fe2000fffe03f */
[----:B------:R-:W-:Y:S01]  /*5720*/  IMAD.U32 R3, RZ, RZ, UR42 ;  /* 0x0000002aff037e24 */ /* 0x000fe2000f8e00ff */
[----:B------:R-:W-:Y:S02]  /*5730*/  UMOV UR7, 0x400 ;  /* 0x0000040000077882 */ /* 0x000fe40000000000 */
[----:B------:R-:W-:Y:S02]  /*5740*/  UISETP.NE.AND UP0, UPT, UR6, 0x2, UPT ;  /* 0x000000020600788c */ /* 0x000fe4000bf05270 */
[----:B------:R-:W-:Y:S02]  /*5750*/  SHF.L.U32 R3, R3, 0x1f, RZ ;  /* 0x0000001f03037819 */ /* 0x000fe400000006ff */
[----:B------:R-:W-:Y:S02]  /*5760*/  USEL UR6, UR6, URZ, UP0 ;  /* 0x0000003f06067287 */ /* 0x000fe40008000000 */
[----:B0-----:R-:W-:-:S04]  /*5770*/  ULEA UR7, UR10, UR7, 0x18 ;  /* 0x000000070a077291 */ /* 0x001fc8000f8ec03f */
[----:B------:R-:W-:-:S09]  /*5780*/  ULEA UR6, UR6, UR7, 0x3 ;  /* 0x0000000706067291 */ /* 0x000fd2000f8e183f */
[----:B------:R0:W1:Y:S01]  /*5790*/  SYNCS.PHASECHK.TRANS64.TRYWAIT P1, [UR6+0x29830], R3 ;  /* 0x02983003ff0075a7 */ /* 0x0000620008020146 */
[----:B------:R-:W-:Y:S05]  /*57a0*/  @!P0 BRA `(.L_x_258) ;  /* 0x0000000000048947 */ /* 0x000fea0003800000 */
[----:B------:R-:W-:Y:S01]  /*57b0*/  BPT.TRAP 0x1 ;  /* 0x000000040000795c */ /* 0x000fe20000300000 */
.L_x_258:
[----:B-1----:R-:W-:Y:S05]  /*57c0*/  @P1 BRA `(.L_x_256) ;  /* 0x0000000000081947 */ /* 0x002fea0003800000 */
[----:B------:R-:W1:Y:S02]  /*57d0*/  SYNCS.PHASECHK.TRANS64.TRYWAIT P1, [UR6+0x29830], R3 ;  /* 0x02983003ff0075a7 */ /* 0x000e640008020146 */
[----:B-1----:R-:W-:Y:S05]  /*57e0*/  @!P1 BRA `(.L_x_259) ;  /* 0x000000b000909947 */ /* 0x002fea0003800000 */
.L_x_256:
[----:B01----:R-:W-:Y:S01]  /*57f0*/  VIADD R3, R22, 0x8 ;  /* 0x0000000816037836 */ /* 0x003fe20000000000 */
        /* <DEDUP_REMOVED lines=185> */
[----:B0-----:R-:W-:Y:S05]  /*6390*/  @P2 BRA `(.L_x_260) ;  /* 0x0000000000382947 */ /* 0x001fea0003800000 */
[----:B------:R-:W-:Y:S05]  /*63a0*/  @!P0 BRA `(.L_x_261) ;  /* 0x0000000000048947 */ /* 0x000fea0003800000 */
[----:B------:R-:W-:Y:S01]  /*63b0*/  BPT.TRAP 0x1 ;  /* 0x000000040000795c */ /* 0x000fe20000300000 */
.L_x_261:
[----:B------:R-:W0:Y:S01]  /*63c0*/  S2UR UR7, SR_CgaCtaId ;  /* 0x00000000000779c3 */ /* 0x000e220000008800 */
[----:B------:R-:W-:Y:S01]  /*63d0*/  UMOV UR6, 0x400 ;  /* 0x0000040000067882 */ /* 0x000fe20000000000 */
[----:B------:R-:W-:-:S05]  /*63e0*/  IMAD.U32 R3, RZ, RZ, UR51 ;  /* 0x00000033ff037e24 */ /* 0x000fca000f8e00ff */
[----:B------:R-:W-:Y:S01]  /*63f0*/  SHF.L.U32 R3, R3, 0x1f, RZ ;  /* 0x0000001f03037819 */ /* 0x000fe200000006ff */
[----:B0-----:R-:W-:-:S04]  /*6400*/  ULEA UR6, UR7, UR6, 0x18 ;  /* 0x0000000607067291 */ /* 0x001fc8000f8ec03f */
[----:B------:R-:W-:-:S09]  /*6410*/  ULEA UR6, UR49, UR6, 0x3 ;  /* 0x0000000631067291 */ /* 0x000fd2000f8e183f */
[----:B------:R0:W1:Y:S01]  /*6420*/  SYNCS.PHASECHK.TRANS64.TRYWAIT P1, [UR6+0x29850], R3 ;  /* 0x02985003ff0075a7 */ /* 0x0000620008020146 */
[----:B------:R-:W-:Y:S05]  /*6430*/  @!P0 BRA `(.L_x_262) ;  /* 0x0000000000048947 */ /* 0x000fea0003800000 */
[----:B------:R-:W-:Y:S01]  /*6440*/  BPT.TRAP 0x1 ;  /* 0x000000040000795c */ /* 0x000fe20000300000 */
.L_x_262:
[----:B-1----:R-:W-:Y:S05]  /*6450*/  @P1 BRA `(.L_x_260) ;  /* 0x0000000000081947 */ /* 0x002fea0003800000 */
[----:B------:R-:W1:Y:S02]  /*6460*/  SYNCS.PHASECHK.TRANS64.TRYWAIT P1, [UR6+0x29850], R3 ;  /* 0x02985003ff0075a7 */ /* 0x000e640008020146 */
[----:B-1----:R-:W-:Y:S05]  /*6470*/  @!P1 BRA `(.L_x_263) ;  /* 0x000000a400849947 */ /* 0x002fea0003800000 */
.L_x_260:
[C---:B------:R-:W-:Y:S01]  /*6480*/  FMUL.FTZ R10, R0.reuse, R152 ;  /* 0x00000098000a7220 */ /* 0x040fe20000410000 */
[C---:B------:R-:W-:Y:S01]  /*6490*/  FMUL.FTZ R11, R0.reuse, R154 ;  /* 0x0000009a000b7220 */ /* 0x040fe20000410000 */
[C---:B------:R-:W-:Y:S01]  /*64a0*/  FMUL.FTZ R9, R0.reuse, R153 ;  /* 0x0000009900097220 */ /* 0x040fe20000410000 */
[C---:B------:R-:W-:Y:S01]  /*64b0*/  FMUL.FTZ R12, R0.reuse, R155 ;  /* 0x0000009b000c7220 */ /* 0x040fe20000410000 */
[C---:B------:R-:W-:Y:S01]  /*64c0*/  FMUL.FTZ R13, R0.reuse, R156 ;  /* 0x0000009c000d7220 */ /* 0x040fe20000410000 */
[C---:B------:R-:W-:Y:S01]  /*64d0*/  FMUL.FTZ R14, R0.reuse, R157 ;  /* 0x0000009d000e7220 */ /* 0x040fe20000410000 */
        /* <DEDUP_REMOVED lines=8> */
[----:B------:R-:W0:Y:S01]  /*6560*/  MUFU.TANH R11, R11 ;  /* 0x0000000b000b7308 */ /* 0x000e220000002400 */
[C---:B------:R-:W-:Y:S01]  /*6570*/  FMUL.FTZ R141, R0.reuse, R141 ;  /* 0x0000008d008d7220 */ /* 0x040fe20000410000 */
[C---:B------:R-:W-:Y:S01]  /*6580*/  FMUL.FTZ R144, R0.reuse, R144 ;  /* 0x0000009000907220 */ /* 0x040fe20000410000 */
[C---:B------:R-:W-:Y:S01]  /*6590*/  FMUL.FTZ R145, R0.reuse, R145 ;  /* 0x0000009100917220 */ /* 0x040fe20000410000 */
[C---:B------:R-:W-:Y:S01]  /*65a0*/  FMUL.FTZ R148, R0.reuse, R148 ;  /* 0x0000009400947220 */ /* 0x040fe20000410000 */
[C---:B------:R-:W-:Y:S01]  /*65b0*/  FMUL.FTZ R149, R0.reuse, R149 ;  /* 0x0000009500957220 */ /* 0x040fe20000410000 */
[C---:B------:R-:W-:Y:S01]  /*65c0*/  FMUL.FTZ R120, R0.reuse, R120 ;  /* 0x0000007800787220 */ /* 0x040fe20000410000 */
[----:B------:R-:W-:Y:S01]  /*65d0*/  FMUL.FTZ R121, R0, R121 ;  /* 0x0000007900797220 */ /* 0x000fe20000410000 */
[----:B------:R-:W2:Y:S01]  /*65e0*/  MUFU.TANH R9, R9 ;  /* 0x0000000900097308 */ /* 0x000ea20000002400 */
        /* <DEDUP_REMOVED lines=8> */
[----:B0-----:R-:W-:Y:S01]  /*6670*/  FMNMX.FTZ R3, R11, R8, !PT ;  /* 0x000000080b037209 */ /* 0x001fe20007810000 */
[C---:B------:R-:W-:Y:S01]  /*6680*/  FMUL.FTZ R20, R0.reuse, R159 ;  /* 0x0000009f00147220 */ /* 0x040fe20000410000 */
[C---:B------:R-:W-:Y:S01]  /*6690*/  FMUL.FTZ R164, R0.reuse, R133 ;  /* 0x0000008500a47220 */ /* 0x040fe20000410000 */
[C---:B------:R-:W-:Y:S01]  /*66a0*/  FMUL.FTZ R153, R0.reuse, R162 ;  /* 0x000000a200997220 */ /* 0x040fe20000410000 */
[C---:B------:R-:W-:Y:S01]  /*66b0*/  FMUL.FTZ R104, R0.reuse, R104 ;  /* 0x0000006800687220 */ /* 0x040fe20000410000 */
[C---:B------:R-:W-:Y:S01]  /*66c0*/  FMUL.FTZ R154, R0.reuse, R163 ;  /* 0x000000a3009a7220 */ /* 0x040fe20000410000 */
[C---:B------:R-:W-:Y:S01]  /*66d0*/  FMUL.FTZ R192, R0.reuse, R105 ;  /* 0x0000006900c07220 */ /* 0x040fe20000410000 */
[----:B------:R-:W0:Y:S01]  /*66e0*/  MUFU.TANH R13, R13 ;  /* 0x0000000d000d7308 */ /* 0x000e220000002400 */
        /* <DEDUP_REMOVED lines=22> */
[----:B------:R-:W-:Y:S01]  /*6850*/  FMUL.FTZ R216, R0, R92 ;  /* 0x0000005c00d87220 */ /* 0x000fe20000410000 */
[----:B------:R-:W0:Y:S01]  /*6860*/  MUFU.TANH R152, R152 ;  /* 0x0000009800987308 */ /* 0x000e220000002400 */
        /* <DEDUP_REMOVED lines=8> */
[----:B-1----:R-:W-:Y:S01]  /*68f0*/  FMNMX.FTZ R3, R21, R4, !PT ;  /* 0x0000000415037209 */ /* 0x002fe20007810000 */
[C---:B------:R-:W-:Y:S01]  /*6900*/  FMUL.FTZ R126, R0.reuse, R126 ;  /* 0x0000007e007e7220 */ /* 0x040fe20000410000 */
[C---:B------:R-:W-:Y:S01]  /*6910*/  FMUL.FTZ R224, R0.reuse, R100 ;  /* 0x0000006400e07220 */ /* 0x040fe20000410000 */
[C---:B------:R-:W-:Y:S01]  /*6920*/  FMUL.FTZ R127, R0.reuse, R127 ;  /* 0x0000007f007f7220 */ /* 0x040fe20000410000 */
[C---:B------:R-:W-:Y:S01]  /*6930*/  FMUL.FTZ R226, R0.reuse, R101 ;  /* 0x0000006500e27220 */ /* 0x040fe20000410000 */
[----:B------:R-:W1:Y:S01]  /*6940*/  S2UR UR6, SR_CgaCtaId ;  /* 0x00000000000679c3 */ /* 0x000e620000008800 */
[----:B------:R-:W-:Y:S01]  /*6950*/  FMUL.FTZ R210, R0, R91 ;  /* 0x0000005b00d27220 */ /* 0x000fe20000410000 */
[----:B------:R-:W3:Y:S01]  /*6960*/  MUFU.TANH R156, R156 ;  /* 0x0000009c009c7308 */ /* 0x000ee20000002400 */
[----:B0-----:R-:W-:Y:S01]  /*6970*/  FMNMX.FTZ R4, R152, R3, !PT ;  /* 0x0000000398047209 */ /* 0x001fe20007810000 */
[----:B------:R-:W-:Y:S01]  /*6980*/  WARPGROUP.ARRIVE ;  /* 0x00000000000079c5 */ /* 0x000fe20000000000 */
[----:B------:R-:W-:Y:S01]  /*6990*/  UMOV UR7, 0xc0000010 ;  /* 0xc000001000077882 */ /* 0x000fe20000000000 */
        /* <DEDUP_REMOVED lines=21> */
[----:B0-----:R-:W-:Y:S01]  /*6af0*/  FMNMX.FTZ R4, R136, R3, !PT ;  /* 0x0000000388047209 */ /* 0x001fe20007810000 */
[C---:B------:R-:W-:Y:S01]  /*6b00*/  FMUL.FTZ R100, R0.reuse, R102 ;  /* 0x0000006600647220 */ /* 0x040fe20000410000 */
[----:B------:R-:W-:Y:S01]  /*6b10*/  FMUL.FTZ R102, R0, R103 ;  /* 0x0000006700667220 */ /* 0x000fe20000410000 */
[----:B------:R-:W0:Y:S04]  /*6b20*/  S2R R193, SR_TID.X ;  /* 0x0000000000c17919 */ /* 0x000e280000002100 */
[----:B------:R-:W4:Y:S01]  /*6b30*/  MUFU.TANH R141, R141 ;  /* 0x0000008d008d7308 */ /* 0x000f220000002400 */
[----:B--2---:R-:W-:-:S07]  /*6b40*/  FMNMX.FTZ R3, R137, R4, !PT ;  /* 0x0000000489037209 */ /* 0x004fce0007810000 */
[----:B------:R-:W2:Y:S01]  /*6b50*/  MUFU.TANH R144, R144 ;  /* 0x0000009000907308 */ /* 0x000ea20000002400 */
[----:B---3--:R-:W-:-:S07]  /*6b60*/  FMNMX.FTZ R4, R140, R3, !PT ;  /* 0x000000038c047209 */ /* 0x008fce0007810000 */
[----:B------:R-:W3:Y:S01]  /*6b70*/  MUFU.TANH R145, R145 ;  /* 0x0000009100917308 */ /* 0x000ee20000002400 */
[----:B----4-:R-:W-:-:S07]  /*6b80*/  FMNMX.FTZ R3, R141, R4, !PT ;  /* 0x000000048d037209 */ /* 0x010fce0007810000 */
[----:B------:R-:W4:Y:S01]  /*6b90*/  MUFU.TANH R148, R148 ;  /* 0x0000009400947308 */ /* 0x000f220000002400 */
[----:B--2---:R-:W-:Y:S02]  /*6ba0*/  FMNMX.FTZ R4, R144, R3, !PT ;  /* 0x0000000390047209 */ /* 0x004fe40007810000 */
[----:B0-----:R-:W-:-:S05]  /*6bb0*/  LOP3.LUT P1, RZ, R193, 0x7f, RZ, 0xc0, !PT ;  /* 0x0000007fc1ff7812 */ /* 0x001fca000782c0ff */
[----:B------:R-:W0:Y:S01]  /*6bc0*/  MUFU.TANH R149, R149 ;  /* 0x0000009500957308 */ /* 0x000e220000002400 */
[----:B---3--:R-:W-:-:S07]  /*6bd0*/  FMNMX.FTZ R3, R145, R4, !PT ;  /* 0x0000000491037209 */ /* 0x008fce0007810000 */
[----:B------:R-:W2:Y:S01]  /*6be0*/  MUFU.TANH R120, R120 ;  /* 0x0000007800787308 */ /* 0x000ea20000002400 */
[----:B----4-:R-:W-:-:S07]  /*6bf0*/  FMNMX.FTZ R4, R148, R3, !PT ;  /* 0x0000000394047209 */ /* 0x010fce0007810000 */
[----:B------:R-:W3:Y:S01]  /*6c00*/  MUFU.TANH R121, R121 ;  /* 0x0000007900797308 */ /* 0x000ee20000002400 */
[----:B0-----:R-:W-:-:S07]  /*6c10*/  FMNMX.FTZ R3, R149, R4, !PT ;  /* 0x0000000495037209 */ /* 0x001fce0007810000 */
[----:B------:R-:W0:Y:S01]  /*6c20*/  MUFU.TANH R124, R124 ;  /* 0x0000007c007c7308 */ /* 0x000e220000002400 */
[----:B--2---:R-:W-:-:S07]  /*6c30*/  FMNMX.FTZ R4, R120, R3, !PT ;  /* 0x0000000378047209 */ /* 0x004fce0007810000 */
[----:B------:R-:W2:Y:S01]  /*6c40*/  MUFU.TANH R125, R125 ;  /* 0x0000007d007d7308 */ /* 0x000ea20000002400 */
[----:B---3--:R-:W-:-:S07]  /*6c50*/  FMNMX.FTZ R3, R121, R4, !PT ;  /* 0x0000000479037209 */ /* 0x008fce0007810000 */
[----:B------:R-:W3:Y:S01]  /*6c60*/  MUFU.TANH R128, R128 ;  /* 0x0000008000807308 */ /* 0x000ee20000002400 */
[----:B0-----:R-:W-:-:S07]  /*6c70*/  FMNMX.FTZ R4, R124, R3, !PT ;  /* 0x000000037c047209 */ /* 0x001fce0007810000 */
[----:B------:R-:W0:Y:S01]  /*6c80*/  MUFU.TANH R160, R160 ;  /* 0x000000a000a07308 */ /* 0x000e220000002400 */
[----:B--2---:R-:W-:Y:S01]  /*6c90*/  FMNMX.FTZ R3, R125, R4, !PT ;  /* 0x000000047d037209 */ /* 0x004fe20007810000 */
[----:B-1----:R-:W-:-:S06]  /*6ca0*/  IMAD.U32 R4, RZ, RZ, UR6 ;  /* 0x00000006ff047e24 */ /* 0x002fcc000f8e00ff */
[----:B------:R-:W1:Y:S01]  /*6cb0*/  MUFU.TANH R15, R15 ;  /* 0x0000000f000f7308 */ /* 0x000e620000002400 */
[----:B---3--:R-:W-:-:S07]  /*6cc0*/  FMNMX.FTZ R3, R128, R3, !PT ;  /* 0x0000000380037209 */ /* 0x008fce0007810000 */
[----:B------:R-:W2:Y:S01]  /*6cd0*/  MUFU.TANH R132, R132 ;  /* 0x0000008400847308 */ /* 0x000ea20000002400 */
[----:B0-----:R-:W-:-:S07]  /*6ce0*/  FMNMX.FTZ R3, R160, R3, !PT ;  /* 0x00000003a0037209 */ /* 0x001fce0007810000 */
[----:B------:R-:W0:Y:S01]  /*6cf0*/  MUFU.TANH R20, R20 ;  /* 0x0000001400147308 */ /* 0x000e220000002400 */
[----:B-1----:R-:W-:-:S07]  /*6d00*/  FMNMX.FTZ R105, R15, R208, !PT ;  /* 0x000000d00f697209 */ /* 0x002fce0007810000 */
[----:B------:R-:W1:Y:S01]  /*6d10*/  MUFU.TANH R164, R164 ;  /* 0x000000a400a47308 */ /* 0x000e620000002400 */
[----:B--2---:R-:W-:-:S07]  /*6d20*/  FMNMX.FTZ R3, R132, R3, !PT ;  /* 0x0000000384037209 */ /* 0x004fce0007810000 */
[----:B------:R-:W2:Y:S01]  /*6d30*/  MUFU.TANH R153, R153 ;  /* 0x0000009900997308 */ /* 0x000ea20000002400 */
[----:B0-----:R-:W-:-:S07]  /*6d40*/  FMNMX.FTZ R208, R20, R105, !PT ;  /* 0x0000006914d07209 */ /* 0x001fce0007810000 */
[----:B------:R-:W0:Y:S01]  /*6d50*/  MUFU.TANH R104, R104 ;  /* 0x0000006800687308 */ /* 0x000e220000002400 */
[----:B-1----:R-:W-:-:S07]  /*6d60*/  FMNMX.FTZ R3, R164, R3, !PT ;  /* 0x00000003a4037209 */ /* 0x002fce0007810000 */
[----:B------:R-:W1:Y:S01]  /*6d70*/  MUFU.TANH R154, R154 ;  /* 0x0000009a009a7308 */ /* 0x000e620000002400 */
[----:B--2---:R-:W-:Y:S01]  /*6d80*/  FMNMX.FTZ R105, R153, R208, !PT ;  /* 0x000000d099697209 */ /* 0x004fe20007810000 */
[----:B------:R-:W-:-:S06]  /*6d90*/  FMUL.FTZ R208, R0, R90 ;  /* 0x0000005a00d07220 */ /* 0x000fcc0000410000 */
        /* <DEDUP_REMOVED lines=61> */
[----:B0-----:R-:W-:-:S05]  /*7170*/  FMNMX.FTZ R88, R226, R3, !PT ;  /* 0x00000003e2587209 */ /* 0x001fca0007810000 */
[----:B------:R-:W0:Y:S02]  /*7180*/  SHFL.BFLY PT, R3, R88, 0x2, 0x1f ;  /* 0x0c401f0058037f89 */ /* 0x000e2400000e0000 */
[----:B------:R-:W3:Y:S01]  /*7190*/  MUFU.TANH R134, R134 ;  /* 0x0000008600867308 */ /* 0x000ee20000002400 */
[----:B-1----:R-:W-:-:S07]  /*71a0*/  FMNMX.FTZ R89, R130, R89, !PT ;  /* 0x0000005982597209 */ /* 0x002fce0007810000 */
[----:B------:R-:W1:Y:S01]  /*71b0*/  MUFU.TANH R166, R166 ;  /* 0x000000a600a67308 */ /* 0x000e620000002400 */
[----:B--2---:R-:W-:-:S07]  /*71c0*/  FMNMX.FTZ R89, R162, R89, !PT ;  /* 0x00000059a2597209 */ /* 0x004fce0007810000 */
[----:B------:R-:W2:Y:S01]  /*71d0*/  MUFU.TANH R106, R106 ;  /* 0x0000006a006a7308 */ /* 0x000ea20000002400 */
[----:B---3--:R-:W-:Y:S02]  /*71e0*/  FMNMX.FTZ R89, R134, R89, !PT ;  /* 0x0000005986597209 */ /* 0x008fe40007810000 */
[----:B0-----:R-:W-:Y:S02]  /*71f0*/  FMNMX.FTZ R91, R88, R3, !PT ;  /* 0x00000003585b7209 */ /* 0x001fe40007810000 */
[----:B------:R-:W-:-:S03]  /*7200*/  MOV R3, 0x400 ;  /* 0x0000040000037802 */ /* 0x000fc60000000f00 */
[----:B------:R-:W0:Y:S01]  /*7210*/  MUFU.TANH R194, R194 ;  /* 0x000000c200c27308 */ /* 0x000e220000002400 */
[----:B-1----:R-:W-:Y:S01]  /*7220*/  FMNMX.FTZ R89, R166, R89, !PT ;  /* 0x00000059a6597209 */ /* 0x002fe20007810000 */
[----:B------:R-:W1:Y:S01]  /*7230*/  SHFL.BFLY PT, R228, R91, 0x1, 0x1f ;  /* 0x0c201f005be47f89 */ /* 0x000e6200000e0000 */
[----:B------:R-:W-:-:S04]  /*7240*/  LEA R3, R4, R3, 0x18 ;  /* 0x0000000304037211 */ /* 0x000fc800078ec0ff */
[----:B------:R-:W-:Y:S01]  /*7250*/  R2UR UR6, R3 ;  /* 0x00000000030672ca */ /* 0x000fe200000e0000 */
[----:B------:R-:W3:Y:S01]  /*7260*/  MUFU.TANH R110, R110 ;  /* 0x0000006e006e7308 */ /* 0x000ee20000002400 */
[----:B--2---:R-:W-:-:S07]  /*7270*/  FMNMX.FTZ R89, R106, R89, !PT ;  /* 0x000000596a597209 */ /* 0x004fce0007810000 */
[----:B------:R-:W2:Y:S01]  /*7280*/  MUFU.TANH R198, R198 ;  /* 0x000000c600c67308 */ /* 0x000ea20000002400 */
[----:B0-----:R-:W-:-:S03]  /*7290*/  FMNMX.FTZ R89, R194, R89, !PT ;  /* 0x00000059c2597209 */ /* 0x001fc60007810000 */
[----:B------:R-:W-:-:S04]  /*72a0*/  UIADD3 UR6, UR6, 0x400, URZ ;  /* 0x0000040006067890 */ /* 0x000fc8000fffe03f */
[----:B------:R-:W-:Y:S01]  /*72b0*/  USHF.R.U32.HI UR6, URZ, 0x4, UR6 ;  /* 0x000000043f067899 */ /* 0x000fe20008011606 */
[----:B------:R-:W0:Y:S01]  /*72c0*/  MUFU.TANH R114, R114 ;  /* 0x0000007200727308 */ /* 0x000e220000002400 */
[----:B---3--:R-:W-:Y:S02]  /*72d0*/  FMNMX.FTZ R89, R110, R89, !PT ;  /* 0x000000596e597209 */ /* 0x008fe40007810000 */
[----:B------:R-:W-:Y:S01]  /*72e0*/  ULOP3.LUT UR6, UR6, 0x3fff, URZ, 0xc0, !UPT ;  /* 0x00003fff06067892 */ /* 0x000fe2000f8ec03f */
[----:B-1----:R-:W-:-:S03]  /*72f0*/  FMNMX.FTZ R88, R91, R228, !PT ;  /* 0x000000e45b587209 */ /* 0x002fc60007810000 */
[----:B------:R-:W-:Y:S01]  /*7300*/  ULOP3.LUT UR6, UR6, 0x10000, URZ, 0xfc, !UPT ;  /* 0x0001000006067892 */ /* 0x000fe2000f8efc3f */
[----:B------:R-:W1:Y:S01]  /*7310*/  MUFU.TANH R202, R202 ;  /* 0x000000ca00ca7308 */ /* 0x000e620000002400 */
[----:B--2---:R-:W-:Y:S01]  /*7320*/  FMNMX.FTZ R89, R198, R89, !PT ;  /* 0x00000059c6597209 */ /* 0x004fe20007810000 */
[----:B------:R-:W-:-:S01]  /*7330*/  FADD.FTZ R228, -R88, R5 ;  /* 0x0000000558e47221 */ /* 0x000fc20000010100 */
[----:B------:R-:W-:-:S05]  /*7340*/  UIMAD UR10, UR49, 0x500, UR6 ;  /* 0x00000500310a78a4 */ /* 0x000fca000f8e0206 */
[----:B------:R-:W2:Y:S01]  /*7350*/  MUFU.TANH R118, R118 ;  /* 0x0000007600767308 */ /* 0x000ea20000002400 */
[----:B0-----:R-:W-:Y:S01]  /*7360*/  FMNMX.FTZ R89, R114, R89, !PT ;  /* 0x0000005972597209 */ /* 0x001fe20007810000 */
[----:B------:R-:W-:Y:S02]  /*7370*/  UMOV UR6, UR10 ;  /* 0x0000000a00067c82 */ /* 0x000fe40008000000 */
[----:B------:R-:W-:Y:S01]  /*7380*/  QGMMA.64x128x32.F32.E4M3.E4M3 R24, R172, gdesc[UR4], R24, gsb0 ;  /* 0x01e00004ac187df3 */ /* 0x000fe20008000818 */
[----:B------:R-:W-:Y:S01]  /*7390*/  UIADD3 UR6, UR10, 0x100, URZ ;  /* 0x000001000a067890 */ /* 0x000fe2000fffe03f */
[----:B------:R-:W-:Y:S02]  /*73a0*/  UMOV UR7, 0xc0000010 ;  /* 0xc000001000077882 */ /* 0x000fe40000000000 */
        /* <DEDUP_REMOVED lines=17> */
[----:B0-----:R-:W-:-:S04]  /*74c0*/  FMNMX.FTZ R89, R98, R89, !PT ;  /* 0x0000005962597209 */ /* 0x001fc80007810000 */
[----:B-1----:R-:W-:-:S04]  /*74d0*/  FMNMX.FTZ R89, R100, R89, !PT ;  /* 0x0000005964597209 */ /* 0x002fc80007810000 */
[----:B--2---:R-:W-:-:S05]  /*74e0*/  FMNMX.FTZ R90, R102, R89, !PT ;  /* 0x00000059665a7209 */ /* 0x004fca0007810000 */
[----:B------:R-:W0:Y:S02]  /*74f0*/  SHFL.BFLY PT, R89, R90, 0x2, 0x1f ;  /* 0x0c401f005a597f89 */ /* 0x000e2400000e0000 */
[----:B0-----:R-:W-:Y:S02]  /*7500*/  FMNMX.FTZ R93, R90, R89, !PT ;  /* 0x000000595a5d7209 */ /* 0x001fe40007810000 */
[----:B------:R-:W0:Y:S03]  /*7510*/  LDC R89, c[0x0][0x988] ;  /* 0x00026200ff597b82 */ /* 0x000e260000000800 */
[----:B------:R-:W1:Y:S01]  /*7520*/  SHFL.BFLY PT, R230, R93, 0x1, 0x1f ;  /* 0x0c201f005de67f89 */ /* 0x000e6200000e0000 */
[----:B0-----:R-:W-:-:S01]  /*7530*/  FFMA.FTZ R105, R88, R89, -8 ;  /* 0xc100000058697423 */ /* 0x001fc20000010059 */
[----:B------:R-:W-:Y:S01]  /*7540*/  FMUL.FTZ R228, R228, R89 ;  /* 0x00000059e4e47220 */ /* 0x000fe20000410000 */
[----:B------:R-:W-:-:S02]  /*7550*/  WARPGROUP.DEPBAR.LE gsb0, 0x0 ;  /* 0x00008000000079c5 */ /* 0x000fc40000010000 */
[----:B------:R-:W-:Y:S01]  /*7560*/  WARPGROUP.ARRIVE ;  /* 0x00000000000079c5 */ /* 0x000fe20000000000 */
[----:B-1----:R-:W-:Y:S01]  /*7570*/  FMNMX.FTZ R90, R93, R230, !PT ;  /* 0x000000e65d5a7209 */ /* 0x002fe20007810000 */
[-CC-:B------:R-:W-:Y:S01]  /*7580*/  FFMA.FTZ R91, R10, R89.reuse, -R105.reuse ;  /* 0x000000590a5b7223 */ /* 0x180fe20000010869 */
[----:B------:R-:W-:-:S01]  /*7590*/  FFMA.FTZ R10, R9, R89, -R105 ;  /* 0x00000059090a7223 */ /* 0x000fc20000010869 */
[-CC-:B------:R-:W-:Y:S01]  /*75a0*/  FFMA.FTZ R9, R13, R89.reuse, -R105.reuse ;  /* 0x000000590d097223 */ /* 0x180fe20000010869 */
[----:B------:R-:W-:-:S01]  /*75b0*/  FFMA.FTZ R101, R120, R89, -R105 ;  /* 0x0000005978657223 */ /* 0x000fc20000010869 */
[----:B------:R-:W-:Y:S01]  /*75c0*/  QGMMA.64x128x32.F32.E4M3.E4M3 R24, R176, gdesc[UR4], R24, gsb0 ;  /* 0x01e00004b0187df3 */ /* 0x000fe20008000818 */
[----:B------:R-:W-:Y:S01]  /*75d0*/  UIADD3 UR6, UR10, 0x200, URZ ;  /* 0x000002000a067890 */ /* 0x000fe2000fffe03f */
[-CC-:B------:R-:W-:Y:S01]  /*75e0*/  FFMA.FTZ R103, R124, R89.reuse, -R105.reuse ;  /* 0x000000597c677223 */ /* 0x180fe20000010869 */
[----:B------:R-:W-:Y:S01]  /*75f0*/  UMOV UR7, 0xc0000010 ;  /* 0xc000001000077882 */ /* 0x000fe20000000000 */
        /* <DEDUP_REMOVED lines=34> */
[----:B------:R-:W-:Y:S01]  /*7820*/  FFMA.FTZ R174, R226, R89, -R105 ;  /* 0x00000059e2ae7223 */ /* 0x000fe20000010869 */
[----:B------:R-:W-:-:S01]  /*7830*/  FADD.FTZ R230, -R90, R8 ;  /* 0x000000085ae67221 */ /* 0x000fc20000010100 */
[-C--:B------:R-:W-:Y:S01]  /*7840*/  FFMA.FTZ R105, R90, R89.reuse, -8 ;  /* 0xc10000005a697423 */ /* 0x080fe20000010059 */
[----:B------:R-:W-:Y:S02]  /*7850*/  MUFU.EX2 R8, R228 ;  /* 0x000000e400087308 */ /* 0x000fe40000000800 */
[-C--:B------:R-:W-:Y:S01]  /*7860*/  FMUL.FTZ R5, R230, R89.reuse ;  /* 0x00000059e6057220 */ /* 0x080fe20000410000 */
[-CC-:B------:R-:W-:Y:S01]  /*7870*/  FFMA.FTZ R131, R154, R89.reuse, -R105.reuse ;  /* 0x000000599a837223 */ /* 0x180fe20000010869 */
[----:B------:R-:W-:-:S01]  /*7880*/  FFMA.FTZ R133, R157, R89, -R105 ;  /* 0x000000599d857223 */ /* 0x000fc20000010869 */
[-CC-:B------:R-:W-:Y:S01]  /*7890*/  FFMA.FTZ R154, R158, R89.reuse, -R105.reuse ;  /* 0x000000599e9a7223 */ /* 0x180fe20000010869 */
[----:B------:R-:W-:-:S01]  /*78a0*/  FFMA.FTZ R135, R138, R89, -R105 ;  /* 0x000000598a877223 */ /* 0x000fc20000010869 */
[-CC-:B------:R-:W-:Y:S01]  /*78b0*/  FFMA.FTZ R138, R139, R89.reuse, -R105.reuse ;  /* 0x000000598b8a7223 */ /* 0x180fe20000010869 */
        /* <DEDUP_REMOVED lines=17> */
[----:B0-----:R-:W-:-:S01]  /*79d0*/  FFMA.FTZ R7, R8, R7, R91 ;  /* 0x0000000708077223 */ /* 0x001fc2000001005b */
        /* <DEDUP_REMOVED lines=11> */
[----:B------:R-:W-:-:S03]  /*7a90*/  FFMA.FTZ R102, R102, R89, -R105 ;  /* 0x0000005966667223 */ /* 0x000fc60000010869 */
[----:B------:R-:W2:Y:S01]  /*7aa0*/  MUFU.EX2 R14, R14 ;  /* 0x0000000e000e7308 */ /* 0x000ea20000000800 */
[----:B-1----:R-:W-:-:S07]  /*7ab0*/  FADD.FTZ R158, R10, R7 ;  /* 0x000000070a9e7221 */ /* 0x002fce0000010000 */
[----:B------:R-:W1:Y:S01]  /*7ac0*/  MUFU.EX2 R13, R13 ;  /* 0x0000000d000d7308 */ /* 0x000e620000000800 */
[----:B0-----:R-:W-:-:S07]  /*7ad0*/  FADD.FTZ R147, R9, R158 ;  /* 0x0000009e09937221 */ /* 0x001fce0000010000 */
[----:B------:R-:W0:Y:S01]  /*7ae0*/  MUFU.EX2 R152, R152 ;  /* 0x0000009800987308 */ /* 0x000e220000000800 */
[----:B--2---:R-:W-:-:S07]  /*7af0*/  FADD.FTZ R158, R14, R147 ;  /* 0x000000930e9e7221 */ /* 0x004fce0000010000 */
[----:B------:R-:W-:Y:S01]  /*7b00*/  MUFU.EX2 R131, R131 ;  /* 0x0000008300837308 */ /* 0x000fe20000000800 */
[----:B-1----:R-:W-:-:S07]  /*7b10*/  FADD.FTZ R147, R13, R158 ;  /* 0x0000009e0d937221 */ /* 0x002fce0000010000 */
[----:B------:R-:W-:Y:S01]  /*7b20*/  MUFU.EX2 R21, R21 ;  /* 0x0000001500157308 */ /* 0x000fe20000000800 */
[----:B0-----:R-:W-:-:S01]  /*7b30*/  FADD.FTZ R158, R152, R147 ;  /* 0x00000093989e7221 */ /* 0x001fc20000010000 */
[----:B------:R-:W-:-:S06]  /*7b40*/  FFMA.FTZ R147, R194, R89, -R105 ;  /* 0x00000059c2937223 */ /* 0x000fcc0000010869 */
[----:B------:R-:W-:Y:S08]  /*7b50*/  MUFU.EX2 R133, R133 ;  /* 0x0000008500857308 */ /* 0x000ff00000000800 */
[----:B------:R-:W-:Y:S08]  /*7b60*/  MUFU.EX2 R156, R156 ;  /* 0x0000009c009c7308 */ /* 0x000ff00000000800 */
[----:B------:R-:W-:Y:S01]  /*7b70*/  MUFU.EX2 R154, R154 ;  /* 0x0000009a009a7308 */ /* 0x000fe20000000800 */
[----:B------:R-:W-:-:S02]  /*7b80*/  WARPGROUP.DEPBAR.LE gsb0, 0x0 ;  /* 0x00008000000079c5 */ /* 0x000fc40000010000 */
[----:B------:R-:W-:Y:S01]  /*7b90*/  WARPGROUP.ARRIVE ;  /* 0x00000000000079c5 */ /* 0x000fe20000000000 */
[----:B------:R-:W-:-:S01]  /*7ba0*/  FFMA.FTZ R176, R11, R89, -R105 ;  /* 0x000000590bb07223 */ /* 0x000fc20000010869 */
[-CC-:B------:R-:W-:Y:S01]  /*7bb0*/  FFMA.FTZ R11, R12, R89.reuse, -R105.reuse ;  /* 0x000000590c0b7223 */ /* 0x180fe20000010869 */
[----:B------:R-:W-:-:S01]  /*7bc0*/  FFMA.FTZ R12, R15, R89, -R105 ;  /* 0x000000590f0c7223 */ /* 0x000fc20000010869 */
[-CC-:B------:R-:W-:Y:S01]  /*7bd0*/  FFMA.FTZ R15, R20, R89.reuse, -R105.reuse ;  /* 0x00000059140f7223 */ /* 0x180fe20000010869 */
[----:B------:R-:W-:-:S01]  /*7be0*/  FFMA.FTZ R20, R153, R89, -R105 ;  /* 0x0000005999147223 */ /* 0x000fc20000010869 */
[----:B------:R-:W-:Y:S01]  /*7bf0*/  QGMMA.64x128x32.F32.E4M3.E4M3 R24, R180, gdesc[UR4], R24, gsb0 ;  /* 0x01e00004b4187df3 */ /* 0x000fe20008000818 */
[----:B------:R-:W-:Y:S01]  /*7c00*/  UIADD3 UR6, UR10, 0x300, URZ ;  /* 0x000003000a067890 */ /* 0x000fe2000fffe03f */
[----:B------:R-:W0:Y:S01]  /*7c10*/  MUFU.EX2 R176, R176 ;  /* 0x000000b000b07308 */ /* 0x000e220000000800 */
[----:B------:R-:W-:-:S07]  /*7c20*/  UMOV UR7, 0xc0000010 ;  /* 0xc000001000077882 */ /* 0x000fce0000000000 */
[----:B------:R-:W1:Y:S08]  /*7c30*/  MUFU.EX2 R11, R11 ;  /* 0x0000000b000b7308 */ /* 0x000e700000000800 */
[----:B------:R-:W2:Y:S01]  /*7c40*/  MUFU.EX2 R12, R12 ;  /* 0x0000000c000c7308 */ /* 0x000ea20000000800 */
[----:B0-----:R-:W-:-:S07]  /*7c50*/  FFMA.FTZ R6, R5, R6, R176 ;  /* 0x0000000605067223 */ /* 0x001fce00000100b0 */
[----:B------:R-:W0:Y:S01]  /*7c60*/  MUFU.EX2 R15, R15 ;  /* 0x0000000f000f7308 */ /* 0x000e220000000800 */
[----:B-1----:R-:W-:-:S07]  /*7c70*/  FADD.FTZ R7, R11, R6 ;  /* 0x000000060b077221 */ /* 0x002fce0000010000 */
[----:B------:R-:W1:Y:S01]  /*7c80*/  MUFU.EX2 R20, R20 ;  /* 0x0000001400147308 */ /* 0x000e620000000800 */
[----:B--2---:R-:W-:-:S07]  /*7c90*/  FADD.FTZ R6, R12, R7 ;  /* 0x000000070c067221 */ /* 0x004fce0000010000 */
[----:B------:R-:W2:Y:S01]  /*7ca0*/  MUFU.EX2 R93, R93 ;  /* 0x0000005d005d7308 */ /* 0x000ea20000000800 */
[----:B0-----:R-:W-:-:S07]  /*7cb0*/  FADD.FTZ R7, R15, R6 ;  /* 0x000000060f077221 */ /* 0x001fce0000010000 */
[----:B------:R-:W0:Y:S01]  /*7cc0*/  MUFU.EX2 R135, R135 ;  /* 0x0000008700877308 */ /* 0x000e220000000800 */
[----:B-1----:R-:W-:-:S01]  /*7cd0*/  FADD.FTZ R6, R20, R7 ;  /* 0x0000000714067221 */ /* 0x002fc20000010000 */
[----:B------:R-:W-:-:S03]  /*7ce0*/  FADD.FTZ R7, R21, R158 ;  /* 0x0000009e15077221 */ /* 0x000fc60000010000 */
[----:B------:R-:W-:-:S03]  /*7cf0*/  FADD.FTZ R6, R131, R6 ;  /* 0x0000000683067221 */ /* 0x000fc60000010000 */
[----:B------:R-:W1:Y:S01]  /*7d00*/  MUFU.EX2 R136, R136 ;  /* 0x0000008800887308 */ /* 0x000e620000000800 */
[----:B------:R-:W-:-:S01]  /*7d10*/  FADD.FTZ R149, R133, R6 ;  /* 0x0000000685957221 */ /* 0x000fc20000010000 */
[----:B------:R-:W-:-:S03]  /*7d20*/  FADD.FTZ R6, R156, R7 ;  /* 0x000000079c067221 */ /* 0x000fc60000010000 */
[----:B------:R-:W-:Y:S01]  /*7d30*/  FADD.FTZ R158, R154, R149 ;  /* 0x000000959a9e7221 */ /* 0x000fe20000010000 */
[----:B--2---:R-:W-:-:S02]  /*7d40*/  FADD.FTZ R7, R93, R6 ;  /* 0x000000065d077221 */ /* 0x004fc40000010000 */
[----:B------:R-:W2:Y:S01]  /*7d50*/  MUFU.EX2 R138, R138 ;  /* 0x0000008a008a7308 */ /* 0x000ea20000000800 */
[----:B0-----:R-:W-:-:S07]  /*7d60*/  FADD.FTZ R149, R135, R158 ;  /* 0x0000009e87957221 */ /* 0x001fce0000010000 */
[----:B------:R-:W0:Y:S01]  /*7d70*/  MUFU.EX2 R95, R95 ;  /* 0x0000005f005f7308 */ /* 0x000e220000000800 */
[----:B-1----:R-:W-:-:S07]  /*7d80*/  FADD.FTZ R6, R136, R7 ;  /* 0x0000000788067221 */ /* 0x002fce0000010000 */
[----:B------:R-:W1:Y:S01]  /*7d90*/  MUFU.EX2 R137, R137 ;  /* 0x0000008900897308 */ /* 0x000e620000000800 */
[----:B--2---:R-:W-:-:S01]  /*7da0*/  FADD.FTZ R158, R138, R149 ;  /* 0x000000958a9e7221 */ /* 0x004fc20000010000 */
[----:B------:R-:W-:-:S06]  /*7db0*/  FFMA.FTZ R149, R198, R89, -R105 ;  /* 0x00000059c6957223 */ /* 0x000fcc0000010869 */
        /* <DEDUP_REMOVED lines=13> */
[----:B0-----:R-:W-:-:S01]  /*7e90*/  FADD.FTZ R6, R144, R7 ;  /* 0x0000000790067221 */ /* 0x001fc20000010000 */
[----:B------:R-:W-:Y:S02]  /*7ea0*/  WARPGROUP.DEPBAR.LE gsb0, 0x0 ;  /* 0x00008000000079c5 */ /* 0x000fe40000010000 */
[----:B------:R-:W-:-:S04]  /*7eb0*/  WARPGROUP.ARRIVE ;  /* 0x00000000000079c5 */ /* 0x000fc80000000000 */
[----:B------:R-:W0:Y:S01]  /*7ec0*/  MUFU.EX2 R141, R141 ;  /* 0x0000008d008d7308 */ /* 0x000e220000000800 */
[----:B-1----:R-:W-:-:S01]  /*7ed0*/  FADD.FTZ R158, R146, R151 ;  /* 0x00000097929e7221 */ /* 0x002fc20000010000 */
[----:B------:R-:W-:Y:S01]  /*7ee0*/  FFMA.FTZ R151, R202, R89, -R105 ;  /* 0x00000059ca977223 */ /* 0x000fe20000010869 */
[----:B------:R-:W-:Y:S01]  /*7ef0*/  QGMMA.64x128x32.F32.E4M3.E4M3 R24, R184, gdesc[UR4], R24, gsb0 ;  /* 0x01e00004b8187df3 */ /* 0x000fe20008000818 */
[----:B------:R-:W-:Y:S01]  /*7f00*/  UIADD3 UR6, UR10, 0x400, URZ ;  /* 0x000004000a067890 */ /* 0x000fe2000fffe03f */
[----:B------:R-:W-:-:S03]  /*7f10*/  UMOV UR7, 0xc0000010 ;  /* 0xc000001000077882 */ /* 0x000fc60000000000 */
        /* <DEDUP_REMOVED lines=22> */
[----:B------:R-:W-:-:S06]  /*8080*/  FFMA.FTZ R153, R208, R89, -R105 ;  /* 0x00000059d0997223 */ /* 0x000fcc0000010869 */
        /* <DEDUP_REMOVED lines=15> */
[----:B------:R-:W-:Y:S02]  /*8180*/  WARPGROUP.DEPBAR.LE gsb0, 0x0 ;  /* 0x00008000000079c5 */ /* 0x000fe40000010000 */
[----:B------:R-:W-:-:S04]  /*8190*/  WARPGROUP.ARRIVE ;  /* 0x00000000000079c5 */ /* 0x000fc80000000000 */
[----:B------:R-:W1:Y:S01]  /*81a0*/  MUFU.EX2 R104, R104 ;  /* 0x0000006800687308 */ /* 0x000e620000000800 */
[----:B--2---:R-:W-:-:S01]  /*81b0*/  FADD.FTZ R157, R132, R157 ;  /* 0x0000009d849d7221 */ /* 0x004fc20000010000 */
[----:B------:R-:W-:Y:S06]  /*81c0*/  QGMMA.64x128x32.F32.E4M3.E4M3 R24, R188, gdesc[UR4], R24, gsb0 ;  /* 0x01e00004bc187df3 */ /* 0x000fec0008000818 */
        /* <DEDUP_REMOVED lines=16> */
[----:B------:R-:W-:-:S06]  /*82d0*/  IADD3 R6, -R22, 0xb, RZ ;  /* 0x0000000b16067810 */ /* 0x000fcc0007ffe1ff */
[----:B------:R-:W1:Y:S01]  /*82e0*/  MUFU.EX2 R114, R114 ;  /* 0x0000007200727308 */ /* 0x000e620000000800 */
[----:B--2---:R-:W-:-:S07]  /*82f0*/  FADD.FTZ R157, R149, R162 ;  /* 0x000000a2959d7221 */ /* 0x004fce0000010000 */
[----:B------:R-:W2:Y:S01]  /*8300*/  MUFU.EX2 R115, R115 ;  /* 0x0000007300737308 */ /* 0x000ea20000000800 */
[----:B0-----:R-:W-:-:S07]  /*8310*/  FADD.FTZ R162, R112, R7 ;  /* 0x0000000770a27221 */ /* 0x001fce0000010000 */
[----:B------:R-:W0:Y:S01]  /*8320*/  MUFU.EX2 R151, R151 ;  /* 0x0000009700977308 */ /* 0x000e220000000800 */
[----:B-1----:R-:W-:-:S07]  /*8330*/  FADD.FTZ R166, R114, R157 ;  /* 0x0000009d72a67221 */ /* 0x002fce0000010000 */
[----:B------:R-:W-:Y:S01]  /*8340*/  MUFU.EX2 R116, R116 ;  /* 0x0000007400747308 */ /* 0x000fe20000000800 */
[----:B--2---:R-:W-:-:S07]  /*8350*/  FADD.FTZ R7, R115, R162 ;  /* 0x000000a273077221 */ /* 0x004fce0000010000 */
[----:B------:R-:W1:Y:S01]  /*8360*/  MUFU.EX2 R118, R118 ;  /* 0x0000007600767308 */ /* 0x000e620000000800 */
[----:B0-----:R-:W-:-:S01]  /*8370*/  FADD.FTZ R157, R151, R166 ;  /* 0x000000a6979d7221 */ /* 0x001fc20000010000 */
[----:B------:R-:W-:-:S06]  /*8380*/  IMAD.U32 R166, RZ, RZ, UR50 ;  /* 0x00000032ffa67e24 */ /* 0x000fcc000f8e00ff */
[----:B------:R-:W-:Y:S08]  /*8390*/  MUFU.EX2 R117, R117 ;  /* 0x0000007500757308 */ /* 0x000ff00000000800 */
[----:B------:R-:W0:Y:S01]  /*83a0*/  MUFU.EX2 R155, R155 ;  /* 0x0000009b009b7308 */ /* 0x000e220000000800 */
[----:B-1----:R-:W-:-:S07]  /*83b0*/  FADD.FTZ R162, R118, R157 ;  /* 0x0000009d76a27221 */ /* 0x002fce0000010000 */
[----:B------:R-:W-:Y:S08]  /*83c0*/  MUFU.EX2 R119, R119 ;  /* 0x0000007700777308 */ /* 0x000ff00000000800 */
[----:B------:R-:W1:Y:S01]  /*83d0*/  MUFU.EX2 R153, R153 ;  /* 0x0000009900997308 */ /* 0x000e620000000800 */
[----:B0-----:R-:W-:-:S07]  /*83e0*/  FADD.FTZ R162, R155, R162 ;  /* 0x000000a29ba27221 */ /* 0x001fce0000010000 */
[----:B------:R-:W-:Y:S01]  /*83f0*/  MUFU.EX2 R160, R160 ;  /* 0x000000a000a07308 */ /* 0x000fe20000000800 */
[----:B------:R-:W-:-:S07]  /*8400*/  WARPGROUP.DEPBAR.LE gsb0, 0x0 ;  /* 0x00008000000079c5 */ /* 0x000fce0000010000 */
[----:B------:R-:W0:Y:S01]  /*8410*/  MUFU.EX2 R158, R158 ;  /* 0x0000009e009e7308 */ /* 0x000e220000000800 */
[----:B-1----:R-:W-:-:S07]  /*8420*/  FADD.FTZ R157, R153, R162 ;  /* 0x000000a2999d7221 */ /* 0x002fce0000010000 */
[----:B------:R-:W-:Y:S08]  /*8430*/  MUFU.EX2 R121, R121 ;  /* 0x0000007900797308 */ /* 0x000ff00000000800 */
[----:B------:R-:W1:Y:S01]  /*8440*/  MUFU.EX2 R178, R92 ;  /* 0x0000005c00b27308 */ /* 0x000e620000000800 */
[----:B0-----:R-:W-:-:S07]  /*8450*/  FADD.FTZ R157, R158, R157 ;  /* 0x0000009d9e9d7221 */ /* 0x001fce0000010000 */
[----:B------:R0:W2:Y:S08]  /*8460*/  MUFU.EX2 R159, R94 ;  /* 0x0000005e009f7308 */ /* 0x0000b00000000800 */
[----:B------:R-:W-:Y:S01]  /*8470*/  MUFU.EX2 R164, R164 ;  /* 0x000000a400a47308 */ /* 0x000fe20000000800 */
[----:B0-----:R-:W-:-:S01]  /*8480*/  FADD.FTZ R94, R116, R7 ;  /* 0x00000007745e7221 */ /* 0x001fc20000010000 */
[----:B-1----:R-:W-:-:S03]  /*8490*/  FADD.FTZ R157, R178, R157 ;  /* 0x0000009db29d7221 */ /* 0x002fc60000010000 */
[----:B------:R-:W-:-:S03]  /*84a0*/  FADD.FTZ R94, R117, R94 ;  /* 0x0000005e755e7221 */ /* 0x000fc60000010000 */
[----:B------:R0:W1:Y:S01]  /*84b0*/  MUFU.EX2 R92, R96 ;  /* 0x00000060005c7308 */ /* 0x0000620000000800 */
[----:B------:R-:W-:-:S01]  /*84c0*/  FADD.FTZ R7, R119, R94 ;  /* 0x0000005e77077221 */ /* 0x000fc20000010000 */
[----:B--2---:R-:W-:-:S03]  /*84d0*/  FADD.FTZ R157, R159, R157 ;  /* 0x0000009d9f9d7221 */ /* 0x004fc60000010000 */
[----:B------:R-:W-:-:S03]  /*84e0*/  FADD.FTZ R94, R160, R7 ;  /* 0x00000007a05e7221 */ /* 0x000fc60000010000 */
[----:B------:R-:W2:Y:S01]  /*84f0*/  MUFU.EX2 R125, R125 ;  /* 0x0000007d007d7308 */ /* 0x000ea20000000800 */
[----:B0-----:R-:W-:Y:S01]  /*8500*/  @!P1 IMAD R96, R166, 0x8, R3 ;  /* 0x00000008a6609824 */ /* 0x001fe200078e0203 */
[----:B------:R0:W-:Y:S06]  /*8510*/  BAR.ARV R6, 0x100 ;  /* 0x000400060000751d */ /* 0x0001ec0000002000 */
[----:B------:R-:W-:Y:S01]  /*8520*/  MUFU.EX2 R172, R172 ;  /* 0x000000ac00ac7308 */ /* 0x000fe20000000800 */
[----:B------:R-:W-:-:S01]  /*8530*/  FADD.FTZ R7, R121, R94 ;  /* 0x0000005e79077221 */ /* 0x000fc20000010000 */
[----:B0-----:R-:W-:-:S02]  /*8540*/  @!P1 VIADD R6, R96, 0x29840 ;  /* 0x0002984060069836 */ /* 0x001fc40000000000 */
[----:B-1----:R-:W-:-:S03]  /*8550*/  FADD.FTZ R157, R92, R157 ;  /* 0x0000009d5c9d7221 */ /* 0x002fc60000010000 */
[----:B------:R-:W-:Y:S01]  /*8560*/  @!P1 PRMT R6, RZ, 0x654, R6 ;  /* 0x00000654ff069816 */ /* 0x000fe20000000006 */
[----:B------:R-:W0:Y:S03]  /*8570*/  MUFU.EX2 R98, R98 ;  /* 0x0000006200627308 */ /* 0x000e260000000800 */
[----:B------:R1:W-:Y:S05]  /*8580*/  @!P1 SYNCS.ARRIVE.TRANS64.RED.A1T0 RZ, [R6+URZ], RZ ;  /* 0x000000ff06ff99a7 */ /* 0x0003ea000810043f */
[----:B------:R-:W3:Y:S01]  /*8590*/  MUFU.EX2 R129, R129 ;  /* 0x0000008100817308 */ /* 0x000ee20000000800 */
[----:B-1----:R-:W-:-:S04]  /*85a0*/  FADD.FTZ R6, R164, R7 ;  /* 0x00000007a4067221 */ /* 0x002fc80000010000 */
[----:B--2---:R-:W-:-:S03]  /*85b0*/  FADD.FTZ R7, R125, R6 ;  /* 0x000000067d077221 */ /* 0x004fc60000010000 */
[----:B------:R-:W1:Y:S01]  /*85c0*/  MUFU.EX2 R100, R100 ;  /* 0x0000006400647308 */ /* 0x000e620000000800 */
[----:B0-----:R-:W-:-:S01]  /*85d0*/  FADD.FTZ R157, R98, R157 ;  /* 0x0000009d629d7221 */ /* 0x001fc20000010000 */
[----:B------:R-:W-:-:S06]  /*85e0*/  FADD.FTZ R6, R172, R7 ;  /* 0x00000007ac067221 */ /* 0x000fcc0000010000 */
[----:B------:R-:W0:Y:S01]  /*85f0*/  MUFU.EX2 R174, R174 ;  /* 0x000000ae00ae7308 */ /* 0x000e220000000800 */
[----:B---3--:R-:W-:-:S07]  /*8600*/  FADD.FTZ R7, R129, R6 ;  /* 0x0000000681077221 */ /* 0x008fce0000010000 */
[----:B------:R-:W2:Y:S01]  /*8610*/  MUFU.EX2 R102, R102 ;  /* 0x0000006600667308 */ /* 0x000ea20000000800 */
[----:B-1----:R-:W-:-:S01]  /*8620*/  FADD.FTZ R157, R100, R157 ;  /* 0x0000009d649d7221 */ /* 0x002fc20000010000 */
[----:B0-----:R-:W-:-:S03]  /*8630*/  FADD.FTZ R7, R174, R7 ;  /* 0x00000007ae077221 */ /* 0x001fc60000010000 */
[----:B--2---:R-:W-:Y:S01]  /*8640*/  FADD.FTZ R6, R102, R157 ;  /* 0x0000009d66067221 */ /* 0x004fe20000010000 */
[----:B------:R-:W-:Y:S06]  /*8650*/  @!P0 BRA `(.L_x_264) ;  /* 0x0000000000048947 */ /* 0x000fec0003800000 */
[----:B------:R-:W-:Y:S01]  /*8660*/  BPT.TRAP 0x1 ;  /* 0x000000040000795c */ /* 0x000fe20000300000 */
.L_x_264:
[----:B------:R-:W-:Y:S01]  /*8670*/  F2FP.SATFINITE.E4M3.F32.PACK_AB_MERGE_C R12, R15, R12, RZ ;  /* 0x0000000c0f0c723e */ /* 0x000fe200048070ff */
[----:B------:R-:W-:Y:S01]  /*8680*/  UIADD3 UR6, UR48, -0x1, URZ ;  /* 0xffffffff30067890 */ /* 0x000fe2000fffe03f */
[----:B------:R-:W-:Y:S01]  /*8690*/  F2FP.SATFINITE.E4M3.F32.PACK_AB_MERGE_C R9, R14, R9, RZ ;  /* 0x000000090e09723e */ /* 0x000fe200048070ff */
[----:B------:R-:W-:Y:S01]  /*86a0*/  UMOV UR51, UR42 ;  /* 0x0000002a00337c82 */ /* 0x000fe20008000000 */
[----:B------:R-:W-:Y:S01]  /*86b0*/  F2FP.SATFINITE.E4M3.F32.PACK_AB_MERGE_C R173, R11, R176, R12 ;  /* 0x000000b00bad723e */ /* 0x000fe2000480700c */
[----:B------:R-:W-:Y:S01]  /*86c0*/  IMAD.U32 R12, RZ, RZ, UR49 ;  /* 0x00000031ff0c7e24 */ /* 0x000fe2000f8e00ff */
[----:B------:R-:W-:Y:S01]  /*86d0*/  F2FP.SATFINITE.E4M3.F32.PACK_AB_MERGE_C R10, R10, R91, R9 ;  /* 0x0000005b0a0a723e */ /* 0x000fe20004807009 */
[----:B------:R-:W-:Y:S01]  /*86e0*/  UMOV UR49, UR50 ;  /* 0x0000003200317c82 */ /* 0x000fe20008000000 */
[----:B------:R-:W-:Y:S01]  /*86f0*/  ISETP.LT.AND P1, PT, RZ, UR48, PT ;  /* 0x00000030ff007c0c */ /* 0x000fe2000bf21270 */
[----:B------:R-:W-:Y:S01]  /*8700*/  IMAD R9, R12, 0x8, R3 ;  /* 0x000000080c097824 */ /* 0x000fe200078e0203 */
[----:B------:R-:W-:Y:S01]  /*8710*/  F2FP.SATFINITE.E4M3.F32.PACK_AB_MERGE_C R129, R174, R129, RZ ;  /* 0x00000081ae81723e */ /* 0x000fe200048070ff */
[----:B------:R-:W-:Y:S01]  /*8720*/  UMOV UR48, UR6 ;  /* 0x0000000600307c82 */ /* 0x000fe20008000000 */
[----:B------:R-:W-:Y:S01]  /*8730*/  F2FP.SATFINITE.E4M3.F32.PACK_AB_MERGE_C R21, R156, R21, RZ ;  /* 0x000000159c15723e */ /* 0x000fe200048070ff */
[----:B------:R-:W-:Y:S01]  /*8740*/  VIADD R9, R9, 0x29860 ;  /* 0x0002986009097836 */ /* 0x000fe20000000000 */
[----:B------:R-:W-:Y:S01]  /*8750*/  F2FP.SATFINITE.E4M3.F32.PACK_AB_MERGE_C R133, R154, R133, RZ ;  /* 0x000000859a85723e */ /* 0x000fe200048070ff */
[-C--:B------:R-:W-:Y:S01]  /*8760*/  FMUL.FTZ R24, R24, R8.reuse ;  /* 0x0000000818187220 */ /* 0x080fe20000410000 */
[----:B------:R-:W-:Y:S01]  /*8770*/  F2FP.SATFINITE.E4M3.F32.PACK_AB_MERGE_C R95, R140, R95, RZ ;  /* 0x0000005f8c5f723e */ /* 0x000fe200048070ff */
[-C--:B------:R-:W-:Y:S01]  /*8780*/  FMUL.FTZ R25, R25, R8.reuse ;  /* 0x0000000819197220 */ /* 0x080fe20000410000 */
[----:B------:R-:W-:Y:S01]  /*8790*/  PRMT R9, R4, 0x654, R9 ;  /* 0x0000065404097816 */ /* 0x000fe20000000009 */
[-C--:B------:R-:W-:Y:S01]  /*87a0*/  FMUL.FTZ R28, R28, R8.reuse ;  /* 0x000000081c1c7220 */ /* 0x080fe20000410000 */
[----:B------:R-:W-:Y:S01]  /*87b0*/  F2FP.SATFINITE.E4M3.F32.PACK_AB_MERGE_C R137, R142, R137, RZ ;  /* 0x000000898e89723e */ /* 0x000fe200048070ff */
[-C--:B------:R-:W-:Y:S01]  /*87c0*/  FMUL.FTZ R29, R29, R8.reuse ;  /* 0x000000081d1d7220 */ /* 0x080fe20000410000 */
[----:B------:R-:W-:Y:S01]  /*87d0*/  F2FP.SATFINITE.E4M3.F32.PACK_AB_MERGE_C R99, R148, R99, RZ ;  /* 0x000000639463723e */ /* 0x000fe200048070ff */
[----:B------:R0:W-:Y:S01]  /*87e0*/  SYNCS.ARRIVE.TRANS64.RED.A1T0 RZ, [R9+URZ], RZ ;  /* 0x000000ff09ff79a7 */ /* 0x0001e2000810043f */
        /* <DEDUP_REMOVED lines=93> */
[----:B0-----:R-:W-:Y:S06]  /*8dc0*/  @P1 BRA `(.L_x_265) ;  /* 0xffffffc800301947 */ /* 0x001fec000383ffff */
.L_x_255:
[----:B------:R-:W-:Y:S06]  /*8dd0*/  BAR.ARV 0x8, 0x120 ;  /* 0x0204800000007b1d */ /* 0x000fec0000002000 */
[----:B------:R-:W-:Y:S05]  /*8de0*/  @!P0 BRA `(.L_x_266) ;  /* 0x0000000000048947 */ /* 0x000fea0003800000 */
[----:B------:R-:W-:Y:S01]  /*8df0*/  BPT.TRAP 0x1 ;  /* 0x000000040000795c */ /* 0x000fe20000300000 */
.L_x_266:
[----:B------:R-:W-:Y:S01]  /*8e00*/  IMAD.U32 R0, RZ, RZ, UR50 ;  /* 0x00000032ff007e24 */ /* 0x000fe2000f8e00ff */
[----:B------:R-:W-:-:S03]  /*8e10*/  MOV R5, UR42 ;  /* 0x0000002a00057c02 */ /* 0x000fc60008000f00 */
[----:B------:R-:W-:Y:S01]  /*8e20*/  IMAD R15, R0, 0x8, R3 ;  /* 0x00000008000f7824 */ /* 0x000fe200078e0203 */
[----:B------:R-:W-:-:S04]  /*8e30*/  SHF.L.U32 R0, R5, 0x1f, RZ ;  /* 0x0000001f05007819 */ /* 0x000fc800000006ff */
[----:B------:R0:W1:Y:S01]  /*8e40*/  SYNCS.PHASECHK.TRANS64.TRYWAIT P1, [R15+URZ+0x29850], R0 ;  /* 0x029850000f0075a7 */ /* 0x000062000802017f */
[----:B------:R-:W-:Y:S05]  /*8e50*/  @!P0 BRA `(.L_x_267) ;  /* 0x0000000000048947 */ /* 0x000fea0003800000 */
[----:B------:R-:W-:Y:S01]  /*8e60*/  BPT.TRAP 0x1 ;  /* 0x000000040000795c */ /* 0x000fe20000300000 */
.L_x_267:
[----:B------:R-:W-:Y:S02]  /*8e70*/  VIADD R3, R3, 0x400 ;  /* 0x0000040003037836 */ /* 0x000fe40000000000 */
[----:B------:R-:W-:-:S03]  /*8e80*/  IMAD.U32 R8, RZ, RZ, UR50 ;  /* 0x00000032ff087e24 */ /* 0x000fc6000f8e00ff */
[----:B------:R-:W-:-:S04]  /*8e90*/  SHF.R.U32.HI R3, RZ, 0x4, R3 ;  /* 0x00000004ff037819 */ /* 0x000fc80000011603 */
[----:B------:R-:W-:-:S04]  /*8ea0*/  LOP3.LUT R3, R3, 0x3fff, RZ, 0xc0, !PT ;  /* 0x00003fff03037812 */ /* 0x000fc800078ec0ff */
[----:B------:R-:W-:Y:S01]  /*8eb0*/  LOP3.LUT R3, R3, 0x10000, RZ, 0xfc, !PT ;  /* 0x0001000003037812 */ /* 0x000fe200078efcff */
[----:B-1----:R-:W-:Y:S06]  /*8ec0*/  @P1 BRA `(.L_x_268) ;  /* 0x0000000000081947 */ /* 0x002fec0003800000 */
[----:B------:R-:W1:Y:S02]  /*8ed0*/  SYNCS.PHASECHK.TRANS64.TRYWAIT P1, [R15+URZ+0x29850], R0 ;  /* 0x029850000f0075a7 */ /* 0x000e64000802017f */
[----:B-1----:R-:W-:Y:S05]  /*8ee0*/  @!P1 BRA `(.L_x_269) ;  /* 0x0000007c00009947 */ /* 0x002fea0003800000 */
.L_x_268:
[----:B------:R-:W-:Y:S01]  /*8ef0*/  IMAD R8, R8, 0x500, R3 ;  /* 0x0000050008087824 */ /* 0x000fe200078e0203 */
[----:B------:R-:W-:Y:S05]  /*8f00*/  WARPSYNC.ALL ;  /* 0x0000000000007948 */ /* 0x000fea0003800000 */
[----:B------:R-:W-:Y:S01]  /*8f10*/  IMAD.MOV.U32 R9, RZ, RZ, -0x3ffffff0 ;  /* 0xc0000010ff097424 */ /* 0x000fe200078e00ff */
[C---:B------:R-:W-:Y:S01]  /*8f20*/  R2UR UR6, R8.reuse ;  /* 0x00000000080672ca */ /* 0x040fe200000e0000 */
[----:B------:R-:W-:Y:S01]  /*8f30*/  WARPGROUP.ARRIVE ;  /* 0x00000000000079c5 */ /* 0x000fe20000000000 */
[----:B------:R-:W-:Y:S01]  /*8f40*/  VIADD R10, R8, 0x100 ;  /* 0x00000100080a7836 */ /* 0x000fe20000000000 */
[----:B------:R-:W-:Y:S01]  /*8f50*/  ULDC.64 UR8, c[0x0][0x9a0] ;  /* 0x0002680000087ab9 */ /* 0x000fe20000000a00 */
[----:B------:R-:W-:Y:S01]  /*8f60*/  R2UR UR7, R9 ;  /* 0x00000000090772ca */ /* 0x000fe200000e0000 */
[----:B------:R-:W-:Y:S01]  /*8f70*/  IMAD.MOV.U32 R11, RZ, RZ, -0x3ffffff0 ;  /* 0xc0000010ff0b7424 */ /* 0x000fe200078e00ff */
[----:B------:R-:W-:Y:S01]  /*8f80*/  UISETP.NE.U32.AND UP0, UPT, UR8, URZ, UPT ;  /* 0x0000003f0800728c */ /* 0x000fe2000bf05070 */
[----:B------:R-:W-:-:S03]  /*8f90*/  IMAD.MOV.U32 R5, RZ, RZ, 0x3f800000 ;  /* 0x3f800000ff057424 */ /* 0x000fc600078e00ff */
[----:B------:R-:W-:-:S06]  /*8fa0*/  UISETP.NE.AND.EX UP0, UPT, UR9, URZ, UPT, UP0 ;  /* 0x0000003f0900728c */ /* 0x000fcc000bf05300 */
[----:B------:R-:W-:Y:S01]  /*8fb0*/  PLOP3.LUT P1, PT, PT, PT, UP0, 0x80, 0x0 ;  /* 0x000000000000781c */ /* 0x000fe20003f2f008 */
[----:B------:R-:W-:Y:S01]  /*8fc0*/  QGMMA.64x128x32.F32.E4M3.E4M3 R24, R172, gdesc[UR4], R24, gsb0 ;  /* 0x01e00004ac187df3 */ /* 0x000fe20008000818 */
[----:B------:R-:W-:Y:S01]  /*8fd0*/  R2UR UR6, R10 ;  /* 0x000000000a0672ca */ /* 0x000fe200000e0000 */
[----:B------:R-:W-:Y:S01]  /*8fe0*/  VIADD R10, R8, 0x200 ;  /* 0x00000200080a7836 */ /* 0x000fe20000000000 */
[----:B------:R-:W-:Y:S01]  /*8ff0*/  R2UR UR7, R11 ;  /* 0x000000000b0772ca */ /* 0x000fe200000e0000 */
[----:B------:R-:W-:Y:S01]  /*9000*/  @UP0 ULDC.64 UR10, c[0x0][0x9c8] ;  /* 0x00027200000a0ab9 */ /* 0x000fe20000000a00 */
[----:B------:R-:W-:Y:S01]  /*9010*/  IMAD.MOV.U32 R11, RZ, RZ, -0x3ffffff0 ;  /* 0xc0000010ff0b7424 */ /* 0x000fe200078e00ff */
[----:B------:R-:W-:Y:S01]  /*9020*/  @UP0 UIMAD.WIDE.U32 UR4, UR36, UR10, URZ ;  /* 0x0000000a240402a5 */ /* 0x000fe2000f8e003f */
[----:B------:R-:W-:Y:S02]  /*9030*/  WARPGROUP.DEPBAR.LE gsb0, 0x0 ;  /* 0x00008000000079c5 */ /* 0x000fe40000010000 */
[----:B------:R-:W-:-:S07]  /*9040*/  WARPGROUP.ARRIVE ;  /* 0x00000000000079c5 */ /* 0x000fce0000000000 */
[----:B------:R-:W-:Y:S01]  /*9050*/  QGMMA.64x128x32.F32.E4M3.E4M3 R24, R176, gdesc[UR4], R24, gsb0 ;  /* 0x01e00004b0187df3 */ /* 0x000fe20008000818 */
[----:B------:R-:W-:Y:S02]  /*9060*/  @UP0 UIMAD UR6, UR37, UR10, URZ ;  /* 0x0000000a250602a4 */ /* 0x000fe4000f8e023f */
[----:B------:R-:W-:Y:S02]  /*9070*/  @UP0 USHF.R.S32.HI UR7, URZ, 0x1f, UR38 ;  /* 0x0000001f3f070899 */ /* 0x000fe40008011426 */
[----:B------:R-:W-:-:S03]  /*9080*/  @UP0 UIMAD UR6, UR36, UR11, UR6 ;  /* 0x0000000b240602a4 */ /* 0x000fc6000f8e0206 */
[----:B------:R-:W-:Y:S01]  /*9090*/  @UP0 ULDC.64 UR10, c[0x0][0x9d0] ;  /* 0x00027400000a0ab9 */ /* 0x000fe20000000a00 */
[----:B------:R-:W-:Y:S02]  /*90a0*/  @UP0 UIADD3 UR5, UR5, UR6, URZ ;  /* 0x0000000605050290 */ /* 0x000fe4000fffe03f */
[----:B------:R-:W-:Y:S02]  /*90b0*/  @UP0 UIMAD UR6, UR7, UR10, URZ ;  /* 0x0000000a070602a4 */ /* 0x000fe4000f8e023f */
[----:B------:R-:W-:Y:S02]  /*90c0*/  @UP0 UIMAD.WIDE.U32 UR4, UR38, UR10, UR4 ;  /* 0x0000000a260402a5 */ /* 0x000fe4000f8e0004 */
[----:B------:R-:W-:-:S04]  /*90d0*/  @UP0 UIMAD UR6, UR38, UR11, UR6 ;  /* 0x0000000b260602a4 */ /* 0x000fc8000f8e0206 */
[----:B------:R-:W-:Y:S02]  /*90e0*/  @UP0 UIADD3 UR5, UR5, UR6, URZ ;  /* 0x0000000605050290 */ /* 0x000fe4000fffe03f */
[----:B------:R-:W-:Y:S01]  /*90f0*/  @UP0 ULEA UR6, UP1, UR4, UR8, 0x2 ;  /* 0x0000000804060291 */ /* 0x000fe2000f82103f */
[----:B------:R-:W-:-:S03]  /*9100*/  R2UR UR7, R11 ;  /* 0x000000000b0772ca */ /* 0x000fc600000e0000 */
[----:B------:R-:W-:-:S03]  /*9110*/  @UP0 ULEA.HI.X UR5, UR4, UR9, UR5, 0x2, UP1 ;  /* 0x0000000904050291 */ /* 0x000fc600088f1405 */
[----:B------:R-:W-:Y:S01]  /*9120*/  @UP0 UMOV UR4, UR6 ;  /* 0x0000000600040c82 */ /* 0x000fe20008000000 */
[----:B------:R-:W-:Y:S01]  /*9130*/  R2UR UR6, R10 ;  /* 0x000000000a0672ca */ /* 0x000fe200000e0000 */
[----:B------:R-:W-:Y:S02]  /*9140*/  IMAD.U32 R12, RZ, RZ, UR4 ;  /* 0x00000004ff0c7e24 */ /* 0x000fe4000f8e00ff */
[----:B------:R-:W-:-:S05]  /*9150*/  IMAD.U32 R13, RZ, RZ, UR5 ;  /* 0x00000005ff0d7e24 */ /* 0x000fca000f8e00ff */
[----:B------:R2:W3:Y:S01]  /*9160*/  @P1 LDG.E R5, desc[UR46][R12.64] ;  /* 0x0000002e0c051981 */ /* 0x0004e2000c1e1900 */
[----:B------:R-:W-:Y:S02]  /*9170*/  VIADD R10, R8, 0x300 ;  /* 0x00000300080a7836 */ /* 0x000fe40000000000 */
[----:B------:R-:W-:Y:S01]  /*9180*/  IMAD.MOV.U32 R11, RZ, RZ, -0x3ffffff0 ;  /* 0xc0000010ff0b7424 */ /* 0x000fe200078e00ff */
[----:B------:R-:W-:Y:S02]  /*9190*/  WARPGROUP.DEPBAR.LE gsb0, 0x0 ;  /* 0x00008000000079c5 */ /* 0x000fe40000010000 */
[----:B------:R-:W-:-:S06]  /*91a0*/  WARPGROUP.ARRIVE ;  /* 0x00000000000079c5 */ /* 0x000fcc0000000000 */
[----:B------:R-:W-:Y:S01]  /*91b0*/  QGMMA.64x128x32.F32.E4M3.E4M3 R24, R180, gdesc[UR4], R24, gsb0 ;  /* 0x01e00004b4187df3 */ /* 0x000fe20008000818 */
[----:B------:R-:W-:Y:S02]  /*91c0*/  R2UR UR6, R10 ;  /* 0x000000000a0672ca */ /* 0x000fe400000e0000 */
[----:B------:R-:W-:Y:S01]  /*91d0*/  R2UR UR7, R11 ;  /* 0x000000000b0772ca */ /* 0x000fe200000e0000 */
[----:B------:R-:W-:Y:S02]  /*91e0*/  VIADD R8, R8, 0x400 ;  /* 0x0000040008087836 */ /* 0x000fe40000000000 */
[----:B------:R-:W-:Y:S01]  /*91f0*/  IMAD.MOV.U32 R9, RZ, RZ, -0x3ffffff0 ;  /* 0xc0000010ff097424 */ /* 0x000fe200078e00ff */
[----:B01----:R-:W0:Y:S01]  /*9200*/  SHFL.BFLY PT, R0, R7, 0x2, 0x1f ;  /* 0x0c401f0007007f89 */ /* 0x003e2200000e0000 */
[----:B------:R-:W-:Y:S02]  /*9210*/  WARPGROUP.DEPBAR.LE gsb0, 0x0 ;  /* 0x00008000000079c5 */ /* 0x000fe40000010000 */
[----:B------:R-:W-:-:S06]  /*9220*/  WARPGROUP.ARRIVE ;  /* 0x00000000000079c5 */ /* 0x000fcc0000000000 */
[----:B------:R-:W-:Y:S01]  /*9230*/  QGMMA.64x128x32.F32.E4M3.E4M3 R24, R184, gdesc[UR4], R24, gsb0 ;  /* 0x01e00004b8187df3 */ /* 0x000fe20008000818 */
[----:B------:R-:W-:Y:S02]  /*9240*/  R2UR UR6, R8 ;  /* 0x00000000080672ca */ /* 0x000fe400000e0000 */
[----:B------:R-:W-:Y:S02]  /*9250*/  R2UR UR7, R9 ;  /* 0x00000000090772ca */ /* 0x000fe400000e0000 */
[----:B------:R-:W1:Y:S01]  /*9260*/  SHFL.BFLY PT, R9, R6, 0x2, 0x1f ;  /* 0x0c401f0006097f89 */ /* 0x000e6200000e0000 */
[----:B0-----:R-:W-:-:S05]  /*9270*/  FADD.FTZ R0, R0, R7 ;  /* 0x0000000700007221 */ /* 0x001fca0000010000 */
[----:B------:R-:W0:Y:S01]  /*9280*/  SHFL.BFLY PT, R3, R0, 0x1, 0x1f ;  /* 0x0c201f0000037f89 */ /* 0x000e2200000e0000 */
[----:B-1----:R-:W-:-:S05]  /*9290*/  FADD.FTZ R9, R9, R6 ;  /* 0x0000000609097221 */ /* 0x002fca0000010000 */
[----:B------:R-:W1:Y:S01]  /*92a0*/  SHFL.BFLY PT, R8, R9, 0x1, 0x1f ;  /* 0x0c201f0009087f89 */ /* 0x000e6200000e0000 */
[----:B0-----:R-:W-:-:S05]  /*92b0*/  FADD.FTZ R11, R0, R3 ;  /* 0x00000003000b7221 */ /* 0x001fca0000010000 */
[C---:B------:R-:W-:Y:S01]  /*92c0*/  FSETP.NE.FTZ.AND P1, PT, R11.reuse, RZ, PT ;  /* 0x000000ff0b00720b */ /* 0x040fe20003f35000 */
[----:B--2---:R-:W-:Y:S01]  /*92d0*/  FMUL.FTZ R13, R11, 0.00390625 ;  /* 0x3b8000000b0d7820 */ /* 0x004fe20000410000 */
[----:B------:R-:W-:-:S04]  /*92e0*/  IMAD.MOV.U32 R6, RZ, RZ, RZ ;  /* 0x000000ffff067224 */ /* 0x000fc800078e00ff */
[----:B------:R-:W-:Y:S01]  /*92f0*/  FSETP.NE.FTZ.AND P2, PT, R13, RZ, PT ;  /* 0x000000ff0d00720b */ /* 0x000fe20003f55000 */
[----:B-1----:R-:W-:-:S04]  /*9300*/  FADD.FTZ R12, R9, R8 ;  /* 0x00000008090c7221 */ /* 0x002fc80000010000 */
[----:B------:R-:W-:Y:S02]  /*9310*/  FMUL.FTZ R14, R12, 0.00390625 ;  /* 0x3b8000000c0e7820 */ /* 0x000fe40000410000 */
[----:B------:R-:W-:Y:S03]  /*9320*/  @P1 MUFU.RCP R6, R11 ;  /* 0x0000000b00061308 */ /* 0x000fe60000001000 */
[----:B------:R-:W-:Y:S01]  /*9330*/  FSETP.NE.FTZ.AND P3, PT, R14, RZ, PT ;  /* 0x000000ff0e00720b */ /* 0x000fe20003f75000 */
[----:B------:R-:W-:Y:S02]  /*9340*/  WARPGROUP.DEPBAR.LE gsb0, 0x0 ;  /* 0x00008000000079c5 */ /* 0x000fe40000010000 */
[----:B------:R-:W-:-:S06]  /*9350*/  WARPGROUP.ARRIVE ;  /* 0x00000000000079c5 */ /* 0x000fcc0000000000 */
[----:B------:R-:W-:Y:S01]  /*9360*/  QGMMA.64x128x32.F32.E4M3.E4M3 R24, R188, gdesc[UR4], R24, gsb0 ;  /* 0x01e00004bc187df3 */ /* 0x000fe20008000818 */
[----:B------:R-:W-:Y:S01]  /*9370*/  FSETP.NE.FTZ.AND P1, PT, R12, RZ, PT ;  /* 0x000000ff0c00720b */ /* 0x000fe20003f35000 */
[----:B------:R-:W-:Y:S01]  /*9380*/  IMAD.MOV.U32 R10, RZ, RZ, RZ ;  /* 0x000000ffff0a7224 */ /* 0x000fe200078e00ff */
[----:B------:R-:W0:Y:S08]  /*9390*/  @P2 MUFU.LG2 R8, R13 ;  /* 0x0000000d00082308 */ /* 0x000e300000000c00 */
[----:B------:R-:W1:Y:S08]  /*93a0*/  @P3 MUFU.LG2 R9, R14 ;  /* 0x0000000e00093308 */ /* 0x000e700000000c00 */
[----:B------:R-:W2:Y:S01]  /*93b0*/  @P1 MUFU.RCP R10, R12 ;  /* 0x0000000c000a1308 */ /* 0x000ea20000001000 */
[C---:B------:R-:W-:Y:S01]  /*93c0*/  @P2 FMUL.FTZ R7, R89.reuse, 0.69314718246459960938 ;  /* 0x3f31721859072820 */ /* 0x040fe20000410000 */
[----:B0-----:R-:W-:Y:S01]  /*93d0*/  @P2 FMUL.FTZ R8, R8, 0.69314718246459960938 ;  /* 0x3f31721808082820 */ /* 0x001fe20000410000 */
[----:B------:R-:W-:Y:S01]  /*93e0*/  @P3 FMUL.FTZ R20, R89, 0.69314718246459960938 ;  /* 0x3f31721859143820 */ /* 0x000fe20000410000 */
[----:B------:R-:W-:-:S02]  /*93f0*/  IMAD.MOV.U32 R3, RZ, RZ, -0x800000 ;  /* 0xff800000ff037424 */ /* 0x000fc400078e00ff */
[----:B---3--:R-:W-:Y:S01]  /*9400*/  FMUL.FTZ R6, R6, R5 ;  /* 0x0000000506067220 */ /* 0x008fe20000410000 */
[----:B------:R-:W-:Y:S02]  /*9410*/  IMAD.MOV.U32 R0, RZ, RZ, -0x800000 ;  /* 0xff800000ff007424 */ /* 0x000fe400078e00ff */
[----:B-1----:R-:W-:Y:S01]  /*9420*/  @P3 FMUL.FTZ R9, R9, 0.69314718246459960938 ;  /* 0x3f31721809093820 */ /* 0x002fe20000410000 */
[----:B------:R-:W-:-:S03]  /*9430*/  @P2 FFMA.FTZ R3, R7, R88, R8 ;  /* 0x0000005807032223 */ /* 0x000fc60000010008 */
[----:B------:R-:W-:Y:S01]  /*9440*/  @P3 FFMA.FTZ R0, R20, R90, R9 ;  /* 0x0000005a14003223 */ /* 0x000fe20000010009 */
[----:B--2---:R-:W-:Y:S01]  /*9450*/  FMUL.FTZ R7, R10, R5 ;  /* 0x000000050a077220 */ /* 0x004fe20000410000 */
[----:B------:R-:W-:Y:S02]  /*9460*/  WARPGROUP.DEPBAR.LE gsb0, 0x0 ;  /* 0x00008000000079c5 */ /* 0x000fe40000010000 */
[----:B------:R-:W-:Y:S05]  /*9470*/  @!P0 BRA `(.L_x_270) ;  /* 0x0000000000048947 */ /* 0x000fea0003800000 */
[----:B------:R-:W-:Y:S01]  /*9480*/  BPT.TRAP 0x1 ;  /* 0x000000040000795c */ /* 0x000fe20000300000 */
.L_x_270:
[----:B------:R-:W-:Y:S01]  /*9490*/  VIADD R5, R15, 0x29860 ;  /* 0x000298600f057836 */ /* 0x000fe20000000000 */
[----:B------:R-:W-:Y:S01]  /*94a0*/  UIADD3 UR50, UR50, 0x1, URZ ;  /* 0x0000000132327890 */ /* 0x000fe2000fffe03f */
[-C--:B------:R-:W-:Y:S01]  /*94b0*/  FMUL.FTZ R100, R28, R6.reuse ;  /* 0x000000061c647220 */ /* 0x080fe20000410000 */
[-C--:B------:R-:W-:Y:S01]  /*94c0*/  FMUL.FTZ R98, R29, R6.reuse ;  /* 0x000000061d627220 */ /* 0x080fe20000410000 */
[-C--:B------:R-:W-:Y:S01]  /*94d0*/  FMUL.FTZ R99, R32, R6.reuse ;  /* 0x0000000620637220 */ /* 0x080fe20000410000 */
[----:B------:R-:W-:Y:S01]  /*94e0*/  PRMT R5, R4, 0x654, R5 ;  /* 0x0000065404057816 */ /* 0x000fe20000000005 */
[----:B------:R-:W-:Y:S01]  /*94f0*/  UISETP.NE.AND UP0, UPT, UR50, 0x2, UPT ;  /* 0x000000023200788c */ /* 0x000fe2000bf05270 */
        /* <DEDUP_REMOVED lines=19> */
[----:B------:R0:W-:Y:S01]  /*9630*/  SYNCS.ARRIVE.TRANS64.RED.A1T0 RZ, [R5+URZ], RZ ;  /* 0x000000ff05ff79a7 */ /* 0x0001e2000810043f */
        /* <DEDUP_REMOVED lines=9> */
[-C--:B0-----:R-:W-:Y:S01]  /*96d0*/  FMUL.FTZ R5, R38, R7.reuse ;  /* 0x0000000726057220 */ /* 0x081fe20000410000 */
[-C--:B------:R-:W-:Y:S01]  /*96e0*/  FMUL.FTZ R61, R39, R7.reuse ;  /* 0x00000007273d7220 */ /* 0x080fe20000410000 */
[-C--:B------:R-:W-:Y:S01]  /*96f0*/  FMUL.FTZ R64, R42, R7.reuse ;  /* 0x000000072a407220 */ /* 0x080fe20000410000 */
[-C--:B------:R-:W-:Y:S01]  /*9700*/  FMUL.FTZ R60, R43, R7.reuse ;  /* 0x000000072b3c7220 */ /* 0x080fe20000410000 */
[-C--:B------:R-:W-:Y:S01]  /*9710*/  FMUL.FTZ R57, R46, R7.reuse ;  /* 0x000000072e397220 */ /* 0x080fe20000410000 */
[-C--:B------:R-:W-:Y:S01]  /*9720*/  FMUL.FTZ R53, R47, R7.reuse ;  /* 0x000000072f357220 */ /* 0x080fe20000410000 */
[----:B------:R-:W-:Y:S01]  /*9730*/  USEL UR4, URZ, 0x1, UP0 ;  /* 0x000000013f047887 */ /* 0x000fe20008000000 */
        /* <DEDUP_REMOVED lines=22> */
[----:B------:R-:W-:Y:S01]  /*98a0*/  PLOP3.LUT P0, PT, PT, PT, PT, 0x8, 0x0 ;  /* 0x000000000000781c */ /* 0x000fe20003f0e170 */
[-C--:B------:R-:W-:Y:S01]  /*98b0*/  FMUL.FTZ R15, R79, R7.reuse ;  /* 0x000000074f0f7220 */ /* 0x080fe20000410000 */
[-C--:B------:R-:W-:Y:S01]  /*98c0*/  FMUL.FTZ R12, R82, R7.reuse ;  /* 0x00000007520c7220 */ /* 0x080fe20000410000 */
[-C--:B------:R-:W-:Y:S01]  /*98d0*/  FMUL.FTZ R8, R83, R7.reuse ;  /* 0x0000000753087220 */ /* 0x080fe20000410000 */
[-C--:B------:R-:W-:Y:S01]  /*98e0*/  FMUL.FTZ R11, R86, R7.reuse ;  /* 0x00000007560b7220 */ /* 0x080fe20000410000 */
[----:B------:R-:W-:Y:S01]  /*98f0*/  FMUL.FTZ R87, R87, R7 ;  /* 0x0000000757577220 */ /* 0x000fe20000410000 */
[----:B------:R-:W-:-:S02]  /*9900*/  UIADD3 UR43, UR43, 0x1, URZ ;  /* 0x000000012b2b7890 */ /* 0x000fc4000fffe03f */
[----:B------:R-:W-:Y:S02]  /*9910*/  USEL UR50, UR50, URZ, UP0 ;  /* 0x0000003f32327287 */ /* 0x000fe40008000000 */
[----:B------:R-:W-:-:S12]  /*9920*/  ULOP3.LUT UR42, UR42, UR4, URZ, 0x3c, !UPT ;  /* 0x000000042a2a7292 */ /* 0x000fd8000f8e3c3f */
.L_x_248:
[----:B------:R-:W0:Y:S01]  /*9930*/  S2R R7, SR_CgaCtaId ;  /* 0x0000000000077919 */ /* 0x000e220000008800 */
[----:B------:R-:W-:Y:S01]  /*9940*/  MOV R4, 0x400 ;  /* 0x0000040000047802 */ /* 0x000fe20000000f00 */
[----:B------:R-:W-:Y:S01]  /*9950*/  BSSY B0, `(.L_x_271) ;  /* 0x0000252000007945 */ /* 0x000fe20003800000 */
[----:B------:R-:W-:Y:S02]  /*9960*/  BAR.SYNC.DEFER_BLOCKING 0x5, 0x180 ;  /* 0x0146000000007b1d */ /* 0x000fe40000010000 */
[----:B0-----:R-:W-:-:S05]  /*9970*/  LEA R4, R7, R4, 0x18 ;  /* 0x0000000407047211 */ /* 0x001fca00078ec0ff */
[----:B------:R-:W0:Y:S02]  /*9980*/  LDS.128 R48, [R4+0x298d0] ;  /* 0x0298d00004307984 */ /* 0x000e240000000c00 */
[----:B0-----:R-:W-:Y:S01]  /*9990*/  R2UR UR5, R50 ;  /* 0x00000000320572ca */ /* 0x001fe200000e0000 */
[----:B------:R-:W-:Y:S06]  /*99a0*/  BAR.ARV 0x4, 0x180 ;  /* 0x0106000000007b1d */ /* 0x000fec0000002000 */
[----:B------:R-:W-:Y:S08]  /*99b0*/  @P0 BRA `(.L_x_272) ;  /* 0x0000001800900947 */ /* 0x000ff00003800000 */
[----:B------:R-:W0:Y:S01]  /*99c0*/  S2R R54, SR_TID.X ;  /* 0x0000000000367919 */ /* 0x000e220000002100 */
[----:B------:R-:W-:Y:S01]  /*99d0*/  ULDC.64 UR6, c[0x4][0x40] ;  /* 0x0100100000067ab9 */ /* 0x000fe20000000a00 */
[----:B0-----:R-:W-:-:S05]  /*99e0*/  IMAD.SHL.U32 R6, R54, 0x4, RZ ;  /* 0x0000000436067824 */ /* 0x001fca00078e00ff */
[----:B------:R-:W-:-:S04]  /*99f0*/  LOP3.LUT R6, R6, 0xc, RZ, 0xc0, !PT ;  /* 0x0000000c06067812 */ /* 0x000fc800078ec0ff */
[----:B------:R-:W-:-:S05]  /*9a00*/  IADD3 R6, P0, R6, UR6, RZ ;  /* 0x0000000606067c10 */ /* 0x000fca000ff1e0ff */
[----:B------:R-:W-:Y:S01]  /*9a10*/  IMAD.X R7, RZ, RZ, UR7, P0 ;  /* 0x00000007ff077e24 */ /* 0x000fe200080e06ff */
[----:B------:R-:W-:Y:S01]  /*9a20*/  F2FP.BF16.F32.PACK_AB R30, R27, R30 ;  /* 0x0000001e1b1e723e */ /* 0x000fe200000010ff */
[----:B------:R-:W-:-:S03]  /*9a30*/  ULDC.64 UR6, c[0x0][0xbd8] ;  /* 0x0002f60000067ab9 */ /* 0x000fc60000000a00 */
[----:B------:R0:W2:Y:S01]  /*9a40*/  LDG.E.CONSTANT R48, desc[UR46][R6.64] ;  /* 0x0000002e06307981 */ /* 0x0000a2000c1e9900 */
[----:B------:R-:W-:Y:S01]  /*9a50*/  F2FP.BF16.F32.PACK_AB R11, R11, R12 ;  /* 0x0000000c0b0b723e */ /* 0x000fe200000010ff */
[----:B------:R-:W-:Y:S01]  /*9a60*/  UISETP.NE.U32.AND UP0, UPT, UR6, URZ, UPT ;  /* 0x0000003f0600728c */ /* 0x000fe2000bf05070 */
[----:B------:R-:W-:Y:S01]  /*9a70*/  F2FP.BF16.F32.PACK_AB R5, R5, R72 ;  /* 0x000000480505723e */ /* 0x000fe200000010ff */
[----:B------:R-:W1:Y:S01]  /*9a80*/  S2R R27, SR_SWINHI ;  /* 0x00000000001b7919 */ /* 0x000e620000002f00 */
[----:B------:R-:W-:Y:S01]  /*9a90*/  F2FP.BF16.F32.PACK_AB R68, R61, R68 ;  /* 0x000000443d44723e */ /* 0x000fe200000010ff */
[----:B------:R-:W-:Y:S01]  /*9aa0*/  UISETP.NE.AND.EX UP0, UPT, UR7, URZ, UPT, UP0 ;  /* 0x0000003f0700728c */ /* 0x000fe2000bf05300 */
[----:B------:R-:W-:Y:S01]  /*9ab0*/  F2FP.BF16.F32.PACK_AB R10, R9, R10 ;  /* 0x0000000a090a723e */ /* 0x000fe200000010ff */
[----:B------:R-:W-:Y:S01]  /*9ac0*/  ULEA UR4, UP1, UR36, UR6, 0x2 ;  /* 0x0000000624047291 */ /* 0x000fe2000f82103f */
[----:B------:R-:W-:Y:S02]  /*9ad0*/  F2FP.BF16.F32.PACK_AB R12, R87, R8 ;  /* 0x00000008570c723e */ /* 0x000fe400000010ff */
[----:B0-----:R-:W-:Y:S01]  /*9ae0*/  LOP3.LUT P0, R6, R54, 0x3, RZ, 0xc0, !PT ;  /* 0x0000000336067812 */ /* 0x001fe2000780c0ff */
[----:B------:R-:W-:Y:S01]  /*9af0*/  ULEA.HI.X UR6, UR36, UR7, UR37, 0x2, UP1 ;  /* 0x0000000724067291 */ /* 0x000fe200088f1425 */
[----:B------:R-:W-:-:S02]  /*9b00*/  F2FP.BF16.F32.PACK_AB R57, R57, R64 ;  /* 0x000000403939723e */ /* 0x000fc400000010ff */
[----:B------:R-:W-:Y:S02]  /*9b10*/  ISETP.EQ.OR P0, PT, R6, 0x3, !P0 ;  /* 0x000000030600780c */ /* 0x000fe40004702670 */
[----:B------:R-:W-:Y:S02]  /*9b20*/  F2FP.BF16.F32.PACK_AB R60, R53, R60 ;  /* 0x0000003c353c723e */ /* 0x000fe400000010ff */
[----:B------:R-:W-:Y:S02]  /*9b30*/  SEL R61, R5, R68, P0 ;  /* 0x00000044053d7207 */ /* 0x000fe40000000000 */
[----:B------:R-:W-:Y:S02]  /*9b40*/  F2FP.BF16.F32.PACK_AB R76, R65, R76 ;  /* 0x0000004c414c723e */ /* 0x000fe400000010ff */
[----:B------:R-:W-:Y:S02]  /*9b50*/  F2FP.BF16.F32.PACK_AB R47, R47, R56 ;  /* 0x000000382f2f723e */ /* 0x000fe400000010ff */
[----:B------:R-:W-:-:S02]  /*9b60*/  F2FP.BF16.F32.PACK_AB R46, R43, R46 ;  /* 0x0000002e2b2e723e */ /* 0x000fc400000010ff */
[----:B------:R-:W-:Y:S02]  /*9b70*/  SEL R68, R68, R5, P0 ;  /* 0x0000000544447207 */ /* 0x000fe40000000000 */
[----:B------:R-:W-:Y:S02]  /*9b80*/  F2FP.BF16.F32.PACK_AB R39, R39, R42 ;  /* 0x0000002a2727723e */ /* 0x000fe400000010ff */
[----:B------:R-:W-:Y:S02]  /*9b90*/  F2FP.BF16.F32.PACK_AB R38, R35, R38 ;  /* 0x000000262326723e */ /* 0x000fe400000010ff */
[----:B------:R-:W-:Y:S02]  /*9ba0*/  F2FP.BF16.F32.PACK_AB R13, R13, R14 ;  /* 0x0000000e0d0d723e */ /* 0x000fe400000010ff */
[----:B------:R-:W-:Y:S02]  /*9bb0*/  SEL R65, R11, R12, P0 ;  /* 0x0000000c0b417207 */ /* 0x000fe40000000000 */
[----:B------:R-:W-:-:S02]  /*9bc0*/  MOV R6, R4 ;  /* 0x0000000400067202 */ /* 0x000fc40000000f00 */
[----:B-1----:R-:W-:Y:S02]  /*9bd0*/  MOV R7, R27 ;  /* 0x0000001b00077202 */ /* 0x002fe40000000f00 */
[----:B------:R-:W-:Y:S02]  /*9be0*/  SEL R54, R12, R11, P0 ;  /* 0x0000000b0c367207 */ /* 0x000fe40000000000 */
[----:B------:R-:W-:Y:S01]  /*9bf0*/  F2FP.BF16.F32.PACK_AB R69, R69, R80 ;  /* 0x000000504545723e */ /* 0x000fe200000010ff */
[----:B------:R-:W-:Y:S01]  /*9c00*/  IMAD.WIDE R8, R170, 0x2, R6 ;  /* 0x00000002aa087825 */ /* 0x000fe200078e0206 */
[----:B------:R-:W-:Y:S02]  /*9c10*/  SEL R63, R57, R60, P0 ;  /* 0x0000003c393f7207 */ /* 0x000fe40000000000 */
[----:B------:R-:W-:Y:S02]  /*9c20*/  F2FP.BF16.F32.PACK_AB R41, R40, R41 ;  /* 0x000000292829723e */ /* 0x000fe400000010ff */
[----:B------:R-:W-:-:S02]  /*9c30*/  LOP3.LUT R5, R8, 0x380, RZ, 0xc0, !PT ;  /* 0x0000038008057812 */ /* 0x000fc400078ec0ff */
[----:B------:R-:W-:Y:S02]  /*9c40*/  IADD3 R12, P6, R8, 0x20, RZ ;  /* 0x00000020080c7810 */ /* 0x000fe40007fde0ff */
[----:B------:R-:W-:Y:S02]  /*9c50*/  F2FP.BF16.F32.PACK_AB R31, R31, R34 ;  /* 0x000000221f1f723e */ /* 0x000fe400000010ff */
[----:B------:R-:W-:Y:S02]  /*9c60*/  SEL R60, R60, R57, P0 ;  /* 0x000000393c3c7207 */ /* 0x000fe40000000000 */
[----:B------:R-:W-:Y:S02]  /*9c70*/  SEL R57, R47, R46, P0 ;  /* 0x0000002e2f397207 */ /* 0x000fe40000000000 */
[----:B------:R-:W-:Y:S02]  /*9c80*/  SEL R40, R46, R47, P0 ;  /* 0x0000002f2e287207 */ /* 0x000fe40000000000 */
[----:B------:R-:W-:-:S02]  /*9c90*/  F2FP.BF16.F32.PACK_AB R44, R44, R45 ;  /* 0x0000002d2c2c723e */ /* 0x000fc400000010ff */
[----:B------:R-:W-:Y:S02]  /*9ca0*/  SEL R55, R13, R10, P0 ;  /* 0x0000000a0d377207 */ /* 0x000fe40000000000 */
[----:B------:R-:W-:Y:S02]  /*9cb0*/  SEL R34, R10, R13, P0 ;  /* 0x0000000d0a227207 */ /* 0x000fe40000000000 */
[----:B------:R-:W-:Y:S02]  /*9cc0*/  SEL R47, R39, R38, P0 ;  /* 0x00000026272f7207 */ /* 0x000fe40000000000 */
[----:B------:R-:W-:Y:S02]  /*9cd0*/  SHF.R.U64 R5, R5, 0x3, RZ ;  /* 0x0000000305057819 */ /* 0x000fe400000012ff */
[----:B------:R-:W-:Y:S01]  /*9ce0*/  F2FP.BF16.F32.PACK_AB R28, R28, R29 ;  /* 0x0000001d1c1c723e */ /* 0x000fe200000010ff */
[----:B------:R-:W-:Y:S01]  /*9cf0*/  IMAD.X R29, RZ, RZ, R9, P6 ;  /* 0x000000ffff1d7224 */ /* 0x000fe200030e0609 */
[----:B------:R-:W-:-:S02]  /*9d00*/  SEL R59, R69, R76, P0 ;  /* 0x0000004c453b7207 */ /* 0x000fc40000000000 */
[----:B------:R-:W-:Y:S02]  /*9d10*/  SEL R38, R38, R39, P0 ;  /* 0x0000002726267207 */ /* 0x000fe40000000000 */
[----:B------:R-:W-:Y:S02]  /*9d20*/  LOP3.LUT R10, R12, 0x380, RZ, 0xc0, !PT ;  /* 0x000003800c0a7812 */ /* 0x000fe400078ec0ff */
[----:B------:R-:W-:Y:S02]  /*9d30*/  F2FP.BF16.F32.PACK_AB R36, R36, R37 ;  /* 0x000000252424723e */ /* 0x000fe400000010ff */
[----:B------:R-:W-:Y:S02]  /*9d40*/  F2FP.BF16.F32.PACK_AB R33, R32, R33 ;  /* 0x000000212021723e */ /* 0x000fe400000010ff */
[----:B------:R-:W-:Y:S02]  /*9d50*/  SEL R76, R76, R69, P0 ;  /* 0x000000454c4c7207 */ /* 0x000fe40000000000 */
[----:B------:R-:W-:-:S02]  /*9d60*/  SEL R39, R31, R30, P0 ;  /* 0x0000001e1f277207 */ /* 0x000fc40000000000 */
[----:B------:R-:W-:Y:S02]  /*9d70*/  SEL R42, R30, R31, P0 ;  /* 0x0000001f1e2a7207 */ /* 0x000fe40000000000 */
[C---:B------:R-:W-:Y:S02]  /*9d80*/  IADD3 R67, P1, R8.reuse, 0x40, RZ ;  /* 0x0000004008437810 */ /* 0x040fe40007f3e0ff */
[C---:B------:R-:W-:Y:S02]  /*9d90*/  IADD3 R69, P2, R8.reuse, 0x60, RZ ;  /* 0x0000006008457810 */ /* 0x040fe40007f5e0ff */
[C---:B------:R-:W-:Y:S01]  /*9da0*/  IADD3 R30, P3, R8.reuse, 0x4000, RZ ;  /* 0x00004000081e7810 */ /* 0x040fe20007f7e0ff */
[----:B------:R-:W-:Y:S01]  /*9db0*/  IMAD.X R27, RZ, RZ, R9, P1 ;  /* 0x000000ffff1b7224 */ /* 0x000fe200008e0609 */
[C---:B------:R-:W-:Y:S02]  /*9dc0*/  IADD3 R71, P4, R8.reuse, 0x4020, RZ ;  /* 0x0000402008477810 */ /* 0x040fe40007f9e0ff */
[----:B------:R-:W-:-:S02]  /*9dd0*/  IADD3 R73, P5, R8, 0x4040, RZ ;  /* 0x0000404008497810 */ /* 0x000fc40007fbe0ff */
[----:B------:R-:W-:Y:S02]  /*9de0*/  IADD3 R75, P6, R8, 0x4060, RZ ;  /* 0x00004060084b7810 */ /* 0x000fe40007fde0ff */
[----:B------:R-:W-:Y:S01]  /*9df0*/  F2FP.BF16.F32.PACK_AB R21, R21, R24 ;  /* 0x000000181515723e */ /* 0x000fe200000010ff */
[--C-:B------:R-:W-:Y:S01]  /*9e00*/  IMAD.X R13, RZ, RZ, R9.reuse, P5 ;  /* 0x000000ffff0d7224 */ /* 0x100fe200028e0609 */
[----:B------:R-:W-:Y:S01]  /*9e10*/  SEL R53, R44, R41, P0 ;  /* 0x000000292c357207 */ /* 0x000fe20000000000 */
[----:B------:R-:W-:Y:S01]  /*9e20*/  IMAD.X R11, RZ, RZ, R9, P6 ;  /* 0x000000ffff0b7224 */ /* 0x000fe200030e0609 */
[----:B------:R-:W-:Y:S02]  /*9e30*/  LOP3.LUT R8, R5, R8, RZ, 0x3c, !PT ;  /* 0x0000000805087212 */ /* 0x000fe400078e3cff */
[----:B------:R-:W-:Y:S02]  /*9e40*/  SEL R44, R41, R44, P0 ;  /* 0x0000002c292c7207 */ /* 0x000fe40000000000 */
[----:B------:R-:W-:-:S02]  /*9e50*/  SHF.R.U64 R5, R10, 0x3, RZ ;  /* 0x000000030a057819 */ /* 0x000fc400000012ff */
[----:B------:R-:W-:Y:S02]  /*9e60*/  SEL R41, R36, R33, P0 ;  /* 0x0000002124297207 */ /* 0x000fe40000000000 */
[----:B------:R-:W-:Y:S02]  /*9e70*/  SEL R36, R33, R36, P0 ;  /* 0x0000002421247207 */ /* 0x000fe40000000000 */
[----:B------:R-:W-:Y:S02]  /*9e80*/  F2FP.BF16.F32.PACK_AB R25, R25, R26 ;  /* 0x0000001a1919723e */ /* 0x000fe400000010ff */
[----:B------:R-:W-:Y:S01]  /*9e90*/  F2FP.BF16.F32.PACK_AB R20, R15, R20 ;  /* 0x000000140f14723e */ /* 0x000fe200000010ff */
[--C-:B------:R-:W-:Y:S01]  /*9ea0*/  IMAD.X R15, RZ, RZ, R9.reuse, P4 ;  /* 0x000000ffff0f7224 */ /* 0x100fe200020e0609 */
[----:B------:R-:W-:Y:S02]  /*9eb0*/  SEL R33, R28, R21, P0 ;  /* 0x000000151c217207 */ /* 0x000fe40000000000 */
[----:B------:R-:W-:Y:S01]  /*9ec0*/  SEL R32, R21, R28, P0 ;  /* 0x0000001c15207207 */ /* 0x000fe20000000000 */
[----:B------:R-:W-:Y:S01]  /*9ed0*/  IMAD.X R21, RZ, RZ, R9, P3 ;  /* 0x000000ffff157224 */ /* 0x000fe200018e0609 */
[----:B------:R-:W-:-:S02]  /*9ee0*/  LOP3.LUT R28, R5, R12, RZ, 0x3c, !PT ;  /* 0x0000000c051c7212 */ /* 0x000fc400078e3cff */
[----:B------:R-:W-:Y:S02]  /*9ef0*/  LOP3.LUT R5, R30, 0x380, RZ, 0xc0, !PT ;  /* 0x000003801e057812 */ /* 0x000fe400078ec0ff */
[----:B------:R-:W-:Y:S02]  /*9f00*/  F2FP.BF16.F32.PACK_AB R89, R52, R89 ;  /* 0x000000593459723e */ /* 0x000fe400000010ff */
[----:B------:R-:W-:Y:S02]  /*9f10*/  LOP3.LUT R14, R67, 0x380, RZ, 0xc0, !PT ;  /* 0x00000380430e7812 */ /* 0x000fe400078ec0ff */
[----:B------:R-:W-:Y:S02]  /*9f20*/  SEL R31, R25, R20, P0 ;  /* 0x00000014191f7207 */ /* 0x000fe40000000000 */
[----:B------:R-:W-:Y:S01]  /*9f30*/  SEL R52, R20, R25, P0 ;  /* 0x0000001914347207 */ /* 0x000fe20000000000 */
[----:B------:R-:W-:Y:S01]  /*9f40*/  IMAD.X R25, RZ, RZ, R9, P2 ;  /* 0x000000ffff197224 */ /* 0x000fe200010e0609 */
[----:B------:R-:W-:-:S02]  /*9f50*/  F2FP.BF16.F32.PACK_AB R100, R100, R103 ;  /* 0x000000676464723e */ /* 0x000fc400000010ff */
[----:B------:R-:W-:Y:S02]  /*9f60*/  F2FP.BF16.F32.PACK_AB R101, R98, R101 ;  /* 0x000000656265723e */ /* 0x000fe400000010ff */
[----:B------:R-:W-:Y:S02]  /*9f70*/  LOP3.LUT R20, R69, 0x380, RZ, 0xc0, !PT ;  /* 0x0000038045147812 */ /* 0x000fe400078ec0ff */
[----:B------:R-:W-:Y:S02]  /*9f80*/  F2FP.BF16.F32.PACK_AB R96, R96, R99 ;  /* 0x000000636060723e */ /* 0x000fe400000010ff */
[----:B------:R-:W-:Y:S02]  /*9f90*/  F2FP.BF16.F32.PACK_AB R97, R94, R97 ;  /* 0x000000615e61723e */ /* 0x000fe400000010ff */
[----:B------:R-:W-:Y:S02]  /*9fa0*/  SHF.R.U64 R5, R5, 0x3, RZ ;  /* 0x0000000305057819 */ /* 0x000fe400000012ff */
[----:B------:R-:W-:-:S02]  /*9fb0*/  F2FP.BF16.F32.PACK_AB R92, R92, R95 ;  /* 0x0000005f5c5c723e */ /* 0x000fc400000010ff */
[----:B------:R-:W-:Y:S02]  /*9fc0*/  F2FP.BF16.F32.PACK_AB R93, R90, R93 ;  /* 0x0000005d5a5d723e */ /* 0x000fe400000010ff */
[----:B------:R-:W-:Y:S02]  /*9fd0*/  SHF.R.U64 R10, R14, 0x3, RZ ;  /* 0x000000030e0a7819 */ /* 0x000fe400000012ff */
[----:B------:R-:W-:Y:S02]  /*9fe0*/  F2FP.BF16.F32.PACK_AB R88, R88, R91 ;  /* 0x0000005b5858723e */ /* 0x000fe400000010ff */
[----:B------:R-:W-:Y:S02]  /*9ff0*/  SEL R35, R100, R101, P0 ;  /* 0x0000006564237207 */ /* 0x000fe40000000000 */
[----:B------:R-:W-:Y:S02]  /*a000*/  SHF.R.U64 R14, R20, 0x3, RZ ;  /* 0x00000003140e7819 */ /* 0x000fe400000012ff */
[----:B------:R-:W-:-:S02]  /*a010*/  SEL R100, R101, R100, P0 ;  /* 0x0000006465647207 */ /* 0x000fc40000000000 */
[----:B------:R-:W-:Y:S02]  /*a020*/  SEL R37, R96, R97, P0 ;  /* 0x0000006160257207 */ /* 0x000fe40000000000 */
[----:B------:R-:W-:Y:S02]  /*a030*/  LOP3.LUT R20, R5, R30, RZ, 0x3c, !PT ;  /* 0x0000001e05147212 */ /* 0x000fe400078e3cff */
[----:B------:R-:W-:Y:S02]  /*a040*/  SEL R96, R97, R96, P0 ;  /* 0x0000006061607207 */ /* 0x000fe40000000000 */
[----:B------:R-:W-:Y:S02]  /*a050*/  SEL R43, R92, R93, P0 ;  /* 0x0000005d5c2b7207 */ /* 0x000fe40000000000 */
[----:B------:R-:W-:Y:S02]  /*a060*/  LOP3.LUT R26, R10, R67, RZ, 0x3c, !PT ;  /* 0x000000430a1a7212 */ /* 0x000fe400078e3cff */
[----:B------:R-:W-:-:S02]  /*a070*/  SEL R92, R93, R92, P0 ;  /* 0x0000005c5d5c7207 */ /* 0x000fc40000000000 */
[----:B------:R-:W-:Y:S02]  /*a080*/  SEL R45, R88, R89, P0 ;  /* 0x00000059582d7207 */ /* 0x000fe40000000000 */
[----:B------:R-:W-:Y:S02]  /*a090*/  LOP3.LUT R10, R71, 0x380, RZ, 0xc0, !PT ;  /* 0x00000380470a7812 */ /* 0x000fe400078ec0ff */
[----:B------:R-:W-:Y:S02]  /*a0a0*/  LOP3.LUT R46, R75, 0x380, RZ, 0xc0, !PT ;  /* 0x000003804b2e7812 */ /* 0x000fe400078ec0ff */
[----:B------:R-:W-:Y:S02]  /*a0b0*/  SEL R88, R89, R88, P0 ;  /* 0x0000005859587207 */ /* 0x000fe40000000000 */
[----:B------:R-:W-:Y:S02]  /*a0c0*/  SHF.R.U64 R10, R10, 0x3, RZ ;  /* 0x000000030a0a7819 */ /* 0x000fe400000012ff */
[----:B------:R-:W-:-:S02]  /*a0d0*/  SHF.R.U64 R46, R46, 0x3, RZ ;  /* 0x000000032e2e7819 */ /* 0x000fc400000012ff */
[----:B------:R-:W-:Y:S02]  /*a0e0*/  MOV R64, R20 ;  /* 0x0000001400407202 */ /* 0x000fe40000000f00 */
[----:B------:R-:W-:Y:S02]  /*a0f0*/  LOP3.LUT R24, R14, R69, RZ, 0x3c, !PT ;  /* 0x000000450e187212 */ /* 0x000fe400078e3cff */
[----:B------:R-:W-:Y:S02]  /*a100*/  LOP3.LUT R14, R10, R71, RZ, 0x3c, !PT ;  /* 0x000000470a0e7212 */ /* 0x000fe400078e3cff */
[----:B------:R-:W-:Y:S02]  /*a110*/  LOP3.LUT R10, R46, R75, RZ, 0x3c, !PT ;  /* 0x0000004b2e0a7212 */ /* 0x000fe400078e3cff */
[----:B------:R-:W-:Y:S02]  /*a120*/  LOP3.LUT R12, R73, 0x380, RZ, 0xc0, !PT ;  /* 0x00000380490c7812 */ /* 0x000fe400078ec0ff */
[----:B------:R-:W-:-:S02]  /*a130*/  MOV R70, R8 ;  /* 0x0000000800467202 */ /* 0x000fc40000000f00 */
[----:B------:R-:W-:Y:S02]  /*a140*/  SHF.R.U64 R12, R12, 0x3, RZ ;  /* 0x000000030c0c7819 */ /* 0x000fe400000012ff */
[----:B------:R-:W-:Y:S02]  /*a150*/  MOV R56, R10 ;  /* 0x0000000a00387202 */ /* 0x000fe40000000f00 */
[----:B------:R-:W-:Y:S02]  /*a160*/  LOP3.LUT R12, R12, R73, RZ, 0x3c, !PT ;  /* 0x000000490c0c7212 */ /* 0x000fe400078e3cff */
[----:B------:R-:W-:Y:S02]  /*a170*/  MOV R69, R28 ;  /* 0x0000001c00457202 */ /* 0x000fe40000000f00 */
[----:B------:R-:W-:Y:S02]  /*a180*/  MOV R62, R14 ;  /* 0x0000000e003e7202 */ /* 0x000fe40000000f00 */
[----:B------:R-:W-:-:S02]  /*a190*/  MOV R58, R12 ;  /* 0x0000000c003a7202 */ /* 0x000fc40000000f00 */
[----:B------:R-:W-:Y:S02]  /*a1a0*/  MOV R67, R26 ;  /* 0x0000001a00437202 */ /* 0x000fe40000000f00 */
[----:B------:R-:W-:Y:S02]  /*a1b0*/  MOV R66, R24 ;  /* 0x0000001800427202 */ /* 0x000fe40000000f00 */
[----:B------:R-:W-:Y:S02]  /*a1c0*/  PLOP3.LUT P2, PT, PT, PT, UP0, 0x80, 0x0 ;  /* 0x000000000000781c */ /* 0x000fe40003f4f008 */
[----:B--2---:R-:W-:Y:S01]  /*a1d0*/  LOP3.LUT R5, R48, 0x2, RZ, 0x3c, !PT ;  /* 0x0000000230057812 */ /* 0x004fe200078e3cff */
[----:B------:R-:W-:Y:S04]  /*a1e0*/  SHFL.IDX PT, R35, R35, R48, 0x1c1f ;  /* 0x001c1f3023237589 */ /* 0x000fe800000e0000 */
[----:B------:R-:W0:Y:S04]  /*a1f0*/  SHFL.IDX PT, R100, R100, R5, 0x1c1f ;  /* 0x001c1f0564647589 */ /* 0x000e2800000e0000 */
[----:B------:R-:W-:Y:S04]  /*a200*/  SHFL.IDX PT, R59, R59, R48, 0x1c1f ;  /* 0x001c1f303b3b7589 */ /* 0x000fe800000e0000 */
[----:B------:R-:W1:Y:S04]  /*a210*/  SHFL.IDX PT, R76, R76, R5, 0x1c1f ;  /* 0x001c1f054c4c7589 */ /* 0x000e6800000e0000 */
[----:B------:R-:W-:Y:S04]  /*a220*/  SHFL.IDX PT, R37, R37, R48, 0x1c1f ;  /* 0x001c1f3025257589 */ /* 0x000fe800000e0000 */
[----:B------:R-:W-:Y:S04]  /*a230*/  SHFL.IDX PT, R61, R61, R48, 0x1c1f ;  /* 0x001c1f303d3d7589 */ /* 0x000fe800000e0000 */
[----:B------:R-:W-:Y:S04]  /*a240*/  SHFL.IDX PT, R57, R57, R48, 0x1c1f ;  /* 0x001c1f3039397589 */ /* 0x000fe800000e0000 */
[----:B------:R-:W2:Y:S01]  /*a250*/  SHFL.IDX PT, R96, R96, R5, 0x1c1f ;  /* 0x001c1f0560607589 */ /* 0x000ea200000e0000 */
[----:B0-----:R-:W-:-:S02]  /*a260*/  SEL R8, R35, R100, P0 ;  /* 0x0000006423087207 */ /* 0x001fc40000000000 */
[----:B------:R-:W-:Y:S01]  /*a270*/  SEL R10, R100, R35, P0 ;  /* 0x00000023640a7207 */ /* 0x000fe20000000000 */
[----:B------:R-:W0:Y:S04]  /*a280*/  SHFL.IDX PT, R68, R68, R5, 0x1c1f ;  /* 0x001c1f0544447589 */ /* 0x000e2800000e0000 */
[----:B------:R-:W3:Y:S01]  /*a290*/  SHFL.IDX PT, R40, R40, R5, 0x1c1f ;  /* 0x001c1f0528287589 */ /* 0x000ee200000e0000 */
[----:B-1----:R-:W-:Y:S02]  /*a2a0*/  SEL R9, R59, R76, P0 ;  /* 0x0000004c3b097207 */ /* 0x002fe40000000000 */
[----:B------:R-:W-:Y:S01]  /*a2b0*/  SEL R11, R76, R59, P0 ;  /* 0x0000003b4c0b7207 */ /* 0x000fe20000000000 */
[----:B------:R-:W-:Y:S04]  /*a2c0*/  SHFL.IDX PT, R43, R43, R48, 0x1c1f ;  /* 0x001c1f302b2b7589 */ /* 0x000fe800000e0000 */
[----:B------:R-:W-:Y:S04]  /*a2d0*/  SHFL.IDX PT, R41, R41, R48, 0x1c1f ;  /* 0x001c1f3029297589 */ /* 0x000fe800000e0000 */
[----:B------:R-:W-:Y:S04]  /*a2e0*/  SHFL.IDX PT, R63, R63, R48, 0x1c1f ;  /* 0x001c1f303f3f7589 */ /* 0x000fe800000e0000 */
[----:B------:R-:W1:Y:S01]  /*a2f0*/  SHFL.IDX PT, R92, R92, R5, 0x1c1f ;  /* 0x001c1f055c5c7589 */ /* 0x000e6200000e0000 */
[----:B--2---:R-:W-:-:S02]  /*a300*/  SEL R12, R37, R96, P0 ;  /* 0x00000060250c7207 */ /* 0x004fc40000000000 */
[----:B------:R-:W-:Y:S01]  /*a310*/  SEL R14, R96, R37, P0 ;  /* 0x00000025600e7207 */ /* 0x000fe20000000000 */
[----:B------:R-:W2:Y:S01]  /*a320*/  SHFL.IDX PT, R60, R60, R5, 0x1c1f ;  /* 0x001c1f053c3c7589 */ /* 0x000ea200000e0000 */
[----:B0-----:R-:W-:Y:S02]  /*a330*/  SEL R13, R61, R68, P0 ;  /* 0x000000443d0d7207 */ /* 0x001fe40000000000 */
[----:B------:R-:W-:Y:S01]  /*a340*/  SEL R15, R68, R61, P0 ;  /* 0x0000003d440f7207 */ /* 0x000fe20000000000 */
[----:B------:R-:W0:Y:S01]  /*a350*/  SHFL.IDX PT, R36, R36, R5, 0x1c1f ;  /* 0x001c1f0524247589 */ /* 0x000e2200000e0000 */
[----:B---3--:R-:W-:-:S03]  /*a360*/  SEL R29, R57, R40, P0 ;  /* 0x00000028391d7207 */ /* 0x008fc60000000000 */
[----:B------:R-:W-:Y:S04]  /*a370*/  SHFL.IDX PT, R45, R45, R48, 0x1c1f ;  /* 0x001c1f302d2d7589 */ /* 0x000fe800000e0000 */
[----:B------:R-:W-:Y:S04]  /*a380*/  SHFL.IDX PT, R53, R53, R48, 0x1c1f ;  /* 0x001c1f3035357589 */ /* 0x000fe800000e0000 */
[----:B------:R-:W-:Y:S04]  /*a390*/  SHFL.IDX PT, R33, R33, R48, 0x1c1f ;  /* 0x001c1f3021217589 */ /* 0x000fe800000e0000 */
[----:B------:R-:W-:Y:S01]  /*a3a0*/  SHFL.IDX PT, R55, R55, R48, 0x1c1f ;  /* 0x001c1f3037377589 */ /* 0x000fe200000e0000 */
[----:B-1----:R-:W-:-:S02]  /*a3b0*/  SEL R24, R43, R92, P0 ;  /* 0x0000005c2b187207 */ /* 0x002fc40000000000 */
[----:B------:R-:W-:Y:S01]  /*a3c0*/  SEL R26, R92, R43, P0 ;  /* 0x0000002b5c1a7207 */ /* 0x000fe20000000000 */
[----:B------:R-:W-:Y:S01]  /*a3d0*/  SHFL.IDX PT, R47, R47, R48, 0x1c1f ;  /* 0x001c1f302f2f7589 */ /* 0x000fe200000e0000 */
[----:B--2---:R-:W-:Y:S02]  /*a3e0*/  SEL R25, R63, R60, P0 ;  /* 0x0000003c3f197207 */ /* 0x004fe40000000000 */
[----:B------:R-:W-:Y:S01]  /*a3f0*/  SEL R27, R60, R63, P0 ;  /* 0x0000003f3c1b7207 */ /* 0x000fe20000000000 */
[----:B------:R-:W-:Y:S04]  /*a400*/  SHFL.IDX PT, R39, R39, R48, 0x1c1f ;  /* 0x001c1f3027277589 */ /* 0x000fe800000e0000 */
[----:B------:R-:W1:Y:S04]  /*a410*/  SHFL.IDX PT, R88, R88, R5, 0x1c1f ;  /* 0x001c1f0558587589 */ /* 0x000e6800000e0000 */
[----:B------:R2:W-:Y:S04]  /*a420*/  SHFL.IDX PT, R21, R31, R48, 0x1c1f ;  /* 0x001c1f301f157589 */ /* 0x0005e800000e0000 */
[----:B------:R-:W-:Y:S04]  /*a430*/  SHFL.IDX PT, R65, R65, R48, 0x1c1f ;  /* 0x001c1f3041417589 */ /* 0x000fe800000e0000 */
[----:B------:R-:W3:Y:S01]  /*a440*/  SHFL.IDX PT, R20, R32, R5, 0x1c1f ;  /* 0x001c1f0520147589 */ /* 0x000ee200000e0000 */
[----:B--2---:R-:W-:-:S03]  /*a450*/  SEL R31, R40, R57, P0 ;  /* 0x00000039281f7207 */ /* 0x004fc60000000000 */
[----:B------:R-:W2:Y:S01]  /*a460*/  SHFL.IDX PT, R44, R44, R5, 0x1c1f ;  /* 0x001c1f052c2c7589 */ /* 0x000ea200000e0000 */
[----:B0-----:R-:W-:-:S03]  /*a470*/  SEL R40, R41, R36, P0 ;  /* 0x0000002429287207 */ /* 0x001fc60000000000 */
[----:B------:R-:W0:Y:S04]  /*a480*/  SHFL.IDX PT, R48, R38, R5, 0x1c1f ;  /* 0x001c1f0526307589 */ /* 0x000e2800000e0000 */
[----:B------:R4:W0:Y:S01]  /*a490*/  SHFL.IDX PT, R50, R42, R5, 0x1c1f ;  /* 0x001c1f052a327589 */ /* 0x00082200000e0000 */
[----:B-1----:R-:W-:Y:S02]  /*a4a0*/  SEL R28, R45, R88, P0 ;  /* 0x000000582d1c7207 */ /* 0x002fe40000000000 */
[----:B------:R-:W-:Y:S01]  /*a4b0*/  SEL R30, R88, R45, P0 ;  /* 0x0000002d581e7207 */ /* 0x000fe20000000000 */
[----:B------:R-:W-:Y:S01]  /*a4c0*/  BAR.SYNC.DEFER_BLOCKING 0x1, 0x100 ;  /* 0x0044000000007b1d */ /* 0x000fe20000010000 */
[----:B----4-:R-:W-:-:S05]  /*a4d0*/  SEL R42, R36, R41, P0 ;  /* 0x00000029242a7207 */ /* 0x010fca0000000000 */
[----:B------:R1:W4:Y:S01]  /*a4e0*/  SHFL.IDX PT, R46, R34, R5, 0x1c1f ;  /* 0x001c1f05222e7589 */ /* 0x00032200000e0000 */
[----:B---3--:R-:W-:Y:S02]  /*a4f0*/  SEL R36, R33, R20, P0 ;  /* 0x0000001421247207 */ /* 0x008fe40000000000 */
[----:B------:R-:W-:Y:S01]  /*a500*/  SEL R38, R20, R33, P0 ;  /* 0x0000002114267207 */ /* 0x000fe20000000000 */
[----:B------:R-:W3:Y:S01]  /*a510*/  SHFL.IDX PT, R52, R52, R5, 0x1c1f ;  /* 0x001c1f0534347589 */ /* 0x000ee200000e0000 */
[----:B--2---:R-:W-:-:S03]  /*a520*/  SEL R32, R53, R44, P0 ;  /* 0x0000002c35207207 */ /* 0x004fc60000000000 */
[----:B------:R-:W2:Y:S01]  /*a530*/  SHFL.IDX PT, R54, R54, R5, 0x1c1f ;  /* 0x001c1f0536367589 */ /* 0x000ea200000e0000 */
[----:B0-----:R-:W-:Y:S02]  /*a540*/  SEL R33, R47, R48, P0 ;  /* 0x000000302f217207 */ /* 0x001fe40000000000 */
[----:B-1----:R-:W-:Y:S02]  /*a550*/  SEL R34, R44, R53, P0 ;  /* 0x000000352c227207 */ /* 0x002fe40000000000 */
[----:B------:R-:W-:Y:S02]  /*a560*/  SEL R35, R48, R47, P0 ;  /* 0x0000002f30237207 */ /* 0x000fe40000000000 */
[----:B------:R-:W-:Y:S01]  /*a570*/  SEL R41, R39, R50, P0 ;  /* 0x0000003227297207 */ /* 0x000fe20000000000 */
[----:B------:R0:W-:Y:S01]  /*a580*/  STSM.16.M88.4 [R70], R8 ;  /* 0x0000000846007844 */ /* 0x0001e20000000200 */
[----:B------:R-:W-:-:S03]  /*a590*/  SEL R43, R50, R39, P0 ;  /* 0x00000027322b7207 */ /* 0x000fc60000000000 */
[----:B------:R-:W-:Y:S01]  /*a5a0*/  STSM.16.M88.4 [R69], R12 ;  /* 0x0000000c45007844 */ /* 0x000fe20000000200 */
[----:B----4-:R-:W-:-:S03]  /*a5b0*/  SEL R44, R55, R46, P0 ;  /* 0x0000002e372c7207 */ /* 0x010fc60000000000 */
[----:B------:R-:W-:Y:S01]  /*a5c0*/  STSM.16.M88.4 [R67], R24 ;  /* 0x0000001843007844 */ /* 0x000fe20000000200 */
[----:B------:R-:W-:Y:S02]  /*a5d0*/  SEL R46, R46, R55, P0 ;  /* 0x000000372e2e7207 */ /* 0x000fe40000000000 */
[----:B---3--:R-:W-:Y:S01]  /*a5e0*/  SEL R37, R21, R52, P0 ;  /* 0x0000003415257207 */ /* 0x008fe20000000000 */
[----:B------:R-:W-:Y:S01]  /*a5f0*/  STSM.16.M88.4 [R66], R28 ;  /* 0x0000001c42007844 */ /* 0x000fe20000000200 */
[----:B------:R-:W-:Y:S02]  /*a600*/  SEL R39, R52, R21, P0 ;  /* 0x0000001534277207 */ /* 0x000fe40000000000 */
[----:B--2---:R-:W-:Y:S01]  /*a610*/  SEL R45, R65, R54, P0 ;  /* 0x00000036412d7207 */ /* 0x004fe20000000000 */
[----:B------:R1:W-:Y:S01]  /*a620*/  STSM.16.M88.4 [R64], R32 ;  /* 0x0000002040007844 */ /* 0x0003e20000000200 */
[----:B------:R-:W-:Y:S01]  /*a630*/  SEL R47, R54, R65, P0 ;  /* 0x00000041362f7207 */ /* 0x000fe20000000000 */
[----:B0-----:R-:W-:-:S02]  /*a640*/  IMAD.U32 R8, RZ, RZ, UR4 ;  /* 0x00000004ff087e24 */ /* 0x001fc4000f8e00ff */
[----:B------:R0:W-:Y:S01]  /*a650*/  STSM.16.M88.4 [R62], R40 ;  /* 0x000000283e007844 */ /* 0x0001e20000000200 */
[----:B------:R-:W-:Y:S01]  /*a660*/  IMAD.U32 R9, RZ, RZ, UR6 ;  /* 0x00000006ff097e24 */ /* 0x000fe2000f8e00ff */
[----:B------:R-:W-:Y:S02]  /*a670*/  ULDC.64 UR6, c[0x0][0xbe0] ;  /* 0x0002f80000067ab9 */ /* 0x000fe40000000a00 */
[----:B------:R0:W-:Y:S04]  /*a680*/  STSM.16.M88.4 [R58], R36 ;  /* 0x000000243a007844 */ /* 0x0001e80000000200 */
[----:B------:R0:W-:Y:S01]  /*a690*/  STSM.16.M88.4 [R56], R44 ;  /* 0x0000002c38007844 */ /* 0x0001e20000000200 */
[----:B------:R-:W-:Y:S06]  /*a6a0*/  BAR.SYNC.DEFER_BLOCKING 0x1, 0x100 ;  /* 0x0044000000007b1d */ /* 0x000fec0000010000 */
[----:B------:R-:W2:Y:S01]  /*a6b0*/  @P2 LDG.E R10, desc[UR46][R8.64] ;  /* 0x0000002e080a2981 */ /* 0x000ea2000c1e1900 */
[----:B------:R-:W-:Y:S01]  /*a6c0*/  UISETP.NE.U32.AND UP1, UPT, UR6, URZ, UPT ;  /* 0x0000003f0600728c */ /* 0x000fe2000bf25070 */
[----:B------:R-:W3:Y:S01]  /*a6d0*/  LDC R5, c[0x0][0xa88] ;  /* 0x0002a200ff057b82 */ /* 0x000ee20000000800 */
[----:B------:R-:W-:Y:S01]  /*a6e0*/  IMAD R11, R16, 0x40, R2 ;  /* 0x00000040100b7824 */ /* 0x000fe200078e0202 */
[----:B------:R-:W-:Y:S01]  /*a6f0*/  UMOV UR4, URZ ;  /* 0x0000003f00047c82 */ /* 0x000fe20008000000 */
[----:B------:R-:W-:-:S02]  /*a700*/  UISETP.NE.AND.EX UP1, UPT, UR7, URZ, UPT, UP1 ;  /* 0x0000003f0700728c */ /* 0x000fc4000bf25310 */
[----:B------:R-:W-:-:S04]  /*a710*/  IMAD.WIDE R6, R11, 0x2, R6 ;  /* 0x000000020b067825 */ /* 0x000fc800078e0206 */
[----:B------:R-:W-:Y:S02]  /*a720*/  PLOP3.LUT P0, PT, PT, PT, UP1, 0x80, 0x0 ;  /* 0x000000000000781c */ /* 0x000fe40003f0f018 */
[----:B-1----:R-:W-:-:S03]  /*a730*/  IADD3 R33, P1, R6, 0x1000, RZ ;  /* 0x0000100006217810 */ /* 0x002fc60007f3e0ff */
[----:B------:R-:W-:Y:S02]  /*a740*/  @UP1 ULDC.64 UR6, c[0x0][0xbe0] ;  /* 0x0002f80000061ab9 */ /* 0x000fe40000000a00 */
[----:B------:R-:W-:-:S06]  /*a750*/  @UP1 UIMAD.WIDE UR6, UR36, 0x4, UR6 ;  /* 0x00000004240618a5 */ /* 0x000fcc000f8e0206 */
[----:B------:R-:W-:Y:S01]  /*a760*/  IMAD.U32 R11, RZ, RZ, UR7 ;  /* 0x00000007ff0b7e24 */ /* 0x000fe2000f8e00ff */
[----:B--2---:R-:W-:Y:S01]  /*a770*/  @P2 R2UR UR4, R10 ;  /* 0x000000000a0422ca */ /* 0x004fe200000e0000 */
[----:B------:R-:W-:-:S05]  /*a780*/  IMAD.U32 R10, RZ, RZ, UR6 ;  /* 0x00000006ff0a7e24 */ /* 0x000fca000f8e00ff */
[----:B---3--:R0:W5:Y:S01]  /*a790*/  @P0 LDG.E R5, desc[UR46][R10.64] ;  /* 0x0000002e0a050981 */ /* 0x008162000c1e1900 */
[----:B------:R-:W-:Y:S08]  /*a7a0*/  @P0 BRA `(.L_x_273) ;  /* 0x0000000000100947 */ /* 0x000ff00003800000 */
[----:B------:R-:W-:Y:S05]  /*a7b0*/  @!P2 BRA `(.L_x_273) ;  /* 0x00000000000ca947 */ /* 0x000fea0003800000 */
[----:B0-----:R-:W2:Y:S04]  /*a7c0*/  LDG.E R10, desc[UR46][R8.64] ;  /* 0x0000002e080a7981 */ /* 0x001ea8000c1e1900 */
[----:B-----5:R-:W2:Y:S02]  /*a7d0*/  LDG.E R5, desc[UR46][R8.64+0x4] ;  /* 0x0000042e08057981 */ /* 0x020ea4000c1e1900 */
[----:B--2---:R-:W-:-:S07]  /*a7e0*/  IMAD.IADD R5, R5, 0x1, -R10 ;  /* 0x0000000105057824 */ /* 0x004fce00078e0a0a */
.L_x_273:
[----:B------:R-:W-:Y:S01]  /*a7f0*/  USHF.R.S32.HI UR11, URZ, 0x1f, UR39 ;  /* 0x0000001f3f0b7899 */ /* 0x000fe20008011427 */
[----:B------:R-:W-:Y:S01]  /*a800*/  IMAD R12, R18, 0x80, R169 ;  /* 0x00000080120c7824 */ /* 0x000fe200078e02a9 */
[----:B------:R-:W-:Y:S01]  /*a810*/  ULDC.64 UR12, c[0x0][0xb70] ;  /* 0x0002dc00000c7ab9 */ /* 0x000fe20000000a00 */
[----:B------:R-:W-:Y:S01]  /*a820*/  USHF.R.S32.HI UR9, URZ, 0x1f, UR4 ;  /* 0x0000001f3f097899 */ /* 0x000fe20008011404 */
[----:B------:R-:W-:Y:S01]  /*a830*/  LOP3.LUT R32, R33, 0x380, RZ, 0xc0, !PT ;  /* 0x0000038021207812 */ /* 0x000fe200078ec0ff */
[----:B------:R-:W-:Y:S01]  /*a840*/  UIMAD UR10, UR11, UR12, URZ ;  /* 0x0000000c0b0a72a4 */ /* 0x000fe2000f8e023f */
[----:B------:R-:W-:Y:S01]  /*a850*/  SHF.R.S32.HI R9, RZ, 0x1f, R12 ;  /* 0x0000001fff097819 */ /* 0x000fe2000001140c */
[----:B------:R-:W-:Y:S01]  /*a860*/  UMOV UR8, UR4 ;  /* 0x0000000400087c82 */ /* 0x000fe20008000000 */
[----:B------:R-:W-:Y:S01]  /*a870*/  USEL UR37, UR37, URZ, !UP0 ;  /* 0x0000003f25257287 */ /* 0x000fe2000c000000 */
[C---:B------:R-:W-:Y:S01]  /*a880*/  IADD3 R25, P2, R6.reuse, 0x2000, RZ ;  /* 0x0000200006197810 */ /* 0x040fe20007f5e0ff */
[----:B------:R-:W-:Y:S01]  /*a890*/  UIMAD.WIDE.U32 UR6, UR39, UR12, UR8 ;  /* 0x0000000c270672a5 */ /* 0x000fe2000f8e0008 */
[----:B0-----:R-:W-:Y:S01]  /*a8a0*/  IADD3 R11, P6, R6, 0x3000, RZ ;  /* 0x00003000060b7810 */ /* 0x001fe20007fde0ff */
[----:B------:R-:W-:Y:S01]  /*a8b0*/  UIMAD UR10, UR39, UR13, UR10 ;  /* 0x0000000d270a72a4 */ /* 0x000fe2000f8e020a */
[----:B------:R-:W-:Y:S01]  /*a8c0*/  SHF.R.U64 R32, R32, 0x3, RZ ;  /* 0x0000000320207819 */ /* 0x000fe200000012ff */
[----:B------:R-:W-:Y:S01]  /*a8d0*/  USEL UR36, UR36, URZ, !UP0 ;  /* 0x0000003f24247287 */ /* 0x000fe2000c000000 */
[----:B------:R-:W-:Y:S01]  /*a8e0*/  LOP3.LUT R24, R25, 0x380, RZ, 0xc0, !PT ;  /* 0x0000038019187812 */ /* 0x000fe200078ec0ff */
[----:B------:R-:W-:Y:S01]  /*a8f0*/  ULDC.64 UR12, c[0x0][0xb78] ;  /* 0x0002de00000c7ab9 */ /* 0x000fe20000000a00 */
[----:B------:R-:W-:Y:S01]  /*a900*/  UIADD3 UR7, UR7, UR10, URZ ;  /* 0x0000000a07077290 */ /* 0x000fe2000fffe03f */
[----:B------:R-:W-:Y:S01]  /*a910*/  LOP3.LUT R8, R11, 0x380, RZ, 0xc0, !PT ;  /* 0x000003800b087812 */ /* 0x000fe200078ec0ff */
[----:B------:R-:W-:Y:S01]  /*a920*/  UIMAD UR8, UR37, UR12, URZ ;  /* 0x0000000c250872a4 */ /* 0x000fe2000f8e023f */
[----:B------:R-:W-:Y:S01]  /*a930*/  LOP3.LUT R32, R32, R33, RZ, 0x3c, !PT ;  /* 0x0000002120207212 */ /* 0x000fe200078e3cff */
[----:B------:R-:W-:Y:S01]  /*a940*/  UIMAD.WIDE.U32 UR6, UR36, UR12, UR6 ;  /* 0x0000000c240672a5 */ /* 0x000fe2000f8e0006 */
[----:B------:R-:W-:Y:S01]  /*a950*/  SHF.R.U64 R24, R24, 0x3, RZ ;  /* 0x0000000318187819 */ /* 0x000fe200000012ff */
[----:B------:R-:W-:Y:S01]  /*a960*/  UIMAD UR8, UR36, UR13, UR8 ;  /* 0x0000000d240872a4 */ /* 0x000fe2000f8e0208 */
[----:B------:R-:W-:Y:S01]  /*a970*/  IMAD.X R33, RZ, RZ, R7, P1 ;  /* 0x000000ffff217224 */ /* 0x000fe200008e0607 */
[----:B------:R-:W-:Y:S01]  /*a980*/  SHF.R.U64 R8, R8, 0x3, RZ ;  /* 0x0000000308087819 */ /* 0x000fe200000012ff */
[----:B------:R-:W-:Y:S01]  /*a990*/  ULDC.64 UR12, c[0x0][0xaa0] ;  /* 0x0002a800000c7ab9 */ /* 0x000fe20000000a00 */
[----:B------:R-:W-:-:S02]  /*a9a0*/  IADD3 R10, P0, R12, UR6, RZ ;  /* 0x000000060c0a7c10 */ /* 0x000fc4000ff1e0ff */
[----:B------:R-:W-:Y:S01]  /*a9b0*/  IMAD.U32 R14, RZ, RZ, UR8 ;  /* 0x00000008ff0e7e24 */ /* 0x000fe2000f8e00ff */
[C---:B------:R-:W-:Y:S02]  /*a9c0*/  IADD3 R41, P5, R6.reuse, 0x4000, RZ ;  /* 0x0000400006297810 */ /* 0x040fe40007fbe0ff */
[C---:B------:R-:W-:Y:S02]  /*a9d0*/  IADD3 R45, P4, R6.reuse, 0x5000, RZ ;  /* 0x00005000062d7810 */ /* 0x040fe40007f9e0ff */
[----:B------:R-:W-:Y:S01]  /*a9e0*/  IADD3.X R9, R9, UR7, R14, P0, !PT ;  /* 0x0000000709097c10 */ /* 0x000fe200087fe40e */
[----:B------:R-:W-:Y:S01]  /*a9f0*/  ULDC.64 UR6, c[0x0][0xb40] ;  /* 0x0002d00000067ab9 */ /* 0x000fe20000000a00 */
[----:B------:R-:W-:Y:S02]  /*aa00*/  IADD3 R29, P3, R6, 0x6000, RZ ;  /* 0x00006000061d7810 */ /* 0x000fe40007f7e0ff */
[----:B------:R-:W-:Y:S02]  /*aa10*/  LEA R20, P0, R10, UR6, 0x2 ;  /* 0x000000060a147c11 */ /* 0x000fe4000f8010ff */
[----:B------:R-:W-:-:S02]  /*aa20*/  LOP3.LUT R13, R6, 0x380, RZ, 0xc0, !PT ;  /* 0x00000380060d7812 */ /* 0x000fc400078ec0ff */
[----:B------:R-:W-:Y:S01]  /*aa30*/  LEA.HI.X R21, R10, UR7, R9, 0x2, P0 ;  /* 0x000000070a157c11 */ /* 0x000fe200080f1409 */
[----:B------:R-:W-:Y:S01]  /*aa40*/  VIADD R10, R12, 0x8 ;  /* 0x000000080c0a7836 */ /* 0x000fe20000000000 */
[----:B------:R-:W-:Y:S02]  /*aa50*/  LOP3.LUT P0, RZ, R19, 0x3, RZ, 0xc0, !PT ;  /* 0x0000000313ff7812 */ /* 0x000fe4000780c0ff */
[----:B------:R-:W-:Y:S01]  /*aa60*/  LOP3.LUT R24, R24, R25, RZ, 0x3c, !PT ;  /* 0x0000001918187212 */ /* 0x000fe200078e3cff */
[----:B------:R-:W-:Y:S01]  /*aa70*/  IMAD.X R25, RZ, RZ, R7, P2 ;  /* 0x000000ffff197224 */ /* 0x000fe200010e0607 */
[----:B-----5:R-:W-:Y:S02]  /*aa80*/  ISETP.GE.OR P1, PT, R12, R5, P0 ;  /* 0x000000050c00720c */ /* 0x020fe40000726670 */
[----:B------:R-:W-:Y:S02]  /*aa90*/  LOP3.LUT R8, R8, R11, RZ, 0x3c, !PT ;  /* 0x0000000b08087212 */ /* 0x000fe400078e3cff */
[----:B------:R-:W-:-:S02]  /*aaa0*/  LOP3.LUT R40, R41, 0x380, RZ, 0xc0, !PT ;  /* 0x0000038029287812 */ /* 0x000fc400078ec0ff */
[----:B------:R-:W-:Y:S02]  /*aab0*/  LOP3.LUT R44, R45, 0x380, RZ, 0xc0, !PT ;  /* 0x000003802d2c7812 */ /* 0x000fe400078ec0ff */
[----:B------:R-:W-:Y:S01]  /*aac0*/  LOP3.LUT R28, R29, 0x380, RZ, 0xc0, !PT ;  /* 0x000003801d1c7812 */ /* 0x000fe200078ec0ff */
[----:B------:R-:W-:Y:S01]  /*aad0*/  UIMAD UR6, UR9, UR12, URZ ;  /* 0x0000000c090672a4 */ /* 0x000fe2000f8e023f */
[----:B------:R-:W-:Y:S01]  /*aae0*/  ISETP.GE.OR P0, PT, R10, R5, P0 ;  /* 0x000000050a00720c */ /* 0x000fe20000706670 */
[----:B------:R-:W-:Y:S01]  /*aaf0*/  IMAD.X R9, RZ, RZ, R7, P6 ;  /* 0x000000ffff097224 */ /* 0x000fe200030e0607 */
[----:B------:R-:W-:Y:S01]  /*ab00*/  IADD3 R11, P2, R6, 0x7000, RZ ;  /* 0x00007000060b7810 */ /* 0x000fe20007f5e0ff */
[----:B------:R0:W-:Y:S01]  /*ab10*/  @!P1 STG.E desc[UR46][R20.64], R3 ;  /* 0x0000000314009986 */ /* 0x0001e2000c10192e */
[----:B------:R-:W-:Y:S02]  /*ab20*/  SHF.R.U64 R13, R13, 0x3, RZ ;  /* 0x000000030d0d7819 */ /* 0x000fe400000012ff */
[----:B------:R-:W-:-:S02]  /*ab30*/  LOP3.LUT R10, R11, 0x380, RZ, 0xc0, !PT ;  /* 0x000003800b0a7812 */ /* 0x000fc400078ec0ff */
[----:B------:R-:W-:Y:S02]  /*ab40*/  SHF.R.U64 R40, R40, 0x3, RZ ;  /* 0x0000000328287819 */ /* 0x000fe400000012ff */
[----:B------:R-:W-:Y:S02]  /*ab50*/  SHF.R.U64 R44, R44, 0x3, RZ ;  /* 0x000000032c2c7819 */ /* 0x000fe400000012ff */
[----:B------:R-:W-:Y:S01]  /*ab60*/  SHF.R.U64 R28, R28, 0x3, RZ ;  /* 0x000000031c1c7819 */ /* 0x000fe200000012ff */
[----:B------:R1:W-:Y:S01]  /*ab70*/  @!P0 STG.E desc[UR46][R20.64+0x20], R0 ;  /* 0x0000200014008986 */ /* 0x0003e2000c10192e */
[----:B------:R-:W-:Y:S02]  /*ab80*/  LOP3.LUT R6, R13, R6, RZ, 0x3c, !PT ;  /* 0x000000060d067212 */ /* 0x000fe400078e3cff */
[----:B------:R-:W-:Y:S01]  /*ab90*/  SHF.R.U64 R10, R10, 0x3, RZ ;  /* 0x000000030a0a7819 */ /* 0x000fe200000012ff */
[----:B------:R-:W-:Y:S01]  /*aba0*/  UIMAD UR6, UR4, UR13, UR6 ;  /* 0x0000000d040672a4 */ /* 0x000fe2000f8e0206 */
[----:B------:R-:W-:Y:S01]  /*abb0*/  LOP3.LUT R40, R40, R41, RZ, 0x3c, !PT ;  /* 0x0000002928287212 */ /* 0x000fe200078e3cff */
[--C-:B------:R-:W-:Y:S01]  /*abc0*/  IMAD.X R41, RZ, RZ, R7.reuse, P5 ;  /* 0x000000ffff297224 */ /* 0x100fe200028e0607 */
[----:B------:R-:W-:Y:S01]  /*abd0*/  LOP3.LUT R44, R44, R45, RZ, 0x3c, !PT ;  /* 0x0000002d2c2c7212 */ /* 0x000fe200078e3cff */
[--C-:B------:R-:W-:Y:S01]  /*abe0*/  IMAD.X R45, RZ, RZ, R7.reuse, P4 ;  /* 0x000000ffff2d7224 */ /* 0x100fe200020e0607 */
[----:B------:R-:W-:Y:S01]  /*abf0*/  LOP3.LUT R28, R28, R29, RZ, 0x3c, !PT ;  /* 0x0000001d1c1c7212 */ /* 0x000fe200078e3cff */
[----:B------:R-:W-:Y:S01]  /*ac00*/  IMAD.X R29, RZ, RZ, R7, P3 ;  /* 0x000000ffff1d7224 */ /* 0x000fe200018e0607 */
[----:B------:R-:W-:Y:S01]  /*ac10*/  IADD3.X R13, RZ, R7, RZ, P2, !PT ;  /* 0x00000007ff0d7210 */ /* 0x000fe200017fe4ff */
[----:B------:R2:W5:Y:S01]  /*ac20*/  LD.E.128 R36, desc[UR46][R6.64] ;  /* 0x0000002e06247980 */ /* 0x000562000c101d00 */
[----:B0-----:R-:W-:-:S02]  /*ac30*/  SHF.R.S32.HI R3, RZ, 0x1f, R2 ;  /* 0x0000001fff037819 */ /* 0x001fc40000011402 */
[----:B------:R-:W-:Y:S01]  /*ac40*/  LOP3.LUT R12, R10, R11, RZ, 0x3c, !PT ;  /* 0x0000000b0a0c7212 */ /* 0x000fe200078e3cff */
[----:B------:R-:W5:Y:S04]  /*ac50*/  LD.E.128 R32, desc[UR46][R32.64] ;  /* 0x0000002e20207980 */ /* 0x000f68000c101d00 */
[----:B------:R-:W5:Y:S01]  /*ac60*/  LD.E.128 R24, desc[UR46][R24.64] ;  /* 0x0000002e18187980 */ /* 0x000f62000c101d00 */
[----:B--2---:R-:W-:-:S03]  /*ac70*/  IMAD.U32 R7, RZ, RZ, UR12 ;  /* 0x0000000cff077e24 */ /* 0x004fc6000f8e00ff */
[----:B------:R-:W5:Y:S01]  /*ac80*/  LD.E.128 R8, desc[UR46][R8.64] ;  /* 0x0000002e08087980 */ /* 0x000f62000c101d00 */
[----:B------:R-:W-:-:S03]  /*ac90*/  IMAD.WIDE.U32 R6, R7, UR4, R2 ;  /* 0x0000000407067c25 */ /* 0x000fc6000f8e0002 */
[----:B------:R-:W5:Y:S01]  /*aca0*/  LD.E.128 R40, desc[UR46][R40.64] ;  /* 0x0000002e28287980 */ /* 0x000f62000c101d00 */
[----:B------:R-:W-:Y:S01]  /*acb0*/  VIADD R7, R7, UR6 ;  /* 0x0000000607077c36 */ /* 0x000fe20008000000 */
[----:B------:R-:W-:Y:S02]  /*acc0*/  ULDC.64 UR6, c[0x0][0xae0] ;  /* 0x0002b80000067ab9 */ /* 0x000fe40000000a00 */
[----:B------:R-:W5:Y:S04]  /*acd0*/  LD.E.128 R44, desc[UR46][R44.64] ;  /* 0x0000002e2c2c7980 */ /* 0x000f68000c101d00 */
[----:B------:R-:W5:Y:S04]  /*ace0*/  LD.E.128 R28, desc[UR46][R28.64] ;  /* 0x0000002e1c1c7980 */ /* 0x000f68000c101d00 */
[----:B------:R-:W5:Y:S01]  /*acf0*/  LD.E.128 R12, desc[UR46][R12.64] ;  /* 0x0000002e0c0c7980 */ /* 0x000f62000c101d00 */
[----:B------:R-:W-:Y:S01]  /*ad00*/  UIMAD UR4, UR11, UR6, URZ ;  /* 0x000000060b0472a4 */ /* 0x000fe2000f8e023f */
[----:B------:R-:W-:Y:S01]  /*ad10*/  @!PT LDS RZ, [RZ] ;  /* 0x00000000fffff984 */ /* 0x000fe20000000800 */
[----:B------:R-:W-:Y:S01]  /*ad20*/  @!PT LDS RZ, [RZ] ;  /* 0x00000000fffff984 */ /* 0x000fe20000000800 */
[----:B------:R-:W-:Y:S01]  /*ad30*/  @!PT LDS RZ, [RZ] ;  /* 0x00000000fffff984 */ /* 0x000fe20000000800 */
[----:B------:R-:W-:Y:S01]  /*ad40*/  @!PT LDS RZ, [RZ] ;  /* 0x00000000fffff984 */ /* 0x000fe20000000800 */
[----:B------:R0:W-:Y:S06]  /*ad50*/  MEMBAR.ALL.CTA ;  /* 0x0000000000007992 */ /* 0x0001ec0000008000 */
[----:B0-----:R-:W0:Y:S01]  /*ad60*/  FENCE.VIEW.ASYNC.S ;  /* 0x00000000000073c6 */ /* 0x001e220000000000 */
[----:B------:R-:W-:Y:S01]  /*ad70*/  IMAD.U32 R17, RZ, RZ, UR6 ;  /* 0x00000006ff117e24 */ /* 0x000fe2000f8e00ff */
[----:B------:R-:W-:Y:S01]  /*ad80*/  UIMAD UR4, UR39, UR7, UR4 ;  /* 0x00000007270472a4 */ /* 0x000fe2000f8e0204 */
[----:B------:R-:W-:-:S02]  /*ad90*/  IMAD R5, R18, -0x80, R5 ;  /* 0xffffff8012057824 */ /* 0x000fc400078e0205 */
[----:B------:R-:W-:Y:S01]  /*ada0*/  IMAD.WIDE.U32 R6, R17, UR39, R6 ;  /* 0x0000002711067c25 */ /* 0x000fe2000f8e0006 */
[----:B------:R-:W-:Y:S02]  /*adb0*/  ULDC.64 UR6, c[0x0][0xae8] ;  /* 0x0002ba0000067ab9 */ /* 0x000fe40000000a00 */
[----:B------:R-:W-:Y:S01]  /*adc0*/  ISETP.GE.AND P2, PT, R16, R5, PT ;  /* 0x000000051000720c */ /* 0x000fe20003f46270 */
[----:B------:R-:W-:Y:S01]  /*add0*/  VIADD R7, R7, UR4 ;  /* 0x0000000407077c36 */ /* 0x000fe20008000000 */
[----:B------:R-:W-:Y:S01]  /*ade0*/  UIMAD UR4, UR37, UR6, URZ ;  /* 0x00000006250472a4 */ /* 0x000fe2000f8e023f */
[----:B------:R-:W-:Y:S02]  /*adf0*/  VIADD R4, R4, 0x29820 ;  /* 0x0002982004047836 */ /* 0x000fe40000000000 */
[----:B-1----:R-:W-:Y:S02]  /*ae00*/  VIADD R0, R16, 0x20 ;  /* 0x0000002010007836 */ /* 0x002fe40000000000 */
[----:B------:R-:W-:Y:S01]  /*ae10*/  IMAD.U32 R21, RZ, RZ, UR6 ;  /* 0x00000006ff157e24 */ /* 0x000fe2000f8e00ff */
[----:B------:R-:W-:Y:S01]  /*ae20*/  UIMAD UR4, UR36, UR7, UR4 ;  /* 0x00000007240472a4 */ /* 0x000fe2000f8e0204 */
[----:B------:R-:W-:-:S02]  /*ae30*/  PRMT R4, RZ, 0x654, R4 ;  /* 0x00000654ff047816 */ /* 0x000fc40000000004 */
[----:B------:R-:W-:Y:S01]  /*ae40*/  IMAD.WIDE.U32 R20, R21, UR36, R6 ;  /* 0x0000002415147c25 */ /* 0x000fe2000f8e0006 */
[-C--:B------:R-:W-:Y:S02]  /*ae50*/  ISETP.GE.AND P4, PT, R0, R5.reuse, PT ;  /* 0x000000050000720c */ /* 0x080fe40003f86270 */
[--C-:B------:R-:W-:Y:S01]  /*ae60*/  SHF.R.S32.HI R17, RZ, 0x1f, R16.reuse ;  /* 0x0000001fff117819 */ /* 0x100fe20000011410 */
[C---:B------:R-:W-:Y:S01]  /*ae70*/  VIADD R0, R16.reuse, 0x40 ;  /* 0x0000004010007836 */ /* 0x040fe20000000000 */
[----:B0-----:R0:W-:Y:S01]  /*ae80*/  SYNCS.ARRIVE.TRANS64.RED.A1T0 RZ, [R4+URZ], RZ ;  /* 0x000000ff04ff79a7 */ /* 0x0011e2000810043f */
[----:B------:R-:W-:Y:S01]  /*ae90*/  VIADD R3, R16, 0x60 ;  /* 0x0000006010037836 */ /* 0x000fe20000000000 */
[----:B------:R-:W-:Y:S01]  /*aea0*/  BSSY B1, `(.L_x_274) ;  /* 0x0000016000017945 */ /* 0x000fe20003800000 */
[----:B------:R-:W-:Y:S01]  /*aeb0*/  VIADD R55, R21, UR4 ;  /* 0x0000000415377c36 */ /* 0x000fe20008000000 */
[-C--:B------:R-:W-:Y:S01]  /*aec0*/  ISETP.GE.AND P0, PT, R0, R5.reuse, PT ;  /* 0x000000050000720c */ /* 0x080fe20003f06270 */
[----:B------:R-:W-:Y:S01]  /*aed0*/  IMAD.WIDE R6, R18, 0x80, R16 ;  /* 0x0000008012067825 */ /* 0x000fe200078e0210 */
[----:B------:R-:W-:Y:S01]  /*aee0*/  ISETP.GE.AND P1, PT, R3, R5, PT ;  /* 0x000000050300720c */ /* 0x000fe20003f26270 */
[----:B------:R-:W-:-:S12]  /*aef0*/  @P2 BRA `(.L_x_275) ;  /* 0x0000000000402947 */ /* 0x000fd80003800000 */
[----:B------:R-:W-:Y:S01]  /*af00*/  ULDC.64 UR6, c[0x0][0xad8] ;  /* 0x0002b60000067ab9 */ /* 0x000fe20000000a00 */
[C---:B------:R-:W-:Y:S01]  /*af10*/  VIADD R0, R2.reuse, 0x40 ;  /* 0x0000004002007836 */ /* 0x040fe20000000000 */
[----:B------:R-:W-:Y:S01]  /*af20*/  ULDC UR4, c[0x0][0xa8c] ;  /* 0x0002a30000047ab9 */ /* 0x000fe20000000800 */
[----:B------:R-:W-:Y:S01]  /*af30*/  IMAD R3, R7, UR6, RZ ;  /* 0x0000000607037c24 */ /* 0x000fe2000f8e02ff */
[----:B------:R-:W-:Y:S01]  /*af40*/  ISETP.GE.AND P2, PT, R2, UR4, PT ;  /* 0x0000000402007c0c */ /* 0x000fe2000bf46270 */
[----:B0-----:R-:W-:Y:S01]  /*af50*/  IMAD.MOV.U32 R4, RZ, RZ, R20 ;  /* 0x000000ffff047224 */ /* 0x001fe200078e0014 */
[----:B------:R-:W-:Y:S01]  /*af60*/  ISETP.GE.AND P3, PT, R0, UR4, PT ;  /* 0x0000000400007c0c */ /* 0x000fe2000bf66270 */
[----:B------:R-:W-:Y:S02]  /*af70*/  IMAD.MOV.U32 R5, RZ, RZ, R55 ;  /* 0x000000ffff057224 */ /* 0x000fe400078e0037 */
[C---:B------:R-:W-:Y:S02]  /*af80*/  IMAD R3, R6.reuse, UR7, R3 ;  /* 0x0000000706037c24 */ /* 0x040fe4000f8e0203 */
[----:B------:R-:W-:Y:S01]  /*af90*/  IMAD.WIDE.U32 R4, R6, UR6, R4 ;  /* 0x0000000606047c25 */ /* 0x000fe2000f8e0004 */
[----:B------:R-:W-:-:S03]  /*afa0*/  ULDC.64 UR6, c[0x0][0xa80] ;  /* 0x0002a00000067ab9 */ /* 0x000fc60000000a00 */
[----:B------:R-:W-:Y:S01]  /*afb0*/  IMAD.IADD R3, R5, 0x1, R3 ;  /* 0x0000000105037824 */ /* 0x000fe200078e0203 */
[----:B------:R-:W-:-:S04]  /*afc0*/  LEA R52, P5, R4, UR6, 0x1 ;  /* 0x0000000604347c11 */ /* 0x000fc8000f8a08ff */
[----:B------:R-:W-:-:S05]  /*afd0*/  LEA.HI.X R53, R4, UR7, R3, 0x1, P5 ;  /* 0x0000000704357c11 */ /* 0x000fca000a8f0c03 */
[----:B-----5:R1:W-:Y:S04]  /*afe0*/  @!P2 STG.E.128 desc[UR46][R52.64], R36 ;  /* 0x000000243400a986 */ /* 0x0203e8000c101d2e */
[----:B------:R1:W-:Y:S02]  /*aff0*/  @!P3 STG.E.128 desc[UR46][R52.64+0x80], R40 ;  /* 0x000080283400b986 */ /* 0x0003e4000c101d2e */
.L_x_275:
[----:B------:R-:W-:Y:S05]  /*b000*/  BSYNC B1 ;  /* 0x0000000000017941 */ /* 0x000fea0003800000 */
.L_x_274:
[----:B------:R-:W-:Y:S04]  /*b010*/  BSSY B1, `(.L_x_276) ;  /* 0x0000014000017945 */ /* 0x000fe80003800000 */
[----:B------:R-:W-:Y:S05]  /*b020*/  @P4 BRA `(.L_x_277) ;  /* 0x0000000000484947 */ /* 0x000fea0003800000 */
[----:B------:R-:W-:Y:S01]  /*b030*/  IADD3 R3, P2, R6, 0x20, RZ ;  /* 0x0000002006037810 */ /* 0x000fe20007f5e0ff */
[----:B------:R-:W-:Y:S01]  /*b040*/  ULDC.64 UR6, c[0x0][0xad8] ;  /* 0x0002b60000067ab9 */ /* 0x000fe20000000a00 */
[----:B0-----:R-:W-:Y:S01]  /*b050*/  IMAD.MOV.U32 R4, RZ, RZ, R20 ;  /* 0x000000ffff047224 */ /* 0x001fe200078e0014 */
[----:B------:R-:W-:Y:S01]  /*b060*/  ULDC UR4, c[0x0][0xa8c] ;  /* 0x0002a30000047ab9 */ /* 0x000fe20000000800 */
[----:B------:R-:W-:Y:S01]  /*b070*/  IMAD.MOV.U32 R5, RZ, RZ, R55 ;  /* 0x000000ffff057224 */ /* 0x000fe200078e0037 */
[C---:B------:R-:W-:Y:S01]  /*b080*/  ISETP.GE.AND P3, PT, R2.reuse, UR4, PT ;  /* 0x0000000402007c0c */ /* 0x040fe2000bf66270 */
[----:B------:R-:W-:Y:S02]  /*b090*/  IMAD.X R0, RZ, RZ, R7, P2 ;  /* 0x000000ffff007224 */ /* 0x000fe400010e0607 */
[----:B------:R-:W-:Y:S02]  /*b0a0*/  VIADD R18, R2, 0x40 ;  /* 0x0000004002127836 */ /* 0x000fe40000000000 */
[----:B------:R-:W-:-:S02]  /*b0b0*/  IMAD R0, R0, UR6, RZ ;  /* 0x0000000600007c24 */ /* 0x000fc4000f8e02ff */
[----:B------:R-:W-:Y:S01]  /*b0c0*/  IMAD.WIDE.U32 R4, R3, UR6, R4 ;  /* 0x0000000603047c25 */ /* 0x000fe2000f8e0004 */
[----:B------:R-:W-:-:S03]  /*b0d0*/  ISETP.GE.AND P4, PT, R18, UR4, PT ;  /* 0x0000000412007c0c */ /* 0x000fc6000bf86270 */
[----:B------:R-:W-:Y:S01]  /*b0e0*/  IMAD R3, R3, UR7, R0 ;  /* 0x0000000703037c24 */ /* 0x000fe2000f8e0200 */
[----:B------:R-:W-:Y:S02]  /*b0f0*/  ULDC.64 UR6, c[0x0][0xa80] ;  /* 0x0002a00000067ab9 */ /* 0x000fe40000000a00 */
[----:B-1---5:R-:W-:Y:S01]  /*b100*/  LEA R36, P2, R4, UR6, 0x1 ;  /* 0x0000000604247c11 */ /* 0x022fe2000f8408ff */
[----:B------:R-:W-:-:S05]  /*b110*/  IMAD.IADD R3, R5, 0x1, R3 ;  /* 0x0000000105037824 */ /* 0x000fca00078e0203 */
[----:B------:R-:W-:-:S05]  /*b120*/  LEA.HI.X R37, R4, UR7, R3, 0x1, P2 ;  /* 0x0000000704257c11 */ /* 0x000fca00090f0c03 */
[----:B------:R2:W-:Y:S04]  /*b130*/  @!P3 STG.E.128 desc[UR46][R36.64], R32 ;  /* 0x000000202400b986 */ /* 0x0005e8000c101d2e */
[----:B------:R2:W-:Y:S02]  /*b140*/  @!P4 STG.E.128 desc[UR46][R36.64+0x80], R44 ;  /* 0x0000802c2400c986 */ /* 0x0005e4000c101d2e */
.L_x_277:
[----:B------:R-:W-:Y:S05]  /*b150*/  BSYNC B1 ;  /* 0x0000000000017941 */ /* 0x000fea0003800000 */
.L_x_276:
        /* <DEDUP_REMOVED lines=15> */
[----:B--2--5:R-:W-:Y:S01]  /*b250*/  LEA R32, P0, R4, UR6, 0x1 ;  /* 0x0000000604207c11 */ /* 0x024fe2000f8008ff */
[----:B------:R-:W-:-:S05]  /*b260*/  IMAD.IADD R3, R5, 0x1, R3 ;  /* 0x0000000105037824 */ /* 0x000fca00078e0203 */
[----:B------:R-:W-:-:S05]  /*b270*/  LEA.HI.X R33, R4, UR7, R3, 0x1, P0 ;  /* 0x0000000704217c11 */ /* 0x000fca00080f0c03 */
[----:B------:R3:W-:Y:S04]  /*b280*/  @!P2 STG.E.128 desc[UR46][R32.64], R24 ;  /* 0x000000182000a986 */ /* 0x0007e8000c101d2e */
[----:B------:R3:W-:Y:S02]  /*b290*/  @!P3 STG.E.128 desc[UR46][R32.64+0x80], R28 ;  /* 0x0000801c2000b986 */ /* 0x0007e4000c101d2e */
.L_x_279:
[----:B------:R-:W-:Y:S05]  /*b2a0*/  BSYNC B1 ;  /* 0x0000000000017941 */ /* 0x000fea0003800000 */
.L_x_278:
[----:B------:R-:W-:Y:S05]  /*b2b0*/  @P1 BRA `(.L_x_280) ;  /* 0x0000000800ec1947 */ /* 0x000fea0003800000 */
[----:B------:R-:W-:Y:S01]  /*b2c0*/  IADD3 R3, P0, R6, 0x60, RZ ;  /* 0x0000006006037810 */ /* 0x000fe20007f1e0ff */
[----:B------:R-:W-:Y:S01]  /*b2d0*/  ULDC.64 UR6, c[0x0][0xad8] ;  /* 0x0002b60000067ab9 */ /* 0x000fe20000000a00 */
[----:B0-----:R-:W-:Y:S01]  /*b2e0*/  IMAD.MOV.U32 R4, RZ, RZ, R20 ;  /* 0x000000ffff047224 */ /* 0x001fe200078e0014 */
[----:B------:R-:W-:Y:S01]  /*b2f0*/  ULDC UR4, c[0x0][0xa8c] ;  /* 0x0002a30000047ab9 */ /* 0x000fe20000000800 */
[----:B------:R-:W-:Y:S01]  /*b300*/  IMAD.MOV.U32 R5, RZ, RZ, R55 ;  /* 0x000000ffff057224 */ /* 0x000fe200078e0037 */
[----:B------:R-:W-:Y:S01]  /*b310*/  ISETP.GE.AND P1, PT, R2, UR4, PT ;  /* 0x0000000402007c0c */ /* 0x000fe2000bf26270 */
[----:B------:R-:W-:Y:S02]  /*b320*/  IMAD.X R6, RZ, RZ, R7, P0 ;  /* 0x000000ffff067224 */ /* 0x000fe400000e0607 */
[----:B------:R-:W-:-:S04]  /*b330*/  IMAD.WIDE.U32 R4, R3, UR6, R4 ;  /* 0x0000000603047c25 */ /* 0x000fc8000f8e0004 */
[----:B------:R-:W-:Y:S02]  /*b340*/  IMAD R6, R6, UR6, RZ ;  /* 0x0000000606067c24 */ /* 0x000fe4000f8e02ff */
[----:B------:R-:W-:Y:S02]  /*b350*/  VIADD R0, R2, 0x40 ;  /* 0x0000004002007836 */ /* 0x000fe40000000000 */
[----:B------:R-:W-:Y:S01]  /*b360*/  IMAD R3, R3, UR7, R6 ;  /* 0x0000000703037c24 */ /* 0x000fe2000f8e0206 */
[----:B------:R-:W-:Y:S02]  /*b370*/  ULDC.64 UR6, c[0x0][0xa80] ;  /* 0x0002a00000067ab9 */ /* 0x000fe40000000a00 */
[----:B------:R-:W-:Y:S01]  /*b380*/  LEA R6, P0, R4, UR6, 0x1 ;  /* 0x0000000604067c11 */ /* 0x000fe2000f8008ff */
[----:B------:R-:W-:-:S05]  /*b390*/  IMAD.IADD R3, R5, 0x1, R3 ;  /* 0x0000000105037824 */ /* 0x000fca00078e0203 */
[----:B------:R-:W-:Y:S02]  /*b3a0*/  LEA.HI.X R7, R4, UR7, R3, 0x1, P0 ;  /* 0x0000000704077c11 */ /* 0x000fe400080f0c03 */
[----:B------:R-:W-:-:S03]  /*b3b0*/  ISETP.GE.AND P0, PT, R0, UR4, PT ;  /* 0x0000000400007c0c */ /* 0x000fc6000bf06270 */
[----:B-----5:R4:W-:Y:S10]  /*b3c0*/  @!P1 STG.E.128 desc[UR46][R6.64], R8 ;  /* 0x0000000806009986 */ /* 0x0209f4000c101d2e */
[----:B------:R-:W-:Y:S05]  /*b3d0*/  @P0 BRA `(.L_x_280) ;  /* 0x0000000800a40947 */ /* 0x000fea0003800000 */
[----:B------:R0:W-:Y:S01]  /*b3e0*/  STG.E.128 desc[UR46][R6.64+0x80], R12 ;  /* 0x0000800c06007986 */ /* 0x0001e2000c101d2e */
[----:B------:R-:W-:Y:S05]  /*b3f0*/  BRA `(.L_x_280) ;  /* 0x00000008009c7947 */ /* 0x000fea0003800000 */
.L_x_272:
[----:B------:R-:W-:Y:S01]  /*b400*/  ULDC.64 UR6, c[0x0][0xbd8] ;  /* 0x0002f60000067ab9 */ /* 0x000fe20000000a00 */
[----:B------:R-:W-:Y:S01]  /*b410*/  IMAD.MOV.U32 R11, RZ, RZ, RZ ;  /* 0x000000ffff0b7224 */ /* 0x000fe200078e00ff */
[----:B------:R-:W-:Y:S02]  /*b420*/  UISETP.NE.U32.AND UP0, UPT, UR6, URZ, UPT ;  /* 0x0000003f0600728c */ /* 0x000fe4000bf05070 */
[----:B------:R-:W-:Y:S02]  /*b430*/  ULEA UR6, UP1, UR36, UR6, 0x2 ;  /* 0x0000000624067291 */ /* 0x000fe4000f82103f */
[----:B------:R-:W-:Y:S02]  /*b440*/  UISETP.NE.AND.EX UP0, UPT, UR7, URZ, UPT, UP0 ;  /* 0x0000003f0700728c */ /* 0x000fe4000bf05300 */
[----:B------:R-:W-:Y:S02]  /*b450*/  ULEA.HI.X UR7, UR36, UR7, UR37, 0x2, UP1 ;  /* 0x0000000724077291 */ /* 0x000fe400088f1425 */
[----:B------:R-:W-:Y:S01]  /*b460*/  IMAD.U32 R4, RZ, RZ, UR6 ;  /* 0x00000006ff047e24 */ /* 0x000fe2000f8e00ff */
[----:B------:R-:W0:Y:S01]  /*b470*/  LDC R9, c[0x0][0xa88] ;  /* 0x0002a200ff097b82 */ /* 0x000e220000000800 */
[----:B------:R-:W-:-:S02]  /*b480*/  PLOP3.LUT P1, PT, PT, PT, UP0, 0x80, 0x0 ;  /* 0x000000000000781c */ /* 0x000fc40003f2f008 */
[----:B------:R-:W-:Y:S01]  /*b490*/  IMAD.U32 R5, RZ, RZ, UR7 ;  /* 0x00000007ff057e24 */ /* 0x000fe2000f8e00ff */
[----:B------:R-:W-:Y:S02]  /*b4a0*/  ULDC.64 UR6, c[0x0][0xbe0] ;  /* 0x0002f80000067ab9 */ /* 0x000fe40000000a00 */
[----:B------:R-:W-:-:S04]  /*b4b0*/  UISETP.NE.U32.AND UP1, UPT, UR6, URZ, UPT ;  /* 0x0000003f0600728c */ /* 0x000fc8000bf25070 */
[----:B------:R-:W-:-:S04]  /*b4c0*/  UISETP.NE.AND.EX UP1, UPT, UR7, URZ, UPT, UP1 ;  /* 0x0000003f0700728c */ /* 0x000fc8000bf25310 */
[----:B------:R1:W5:Y:S02]  /*b4d0*/  @P1 LDG.E R11, desc[UR46][R4.64] ;  /* 0x0000002e040b1981 */ /* 0x000364000c1e1900 */
[----:B------:R-:W-:-:S05]  /*b4e0*/  PLOP3.LUT P2, PT, PT, PT, UP1, 0x80, 0x0 ;  /* 0x000000000000781c */ /* 0x000fca0003f4f018 */
[----:B------:R-:W-:Y:S02]  /*b4f0*/  @UP1 ULDC.64 UR6, c[0x0][0xbe0] ;  /* 0x0002f80000061ab9 */ /* 0x000fe40000000a00 */
[----:B------:R-:W-:-:S06]  /*b500*/  @UP1 UIMAD.WIDE UR6, UR36, 0x4, UR6 ;  /* 0x00000004240618a5 */ /* 0x000fcc000f8e0206 */
[----:B------:R-:W-:Y:S02]  /*b510*/  IMAD.U32 R6, RZ, RZ, UR6 ;  /* 0x00000006ff067e24 */ /* 0x000fe4000f8e00ff */
[----:B------:R-:W-:-:S05]  /*b520*/  IMAD.U32 R7, RZ, RZ, UR7 ;  /* 0x00000007ff077e24 */ /* 0x000fca000f8e00ff */
[----:B0-----:R1:W5:Y:S01]  /*b530*/  @P2 LDG.E R9, desc[UR46][R6.64] ;  /* 0x0000002e06092981 */ /* 0x001362000c1e1900 */
[----:B------:R-:W-:Y:S01]  /*b540*/  ISETP.GE.AND P0, PT, R171, 0x80, PT ;  /* 0x00000080ab00780c */ /* 0x000fe20003f06270 */
[----:B------:R-:W-:-:S12]  /*b550*/  @P2 BRA `(.L_x_281) ;  /* 0x0000000000102947 */ /* 0x000fd80003800000 */
[----:B------:R-:W-:Y:S05]  /*b560*/  @!P1 BRA `(.L_x_281) ;  /* 0x00000000000c9947 */ /* 0x000fea0003800000 */
[----:B------:R-:W2:Y:S04]  /*b570*/  LDG.E R0, desc[UR46][R4.64] ;  /* 0x0000002e04007981 */ /* 0x000ea8000c1e1900 */
[----:B-----5:R-:W2:Y:S02]  /*b580*/  LDG.E R9, desc[UR46][R4.64+0x4] ;  /* 0x0000042e04097981 */ /* 0x020ea4000c1e1900 */
[----:B--2---:R-:W-:-:S07]  /*b590*/  IMAD.IADD R9, R9, 0x1, -R0 ;  /* 0x0000000109097824 */ /* 0x004fce00078e0a00 */
.L_x_281:
[----:B------:R-:W-:Y:S01]  /*b5a0*/  USHF.R.S32.HI UR7, URZ, 0x1f, UR39 ;  /* 0x0000001f3f077899 */ /* 0x000fe20008011427 */
[----:B------:R-:W-:Y:S01]  /*b5b0*/  BSSY B1, `(.L_x_282) ;  /* 0x000001e000017945 */ /* 0x000fe20003800000 */
[----:B------:R-:W-:Y:S01]  /*b5c0*/  USEL UR36, UR36, URZ, !UP0 ;  /* 0x0000003f24247287 */ /* 0x000fe2000c000000 */
[----:B------:R-:W-:Y:S01]  /*b5d0*/  SHF.R.S32.HI R13, RZ, 0x1f, R2 ;  /* 0x0000001fff0d7819 */ /* 0x000fe20000011402 */
[----:B------:R-:W-:Y:S01]  /*b5e0*/  USEL UR37, UR37, URZ, !UP0 ;  /* 0x0000003f25257287 */ /* 0x000fe2000c000000 */
[----:B-----5:R-:W-:Y:S01]  /*b5f0*/  SHF.R.S32.HI R8, RZ, 0x1f, R11 ;  /* 0x0000001fff087819 */ /* 0x020fe2000001140b */
[----:B------:R-:W-:Y:S10]  /*b600*/  @P0 BRA `(.L_x_283) ;  /* 0x0000000000600947 */ /* 0x000ff40003800000 */
[----:B------:R-:W0:Y:S02]  /*b610*/  S2R R0, SR_TID.X ;  /* 0x0000000000007919 */ /* 0x000e240000002100 */
[----:B0-----:R-:W-:-:S04]  /*b620*/  IMAD R0, R18, 0x80, R0 ;  /* 0x0000008012007824 */ /* 0x001fc800078e0200 */
[----:B------:R-:W-:-:S05]  /*b630*/  VIADD R0, R0, 0xffffff80 ;  /* 0xffffff8000007836 */ /* 0x000fca0000000000 */
[----:B------:R-:W-:-:S13]  /*b640*/  ISETP.GE.AND P0, PT, R0, R9, PT ;  /* 0x000000090000720c */ /* 0x000fda0003f06270 */
[----:B------:R-:W-:Y:S05]  /*b650*/  @P0 BRA `(.L_x_283) ;  /* 0x00000000004c0947 */ /* 0x000fea0003800000 */
[C---:B-1----:R-:W-:Y:S01]  /*b660*/  IADD3 R4, P0, R0.reuse, R11, RZ ;  /* 0x0000000b00047210 */ /* 0x042fe20007f1e0ff */
[----:B------:R-:W-:Y:S02]  /*b670*/  ULDC.64 UR8, c[0x0][0xb70] ;  /* 0x0002dc0000087ab9 */ /* 0x000fe40000000a00 */
[----:B------:R-:W-:Y:S01]  /*b680*/  UIMAD UR4, UR7, UR8, URZ ;  /* 0x00000008070472a4 */ /* 0x000fe2000f8e023f */
[----:B------:R-:W-:Y:S01]  /*b690*/  LEA.HI.X.SX32 R5, R0, R8, 0x1, P0 ;  /* 0x0000000800057211 */ /* 0x000fe200000f0eff */
[----:B------:R-:W-:Y:S02]  /*b6a0*/  IMAD.U32 R3, RZ, RZ, UR8 ;  /* 0x00000008ff037e24 */ /* 0x000fe4000f8e00ff */
[----:B------:R-:W-:Y:S02]  /*b6b0*/  UIMAD UR4, UR39, UR9, UR4 ;  /* 0x00000009270472a4 */ /* 0x000fe4000f8e0204 */
[----:B------:R-:W-:Y:S01]  /*b6c0*/  IMAD.WIDE.U32 R4, R3, UR39, R4 ;  /* 0x0000002703047c25 */ /* 0x000fe2000f8e0004 */
[----:B------:R-:W-:-:S02]  /*b6d0*/  ULDC.64 UR8, c[0x0][0xb78] ;  /* 0x0002de0000087ab9 */ /* 0x000fc40000000a00 */
[----:B------:R-:W-:Y:S01]  /*b6e0*/  UIMAD UR6, UR37, UR8, URZ ;  /* 0x00000008250672a4 */ /* 0x000fe2000f8e023f */
[----:B------:R-:W-:Y:S02]  /*b6f0*/  VIADD R5, R5, UR4 ;  /* 0x0000000405057c36 */ /* 0x000fe40008000000 */
[----:B------:R-:W-:Y:S01]  /*b700*/  IMAD.U32 R3, RZ, RZ, UR8 ;  /* 0x00000008ff037e24 */ /* 0x000fe2000f8e00ff */
[----:B------:R-:W-:-:S03]  /*b710*/  UIMAD UR6, UR36, UR9, UR6 ;  /* 0x00000009240672a4 */ /* 0x000fc6000f8e0206 */
[----:B------:R-:W-:Y:S01]  /*b720*/  IMAD.WIDE.U32 R4, R3, UR36, R4 ;  /* 0x0000002403047c25 */ /* 0x000fe2000f8e0004 */
[----:B------:R-:W-:-:S03]  /*b730*/  ULDC.64 UR8, c[0x0][0xb40] ;  /* 0x0002d00000087ab9 */ /* 0x000fc60000000a00 */
[----:B------:R-:W-:Y:S01]  /*b740*/  VIADD R3, R5, UR6 ;  /* 0x0000000605037c36 */ /* 0x000fe20008000000 */
[----:B------:R-:W-:-:S04]  /*b750*/  LEA R6, P0, R4, UR8, 0x2 ;  /* 0x0000000804067c11 */ /* 0x000fc8000f8010ff */
[----:B------:R-:W-:Y:S01]  /*b760*/  LEA.HI.X R7, R4, UR9, R3, 0x2, P0 ;  /* 0x0000000904077c11 */ /* 0x000fe200080f1403 */
[----:B------:R-:W-:-:S05]  /*b770*/  IMAD.MOV.U32 R3, RZ, RZ, -0x800000 ;  /* 0xff800000ff037424 */ /* 0x000fca00078e00ff */
[----:B------:R0:W-:Y:S03]  /*b780*/  STG.E desc[UR46][R6.64], R3 ;  /* 0x0000000306007986 */ /* 0x0001e6000c10192e */
.L_x_283:
[----:B------:R-:W-:Y:S05]  /*b790*/  BSYNC B1 ;  /* 0x0000000000017941 */ /* 0x000fea0003800000 */
.L_x_282:
[----:B------:R-:W-:Y:S01]  /*b7a0*/  ULDC.64 UR8, c[0x0][0xaa0] ;  /* 0x0002a80000087ab9 */ /* 0x000fe20000000a00 */
[----:B0-----:R-:W-:Y:S01]  /*b7b0*/  IMAD.MOV.U32 R3, RZ, RZ, R13 ;  /* 0x000000ffff037224 */ /* 0x001fe200078e000d */
[----:B------:R-:W-:Y:S01]  /*b7c0*/  BSSY B1, `(.L_x_284) ;  /* 0x000002d000017945 */ /* 0x000fe20003800000 */
[----:B------:R-:W-:Y:S02]  /*b7d0*/  IMAD R0, R8, UR8, RZ ;  /* 0x0000000808007c24 */ /* 0x000fe4000f8e02ff */
[----:B-1----:R-:W-:-:S04]  /*b7e0*/  IMAD.WIDE.U32 R4, R11, UR8, R2 ;  /* 0x000000080b047c25 */ /* 0x002fc8000f8e0002 */
[----:B------:R-:W-:Y:S01]  /*b7f0*/  IMAD R11, R11, UR9, R0 ;  /* 0x000000090b0b7c24 */ /* 0x000fe2000f8e0200 */
[----:B------:R-:W-:Y:S01]  /*b800*/  ULDC.64 UR8, c[0x0][0xae0] ;  /* 0x0002b80000087ab9 */ /* 0x000fe20000000a00 */
[----:B------:R-:W-:Y:S01]  /*b810*/  IMAD R9, R18, -0x80, R9 ;  /* 0xffffff8012097824 */ /* 0x000fe200078e0209 */
[----:B------:R-:W-:Y:S02]  /*b820*/  UIMAD UR4, UR7, UR8, URZ ;  /* 0x00000008070472a4 */ /* 0x000fe4000f8e023f */
[----:B------:R-:W-:Y:S01]  /*b830*/  MOV R3, UR8 ;  /* 0x0000000800037c02 */ /* 0x000fe20008000f00 */
[----:B------:R-:W-:Y:S01]  /*b840*/  IMAD.IADD R5, R5, 0x1, R11 ;  /* 0x0000000105057824 */ /* 0x000fe200078e020b */
[----:B------:R-:W-:Y:S01]  /*b850*/  ULDC.64 UR6, c[0x0][0xae8] ;  /* 0x0002ba0000067ab9 */ /* 0x000fe20000000a00 */
[----:B------:R-:W-:Y:S01]  /*b860*/  UIMAD UR4, UR39, UR9, UR4 ;  /* 0x00000009270472a4 */ /* 0x000fe2000f8e0204 */
[C---:B------:R-:W-:Y:S01]  /*b870*/  VIADD R0, R16.reuse, 0x20 ;  /* 0x0000002010007836 */ /* 0x040fe20000000000 */
[----:B------:R-:W-:Y:S01]  /*b880*/  ISETP.GE.AND P2, PT, R16, R9, PT ;  /* 0x000000091000720c */ /* 0x000fe20003f46270 */
[----:B------:R-:W-:-:S03]  /*b890*/  IMAD.WIDE.U32 R4, R3, UR39, R4 ;  /* 0x0000002703047c25 */ /* 0x000fc6000f8e0004 */
[-C--:B------:R-:W-:Y:S01]  /*b8a0*/  ISETP.GE.AND P3, PT, R0, R9.reuse, PT ;  /* 0x000000090000720c */ /* 0x080fe20003f66270 */
[----:B------:R-:W-:Y:S01]  /*b8b0*/  VIADD R5, R5, UR4 ;  /* 0x0000000405057c36 */ /* 0x000fe20008000000 */
[----:B------:R-:W-:Y:S01]  /*b8c0*/  UIMAD UR4, UR37, UR6, URZ ;  /* 0x00000006250472a4 */ /* 0x000fe2000f8e023f */
[C---:B------:R-:W-:Y:S02]  /*b8d0*/  VIADD R6, R16.reuse, 0x40 ;  /* 0x0000004010067836 */ /* 0x040fe40000000000 */
[----:B------:R-:W-:Y:S01]  /*b8e0*/  VIADD R0, R16, 0x60 ;  /* 0x0000006010007836 */ /* 0x000fe20000000000 */
[----:B------:R-:W-:Y:S01]  /*b8f0*/  UIMAD UR4, UR36, UR7, UR4 ;  /* 0x00000007240472a4 */ /* 0x000fe2000f8e0204 */
[----:B------:R-:W-:Y:S01]  /*b900*/  IMAD.U32 R7, RZ, RZ, UR6 ;  /* 0x00000006ff077e24 */ /* 0x000fe2000f8e00ff */
[-C--:B------:R-:W-:Y:S01]  /*b910*/  ISETP.GE.AND P1, PT, R6, R9.reuse, PT ;  /* 0x000000090600720c */ /* 0x080fe20003f26270 */
[----:B------:R-:W-:Y:S01]  /*b920*/  IMAD.MOV.U32 R8, RZ, RZ, R16 ;  /* 0x000000ffff087224 */ /* 0x000fe200078e0010 */
[----:B------:R-:W-:Y:S01]  /*b930*/  ISETP.GE.AND P0, PT, R0, R9, PT ;  /* 0x000000090000720c */ /* 0x000fe20003f06270 */
[----:B------:R-:W-:Y:S01]  /*b940*/  IMAD.WIDE.U32 R6, R7, UR36, R4 ;  /* 0x0000002407067c25 */ /* 0x000fe2000f8e0004 */
[----:B------:R-:W-:-:S03]  /*b950*/  SHF.R.S32.HI R9, RZ, 0x1f, R16 ;  /* 0x0000001fff097819 */ /* 0x000fc60000011410 */
[----:B------:R-:W-:Y:S02]  /*b960*/  VIADD R11, R7, UR4 ;  /* 0x00000004070b7c36 */ /* 0x000fe40008000000 */
[----:B------:R-:W-:Y:S01]  /*b970*/  IMAD.WIDE R8, R18, 0x80, R8 ;  /* 0x0000008012087825 */ /* 0x000fe200078e0208 */
[----:B------:R-:W-:Y:S06]  /*b980*/  @P2 BRA `(.L_x_285) ;  /* 0x0000000000402947 */ /* 0x000fec0003800000 */
[----:B------:R-:W-:Y:S01]  /*b990*/  ULDC.64 UR6, c[0x0][0xad8] ;  /* 0x0002b60000067ab9 */ /* 0x000fe20000000a00 */
[C---:B------:R-:W-:Y:S01]  /*b9a0*/  VIADD R0, R2.reuse, 0x40 ;  /* 0x0000004002007836 */ /* 0x040fe20000000000 */
[----:B------:R-:W-:Y:S01]  /*b9b0*/  ULDC UR4, c[0x0][0xa8c] ;  /* 0x0002a30000047ab9 */ /* 0x000fe20000000800 */
[----:B------:R-:W-:Y:S01]  /*b9c0*/  IMAD R3, R9, UR6, RZ ;  /* 0x0000000609037c24 */ /* 0x000fe2000f8e02ff */
[----:B------:R-:W-:Y:S01]  /*b9d0*/  ISETP.GE.AND P4, PT, R2, UR4, PT ;  /* 0x0000000402007c0c */ /* 0x000fe2000bf86270 */
[----:B------:R-:W-:Y:S01]  /*b9e0*/  IMAD.MOV.U32 R4, RZ, RZ, R6 ;  /* 0x000000ffff047224 */ /* 0x000fe200078e0006 */
        /* <DEDUP_REMOVED lines=8> */
[----:B------:R0:W-:Y:S04]  /*ba70*/  @!P4 STG.E.128 desc[UR46][R12.64], RZ ;  /* 0x000000ff0c00c986 */ /* 0x0001e8000c101d2e */
[----:B------:R0:W-:Y:S02]  /*ba80*/  @!P5 STG.E.128 desc[UR46][R12.64+0x80], RZ ;  /* 0x000080ff0c00d986 */ /* 0x0001e4000c101d2e */
.L_x_285:
[----:B------:R-:W-:Y:S05]  /*ba90*/  BSYNC B1 ;  /* 0x0000000000017941 */ /* 0x000fea0003800000 */
.L_x_284:
[----:B------:R-:W-:Y:S04]  /*baa0*/  BSSY B1, `(.L_x_286) ;  /* 0x0000014000017945 */ /* 0x000fe80003800000 */
[----:B------:R-:W-:Y:S05]  /*bab0*/  @P3 BRA `(.L_x_287) ;  /* 0x0000000000483947 */ /* 0x000fea0003800000 */
[----:B------:R-:W-:Y:S01]  /*bac0*/  IADD3 R3, P2, R8, 0x20, RZ ;  /* 0x0000002008037810 */ /* 0x000fe20007f5e0ff */
[----:B------:R-:W-:Y:S01]  /*bad0*/  ULDC.64 UR6, c[0x0][0xad8] ;  /* 0x0002b60000067ab9 */ /* 0x000fe20000000a00 */
[----:B------:R-:W-:Y:S01]  /*bae0*/  IMAD.MOV.U32 R4, RZ, RZ, R6 ;  /* 0x000000ffff047224 */ /* 0x000fe200078e0006 */
        /* <DEDUP_REMOVED lines=10> */
[----:B0-----:R-:W-:Y:S01]  /*bb90*/  LEA R12, P2, R4, UR6, 0x1 ;  /* 0x00000006040c7c11 */ /* 0x001fe2000f8408ff */
[----:B------:R-:W-:-:S05]  /*bba0*/  IMAD.IADD R3, R5, 0x1, R3 ;  /* 0x0000000105037824 */ /* 0x000fca00078e0203 */
[----:B------:R-:W-:-:S05]  /*bbb0*/  LEA.HI.X R13, R4, UR7, R3, 0x1, P2 ;  /* 0x00000007040d7c11 */ /* 0x000fca00090f0c03 */
[----:B------:R1:W-:Y:S04]  /*bbc0*/  @!P3 STG.E.128 desc[UR46][R12.64], RZ ;  /* 0x000000ff0c00b986 */ /* 0x0003e8000c101d2e */
[----:B------:R1:W-:Y:S02]  /*bbd0*/  @!P4 STG.E.128 desc[UR46][R12.64+0x80], RZ ;  /* 0x000080ff0c00c986 */ /* 0x0003e4000c101d2e */
.L_x_287:
[----:B------:R-:W-:Y:S05]  /*bbe0*/  BSYNC B1 ;  /* 0x0000000000017941 */ /* 0x000fea0003800000 */
.L_x_286:
        /* <DEDUP_REMOVED lines=15> */
[----:B01----:R-:W-:Y:S01]  /*bce0*/  LEA R12, P1, R4, UR6, 0x1 ;  /* 0x00000006040c7c11 */ /* 0x003fe2000f8208ff */
[----:B------:R-:W-:-:S05]  /*bcf0*/  IMAD.IADD R3, R5, 0x1, R3 ;  /* 0x0000000105037824 */ /* 0x000fca00078e0203 */
[----:B------:R-:W-:-:S05]  /*bd00*/  LEA.HI.X R13, R4, UR7, R3, 0x1, P1 ;  /* 0x00000007040d7c11 */ /* 0x000fca00088f0c03 */
[----:B------:R2:W-:Y:S04]  /*bd10*/  @!P2 STG.E.128 desc[UR46][R12.64], RZ ;  /* 0x000000ff0c00a986 */ /* 0x0005e8000c101d2e */
[----:B------:R2:W-:Y:S02]  /*bd20*/  @!P3 STG.E.128 desc[UR46][R12.64+0x80], RZ ;  /* 0x000080ff0c00b986 */ /* 0x0005e4000c101d2e */
.L_x_289:
[----:B------:R-:W-:Y:S05]  /*bd30*/  BSYNC B1 ;  /* 0x0000000000017941 */ /* 0x000fea0003800000 */
.L_x_288:
        /* <DEDUP_REMOVED lines=14> */
[----:B------:R-:W-:Y:S01]  /*be20*/  LEA R6, P0, R4, UR6, 0x1 ;  /* 0x0000000604067c11 */ /* 0x000fe2000f8008ff */
[----:B------:R-:W-:-:S05]  /*be30*/  IMAD.IADD R3, R5, 0x1, R3 ;  /* 0x0000000105037824 */ /* 0x000fca00078e0203 */
[----:B------:R-:W-:-:S05]  /*be40*/  LEA.HI.X R7, R4, UR7, R3, 0x1, P0 ;  /* 0x0000000704077c11 */ /* 0x000fca00080f0c03 */
[----:B------:R3:W-:Y:S04]  /*be50*/  @!P1 STG.E.128 desc[UR46][R6.64], RZ ;  /* 0x000000ff06009986 */ /* 0x0007e8000c101d2e */
[----:B------:R3:W-:Y:S02]  /*be60*/  @!P2 STG.E.128 desc[UR46][R6.64+0x80], RZ ;  /* 0x000080ff0600a986 */ /* 0x0007e4000c101d2e */
.L_x_280:
[----:B------:R-:W-:Y:S05]  /*be70*/  BSYNC B0 ;  /* 0x0000000000007941 */ /* 0x000fea0003800000 */
.L_x_271:
[----:B------:R-:W-:Y:S02]  /*be80*/  ULDC UR4, c[0x0][0xc14] ;  /* 0x0003050000047ab9 */ /* 0x000fe40000000800 */
[----:B------:R-:W-:-:S13]  /*be90*/  ISETP.GE.AND P0, PT, R51, UR4, PT ;  /* 0x0000000433007c0c */ /* 0x000fda000bf06270 */
[----:B------:R-:W-:Y:S05]  /*bea0*/  @!P0 BRA `(.L_x_290) ;  /* 0xffffff4c00bc8947 */ /* 0x000fea000383ffff */
[----:B------:R-:W-:Y:S05]  /*beb0*/  EXIT ;  /* 0x000000000000794d */ /* 0x000fea0003800000 */
.L_x_245:
[----:B------:R-:W-:-:S08]  /*bec0*/  NOP ;  /* 0x0000000000007918 */ /* 0x000fd00000000000 */
[----:B------:R-:W0:-:S00]  /*bed0*/  USETMAXREG.DEALLOC.CTAPOOL 0x18 ;  /* 0x00000018000079c8 */ /* 0x000e0000080e0500 */
[----:B0-----:R-:W-:-:S06]  /*bee0*/  LOP3.LUT R0, R0, 0x3, RZ, 0xc0, !PT ;  /* 0x0000000300007812 */ /* 0x001fcc00078ec0ff */
[----:B------:R-:W0:Y:S02]  /*bef0*/  SHFL.IDX PT, R0, R0, RZ, 0x1f ;  /* 0x00001fff00007589 */ /* 0x000e2400000e0000 */
[----:B0-----:R-:W-:Y:S01]  /*bf00*/  ISETP.NE.AND P0, PT, R0, RZ, PT ;  /* 0x000000ff0000720c */ /* 0x001fe20003f05270 */
[----:B------:R-:W-:-:S03]  /*bf10*/  IMAD.MOV.U32 R0, RZ, RZ, RZ ;  /* 0x000000ffff007224 */ /* 0x000fc600078e00ff */
[----:B------:R-:W-:-:S05]  /*bf20*/  P2R R2, PR, RZ, 0x1 ;  /* 0x00000001ff027803 */ /* 0x000fca0000000000 */
[----:B------:R0:W-:Y:S04]  /*bf30*/  STL [R1+0x30], R2 ;  /* 0x0000300201007387 */ /* 0x0001e80000100800 */
[----:B------:R-:W-:Y:S05]  /*bf40*/  @!P0 BRA `(.L_x_291) ;  /* 0x00000000002c8947 */ /* 0x000fea0003800000 */
[----:B------:R-:W1:Y:S08]  /*bf50*/  S2UR UR5, SR_CgaCtaId ;  /* 0x00000000000579c3 */ /* 0x000e700000008800 */
[----:B------:R-:W-:Y:S06]  /*bf60*/  BAR.SYNC.DEFER_BLOCKING 0x5, 0x180 ;  /* 0x0146000000007b1d */ /* 0x000fec0000010000 */
[----:B------:R-:W-:-:S02]  /*bf70*/  UMOV UR4, 0x400 ;  /* 0x0000040000047882 */ /* 0x000fc40000000000 */
[----:B-1----:R-:W-:-:S09]  /*bf80*/  ULEA UR4, UR5, UR4, 0x18 ;  /* 0x0000000405047291 */ /* 0x002fd2000f8ec03f */
[----:B------:R-:W1:Y:S04]  /*bf90*/  LDS.128 R4, [UR4+0x298d0] ;  /* 0x0298d004ff047984 */ /* 0x000e680008000c00 */
[----:B-1----:R1:W-:Y:S01]  /*bfa0*/  STL [R1+0x24], R5 ;  /* 0x0000240501007387 */ /* 0x0023e20000100800 */
[----:B------:R-:W-:Y:S02]  /*bfb0*/  R2UR UR52, R7 ;  /* 0x00000000073472ca */ /* 0x000fe400000e0000 */
[----:B------:R-:W-:Y:S01]  /*bfc0*/  R2UR UR38, R6 ;  /* 0x00000000062672ca */ /* 0x000fe200000e0000 */
[----:B------:R1:W-:Y:S01]  /*bfd0*/  STL [R1+0x20], R4 ;  /* 0x0000200401007387 */ /* 0x0003e20000100800 */
[----:B------:R-:W-:Y:S06]  /*bfe0*/  BAR.ARV 0x4, 0x180 ;  /* 0x0106000000007b1d */ /* 0x000fec0000002000 */
[----:B------:R-:W-:Y:S07]  /*bff0*/  BRA `(.L_x_292) ;  /* 0x0000000800247947 */ /* 0x000fee0003800000 */
.L_x_291:
[----:B0-----:R-:W0:Y:S01]  /*c000*/  S2R R2, SR_TID.X ;  /* 0x0000000000027919 */ /* 0x001e220000002100 */
[----:B------:R-:W-:Y:S01]  /*c010*/  ULDC UR4, c[0x0][0xc14] ;  /* 0x0003050000047ab9 */ /* 0x000fe20000000800 */
[----:B------:R-:W1:Y:S01]  /*c020*/  LDC R9, c[0x0][0xc10] ;  /* 0x00030400ff097b82 */ /* 0x000e620000000800 */
[----:B0-----:R-:W-:-:S04]  /*c030*/  LOP3.LUT R5, R2, 0x1f, RZ, 0xc0, !PT ;  /* 0x0000001f02057812 */ /* 0x001fc800078ec0ff */
[----:B------:R-:W-:-:S04]  /*c040*/  ISETP.NE.AND P0, PT, R5, 0x1f, PT ;  /* 0x0000001f0500780c */ /* 0x000fc80003f05270 */
[----:B------:R-:W-:-:S13]  /*c050*/  ISETP.GE.OR P1, PT, R5, UR4, !P0 ;  /* 0x0000000405007c0c */ /* 0x000fda000c726670 */
[----:B------:R-:W0:Y:S02]  /*c060*/  @!P1 LDC.64 R2, c[0x0][0xc58] ;  /* 0x00031600ff029b82 */ /* 0x000e240000000a00 */
[----:B0-----:R-:W-:-:S05]  /*c070*/  @!P1 IMAD.WIDE.U32 R2, R5, 0x4, R2 ;  /* 0x0000000405029825 */ /* 0x001fca00078e0002 */
[----:B------:R-:W2:Y:S01]  /*c080*/  @!P1 LDG.E R0, desc[UR46][R2.64] ;  /* 0x0000002e02009981 */ /* 0x000ea2000c1e1900 */
[C---:B------:R-:W-:Y:S01]  /*c090*/  ISETP.NE.AND P1, PT, R5.reuse, RZ, PT ;  /* 0x000000ff0500720c */ /* 0x040fe20003f25270 */
[----:B------:R-:W-:Y:S01]  /*c0a0*/  UMOV UR52, URZ ;  /* 0x0000003f00347c82 */ /* 0x000fe20008000000 */
[C---:B------:R-:W-:Y:S02]  /*c0b0*/  ISETP.GE.U32.AND P2, PT, R5.reuse, 0x2, PT ;  /* 0x000000020500780c */ /* 0x040fe40003f46070 */
[C---:B------:R-:W-:Y:S02]  /*c0c0*/  ISETP.GE.U32.AND P3, PT, R5.reuse, 0x4, PT ;  /* 0x000000040500780c */ /* 0x040fe40003f66070 */
[C---:B------:R-:W-:Y:S02]  /*c0d0*/  ISETP.GE.U32.AND P4, PT, R5.reuse, 0x8, PT ;  /* 0x000000080500780c */ /* 0x040fe40003f86070 */
[----:B------:R-:W-:Y:S01]  /*c0e0*/  ISETP.GE.U32.AND P5, PT, R5, 0x10, PT ;  /* 0x000000100500780c */ /* 0x000fe20003fa6070 */
[----:B--2---:R-:W0:Y:S02]  /*c0f0*/  SHFL.UP PT, R4, R0, 0x1, RZ ;  /* 0x0420000000047989 */ /* 0x004e2400000e00ff */
[----:B0-----:R-:W-:-:S05]  /*c100*/  SEL R7, R4, RZ, P1 ;  /* 0x000000ff04077207 */ /* 0x001fca0000800000 */
[----:B------:R-:W-:-:S05]  /*c110*/  IMAD.IADD R7, R0, 0x1, R7 ;  /* 0x0000000100077824 */ /* 0x000fca00078e0207 */
[----:B------:R-:W0:Y:S02]  /*c120*/  SHFL.UP PT, R4, R7, 0x2, RZ ;  /* 0x0440000007047989 */ /* 0x000e2400000e00ff */
[----:B0-----:R-:W-:-:S05]  /*c130*/  SEL R4, R4, RZ, P2 ;  /* 0x000000ff04047207 */ /* 0x001fca0001000000 */
[----:B------:R-:W-:-:S05]  /*c140*/  IMAD.IADD R4, R7, 0x1, R4 ;  /* 0x0000000107047824 */ /* 0x000fca00078e0204 */
[----:B------:R-:W0:Y:S02]  /*c150*/  SHFL.UP PT, R6, R4, 0x4, RZ ;  /* 0x0480000004067989 */ /* 0x000e2400000e00ff */
[----:B0-----:R-:W-:-:S05]  /*c160*/  SEL R3, R6, RZ, P3 ;  /* 0x000000ff06037207 */ /* 0x001fca0001800000 */
[----:B------:R-:W-:Y:S02]  /*c170*/  IMAD.IADD R3, R4, 0x1, R3 ;  /* 0x0000000104037824 */ /* 0x000fe400078e0203 */
[----:B------:R-:W0:Y:S03]  /*c180*/  S2R R4, SR_CTAID.X ;  /* 0x0000000000047919 */ /* 0x000e260000002500 */
[----:B------:R-:W2:Y:S02]  /*c190*/  SHFL.UP PT, R2, R3, 0x8, RZ ;  /* 0x0500000003027989 */ /* 0x000ea400000e00ff */
[----:B--2---:R-:W-:-:S05]  /*c1a0*/  SEL R2, R2, RZ, P4 ;  /* 0x000000ff02027207 */ /* 0x004fca0002000000 */
[----:B------:R-:W-:-:S05]  /*c1b0*/  IMAD.IADD R8, R3, 0x1, R2 ;  /* 0x0000000103087824 */ /* 0x000fca00078e0202 */
[----:B------:R-:W2:Y:S02]  /*c1c0*/  SHFL.UP PT, R2, R8, 0x10, RZ ;  /* 0x0600000008027989 */ /* 0x000ea400000e00ff */
[----:B--2---:R-:W-:-:S05]  /*c1d0*/  SEL R7, R2, RZ, P5 ;  /* 0x000000ff02077207 */ /* 0x004fca0002800000 */
[----:B------:R-:W-:-:S05]  /*c1e0*/  IMAD.IADD R2, R8, 0x1, R7 ;  /* 0x0000000108027824 */ /* 0x000fca00078e0207 */
[----:B------:R-:W1:Y:S02]  /*c1f0*/  SHFL.IDX PT, R6, R2, 0x1f, 0x1f ;  /* 0x03e01f0002067f89 */ /* 0x000e6400000e0000 */
[----:B-1----:R-:W-:Y:S02]  /*c200*/  IMAD R7, R6, R9, RZ ;  /* 0x0000000906077224 */ /* 0x002fe400078e02ff */
[----:B------:R-:W-:Y:S02]  /*c210*/  IMAD.MOV.U32 R6, RZ, RZ, RZ ;  /* 0x000000ffff067224 */ /* 0x000fe400078e00ff */
[----:B------:R-:W-:Y:S01]  /*c220*/  IMAD.MOV.U32 R10, RZ, RZ, R7 ;  /* 0x000000ffff0a7224 */ /* 0x000fe200078e0007 */
[----:B0-----:R-:W-:-:S13]  /*c230*/  ISETP.GT.AND P6, PT, R7, R4, PT ;  /* 0x000000040700720c */ /* 0x001fda0003fc4270 */
[----:B------:R-:W-:Y:S05]  /*c240*/  @P6 BRA `(.L_x_293) ;  /* 0x0000000000a46947 */ /* 0x000fea0003800000 */
[----:B------:R-:W-:Y:S01]  /*c250*/  IMAD.MOV.U32 R7, RZ, RZ, R10 ;  /* 0x000000ffff077224 */ /* 0x000fe200078e000a */
[----:B------:R-:W-:Y:S01]  /*c260*/  UMOV UR52, URZ ;  /* 0x0000003f00347c82 */ /* 0x000fe20008000000 */
[----:B------:R-:W-:Y:S01]  /*c270*/  ULDC UR6, c[0x0][0xc14] ;  /* 0x0003050000067ab9 */ /* 0x000fe20000000800 */
[----:B------:R-:W-:-:S05]  /*c280*/  ULDC UR5, c[0x0][0xc14] ;  /* 0x0003050000057ab9 */ /* 0x000fca0000000800 */
.L_x_297:
[----:B------:R-:W-:-:S03]  /*c290*/  UIADD3 UR4, UR52, 0x1f, URZ ;  /* 0x0000001f34047890 */ /* 0x000fc6000fffe03f */
[----:B------:R-:W-:Y:S01]  /*c2a0*/  UMOV UR52, UR5 ;  /* 0x0000000500347c82 */ /* 0x000fe20008000000 */
[----:B------:R-:W-:-:S06]  /*c2b0*/  UISETP.GE.AND UP0, UPT, UR4, UR6, UPT ;  /* 0x000000060400728c */ /* 0x000fcc000bf06270 */
[----:B------:R-:W-:-:S13]  /*c2c0*/  PLOP3.LUT P6, PT, PT, PT, UP0, 0x40, 0x0 ;  /* 0x000000000000781c */ /* 0x000fda0003fce808 */
[----:B------:R-:W-:Y:S05]  /*c2d0*/  @!P6 BRA `(.L_x_294) ;  /* 0x000000040034e947 */ /* 0x000fea0003800000 */
[----:B------:R-:W-:Y:S01]  /*c2e0*/  UMOV UR52, UR4 ;  /* 0x0000000400347c82 */ /* 0x000fe20008000000 */
[----:B------:R-:W-:Y:S01]  /*c2f0*/  BSSY B0, `(.L_x_295) ;  /* 0x0000008000007945 */ /* 0x000fe20003800000 */
[----:B------:R-:W-:Y:S02]  /*c300*/  VIADD R9, R5, UR52 ;  /* 0x0000003405097c36 */ /* 0x000fe40008000000 */
[----:B------:R-:W-:-:S03]  /*c310*/  IMAD.MOV.U32 R0, RZ, RZ, RZ ;  /* 0x000000ffff007224 */ /* 0x000fc600078e00ff */
[----:B------:R-:W-:-:S13]  /*c320*/  ISETP.GE.OR P6, PT, R9, UR6, !P0 ;  /* 0x0000000609007c0c */ /* 0x000fda000c7c6670 */
[----:B------:R-:W-:Y:S05]  /*c330*/  @P6 BRA `(.L_x_296) ;  /* 0x00000000000c6947 */ /* 0x000fea0003800000 */
[----:B------:R-:W0:Y:S02]  /*c340*/  LDC.64 R2, c[0x0][0xc58] ;  /* 0x00031600ff027b82 */ /* 0x000e240000000a00 */
[----:B0-----:R-:W-:-:S05]  /*c350*/  IMAD.WIDE R2, R9, 0x4, R2 ;  /* 0x0000000409027825 */ /* 0x001fca00078e0202 */
[----:B------:R0:W5:Y:S02]  /*c360*/  LDG.E R0, desc[UR46][R2.64] ;  /* 0x0000002e02007981 */ /* 0x000164000c1e1900 */
.L_x_296:
[----:B------:R-:W-:Y:S05]  /*c370*/  BSYNC B0 ;  /* 0x0000000000007941 */ /* 0x000fea0003800000 */
.L_x_295:
[----:B0----5:R-:W0:Y:S02]  /*c380*/  SHFL.UP PT, R2, R0, 0x1, RZ ;  /* 0x0420000000027989 */ /* 0x021e2400000e00ff */
[----:B0-----:R-:W-:-:S05]  /*c390*/  SEL R3, R2, RZ, P1 ;  /* 0x000000ff02037207 */ /* 0x001fca0000800000 */
[----:B------:R-:W-:-:S05]  /*c3a0*/  IMAD.IADD R3, R0, 0x1, R3 ;  /* 0x0000000100037824 */ /* 0x000fca00078e0203 */
[----:B------:R-:W0:Y:S02]  /*c3b0*/  SHFL.UP PT, R2, R3, 0x2, RZ ;  /* 0x0440000003027989 */ /* 0x000e2400000e00ff */
        /* <DEDUP_REMOVED lines=11> */
[----:B------:R-:W0:Y:S03]  /*c470*/  LDC R9, c[0x0][0xc10] ;  /* 0x00030400ff097b82 */ /* 0x000e260000000800 */
[----:B------:R-:W0:Y:S02]  /*c480*/  SHFL.IDX PT, R12, R2, 0x1f, 0x1f ;  /* 0x03e01f00020c7f89 */ /* 0x000e2400000e0000 */
[----:B0-----:R-:W-:-:S04]  /*c490*/  IMAD R12, R12, R9, RZ ;  /* 0x000000090c0c7224 */ /* 0x001fc800078e02ff */
[----:B------:R-:W-:-:S05]  /*c4a0*/  IMAD.IADD R7, R12, 0x1, R7 ;  /* 0x000000010c077824 */ /* 0x000fca00078e0207 */
[----:B------:R-:W-:-:S13]  /*c4b0*/  ISETP.GT.AND P6, PT, R7, R4, PT ;  /* 0x000000040700720c */ /* 0x000fda0003fc4270 */
[----:B------:R-:W-:Y:S05]  /*c4c0*/  @!P6 BRA `(.L_x_297) ;  /* 0xfffffffc0070e947 */ /* 0x000fea000383ffff */
[----:B------:R-:W-:-:S07]  /*c4d0*/  IMAD.MOV.U32 R10, RZ, RZ, R12 ;  /* 0x000000ffff0a7224 */ /* 0x000fce00078e000c */
.L_x_293:
[----:B------:R-:W-:-:S05]  /*c4e0*/  IADD3 R8, -R10, R7, RZ ;  /* 0x000000070a087210 */ /* 0x000fca0007ffe1ff */
[----:B------:R-:W-:-:S05]  /*c4f0*/  IMAD R3, R2, R9, R8 ;  /* 0x0000000902037224 */ /* 0x000fca00078e0208 */
[----:B------:R-:W-:-:S13]  /*c500*/  ISETP.GT.AND P0, PT, R3, R4, PT ;  /* 0x000000040300720c */ /* 0x000fda0003f04270 */
[----:B------:R-:W-:Y:S02]  /*c510*/  VOTEU.ANY UR5, UPT, !P0 ;  /* 0x0000000000057886 */ /* 0x000fe400040e0100 */
[----:B------:R-:W-:Y:S02]  /*c520*/  UPOPC UR4, UR5 ;  /* 0x00000005000472bf */ /* 0x000fe40008000000 */
[----:B------:R-:W-:-:S04]  /*c530*/  ISETP.NE.AND P0, PT, RZ, UR5, PT ;  /* 0x00000005ff007c0c */ /* 0x000fc8000bf05270 */
[----:B------:R-:W-:-:S05]  /*c540*/  IMAD.U32 R11, RZ, RZ, UR4 ;  /* 0x00000004ff0b7e24 */ /* 0x000fca000f8e00ff */
[----:B------:R-:W0:Y:S02]  /*c550*/  SHFL.IDX PT, R0, R0, R11, 0x1f ;  /* 0x00001f0b00007589 */ /* 0x000e2400000e0000 */
[----:B0-----:R-:W-:-:S04]  /*c560*/  IABS R7, R0 ;  /* 0x0000000000077213 */ /* 0x001fc80000000000 */
[----:B------:R-:W0:Y:S08]  /*c570*/  I2F.RP R10, R7 ;  /* 0x00000007000a7306 */ /* 0x000e300000209400 */
[----:B0-----:R-:W0:Y:S02]  /*c580*/  MUFU.RCP R10, R10 ;  /* 0x0000000a000a7308 */ /* 0x001e240000001000 */
[----:B0-----:R-:W-:-:S06]  /*c590*/  VIADD R3, R10, 0xffffffe ;  /* 0x0ffffffe0a037836 */ /* 0x001fcc0000000000 */
[----:B------:R-:W0:Y:S01]  /*c5a0*/  F2I.FTZ.U32.TRUNC.NTZ R3, R3 ;  /* 0x0000000300037305 */ /* 0x000e22000021f000 */
[----:B------:R-:W-:Y:S05]  /*c5b0*/  @!P0 BRA `(.L_x_298) ;  /* 0x00000000000c8947 */ /* 0x000fea0003800000 */
[----:B------:R-:W-:-:S06]  /*c5c0*/  UIADD3 UR5, UR4, -0x1, URZ ;  /* 0xffffffff04057890 */ /* 0x000fcc000fffe03f */
[----:B------:R-:W-:-:S05]  /*c5d0*/  IMAD.U32 R11, RZ, RZ, UR5 ;  /* 0x00000005ff0b7e24 */ /* 0x000fca000f8e00ff */
[----:B------:R1:W2:Y:S02]  /*c5e0*/  SHFL.IDX PT, R6, R2, R11, 0x1f ;  /* 0x00001f0b02067589 */ /* 0x0002a400000e0000 */
.L_x_298:
[--C-:B01----:R-:W-:Y:S01]  /*c5f0*/  IMAD.MOV R2, RZ, RZ, -R3.reuse ;  /* 0x000000ffff027224 */ /* 0x103fe200078e0a03 */
[----:B------:R-:W-:Y:S01]  /*c600*/  UIADD3 UR52, UR4, UR52, URZ ;  /* 0x0000003404347290 */ /* 0x000fe2000fffe03f */
[----:B--2---:R-:W-:Y:S02]  /*c610*/  IMAD R6, R6, R9, R8 ;  /* 0x0000000906067224 */ /* 0x004fe400078e0208 */
[----:B------:R-:W-:Y:S02]  /*c620*/  IMAD R9, R2, R7, RZ ;  /* 0x0000000702097224 */ /* 0x000fe400078e02ff */
[----:B------:R-:W-:Y:S01]  /*c630*/  IMAD.MOV.U32 R2, RZ, RZ, RZ ;  /* 0x000000ffff027224 */ /* 0x000fe200078e00ff */
[----:B------:R1:W-:Y:S03]  /*c640*/  STL [R1+0x20], R6 ;  /* 0x0000200601007387 */ /* 0x0003e60000100800 */
[----:B------:R-:W-:-:S04]  /*c650*/  IMAD.HI.U32 R2, R3, R9, R2 ;  /* 0x0000000903027227 */ /* 0x000fc800078e0002 */
[----:B------:R-:W-:Y:S01]  /*c660*/  IMAD.IADD R9, R4, 0x1, -R6 ;  /* 0x0000000104097824 */ /* 0x000fe200078e0a06 */
[----:B------:R-:W-:-:S04]  /*c670*/  IABS R4, R0 ;  /* 0x0000000000047213 */ /* 0x000fc80000000000 */
[----:B------:R-:W-:Y:S01]  /*c680*/  IABS R3, R9 ;  /* 0x0000000900037213 */ /* 0x000fe20000000000 */
[----:B------:R-:W-:-:S04]  /*c690*/  IMAD.MOV R4, RZ, RZ, -R4 ;  /* 0x000000ffff047224 */ /* 0x000fc800078e0a04 */
[----:B------:R-:W-:-:S04]  /*c6a0*/  IMAD.HI.U32 R2, R2, R3, RZ ;  /* 0x0000000302027227 */ /* 0x000fc800078e00ff */
[----:B------:R-:W-:Y:S01]  /*c6b0*/  IMAD R4, R2, R4, R3 ;  /* 0x0000000402047224 */ /* 0x000fe200078e0203 */
[----:B------:R-:W-:-:S04]  /*c6c0*/  LOP3.LUT R3, R9, R0, RZ, 0x3c, !PT ;  /* 0x0000000009037212 */ /* 0x000fc800078e3cff */
[----:B------:R-:W-:Y:S02]  /*c6d0*/  ISETP.GT.U32.AND P1, PT, R7, R4, PT ;  /* 0x000000040700720c */ /* 0x000fe40003f24070 */
[----:B------:R-:W-:-:S11]  /*c6e0*/  ISETP.GE.AND P2, PT, R3, RZ, PT ;  /* 0x000000ff0300720c */ /* 0x000fd60003f46270 */
[----:B------:R-:W-:Y:S02]  /*c6f0*/  @!P1 IMAD.IADD R4, R4, 0x1, -R7 ;  /* 0x0000000104049824 */ /* 0x000fe400078e0a07 */
[----:B------:R-:W-:Y:S01]  /*c700*/  @!P1 VIADD R2, R2, 0x1 ;  /* 0x0000000102029836 */ /* 0x000fe20000000000 */
[----:B------:R-:W-:Y:S02]  /*c710*/  ISETP.NE.AND P1, PT, R0, RZ, PT ;  /* 0x000000ff0000720c */ /* 0x000fe40003f25270 */
[----:B------:R-:W-:-:S13]  /*c720*/  ISETP.GE.U32.AND P0, PT, R4, R7, PT ;  /* 0x000000070400720c */ /* 0x000fda0003f06070 */
[----:B------:R-:W-:-:S04]  /*c730*/  @P0 VIADD R2, R2, 0x1 ;  /* 0x0000000102020836 */ /* 0x000fc80000000000 */
[----:B------:R-:W-:Y:S01]  /*c740*/  @!P2 IMAD.MOV R2, RZ, RZ, -R2 ;  /* 0x000000ffff02a224 */ /* 0x000fe200078e0a02 */
[----:B------:R-:W-:-:S04]  /*c750*/  @!P1 LOP3.LUT R2, RZ, R0, RZ, 0x33, !PT ;  /* 0x00000000ff029212 */ /* 0x000fc800078e33ff */
[----:B------:R-:W-:Y:S01]  /*c760*/  R2UR UR38, R2 ;  /* 0x00000000022672ca */ /* 0x000fe200000e0000 */
[----:B------:R-:W-:-:S04]  /*c770*/  IMAD.MOV R3, RZ, RZ, -R2 ;  /* 0x000000ffff037224 */ /* 0x000fc800078e0a02 */
[----:B------:R-:W-:-:S05]  /*c780*/  IMAD R0, R0, R3, R9 ;  /* 0x0000000300007224 */ /* 0x000fca00078e0209 */
[----:B------:R1:W-:Y:S01]  /*c790*/  STL [R1+0x24], R0 ;  /* 0x0000240001007387 */ /* 0x0003e20000100800 */
[----:B------:R-:W-:Y:S05]  /*c7a0*/  BRA `(.L_x_299) ;  /* 0x00000000000c7947 */ /* 0x000fea0003800000 */
.L_x_294:
[----:B------:R0:W-:Y:S01]  /*c7b0*/  STL [R1+0x20], R4 ;  /* 0x0000200401007387 */ /* 0x0001e20000100800 */
[----:B------:R-:W-:-:S03]  /*c7c0*/  UMOV UR38, URZ ;  /* 0x0000003f00267c82 */ /* 0x000fc60008000000 */
[----:B------:R0:W-:Y:S02]  /*c7d0*/  STL [R1+0x24], RZ ;  /* 0x000024ff01007387 */ /* 0x0001e40000100800 */
.L_x_299:
[----:B------:R-:W2:Y:S04]  /*c7e0*/  LDL R2, [R1+0x24] ;  /* 0x0000240001027983 */ /* 0x000ea80000100800 */
[----:B0-----:R-:W3:Y:S01]  /*c7f0*/  LDL R4, [R1+0x20] ;  /* 0x0000200001047983 */ /* 0x001ee20000100800 */
[----:B------:R-:W-:-:S13]  /*c800*/  ISETP.NE.AND P0, PT, R5, RZ, PT ;  /* 0x000000ff0500720c */ /* 0x000fda0003f05270 */
[----:B------:R-:W0:Y:S01]  /*c810*/  @!P0 S2R R3, SR_CgaCtaId ;  /* 0x0000000000038919 */ /* 0x000e220000008800 */
[----:B-1----:R-:W-:Y:S01]  /*c820*/  @!P0 MOV R0, 0x400 ;  /* 0x0000040000008802 */ /* 0x002fe20000000f00 */
[----:B------:R-:W-:Y:S02]  /*c830*/  IMAD.U32 R6, RZ, RZ, UR38 ;  /* 0x00000026ff067e24 */ /* 0x000fe4000f8e00ff */
[----:B------:R-:W-:Y:S01]  /*c840*/  IMAD.U32 R7, RZ, RZ, UR52 ;  /* 0x00000034ff077e24 */ /* 0x000fe2000f8e00ff */
[----:B0-----:R-:W-:Y:S01]  /*c850*/  @!P0 LEA R0, R3, R0, 0x18 ;  /* 0x0000000003008211 */ /* 0x001fe200078ec0ff */
[----:B--2---:R-:W-:-:S05]  /*c860*/  IMAD.MOV.U32 R5, RZ, RZ, R2 ;  /* 0x000000ffff057224 */ /* 0x004fca00078e0002 */
[----:B---3--:R2:W-:Y:S01]  /*c870*/  @!P0 STS.128 [R0+0x298d0], R4 ;  /* 0x0298d00400008388 */ /* 0x0085e20000000c00 */
[----:B------:R-:W-:Y:S06]  /*c880*/  BAR.ARV 0x5, 0x180 ;  /* 0x0146000000007b1d */ /* 0x000fec0000002000 */
.L_x_292:
[----:B--2---:R-:W-:Y:S01]  /*c890*/  IMAD.MOV.U32 R0, RZ, RZ, 0x1 ;  /* 0x00000001ff007424 */ /* 0x004fe200078e00ff */
[----:B------:R-:W-:Y:S01]  /*c8a0*/  ULDC UR4, c[0x0][0xc14] ;  /* 0x0003050000047ab9 */ /* 0x000fe20000000800 */
[----:B------:R2:W-:Y:S01]  /*c8b0*/  STL [R1+0x2c], RZ ;  /* 0x00002cff01007387 */ /* 0x0005e20000100800 */
[----:B------:R-:W-:-:S03]  /*c8c0*/  UISETP.GE.AND UP0, UPT, UR52, UR4, UPT ;  /* 0x000000043400728c */ /* 0x000fc6000bf06270 */
[----:B------:R2:W-:Y:S03]  /*c8d0*/  STL [R1+0xc], R0 ;  /* 0x00000c0001007387 */ /* 0x0005e60000100800 */
[----:B------:R-:W-:Y:S01]  /*c8e0*/  PLOP3.LUT P0, PT, PT, PT, UP0, 0x80, 0x0 ;  /* 0x000000000000781c */ /* 0x000fe20003f0f008 */
[----:B------:R2:W-:-:S12]  /*c8f0*/  STL [R1], RZ ;  /* 0x000000ff01007387 */ /* 0x0005d80000100800 */
[----:B--2---:R-:W-:Y:S05]  /*c900*/  @P0 BRA `(.L_x_300) ;  /* 0x0000003c00100947 */ /* 0x004fea0003800000 */
[----:B------:R-:W0:Y:S01]  /*c910*/  S2R R0, SR_TID.X ;  /* 0x0000000000007919 */ /* 0x000e220000002100 */
[----:B------:R-:W-:Y:S01]  /*c920*/  ULDC UR50, c[0x0][0xc] ;  /* 0x0000030000327ab9 */ /* 0x000fe20000000800 */
[----:B------:R-:W-:Y:S01]  /*c930*/  ULOP3.LUT UR42, UR40, 0x1, URZ, 0xfc, !UPT ;  /* 0x00000001282a7892 */ /* 0x000fe2000f8efc3f */
[----:B------:R-:W2:Y:S01]  /*c940*/  S2R R7, SR_TID.X ;  /* 0x0000000000077919 */ /* 0x000ea20000002100 */
[----:B------:R-:W-:Y:S01]  /*c950*/  ULOP3.LUT UR51, UR40, 0x2, URZ, 0xfc, !UPT ;  /* 0x0000000228337892 */ /* 0x000fe2000f8efc3f */
[----:B------:R-:W-:Y:S01]  /*c960*/  ULDC.64 UR54, c[0x0][0x198] ;  /* 0x0000660000367ab9 */ /* 0x000fe20000000a00 */
[----:B0-----:R-:W-:Y:S01]  /*c970*/  LOP3.LUT R2, R0, 0x7f, RZ, 0xc0, !PT ;  /* 0x0000007f00027812 */ /* 0x001fe200078ec0ff */
[----:B--2---:R-:W-:-:S03]  /*c980*/  IMAD.SHL.U32 R0, R7, 0x80, RZ ;  /* 0x0000008007007824 */ /* 0x004fc600078e00ff */
[----:B------:R-:W-:Y:S01]  /*c990*/  SHF.R.U32.HI R3, RZ, 0x5, R2 ;  /* 0x00000005ff037819 */ /* 0x000fe20000011602 */
[C---:B-1----:R-:W-:Y:S01]  /*c9a0*/  IMAD.SHL.U32 R4, R7.reuse, 0x20, RZ ;  /* 0x0000002007047824 */ /* 0x042fe200078e00ff */
[C---:B------:R-:W-:Y:S01]  /*c9b0*/  LOP3.LUT P0, RZ, R7.reuse, 0x4, RZ, 0xc0, !PT ;  /* 0x0000000407ff7812 */ /* 0x040fe2000780c0ff */
[----:B------:R-:W-:Y:S01]  /*c9c0*/  IMAD.SHL.U32 R5, R7, 0x4, RZ ;  /* 0x0000000407057824 */ /* 0x000fe200078e00ff */
[----:B------:R-:W-:Y:S02]  /*c9d0*/  LOP3.LUT R2, R0, 0x380, RZ, 0xc0, !PT ;  /* 0x0000038000027812 */ /* 0x000fe400078ec0ff */
        /* <DEDUP_REMOVED lines=14> */
[----:B0-----:R-:W-:-:S05]  /*cac0*/  IMAD.MOV.U32 R0, RZ, RZ, 0x40 ;  /* 0x00000040ff007424 */ /* 0x001fca00078e00ff */
[----:B------:R-:W-:Y:S01]  /*cad0*/  SEL R2, R0, 0xffffffc0, !P0 ;  /* 0xffffffc000027807 */ /* 0x000fe20004000000 */
[----:B------:R-:W-:-:S05]  /*cae0*/  IMAD.MOV.U32 R0, RZ, RZ, 0x1 ;  /* 0x00000001ff007424 */ /* 0x000fca00078e00ff */
[----:B------:R1:W-:Y:S04]  /*caf0*/  STL [R1+0xc], R0 ;  /* 0x00000c0001007387 */ /* 0x0003e80000100800 */
[----:B------:R1:W-:Y:S02]  /*cb00*/  STL [R1+0x2c], RZ ;  /* 0x00002cff01007387 */ /* 0x0003e40000100800 */
.L_x_360:
[----:B------:R-:W-:Y:S01]  /*cb10*/  ULDC.64 UR4, c[0x0][0xc60] ;  /* 0x0003180000047ab9 */ /* 0x000fe20000000a00 */
[----:B------:R-:W-:Y:S01]  /*cb20*/  ULDC.64 UR6, c[0x0][0xa28] ;  /* 0x00028a0000067ab9 */ /* 0x000fe20000000a00 */
[----:B------:R-:W-:Y:S01]  /*cb30*/  UIMAD.WIDE UR4, UR52, 0x4, UR4 ;  /* 0x00000004340478a5 */ /* 0x000fe2000f8e0204 */
[----:B------:R-:W-:Y:S01]  /*cb40*/  ULDC.64 UR10, c[0x0][0xa20] ;  /* 0x00028800000a7ab9 */ /* 0x000fe20000000a00 */
[----:B------:R-:W-:Y:S01]  /*cb50*/  IMAD.MOV.U32 R17, RZ, RZ, RZ ;  /* 0x000000ffff117224 */ /* 0x000fe200078e00ff */
[----:B------:R-:W-:-:S03]  /*cb60*/  ULDC UR44, c[0x0][0x2e0] ;  /* 0x0000b800002c7ab9 */ /* 0x000fc60000000800 */
[----:B------:R-:W-:Y:S02]  /*cb70*/  IMAD.U32 R2, RZ, RZ, UR4 ;  /* 0x00000004ff027e24 */ /* 0x000fe4000f8e00ff */
[----:B------:R-:W-:Y:S01]  /*cb80*/  IMAD.U32 R3, RZ, RZ, UR5 ;  /* 0x00000005ff037e24 */ /* 0x000fe2000f8e00ff */
[----:B------:R-:W-:-:S04]  /*cb90*/  ULDC.64 UR4, c[0x0][0xa00] ;  /* 0x0002800000047ab9 */ /* 0x000fc80000000a00 */
[----:B------:R-:W2:Y:S01]  /*cba0*/  LDG.E R2, desc[UR46][R2.64] ;  /* 0x0000002e02027981 */ /* 0x000ea2000c1e1900 */
[----:B------:R-:W-:Y:S02]  /*cbb0*/  UISETP.NE.U32.AND UP0, UPT, UR4, URZ, UPT ;  /* 0x0000003f0400728c */ /* 0x000fe4000bf05070 */
[----:B------:R-:W-:Y:S02]  /*cbc0*/  UISETP.NE.U32.AND UP1, UPT, UR6, URZ, UPT ;  /* 0x0000003f0600728c */ /* 0x000fe4000bf25070 */
[----:B------:R-:W-:-:S06]  /*cbd0*/  UISETP.NE.AND.EX UP0, UPT, UR5, URZ, UPT, UP0 ;  /* 0x0000003f0500728c */ /* 0x000fcc000bf05300 */
[----:B------:R-:W-:Y:S01]  /*cbe0*/  PLOP3.LUT P0, PT, PT, PT, UP0, 0x80, 0x0 ;  /* 0x000000000000781c */ /* 0x000fe20003f0f008 */
[----:B01----:R-:W-:Y:S01]  /*cbf0*/  IMAD.MOV.U32 R4, RZ, RZ, RZ ;  /* 0x000000ffff047224 */ /* 0x003fe200078e00ff */
[----:B--2---:R-:W-:-:S13]  /*cc00*/  R2UR UR49, R2 ;  /* 0x00000000023172ca */ /* 0x004fda00000e0000 */
[----:B------:R-:W-:Y:S02]  /*cc10*/  USHF.R.S32.HI UR8, URZ, 0x1f, UR49 ;  /* 0x0000001f3f087899 */ /* 0x000fe40008011431 */
[----:B------:R-:W-:-:S04]  /*cc20*/  @UP0 ULEA UR4, UP2, UR49, UR4, 0x2 ;  /* 0x0000000431040291 */ /* 0x000fc8000f84103f */
[----:B------:R-:W-:Y:S02]  /*cc30*/  @UP0 ULEA.HI.X UR5, UR49, UR5, UR8, 0x2, UP2 ;  /* 0x0000000531050291 */ /* 0x000fe400090f1408 */
[----:B------:R-:W-:Y:S01]  /*cc40*/  UISETP.NE.AND.EX UP0, UPT, UR7, URZ, UPT, UP1 ;  /* 0x0000003f0700728c */ /* 0x000fe2000bf05310 */
[----:B------:R-:W-:Y:S01]  /*cc50*/  IMAD.U32 R2, RZ, RZ, UR4 ;  /* 0x00000004ff027e24 */ /* 0x000fe2000f8e00ff */
[----:B------:R-:W-:Y:S02]  /*cc60*/  UISETP.NE.U32.AND UP2, UPT, UR10, URZ, UPT ;  /* 0x0000003f0a00728c */ /* 0x000fe4000bf45070 */
[----:B------:R-:W-:Y:S01]  /*cc70*/  USHF.L.U32 UR45, UR49, 0x2, URZ ;  /* 0x00000002312d7899 */ /* 0x000fe2000800063f */
[----:B------:R-:W-:Y:S01]  /*cc80*/  IMAD.U32 R3, RZ, RZ, UR5 ;  /* 0x00000005ff037e24 */ /* 0x000fe2000f8e00ff */
[----:B------:R-:W-:Y:S01]  /*cc90*/  UISETP.NE.AND.EX UP2, UPT, UR11, URZ, UPT, UP2 ;  /* 0x0000003f0b00728c */ /* 0x000fe2000bf45320 */
[----:B------:R-:W-:Y:S01]  /*cca0*/  PLOP3.LUT P1, PT, PT, PT, UP0, 0x80, 0x0 ;  /* 0x000000000000781c */ /* 0x000fe20003f2f008 */
[----:B------:R-:W-:-:S02]  /*ccb0*/  USHF.L.U64.HI UR48, UR49, 0x2, UR8 ;  /* 0x0000000231307899 */ /* 0x000fc40008010208 */
[----:B------:R0:W5:Y:S01]  /*ccc0*/  @P0 LDG.E R17, desc[UR46][R2.64] ;  /* 0x0000002e02110981 */ /* 0x000162000c1e1900 */
[----:B------:R-:W-:Y:S01]  /*ccd0*/  @UP0 ULEA UR4, UP1, UR49, UR6, 0x2 ;  /* 0x0000000631040291 */ /* 0x000fe2000f82103f */
[----:B------:R-:W-:-:S03]  /*cce0*/  PLOP3.LUT P2, PT, PT, PT, UP2, 0x80, 0x0 ;  /* 0x000000000000781c */ /* 0x000fc60003f4f028 */
[----:B------:R-:W-:Y:S02]  /*ccf0*/  @UP0 ULEA.HI.X UR5, UR49, UR7, UR8, 0x2, UP1 ;  /* 0x0000000731050291 */ /* 0x000fe400088f1408 */
[----:B------:R-:W-:Y:S01]  /*cd00*/  @UP2 UIADD3 UR6, UP3, UR45, UR10, URZ ;  /* 0x0000000a2d062290 */ /* 0x000fe2000ff7e03f */
[----:B------:R-:W-:Y:S01]  /*cd10*/  ULDC.64 UR8, c[0x0][0xa08] ;  /* 0x0002820000087ab9 */ /* 0x000fe20000000a00 */
[----:B0-----:R-:W-:Y:S02]  /*cd20*/  IMAD.U32 R2, RZ, RZ, UR4 ;  /* 0x00000004ff027e24 */ /* 0x001fe4000f8e00ff */
[----:B------:R-:W-:Y:S01]  /*cd30*/  @UP2 UIADD3.X UR7, UR48, UR11, URZ, UP3, !UPT ;  /* 0x0000000b30072290 */ /* 0x000fe20009ffe43f */
[----:B------:R-:W-:Y:S01]  /*cd40*/  IMAD.U32 R3, RZ, RZ, UR5 ;  /* 0x00000005ff037e24 */ /* 0x000fe2000f8e00ff */
[----:B------:R-:W-:Y:S01]  /*cd50*/  ISETP.NE.U32.AND P0, PT, RZ, UR8, PT ;  /* 0x00000008ff007c0c */ /* 0x000fe2000bf05070 */
[----:B------:R-:W-:-:S03]  /*cd60*/  UIADD3 UR8, UP0, UR45, UR8, URZ ;  /* 0x000000082d087290 */ /* 0x000fc6000ff1e03f */
[----:B-1----:R0:W2:Y:S01]  /*cd70*/  @P1 LDG.E R0, desc[UR46][R2.64] ;  /* 0x0000002e02001981 */ /* 0x0020a2000c1e1900 */
[----:B------:R-:W-:Y:S01]  /*cd80*/  ISETP.NE.AND.EX P0, PT, RZ, UR9, PT, P0 ;  /* 0x00000009ff007c0c */ /* 0x000fe2000bf05300 */
[----:B------:R-:W-:Y:S01]  /*cd90*/  UIADD3.X UR4, UR48, UR9, URZ, UP0, !UPT ;  /* 0x0000000930047290 */ /* 0x000fe200087fe43f */
[----:B0-----:R-:W-:Y:S02]  /*cda0*/  IMAD.U32 R2, RZ, RZ, UR6 ;  /* 0x00000006ff027e24 */ /* 0x001fe4000f8e00ff */
[----:B------:R-:W-:-:S05]  /*cdb0*/  IMAD.U32 R3, RZ, RZ, UR7 ;  /* 0x00000007ff037e24 */ /* 0x000fca000f8e00ff */
[----:B------:R0:W3:Y:S02]  /*cdc0*/  @P2 LDG.E R5, desc[UR46][R2.64] ;  /* 0x0000002e02052981 */ /* 0x0000e4000c1e1900 */
[----:B0-----:R-:W-:Y:S02]  /*cdd0*/  IMAD.U32 R2, RZ, RZ, UR8 ;  /* 0x00000008ff027e24 */ /* 0x001fe4000f8e00ff */
[----:B------:R-:W-:Y:S01]  /*cde0*/  IMAD.U32 R3, RZ, RZ, UR4 ;  /* 0x00000004ff037e24 */ /* 0x000fe2000f8e00ff */
[----:B------:R-:W-:-:S04]  /*cdf0*/  ULDC.64 UR4, c[0x0][0x3f8] ;  /* 0x0000fe0000047ab9 */ /* 0x000fc80000000a00 */
[----:B------:R0:W5:Y:S01]  /*ce00*/  @P0 LDG.E R4, desc[UR46][R2.64] ;  /* 0x0000002e02040981 */ /* 0x000162000c1e1900 */
[----:B------:R-:W-:-:S03]  /*ce10*/  UISETP.NE.U32.AND UP0, UPT, UR4, URZ, UPT ;  /* 0x0000003f0400728c */ /* 0x000fc6000bf05070 */
[----:B------:R-:W-:Y:S01]  /*ce20*/  UMOV UR4, URZ ;  /* 0x0000003f00047c82 */ /* 0x000fe20008000000 */
[----:B------:R-:W-:-:S03]  /*ce30*/  UISETP.NE.AND.EX UP0, UPT, UR5, URZ, UPT, UP0 ;  /* 0x0000003f0500728c */ /* 0x000fc6000bf05300 */
[----:B------:R-:W-:Y:S02]  /*ce40*/  ULDC UR5, c[0x0][0x404] ;  /* 0x0001010000057ab9 */ /* 0x000fe40000000800 */
[----:B------:R-:W-:-:S04]  /*ce50*/  USEL UR5, UR5, 0x1, UP0 ;  /* 0x0000000105057887 */ /* 0x000fc80008000000 */
[----:B------:R-:W-:Y:S01]  /*ce60*/  UIMAD UR44, UR5, UR44, URZ ;  /* 0x0000002c052c72a4 */ /* 0x000fe2000f8e023f */
[----:B--2---:R-:W-:-:S06]  /*ce70*/  @P1 R2UR UR4, R0 ;  /* 0x00000000000412ca */ /* 0x004fcc00000e0000 */
[----:B---3--:R-:W-:Y:S01]  /*ce80*/  @P2 R2UR UR44, R5 ;  /* 0x00000000052c22ca */ /* 0x008fe200000e0000 */
[----:B0-----:R-:W-:-:S14]  /*ce90*/  @P2 BRA `(.L_x_301) ;  /* 0x0000000000182947 */ /* 0x001fdc0003800000 */
[----:B------:R-:W-:Y:S05]  /*cea0*/  @!P0 BRA `(.L_x_301) ;  /* 0x0000000000148947 */ /* 0x000fea0003800000 */
[----:B------:R-:W2:Y:S04]  /*ceb0*/  LDG.E R5, desc[UR46][R2.64] ;  /* 0x0000002e02057981 */ /* 0x000ea8000c1e1900 */
[----:B------:R-:W3:Y:S01]  /*cec0*/  LDG.E R0, desc[UR46][R2.64+0x4] ;  /* 0x0000042e02007981 */ /* 0x000ee2000c1e1900 */
[----:B--2---:R-:W-:Y:S02]  /*ced0*/  R2UR UR5, R5 ;  /* 0x00000000050572ca */ /* 0x004fe400000e0000 */
[----:B---3--:R-:W-:-:S13]  /*cee0*/  R2UR UR44, R0 ;  /* 0x00000000002c72ca */ /* 0x008fda00000e0000 */
[----:B------:R-:W-:-:S12]  /*cef0*/  UIADD3 UR44, -UR5, UR44, URZ ;  /* 0x0000002c052c7290 */ /* 0x000fd8000fffe13f */
.L_x_301:
[----:B-----5:R-:W-:Y:S01]  /*cf00*/  VIADD R0, R4, UR4 ;  /* 0x0000000404007c36 */ /* 0x020fe20008000000 */
[----:B------:R-:W-:Y:S01]  /*cf10*/  UIADD3 UR44, -UR4, UR44, URZ ;  /* 0x0000002c042c7290 */ /* 0x000fe2000fffe13f */
[----:B------:R-:W-:Y:S03]  /*cf20*/  BSSY B6, `(.L_x_302) ;  /* 0x00002c0000067945 */ /* 0x000fe60003800000 */
[----:B------:R0:W-:Y:S01]  /*cf30*/  STL [R1+0x18], R0 ;  /* 0x0000180001007387 */ /* 0x0001e20000100800 */
[----:B------:R-:W-:Y:S02]  /*cf40*/  UIADD3 UR6, UR44, 0x9f, URZ ;  /* 0x0000009f2c067890 */ /* 0x000fe4000fffe03f */
[----:B------:R-:W-:Y:S02]  /*cf50*/  ISETP.LT.AND P0, PT, RZ, UR44, PT ;  /* 0x0000002cff007c0c */ /* 0x000fe4000bf01270 */
[----:B------:R-:W-:-:S04]  /*cf60*/  UIMAD.WIDE UR6, UR6, 0x66666667, URZ ;  /* 0x66666667060678a5 */ /* 0x000fc8000f8e023f */
[----:B------:R-:W-:-:S04]  /*cf70*/  USHF.R.U32.HI UR43, URZ, 0x1f, UR7 ;  /* 0x0000001f3f2b7899 */ /* 0x000fc80008011607 */
[----:B------:R-:W-:-:S03]  /*cf80*/  ULEA.HI.SX32 UR43, UR7, UR43, 0x1a ;  /* 0x0000002b072b7291 */ /* 0x000fc6000f8fd23f */
[----:B0-----:R-:W-:Y:S09]  /*cf90*/  @P0 BRA `(.L_x_303) ;  /* 0x0000000000480947 */ /* 0x001ff20003800000 */
[----:B------:R-:W0:Y:S02]  /*cfa0*/  S2R R0, SR_TID.X ;  /* 0x0000000000007919 */ /* 0x000e240000002100 */
[----:B0-----:R-:W-:-:S04]  /*cfb0*/  LOP3.LUT R0, R0, 0x7f, RZ, 0xc0, !PT ;  /* 0x0000007f00007812 */ /* 0x001fc800078ec0ff */
[----:B------:R-:W-:-:S13]  /*cfc0*/  ISETP.NE.AND P0, PT, R0, RZ, PT ;  /* 0x000000ff0000720c */ /* 0x000fda0003f05270 */
[----:B------:R-:W-:Y:S05]  /*cfd0*/  @P0 BRA `(.L_x_304) ;  /* 0x0000002800d00947 */ /* 0x000fea0003800000 */
[----:B------:R-:W0:Y:S01]  /*cfe0*/  S2R R5, SR_LANEID ;  /* 0x0000000000057919 */ /* 0x000e220000000000 */
[----:B------:R-:W-:Y:S01]  /*cff0*/  VOTEU.ANY UR4, UPT, PT ;  /* 0x0000000000047886 */ /* 0x000fe200038e0100 */
[----:B------:R-:W1:Y:S01]  /*d000*/  LDC.64 R2, c[0x0][0xc38] ;  /* 0x00030e00ff027b82 */ /* 0x000e620000000a00 */
[----:B------:R-:W0:Y:S02]  /*d010*/  FLO.U32 R0, UR4 ;  /* 0x0000000400007d00 */ /* 0x000e2400080e0000 */
[----:B0-----:R-:W-:-:S06]  /*d020*/  ISETP.EQ.U32.AND P0, PT, R0, R5, PT ;  /* 0x000000050000720c */ /* 0x001fcc0003f02070 */
[----:B------:R-:W1:Y:S07]  /*d030*/  POPC R5, UR4 ;  /* 0x0000000400057d09 */ /* 0x000e6e0008000000 */
[----:B-1----:R-:W2:Y:S01]  /*d040*/  @P0 ATOMG.E.ADD.STRONG.GPU PT, R3, desc[UR46][R2.64], R5 ;  /* 0x00000005020309a8 */ /* 0x002ea200081ee1ee */
[----:B------:R-:W0:Y:S02]  /*d050*/  S2R R4, SR_LTMASK ;  /* 0x0000000000047919 */ /* 0x000e240000003900 */
[----:B0-----:R-:W-:-:S04]  /*d060*/  LOP3.LUT R4, R4, UR4, RZ, 0xc0, !PT ;  /* 0x0000000404047c12 */ /* 0x001fc8000f8ec0ff */
[----:B------:R-:W0:Y:S01]  /*d070*/  POPC R7, R4 ;  /* 0x0000000400077309 */ /* 0x000e220000000000 */
[----:B--2---:R-:W0:Y:S02]  /*d080*/  SHFL.IDX PT, R0, R3, R0, 0x1f ;  /* 0x00001f0003007589 */ /* 0x004e2400000e0000 */
[----:B0-----:R-:W-:-:S05]  /*d090*/  IADD3 R0, R0, UR50, R7 ;  /* 0x0000003200007c10 */ /* 0x001fca000fffe007 */
[----:B------:R1:W-:Y:S01]  /*d0a0*/  STL [R1+0x20], R0 ;  /* 0x0000200001007387 */ /* 0x0003e20000100800 */
[----:B------:R-:W-:Y:S05]  /*d0b0*/  BRA `(.L_x_304) ;  /* 0x0000002800987947 */ /* 0x000fea0003800000 */
.L_x_303:
[----:B------:R-:W0:Y:S01]  /*d0c0*/  S2UR UR4, SR_CgaCtaId ;  /* 0x00000000000479c3 */ /* 0x000e220000008800 */
[----:B------:R-:W-:Y:S02]  /*d0d0*/  UMOV UR41, 0x400 ;  /* 0x0000040000297882 */ /* 0x000fe40000000000 */
[----:B0-----:R-:W-:-:S04]  /*d0e0*/  ULEA UR41, UR4, UR41, 0x18 ;  /* 0x0000002904297291 */ /* 0x001fc8000f8ec03f */
        /* <DEDUP_REMOVED lines=9> */
[----:B------:R-:W-:Y:S01]  /*d180*/  MOV R12, 0x1 ;  /* 0x00000001000c7802 */ /* 0x000fe20000000f00 */
[----:B------:R-:W0:Y:S01]  /*d190*/  LDC.64 R2, c[0x4][R2] ;  /* 0x0100000002027b82 */ /* 0x000e220000000a00 */
[----:B------:R-:W-:Y:S02]  /*d1a0*/  IMAD.U32 R5, RZ, RZ, UR7 ;  /* 0x00000007ff057e24 */ /* 0x000fe4000f8e00ff */
[----:B------:R-:W-:Y:S02]  /*d1b0*/  IMAD.U32 R6, RZ, RZ, UR8 ;  /* 0x00000008ff067e24 */ /* 0x000fe4000f8e00ff */
[----:B------:R-:W-:-:S02]  /*d1c0*/  IMAD.U32 R7, RZ, RZ, UR9 ;  /* 0x00000009ff077e24 */ /* 0x000fc4000f8e00ff */
[----:B------:R-:W-:Y:S02]  /*d1d0*/  IMAD.U32 R10, RZ, RZ, UR4 ;  /* 0x00000004ff0a7e24 */ /* 0x000fe4000f8e00ff */
[----:B------:R-:W-:Y:S02]  /*d1e0*/  IMAD.U32 R11, RZ, RZ, UR5 ;  /* 0x00000005ff0b7e24 */ /* 0x000fe4000f8e00ff */
[----:B------:R-:W-:Y:S02]  /*d1f0*/  IMAD.MOV.U32 R8, RZ, RZ, 0x70 ;  /* 0x00000070ff087424 */ /* 0x000fe400078e00ff */
[----:B------:R-:W-:-:S07]  /*d200*/  IMAD.MOV.U32 R13, RZ, RZ, RZ ;  /* 0x000000ffff0d7224 */ /* 0x000fce00078e00ff */
[----:B------:R-:W-:-:S07]  /*d210*/  LEPC R20, `(.L_x_305) ;  /* 0x000000001014794e */ /* 0x000fce0000000000 */
[----:B0-----:R-:W-:Y:S05]  /*d220*/  CALL.ABS.NOINC R2 ;  /* 0x0000000002007343 */ /* 0x001fea0003c00000 */
.L_x_305:
        /* <DEDUP_REMOVED lines=9> */
[----:B------:R-:W0:Y:S01]  /*d2c0*/  LDC.64 R2, c[0x4][R2] ;  /* 0x0100000002027b82 */ /* 0x000e220000000a00 */
        /* <DEDUP_REMOVED lines=9> */
[----:B0-----:R-:W-:Y:S05]  /*d360*/  CALL.ABS.NOINC R2 ;  /* 0x0000000002007343 */ /* 0x001fea0003c00000 */
.L_x_306:
        /* <DEDUP_REMOVED lines=20> */
.L_x_307:
        /* <DEDUP_REMOVED lines=18> */
.L_x_308:
[----:B------:R-:W0:Y:S01]  /*d5d0*/  LDC R0, c[0x0][0x428] ;  /* 0x00010a00ff007b82 */ /* 0x000e220000000800 */
[----:B------:R-:W-:Y:S01]  /*d5e0*/  ULDC.64 UR4, c[0x0][0x9f8] ;  /* 0x00027e0000047ab9 */ /* 0x000fe20000000a00 */
[----:B------:R-:W-:Y:S01]  /*d5f0*/  IMAD.U32 R2, RZ, RZ, UR38 ;  /* 0x00000026ff027e24 */ /* 0x000fe2000f8e00ff */
[----:B------:R-:W2:Y:S01]  /*d600*/  LDL.LU R18, [R1+0x24] ;  /* 0x0000240001127983 */ /* 0x000ea20000300800 */
[----:B------:R-:W-:Y:S01]  /*d610*/  UISETP.NE.U32.AND UP0, UPT, UR4, URZ, UPT ;  /* 0x0000003f0400728c */ /* 0x000fe2000bf05070 */
[----:B------:R-:W-:Y:S01]  /*d620*/  IMAD.U32 R10, RZ, RZ, UR49 ;  /* 0x00000031ff0a7e24 */ /* 0x000fe2000f8e00ff */
[----:B------:R-:W-:Y:S01]  /*d630*/  ULDC.64 UR14, c[0x0][0xa08] ;  /* 0x00028200000e7ab9 */ /* 0x000fe20000000a00 */
[----:B------:R-:W1:Y:S01]  /*d640*/  S2R R19, SR_TID.X ;  /* 0x0000000000137919 */ /* 0x000e620000002100 */
[----:B------:R-:W-:-:S06]  /*d650*/  UISETP.NE.AND.EX UP0, UPT, UR5, URZ, UPT, UP0 ;  /* 0x0000003f0500728c */ /* 0x000fcc000bf05300 */
[----:B------:R-:W-:-:S05]  /*d660*/  PLOP3.LUT P1, PT, PT, PT, UP0, 0x80, 0x0 ;  /* 0x000000000000781c */ /* 0x000fca0003f2f008 */
[----:B------:R-:W-:-:S04]  /*d670*/  @UP0 UIADD3 UR4, UP1, UR45, UR4, URZ ;  /* 0x000000042d040290 */ /* 0x000fc8000ff3e03f */
[----:B------:R-:W-:Y:S01]  /*d680*/  @UP0 UIADD3.X UR5, UR48, UR5, URZ, UP1, !UPT ;  /* 0x0000000530050290 */ /* 0x000fe20008ffe43f */
[----:B0-----:R-:W-:-:S13]  /*d690*/  ISETP.NE.AND P0, PT, R0, 0x1, PT ;  /* 0x000000010000780c */ /* 0x001fda0003f05270 */
[----:B------:R-:W0:Y:S01]  /*d6a0*/  @P0 LDC R0, c[0x0][0x42c] ;  /* 0x00010b00ff000b82 */ /* 0x000e220000000800 */
[----:B-1----:R-:W-:-:S07]  /*d6b0*/  LOP3.LUT R16, R19, 0x7f, RZ, 0xc0, !PT ;  /* 0x0000007f13107812 */ /* 0x002fce00078ec0ff */
[----:B------:R-:W1:Y:S01]  /*d6c0*/  @P0 LDC R3, c[0x0][0x430] ;  /* 0x00010c00ff030b82 */ /* 0x000e620000000800 */
[----:B0-----:R-:W-:-:S05]  /*d6d0*/  @P0 IMAD.HI.U32 R0, R0, UR38, RZ ;  /* 0x0000002600000c27 */ /* 0x001fca000f8e00ff */
[----:B-1----:R-:W-:Y:S01]  /*d6e0*/  @P0 SHF.R.U32.HI R2, RZ, R3, R0 ;  /* 0x00000003ff020219 */ /* 0x002fe20000011600 */
[----:B------:R-:W-:-:S04]  /*d6f0*/  IMAD.U32 R3, RZ, RZ, UR5 ;  /* 0x00000005ff037e24 */ /* 0x000fc8000f8e00ff */
[----:B------:R0:W-:Y:S02]  /*d700*/  STL [R1+0x8], R2 ;  /* 0x0000080201007387 */ /* 0x0001e40000100800 */
[----:B0-----:R-:W-:Y:S01]  /*d710*/  IMAD.U32 R2, RZ, RZ, UR4 ;  /* 0x00000004ff027e24 */ /* 0x001fe2000f8e00ff */
[----:B------:R-:W-:-:S04]  /*d720*/  ULDC.64 UR4, c[0x0][0xa00] ;  /* 0x0002800000047ab9 */ /* 0x000fc80000000a00 */
[----:B------:R0:W3:Y:S01]  /*d730*/  @P1 LDG.E R10, desc[UR46][R2.64] ;  /* 0x0000002e020a1981 */ /* 0x0000e2000c1e1900 */
[----:B------:R-:W-:Y:S01]  /*d740*/  ISETP.NE.AND P1, PT, R16, RZ, PT ;  /* 0x000000ff1000720c */ /* 0x000fe20003f25270 */
[----:B------:R-:W-:Y:S01]  /*d750*/  UMOV UR36, URZ ;  /* 0x0000003f00247c82 */ /* 0x000fe20008000000 */
[----:B------:R-:W-:Y:S01]  /*d760*/  ISETP.NE.U32.AND P0, PT, RZ, UR4, PT ;  /* 0x00000004ff007c0c */ /* 0x000fe2000bf05070 */
[----:B------:R-:W-:Y:S01]  /*d770*/  UMOV UR4, 0x40 ;  /* 0x0000004000047882 */ /* 0x000fe20000000000 */
[----:B------:R-:W-:Y:S01]  /*d780*/  UMOV UR6, UR38 ;  /* 0x0000002600067c82 */ /* 0x000fe20008000000 */
[----:B------:R-:W-:Y:S01]  /*d790*/  UMOV UR8, 0x80 ;  /* 0x0000008000087882 */ /* 0x000fe20000000000 */
[----:B------:R-:W-:Y:S01]  /*d7a0*/  ISETP.NE.AND.EX P0, PT, RZ, UR5, PT, P0 ;  /* 0x00000005ff007c0c */ /* 0x000fe2000bf05300 */
[----:B------:R-:W-:Y:S01]  /*d7b0*/  UMOV UR10, UR38 ;  /* 0x00000026000a7c82 */ /* 0x000fe20008000000 */
[----:B------:R-:W-:Y:S01]  /*d7c0*/  SHF.R.U32.HI R4, RZ, 0x5, R19 ;  /* 0x00000005ff047819 */ /* 0x000fe20000011613 */
[----:B0-----:R-:W0:Y:S01]  /*d7d0*/  LDC.64 R2, c[0x0][0x3f8] ;  /* 0x0000fe00ff027b82 */ /* 0x001e220000000a00 */
[----:B------:R-:W-:-:S02]  /*d7e0*/  SEL R7, RZ, UR49, P0 ;  /* 0x00000031ff077c07 */ /* 0x000fc40008000000 */
[----:B------:R-:W-:Y:S01]  /*d7f0*/  LOP3.LUT R4, R4, 0x3, RZ, 0xc0, !PT ;  /* 0x0000000304047812 */ /* 0x000fe200078ec0ff */
[----:B------:R-:W-:Y:S01]  /*d800*/  VOTEU.ALL UP1, P1 ;  /* 0x00000000003f7886 */ /* 0x000fe20000820000 */
[----:B------:R-:W-:-:S04]  /*d810*/  R2UR UR39, R7 ;  /* 0x00000000072772ca */ /* 0x000fc800000e0000 */
[----:B------:R-:W-:-:S04]  /*d820*/  @!UP1 UIADD3 UR12, UP0, UR54, 0x270, URZ ;  /* 0x00000270360c9890 */ /* 0x000fc8000ff1e03f */
[----:B------:R-:W-:-:S05]  /*d830*/  @!UP1 UIADD3.X UR13, URZ, UR55, URZ, UP0, !UPT ;  /* 0x000000373f0d9290 */ /* 0x000fca00087fe43f */
[----:B------:R-:W-:Y:S01]  /*d840*/  UMOV UR7, UR39 ;  /* 0x0000002700077c82 */ /* 0x000fe20008000000 */
[----:B------:R-:W-:Y:S01]  /*d850*/  UMOV UR11, UR39 ;  /* 0x00000027000b7c82 */ /* 0x000fe20008000000 */
[----:B0-----:R-:W-:Y:S01]  /*d860*/  LOP3.LUT P0, RZ, R2, UR14, RZ, 0xfc, !PT ;  /* 0x0000000e02ff7c12 */ /* 0x001fe2000f80fcff */
[----:B------:R-:W-:-:S03]  /*d870*/  UMOV UR14, 0xffffffff ;  /* 0xffffffff000e7882 */ /* 0x000fc60000000000 */
[----:B------:R-:W-:Y:S01]  /*d880*/  LOP3.LUT P0, RZ, R3, UR15, RZ, 0xfc, P0 ;  /* 0x0000000f03ff7c12 */ /* 0x000fe2000800fcff */
[----:B--2---:R-:W-:-:S05]  /*d890*/  IMAD R6, R18, 0x80, R17 ;  /* 0x0000008012067824 */ /* 0x004fca00078e0211 */
[----:B------:R-:W-:-:S13]  /*d8a0*/  R2UR UR37, R6 ;  /* 0x00000000062572ca */ /* 0x000fda00000e0000 */
[----:B------:R-:W-:Y:S01]  /*d8b0*/  UMOV UR5, UR37 ;  /* 0x0000002500057c82 */ /* 0x000fe20008000000 */
[----:B------:R-:W-:Y:S01]  /*d8c0*/  UMOV UR9, UR37 ;  /* 0x0000002500097c82 */ /* 0x000fe20008000000 */
[----:B------:R0:W-:Y:S01]  /*d8d0*/  @!UP1 UTMAPF.L2.4D [UR36], [UR12] ;  /* 0x000000240c0095b8 */ /* 0x0001e20008018000 */
[----:B------:R0:W-:Y:S01]  /*d8e0*/  @!UP1 UTMAPF.L2.4D [UR4], [UR12] ;  /* 0x000000040c0095b8 */ /* 0x0001e20008018000 */
[----:B------:R0:W-:Y:S01]  /*d8f0*/  @!UP1 UTMAPF.L2.4D [UR8], [UR12] ;  /* 0x000000080c0095b8 */ /* 0x0001e20008018000 */
[----:B---3--:R-:W-:Y:S01]  /*d900*/  SHF.R.S32.HI R18, RZ, 0x1f, R10 ;  /* 0x0000001fff127819 */ /* 0x008fe2000001140a */
[----:B------:R0:W-:Y:S01]  /*d910*/  STL [R1+0x10], R10 ;  /* 0x0000100a01007387 */ /* 0x0001e20000100800 */
[----:B------:R-:W-:-:S03]  /*d920*/  SEL R0, R10, RZ, !P0 ;  /* 0x000000ff0a007207 */ /* 0x000fc60004000000 */
[----:B------:R0:W-:Y:S01]  /*d930*/  STL [R1+0x14], R18 ;  /* 0x0000141201007387 */ /* 0x0001e20000100800 */
[----:B------:R-:W-:Y:S05]  /*d940*/  BRA.DIV UR14, `(.L_x_309) ;  /* 0x000000320e7c7947 */ /* 0x000fea000b800000 */
[----:B------:R1:W2:Y:S02]  /*d950*/  SHFL.IDX PT, R14, R4, RZ, 0x1f ;  /* 0x00001fff040e7589 */ /* 0x0002a400000e0000 */
.L_x_379:
[----:B--2---:R-:W-:Y:S02]  /*d960*/  ISETP.NE.AND P0, PT, R14, RZ, PT ;  /* 0x000000ff0e00720c */ /* 0x004fe40003f05270 */
[----:B------:R-:W-:-:S11]  /*d970*/  PLOP3.LUT P6, PT, PT, PT, PT, 0x8, 0x0 ;  /* 0x000000000000781c */ /* 0x000fd60003fce170 */
[----:B------:R-:W-:Y:S05]  /*d980*/  @P0 BRA `(.L_x_310) ;  /* 0x0000000800000947 */ /* 0x000fea0003800000 */
[----:B0-----:R-:W-:-:S06]  /*d990*/  UIADD3 UR4, UR43, -0x1, URZ ;  /* 0xffffffff2b047890 */ /* 0x001fcc000fffe03f */
[----:B------:R-:W-:Y:S01]  /*d9a0*/  IMAD.U32 R8, RZ, RZ, UR4 ;  /* 0x00000004ff087e24 */ /* 0x000fe2000f8e00ff */
[----:B------:R-:W-:-:S03]  /*d9b0*/  UMOV UR4, 0xffffffff ;  /* 0xffffffff00047882 */ /* 0x000fc60000000000 */
[----:B------:R-:W-:Y:S05]  /*d9c0*/  BRA.DIV UR4, `(.L_x_311) ;  /* 0x00000032047c7947 */ /* 0x000fea000b800000 */
[----:B------:R-:W-:-:S13]  /*d9d0*/  ELECT P6, URZ, PT ;  /* 0x00000000003f782f */ /* 0x000fda00038c0000 */
.L_x_382:
[----:B------:R-:W-:Y:S05]  /*d9e0*/  @!P6 BRA `(.L_x_312) ;  /* 0x00000004006ce947 */ /* 0x000fea0003800000 */
[----:B------:R-:W-:-:S04]  /*d9f0*/  ISETP.NE.U32.AND P0, PT, R2, RZ, PT ;  /* 0x000000ff0200720c */ /* 0x000fc80003f05070 */
[----:B------:R-:W-:-:S13]  /*da00*/  ISETP.NE.AND.EX P0, PT, R3, RZ, PT, P0 ;  /* 0x000000ff0300720c */ /* 0x000fda0003f05300 */
[----:B------:R-:W-:Y:S05]  /*da10*/  @!P0 BRA `(.L_x_313) ;  /* 0x0000000000448947 */ /* 0x000fea0003800000 */
[----:B------:R-:W0:Y:S01]  /*da20*/  LDC R9, c[0x0][0x41c] ;  /* 0x00010700ff097b82 */ /* 0x000e220000000800 */
[----:B------:R-:W-:Y:S01]  /*da30*/  ULDC.64 UR4, c[0x0][0x408] ;  /* 0x0001020000047ab9 */ /* 0x000fe20000000a00 */
[----:B0-----:R-:W-:-:S13]  /*da40*/  ISETP.NE.AND P0, PT, R9, 0x1, PT ;  /* 0x000000010900780c */ /* 0x001fda0003f05270 */
[----:B-1----:R-:W0:Y:S02]  /*da50*/  @P0 LDC.64 R4, c[0x0][0x420] ;  /* 0x00010800ff040b82 */ /* 0x002e240000000a00 */
[----:B0-----:R-:W-:-:S04]  /*da60*/  @P0 IMAD.HI.U32 R0, R8, R4, RZ ;  /* 0x0000000408000227 */ /* 0x001fc800078e00ff */
        /* <DEDUP_REMOVED lines=11> */
[----:B------:R0:W5:Y:S02]  /*db20*/  LDG.E R0, desc[UR46][R2.64] ;  /* 0x0000002e02007981 */ /* 0x000164000c1e1900 */
.L_x_313:
[----:B0-----:R-:W2:Y:S04]  /*db30*/  LDL R2, [R1] ;  /* 0x0000000001027983 */ /* 0x001ea80000100800 */
[----:B------:R-:W3:Y:S01]  /*db40*/  LDL R3, [R1+0xc] ;  /* 0x00000c0001037983 */ /* 0x000ee20000100800 */
[----:B------:R-:W-:Y:S02]  /*db50*/  ISETP.NE.AND P0, PT, R16, RZ, PT ;  /* 0x000000ff1000720c */ /* 0x000fe40003f05270 */
[----:B--2---:R-:W-:Y:S02]  /*db60*/  LEA R2, R2, UR41, 0x3 ;  /* 0x0000002902027c11 */ /* 0x004fe4000f8e18ff */
[----:B---3--:R-:W-:-:S04]  /*db70*/  SHF.L.U32 R3, R3, 0x1f, RZ ;  /* 0x0000001f03037819 */ /* 0x008fc800000006ff */
[----:B------:R-:W0:Y:S02]  /*db80*/  SYNCS.PHASECHK.TRANS64.TRYWAIT P2, [R2+URZ+0x29880], R3 ;  /* 0x02988003020075a7 */ /* 0x000e24000804017f */
[----:B0-----:R-:W-:Y:S05]  /*db90*/  @!P2 BRA `(.L_x_314) ;  /* 0x000000300028a947 */ /* 0x001fea0003800000 */
.L_x_383:
[----:B------:R-:W-:Y:S05]  /*dba0*/  @P0 BRA `(.L_x_315) ;  /* 0x00000000001c0947 */ /* 0x000fea0003800000 */
[----:B-1----:R-:W1:Y:S01]  /*dbb0*/  S2R R4, SR_TID.X ;  /* 0x0000000000047919 */ /* 0x002e620000002100 */
[----:B------:R-:W-:-:S04]  /*dbc0*/  IMAD.MOV.U32 R5, RZ, RZ, 0x5000 ;  /* 0x00005000ff057424 */ /* 0x000fc800078e00ff */
[----:B------:R2:W-:Y:S01]  /*dbd0*/  SYNCS.ARRIVE.TRANS64 RZ, [R2+URZ+0x29870], R5 ;  /* 0x0298700502ff79a7 */ /* 0x0005e2000800003f */
[----:B-1----:R-:W-:-:S04]  /*dbe0*/  LOP3.LUT R4, R4, 0x1f, RZ, 0xc0, !PT ;  /* 0x0000001f04047812 */ /* 0x002fc800078ec0ff */
[----:B------:R-:W-:-:S13]  /*dbf0*/  ISETP.NE.AND P2, PT, R4, RZ, PT ;  /* 0x000000ff0400720c */ /* 0x000fda0003f45270 */
[----:B--2---:R-:W-:Y:S05]  /*dc00*/  @!P2 BRA `(.L_x_315) ;  /* 0x000000000004a947 */ /* 0x004fea0003800000 */
[----:B------:R-:W-:Y:S01]  /*dc10*/  BPT.TRAP 0x1 ;  /* 0x000000040000795c */ /* 0x000fe20000300000 */
.L_x_315:
[----:B------:R-:W2:Y:S04]  /*dc20*/  LDL R9, [R1] ;  /* 0x0000000001097983 */ /* 0x000ea80000100800 */
[----:B------:R-:W3:Y:S04]  /*dc30*/  LDL R5, [R1+0x18] ;  /* 0x0000180001057983 */ /* 0x000ee80000100800 */
[----:B-1----:R-:W4:Y:S01]  /*dc40*/  LDL R4, [R1+0x8] ;  /* 0x0000080001047983 */ /* 0x002f220000100800 */
[----:B------:R-:W-:Y:S01]  /*dc50*/  R2UR UR9, R2 ;  /* 0x00000000020972ca */ /* 0x000fe200000e0000 */
[----:B------:R-:W-:Y:S01]  /*dc60*/  UIADD3 UR4, UP0, UR54, 0x470, URZ ;  /* 0x0000047036047890 */ /* 0x000fe2000ff1e03f */
[----:B-----5:R-:W-:Y:S01]  /*dc70*/  R2UR UR13, R0 ;  /* 0x00000000000d72ca */ /* 0x020fe200000e0000 */
[----:B------:R-:W-:Y:S01]  /*dc80*/  UMOV UR6, 0x0 ;  /* 0x0000000000067882 */ /* 0x000fe20000000000 */
[----:B------:R-:W-:Y:S01]  /*dc90*/  UMOV UR7, 0x14f00000 ;  /* 0x14f0000000077882 */ /* 0x000fe20000000000 */
[----:B------:R-:W-:Y:S01]  /*dca0*/  UIADD3.X UR5, URZ, UR55, URZ, UP0, !UPT ;  /* 0x000000373f057290 */ /* 0x000fe200087fe43f */
[----:B------:R-:W-:-:S07]  /*dcb0*/  UMOV UR10, URZ ;  /* 0x0000003f000a7c82 */ /* 0x000fce0008000000 */
[----:B------:R-:W-:Y:S01]  /*dcc0*/  UIADD3 UR9, UR9, 0x29870, URZ ;  /* 0x0002987009097890 */ /* 0x000fe2000fffe03f */
[----:B--2---:R-:W-:Y:S01]  /*dcd0*/  R2UR UR8, R9 ;  /* 0x00000000090872ca */ /* 0x004fe200000e0000 */
[----:B---3--:R-:W-:Y:S01]  /*dce0*/  IMAD R8, R8, 0xa0, R5 ;  /* 0x000000a008087824 */ /* 0x008fe200078e0205 */
[----:B----4-:R-:W-:-:S04]  /*dcf0*/  R2UR UR12, R4 ;  /* 0x00000000040c72ca */ /* 0x010fc800000e0000 */
[----:B------:R-:W-:-:S07]  /*dd00*/  R2UR UR11, R8 ;  /* 0x00000000080b72ca */ /* 0x000fce00000e0000 */
[----:B------:R-:W-:-:S04]  /*dd10*/  UIMAD UR8, UR8, 0x5000, UR41 ;  /* 0x00005000080878a4 */ /* 0x000fc8000f8e0229 */
[----:B------:R-:W-:-:S09]  /*dd20*/  UIADD3 UR8, UR8, 0xa400, URZ ;  /* 0x0000a40008087890 */ /* 0x000fd2000fffe03f */
[----:B------:R1:W-:Y:S01]  /*dd30*/  UTMALDG.4D [UR8], [UR4], desc[UR6] ;  /* 0x00000608040075b4 */ /* 0x0003e20008019000 */
[----:B------:R-:W2:Y:S02]  /*dd40*/  SYNCS.PHASECHK.TRANS64.TRYWAIT P2, [R2+URZ+0x29840], R3 ;  /* 0x02984003020075a7 */ /* 0x000ea4000804017f */
[----:B-12---:R-:W-:Y:S05]  /*dd50*/  @!P2 BRA `(.L_x_316) ;  /* 0x0000002c00cca947 */ /* 0x006fea0003800000 */
.L_x_384:
[----:B------:R-:W-:Y:S05]  /*dd60*/  @P0 BRA `(.L_x_317) ;  /* 0x00000000001c0947 */ /* 0x000fea0003800000 */
[----:B------:R-:W2:Y:S01]  /*dd70*/  S2R R4, SR_TID.X ;  /* 0x0000000000047919 */ /* 0x000ea20000002100 */
[----:B01----:R-:W-:-:S04]  /*dd80*/  IMAD.MOV.U32 R3, RZ, RZ, 0x7800 ;  /* 0x00007800ff037424 */ /* 0x003fc800078e00ff */
[----:B------:R3:W-:Y:S01]  /*dd90*/  SYNCS.ARRIVE.TRANS64 RZ, [R2+URZ+0x29830], R3 ;  /* 0x0298300302ff79a7 */ /* 0x0007e2000800003f */
[----:B--2---:R-:W-:-:S04]  /*dda0*/  LOP3.LUT R4, R4, 0x1f, RZ, 0xc0, !PT ;  /* 0x0000001f04047812 */ /* 0x004fc800078ec0ff */
[----:B------:R-:W-:-:S13]  /*ddb0*/  ISETP.NE.AND P0, PT, R4, RZ, PT ;  /* 0x000000ff0400720c */ /* 0x000fda0003f05270 */
[----:B---3--:R-:W-:Y:S05]  /*ddc0*/  @!P0 BRA `(.L_x_317) ;  /* 0x0000000000048947 */ /* 0x008fea0003800000 */
[----:B------:R-:W-:Y:S01]  /*ddd0*/  BPT.TRAP 0x1 ;  /* 0x000000040000795c */ /* 0x000fe20000300000 */
.L_x_317:
[----:B------:R-:W2:Y:S04]  /*dde0*/  LDL R4, [R1] ;  /* 0x0000000001047983 */ /* 0x000ea80000100800 */
[----:B01----:R-:W3:Y:S01]  /*ddf0*/  LDL R3, [R1+0x8] ;  /* 0x0000080001037983 */ /* 0x003ee20000100800 */
        /* <DEDUP_REMOVED lines=10> */
[----:B--2---:R-:W-:Y:S02]  /*dea0*/  R2UR UR8, R4 ;  /* 0x00000000040872ca */ /* 0x004fe400000e0000 */
[----:B---3--:R-:W-:-:S11]  /*deb0*/  R2UR UR12, R3 ;  /* 0x00000000030c72ca */ /* 0x008fd600000e0000 */
[----:B------:R-:W-:-:S04]  /*dec0*/  UIMAD UR8, UR8, 0x7800, UR41 ;  /* 0x00007800080878a4 */ /* 0x000fc8000f8e0229 */
[----:B------:R-:W-:Y:S02]  /*ded0*/  UIADD3 UR14, UR8, 0x1a400, URZ ;  /* 0x0001a400080e7890 */ /* 0x000fe4000fffe03f */
[----:B------:R-:W-:Y:S02]  /*dee0*/  UIADD3 UR15, UR8, 0x1cc00, URZ ;  /* 0x0001cc00080f7890 */ /* 0x000fe4000fffe03f */
[----:B------:R-:W-:-:S03]  /*def0*/  UIADD3 UR17, UR8, 0x1f400, URZ ;  /* 0x0001f40008117890 */ /* 0x000fc6000fffe03f */
[----:B------:R-:W-:Y:S01]  /*df00*/  UMOV UR8, UR14 ;  /* 0x0000000e00087c82 */ /* 0x000fe20008000000 */
[----:B------:R-:W-:Y:S01]  /*df10*/  UMOV UR14, 0x80 ;  /* 0x00000080000e7882 */ /* 0x000fe20000000000 */
[----:B------:R0:W-:Y:S02]  /*df20*/  UTMALDG.4D [UR8], [UR4], desc[UR6] ;  /* 0x00000608040075b4 */ /* 0x0001e40008019000 */
[----:B0-----:R-:W-:Y:S01]  /*df30*/  UMOV UR8, UR15 ;  /* 0x0000000f00087c82 */ /* 0x001fe20008000000 */
[----:B------:R-:W-:Y:S02]  /*df40*/  UMOV UR10, UR16 ;  /* 0x00000010000a7c82 */ /* 0x000fe40008000000 */
[----:B------:R0:W-:Y:S02]  /*df50*/  UTMALDG.4D [UR8], [UR4], desc[UR6] ;  /* 0x00000608040075b4 */ /* 0x0001e40008019000 */
[----:B0-----:R-:W-:Y:S01]  /*df60*/  UMOV UR8, UR17 ;  /* 0x0000001100087c82 */ /* 0x001fe20008000000 */
[----:B------:R-:W-:-:S02]  /*df70*/  UMOV UR10, UR14 ;  /* 0x0000000e000a7c82 */ /* 0x000fc40008000000 */
[----:B------:R0:W-:Y:S02]  /*df80*/  UTMALDG.4D [UR8], [UR4], desc[UR6] ;  /* 0x00000608040075b4 */ /* 0x0001e40008019000 */
[----:B0-----:R-:W-:Y:S01]  /*df90*/  NOP ;  /* 0x0000000000007918 */ /* 0x001fe20000000000 */
.L_x_312:
        /* <DEDUP_REMOVED lines=13> */
[C---:B------:R-:W-:Y:S01]  /*e070*/  @P0 R2UR UR27, R6.reuse ;  /* 0x00000000061b02ca */ /* 0x040fe200000e0000 */
[----:B------:R-:W-:Y:S01]  /*e080*/  UMOV UR7, 0x12f00000 ;  /* 0x12f0000000077882 */ /* 0x000fe20000000000 */
[C---:B------:R-:W-:Y:S01]  /*e090*/  @P0 R2UR UR29, R7.reuse ;  /* 0x00000000071d02ca */ /* 0x040fe200000e0000 */
[----:B------:R-:W-:Y:S01]  /*e0a0*/  UMOV UR10, URZ ;  /* 0x0000003f000a7c82 */ /* 0x000fe20008000000 */
[----:B------:R-:W-:Y:S01]  /*e0b0*/  @P0 R2UR UR19, R6 ;  /* 0x00000000061302ca */ /* 0x000fe200000e0000 */
[----:B------:R-:W-:Y:S01]  /*e0c0*/  UMOV UR12, UR38 ;  /* 0x00000026000c7c82 */ /* 0x000fe20008000000 */
[----:B------:R-:W-:Y:S01]  /*e0d0*/  @P0 R2UR UR21, R7 ;  /* 0x00000000071502ca */ /* 0x000fe200000e0000 */
[----:B------:R-:W-:Y:S01]  /*e0e0*/  UMOV UR26, 0x40 ;  /* 0x00000040001a7882 */ /* 0x000fe20000000000 */
[----:B------:R2:W-:Y:S01]  /*e0f0*/  @P0 SYNCS.ARRIVE.TRANS64 RZ, [UR41+0x29800], R2 ;  /* 0x02980002ffff09a7 */ /* 0x0005e20008000029 */
[----:B------:R-:W-:Y:S01]  /*e100*/  UMOV UR28, UR38 ;  /* 0x00000026001c7c82 */ /* 0x000fe20008000000 */
[----:B------:R-:W-:Y:S01]  /*e110*/  UMOV UR25, UR9 ;  /* 0x0000000900197c82 */ /* 0x000fe20008000000 */
[----:B------:R-:W-:Y:S01]  /*e120*/  UMOV UR18, 0x80 ;  /* 0x0000008000127882 */ /* 0x000fe20000000000 */
[----:B------:R-:W-:Y:S01]  /*e130*/  UMOV UR20, UR38 ;  /* 0x0000002600147c82 */ /* 0x000fe20008000000 */
[----:B------:R2:W-:Y:S01]  /*e140*/  UTMALDG.4D [UR8], [UR4], desc[UR6] ;  /* 0x00000608040075b4 */ /* 0x0005e20008019000 */
[----:B------:R-:W-:Y:S01]  /*e150*/  UMOV UR17, UR9 ;  /* 0x0000000900117c82 */ /* 0x000fe20008000000 */
[----:B------:R2:W-:Y:S04]  /*e160*/  UTMALDG.4D [UR24], [UR4], desc[UR6] ;  /* 0x00000618040075b4 */ /* 0x0005e80008019000 */
[----:B------:R2:W-:Y:S02]  /*e170*/  UTMALDG.4D [UR16], [UR4], desc[UR6] ;  /* 0x00000610040075b4 */ /* 0x0005e40008019000 */
[----:B--2---:R-:W-:Y:S01]  /*e180*/  NOP ;  /* 0x0000000000007918 */ /* 0x004fe20000000000 */
.L_x_310:
[----:B------:R-:W2:Y:S01]  /*e190*/  LDL.LU R3, [R1+0x2c] ;  /* 0x00002c0001037983 */ /* 0x000ea20000300800 */
[----:B------:R-:W-:Y:S01]  /*e1a0*/  BSSY B0, `(.L_x_318) ;  /* 0x0000009000007945 */ /* 0x000fe20003800000 */
[----:B--2---:R-:W-:-:S05]  /*e1b0*/  VIADD R3, R3, 0x1 ;  /* 0x0000000103037836 */ /* 0x004fca0000000000 */
[----:B------:R-:W-:Y:S01]  /*e1c0*/  LEA.HI R2, R3, R3, RZ, 0x1 ;  /* 0x0000000303027211 */ /* 0x000fe200078f08ff */
[----:B------:R2:W-:Y:S03]  /*e1d0*/  STL [R1+0x2c], R3 ;  /* 0x00002c0301007387 */ /* 0x0005e60000100800 */
[----:B------:R-:W-:-:S05]  /*e1e0*/  LOP3.LUT R2, R2, 0xfffffffe, RZ, 0xc0, !PT ;  /* 0xfffffffe02027812 */ /* 0x000fca00078ec0ff */
[----:B------:R-:W-:-:S05]  /*e1f0*/  IMAD.IADD R2, R3, 0x1, -R2 ;  /* 0x0000000103027824 */ /* 0x000fca00078e0a02 */
[----:B------:R-:W-:-:S04]  /*e200*/  SHF.L.U32 R2, R2, 0x1f, RZ ;  /* 0x0000001f02027819 */ /* 0x000fc800000006ff */
[----:B------:R-:W3:Y:S02]  /*e210*/  SYNCS.PHASECHK.TRANS64.TRYWAIT P0, [UR41+0x29820], R2 ;  /* 0x02982002ff0075a7 */ /* 0x000ee40008000169 */
[----:B--23--:R-:W-:Y:S05]  /*e220*/  @!P0 BRA `(.L_x_319) ;  /* 0x0000002800ac8947 */ /* 0x00cfea0003800000 */
.L_x_385:
[----:B0-----:R-:W-:Y:S05]  /*e230*/  BSYNC B0 ;  /* 0x0000000000007941 */ /* 0x001fea0003800000 */
.L_x_318:
[----:B------:R-:W-:-:S06]  /*e240*/  UISETP.GE.AND UP0, UPT, UR44, 0xa1, UPT ;  /* 0x000000a12c00788c */ /* 0x000fcc000bf06270 */
[----:B------:R-:W-:-:S13]  /*e250*/  PLOP3.LUT P0, PT, PT, PT, UP0, 0x80, 0x0 ;  /* 0x000000000000781c */ /* 0x000fda0003f0f008 */
[----:B------:R-:W-:Y:S05]  /*e260*/  @!P0 BRA `(.L_x_320) ;  /* 0x00000010001c8947 */ /* 0x000fea0003800000 */
[----:B------:R0:W5:Y:S01]  /*e270*/  LDL.LU R6, [R1+0xc] ;  /* 0x00000c0001067983 */ /* 0x0001620000300800 */
[----:B------:R-:W-:-:S03]  /*e280*/  UIADD3 UR4, UR43, -0x2, URZ ;  /* 0xfffffffe2b047890 */ /* 0x000fc6000fffe03f */
[----:B------:R0:W5:Y:S03]  /*e290*/  LDL.LU R7, [R1] ;  /* 0x0000000001077983 */ /* 0x0001660000300800 */
[----:B------:R-:W-:-:S07]  /*e2a0*/  IMAD.U32 R20, RZ, RZ, UR4 ;  /* 0x00000004ff147e24 */ /* 0x000fce000f8e00ff */
.L_x_342:
[----:B--23-5:R-:W-:Y:S01]  /*e2b0*/  IADD3 R2, R7, 0x1, RZ ;  /* 0x0000000107027810 */ /* 0x02cfe20007ffe0ff */
[----:B------:R-:W-:Y:S05]  /*e2c0*/  YIELD ;  /* 0x0000000000007946 */ /* 0x000fea0003800000 */
[----:B------:R-:W-:Y:S01]  /*e2d0*/  ISETP.NE.AND P0, PT, R2, 0x2, PT ;  /* 0x000000020200780c */ /* 0x000fe20003f05270 */
[----:B------:R-:W-:Y:S03]  /*e2e0*/  BSSY B0, `(.L_x_321) ;  /* 0x0000090000007945 */ /* 0x000fe60003800000 */
[----:B------:R-:W-:-:S02]  /*e2f0*/  SEL R3, RZ, 0x1, P0 ;  /* 0x00000001ff037807 */ /* 0x000fc40000000000 */
[----:B------:R-:W-:Y:S02]  /*e300*/  SEL R10, R2, RZ, P0 ;  /* 0x000000ff020a7207 */ /* 0x000fe40000000000 */
[----:B------:R-:W-:-:S05]  /*e310*/  LOP3.LUT R9, R6, R3, RZ, 0x3c, !PT ;  /* 0x0000000306097212 */ /* 0x000fca00078e3cff */
[----:B------:R2:W-:Y:S04]  /*e320*/  STL [R1+0xc], R9 ;  /* 0x00000c0901007387 */ /* 0x0005e80000100800 */
[----:B------:R2:W-:Y:S01]  /*e330*/  STL [R1], R10 ;  /* 0x0000000a01007387 */ /* 0x0005e20000100800 */
[----:B------:R-:W-:Y:S05]  /*e340*/  @!P6 BRA `(.L_x_322) ;  /* 0x000000080024e947 */ /* 0x000fea0003800000 */
[----:B------:R-:W-:Y:S01]  /*e350*/  ULDC.64 UR4, c[0x0][0x3f8] ;  /* 0x0000fe0000047ab9 */ /* 0x000fe20000000a00 */
[----:B------:R-:W-:Y:S01]  /*e360*/  IMAD.MOV.U32 R8, RZ, RZ, R20 ;  /* 0x000000ffff087224 */ /* 0x000fe200078e0014 */
[----:B------:R-:W-:-:S04]  /*e370*/  ISETP.NE.U32.AND P0, PT, RZ, UR4, PT ;  /* 0x00000004ff007c0c */ /* 0x000fc8000bf05070 */
[----:B------:R-:W-:-:S13]  /*e380*/  ISETP.NE.AND.EX P0, PT, RZ, UR5, PT, P0 ;  /* 0x00000005ff007c0c */ /* 0x000fda000bf05300 */
[----:B------:R-:W-:Y:S05]  /*e390*/  @!P0 BRA `(.L_x_323) ;  /* 0x00000000004c8947 */ /* 0x000fea0003800000 */
[----:B------:R-:W3:Y:S01]  /*e3a0*/  LDL R5, [R1+0x14] ;  /* 0x0000140001057983 */ /* 0x000ee20000100800 */
[----:B------:R-:W4:Y:S01]  /*e3b0*/  LDC R8, c[0x0][0x41c] ;  /* 0x00010700ff087b82 */ /* 0x000f220000000800 */
[----:B------:R-:W-:Y:S02]  /*e3c0*/  ULDC.64 UR6, c[0x0][0x408] ;  /* 0x0001020000067ab9 */ /* 0x000fe40000000a00 */
[----:B-1----:R-:W2:Y:S01]  /*e3d0*/  LDL R4, [R1+0x10] ;  /* 0x0000100001047983 */ /* 0x002ea20000100800 */
[----:B----4-:R-:W-:-:S13]  /*e3e0*/  ISETP.NE.AND P0, PT, R8, 0x1, PT ;  /* 0x000000010800780c */ /* 0x010fda0003f05270 */
[----:B------:R-:W1:Y:S02]  /*e3f0*/  @P0 LDC.64 R2, c[0x0][0x420] ;  /* 0x00010800ff020b82 */ /* 0x000e640000000a00 */
[----:B-1----:R-:W-:-:S04]  /*e400*/  @P0 IMAD.HI.U32 R0, R20, R2, RZ ;  /* 0x0000000214000227 */ /* 0x002fc800078e00ff */
[----:B------:R-:W-:Y:S01]  /*e410*/  IMAD.MOV.U32 R2, RZ, RZ, R20 ;  /* 0x000000ffff027224 */ /* 0x000fe200078e0014 */
[----:B------:R-:W-:-:S05]  /*e420*/  @P0 SHF.R.U32.HI R2, RZ, R3, R0 ;  /* 0x00000003ff020219 */ /* 0x000fca0000011600 */
[----:B------:R-:W-:-:S04]  /*e430*/  IMAD.MOV R3, RZ, RZ, -R2 ;  /* 0x000000ffff037224 */ /* 0x000fc800078e0a02 */
[----:B------:R-:W-:Y:S01]  /*e440*/  IMAD R8, R8, R3, R20 ;  /* 0x0000000308087224 */ /* 0x000fe200078e0214 */
[----:B------:R-:W-:Y:S01]  /*e450*/  SHF.R.S32.HI R3, RZ, 0x1f, R2 ;  /* 0x0000001fff037819 */ /* 0x000fe20000011402 */
[----:B---3--:R-:W-:-:S04]  /*e460*/  IMAD R0, R5, UR6, RZ ;  /* 0x0000000605007c24 */ /* 0x008fc8000f8e02ff */
[C---:B--2---:R-:W-:Y:S02]  /*e470*/  IMAD R0, R4.reuse, UR7, R0 ;  /* 0x0000000704007c24 */ /* 0x044fe4000f8e0200 */
[----:B------:R-:W-:-:S04]  /*e480*/  IMAD.WIDE.U32 R2, R4, UR6, R2 ;  /* 0x0000000604027c25 */ /* 0x000fc8000f8e0002 */
[----:B------:R-:W-:Y:S01]  /*e490*/  IMAD.IADD R0, R0, 0x1, R3 ;  /* 0x0000000100007824 */ /* 0x000fe200078e0203 */
[----:B------:R-:W-:-:S04]  /*e4a0*/  LEA R4, P0, R2, UR4, 0x2 ;  /* 0x0000000402047c11 */ /* 0x000fc8000f8010ff */
[----:B------:R-:W-:-:S05]  /*e4b0*/  LEA.HI.X R5, R2, UR5, R0, 0x2, P0 ;  /* 0x0000000502057c11 */ /* 0x000fca00080f1400 */
[----:B------:R3:W5:Y:S04]  /*e4c0*/  LDG.E R0, desc[UR46][R4.64] ;  /* 0x0000002e04007981 */ /* 0x000768000c1e1900 */
.L_x_323:
[----:B-1-3--:R-:W-:Y:S01]  /*e4d0*/  LEA R4, R10, UR41, 0x3 ;  /* 0x000000290a047c11 */ /* 0x00afe2000f8e18ff */
[----:B------:R-:W1:Y:S01]  /*e4e0*/  S2R R2, SR_TID.X ;  /* 0x0000000000027919 */ /* 0x000e620000002100 */
[----:B------:R-:W-:Y:S01]  /*e4f0*/  SHF.L.U32 R3, R9, 0x1f, RZ ;  /* 0x0000001f09037819 */ /* 0x000fe200000006ff */
[----:B------:R-:W-:Y:S03]  /*e500*/  BSSY B1, `(.L_x_324) ;  /* 0x0000005000017945 */ /* 0x000fe60003800000 */
[----:B------:R-:W3:Y:S01]  /*e510*/  SYNCS.PHASECHK.TRANS64.TRYWAIT P0, [R4+URZ+0x29880], R3 ;  /* 0x02988003040075a7 */ /* 0x000ee2000800017f */
[----:B-1----:R-:W-:-:S04]  /*e520*/  LOP3.LUT R2, R2, 0x7f, RZ, 0xc0, !PT ;  /* 0x0000007f02027812 */ /* 0x002fc800078ec0ff */
[----:B------:R-:W-:Y:S01]  /*e530*/  ISETP.NE.AND P2, PT, R2, RZ, PT ;  /* 0x000000ff0200720c */ /* 0x000fe20003f45270 */
[----:B---3--:R-:W-:-:S12]  /*e540*/  @!P0 BRA `(.L_x_325) ;  /* 0x0000002400fc8947 */ /* 0x008fd80003800000 */
.L_x_386:
[----:B------:R-:W-:Y:S05]  /*e550*/  BSYNC B1 ;  /* 0x0000000000017941 */ /* 0x000fea0003800000 */
.L_x_324:
[----:B------:R-:W-:Y:S04]  /*e560*/  BSSY B1, `(.L_x_326) ;  /* 0x0000009000017945 */ /* 0x000fe80003800000 */
[----:B------:R-:W-:Y:S05]  /*e570*/  @P2 BRA `(.L_x_327) ;  /* 0x00000000001c2947 */ /* 0x000fea0003800000 */
[----:B------:R-:W3:Y:S02]  /*e580*/  S2R R2, SR_TID.X ;  /* 0x0000000000027919 */ /* 0x000ee40000002100 */
[----:B---3--:R-:W-:Y:S01]  /*e590*/  LOP3.LUT R5, R2, 0x1f, RZ, 0xc0, !PT ;  /* 0x0000001f02057812 */ /* 0x008fe200078ec0ff */
[----:B------:R-:W-:-:S03]  /*e5a0*/  IMAD.MOV.U32 R2, RZ, RZ, 0x5000 ;  /* 0x00005000ff027424 */ /* 0x000fc600078e00ff */
[----:B------:R-:W-:Y:S01]  /*e5b0*/  ISETP.NE.AND P0, PT, R5, RZ, PT ;  /* 0x000000ff0500720c */ /* 0x000fe20003f05270 */
[----:B------:R3:W-:-:S12]  /*e5c0*/  SYNCS.ARRIVE.TRANS64 RZ, [R4+URZ+0x29870], R2 ;  /* 0x0298700204ff79a7 */ /* 0x0007d8000800003f */
[----:B---3--:R-:W-:Y:S05]  /*e5d0*/  @!P0 BRA `(.L_x_327) ;  /* 0x0000000000048947 */ /* 0x008fea0003800000 */
[----:B------:R-:W-:Y:S01]  /*e5e0*/  BPT.TRAP 0x1 ;  /* 0x000000040000795c */ /* 0x000fe20000300000 */
.L_x_327:
[----:B------:R-:W-:Y:S05]  /*e5f0*/  BSYNC B1 ;  /* 0x0000000000017941 */ /* 0x000fea0003800000 */
.L_x_326:
[----:B------:R-:W3:Y:S04]  /*e600*/  LDL R11, [R1+0x8] ;  /* 0x00000800010b7983 */ /* 0x000ee80000100800 */
[----:B--2---:R-:W2:Y:S04]  /*e610*/  LDL R9, [R1] ;  /* 0x0000000001097983 */ /* 0x004ea80000100800 */
[----:B------:R-:W4:Y:S01]  /*e620*/  LDL R5, [R1+0x18] ;  /* 0x0000180001057983 */ /* 0x000f220000100800 */
[----:B------:R-:W-:Y:S01]  /*e630*/  IMAD.MOV.U32 R10, RZ, RZ, RZ ;  /* 0x000000ffff0a7224 */ /* 0x000fe200078e00ff */
[----:B------:R-:W-:Y:S01]  /*e640*/  UIADD3 UR4, UP0, UR54, 0x470, URZ ;  /* 0x0000047036047890 */ /* 0x000fe2000ff1e03f */
[----:B------:R-:W-:Y:S01]  /*e650*/  IMAD.U32 R2, RZ, RZ, UR41 ;  /* 0x00000029ff027e24 */ /* 0x000fe2000f8e00ff */
[----:B------:R-:W-:Y:S01]  /*e660*/  PLOP3.LUT P0, PT, PT, PT, PT, 0x80, 0x0 ;  /* 0x000000000000781c */ /* 0x000fe20003f0f070 */
[----:B------:R-:W-:Y:S01]  /*e670*/  UMOV UR6, 0x0 ;  /* 0x0000000000067882 */ /* 0x000fe20000000000 */
[----:B------:R-:W-:Y:S01]  /*e680*/  R2UR UR10, R10 ;  /* 0x000000000a0a72ca */ /* 0x000fe200000e0000 */
[----:B------:R-:W-:Y:S01]  /*e690*/  UIADD3.X UR5, URZ, UR55, URZ, UP0, !UPT ;  /* 0x000000373f057290 */ /* 0x000fe200087fe43f */
[----:B------:R-:W-:Y:S01]  /*e6a0*/  UMOV UR7, 0x14f00000 ;  /* 0x14f0000000077882 */ /* 0x000fe20000000000 */
[----:B---3--:R-:W-:Y:S01]  /*e6b0*/  R2UR UR12, R11 ;  /* 0x000000000b0c72ca */ /* 0x008fe200000e0000 */
[----:B--2---:R-:W-:-:S02]  /*e6c0*/  IMAD R9, R9, 0x5000, R2 ;  /* 0x0000500009097824 */ /* 0x004fc400078e0202 */
[----:B----4-:R-:W-:Y:S02]  /*e6d0*/  IMAD R5, R8, 0xa0, R5 ;  /* 0x000000a008057824 */ /* 0x010fe400078e0205 */
[----:B------:R-:W-:Y:S02]  /*e6e0*/  VIADD R8, R9, 0xa400 ;  /* 0x0000a40009087836 */ /* 0x000fe40000000000 */
[----:B------:R-:W-:-:S08]  /*e6f0*/  VIADD R9, R4, 0x29870 ;  /* 0x0002987004097836 */ /* 0x000fd00000000000 */
.L_x_328:
        /* <DEDUP_REMOVED lines=12> */
.L_x_387:
[----:B------:R-:W-:Y:S05]  /*e7c0*/  BSYNC B1 ;  /* 0x0000000000017941 */ /* 0x000fea0003800000 */
.L_x_329:
[----:B------:R-:W-:Y:S01]  /*e7d0*/  BSSY B1, `(.L_x_331) ;  /* 0x000000b000017945 */ /* 0x000fe20003800000 */
[----:B------:R-:W-:Y:S02]  /*e7e0*/  IMAD.MOV.U32 R8, RZ, RZ, 0x0 ;  /* 0x00000000ff087424 */ /* 0x000fe400078e00ff */
[----:B------:R-:W-:Y:S01]  /*e7f0*/  IMAD.MOV.U32 R9, RZ, RZ, 0x14f00000 ;  /* 0x14f00000ff097424 */ /* 0x000fe200078e00ff */
[----:B------:R-:W-:Y:S06]  /*e800*/  @P2 BRA `(.L_x_332) ;  /* 0x00000000001c2947 */ /* 0x000fec0003800000 */
[----:B------:R-:W3:Y:S01]  /*e810*/  S2R R11, SR_TID.X ;  /* 0x00000000000b7919 */ /* 0x000ee20000002100 */
[----:B-12---:R-:W-:-:S04]  /*e820*/  IMAD.MOV.U32 R3, RZ, RZ, 0x7800 ;  /* 0x00007800ff037424 */ /* 0x006fc800078e00ff */
[----:B------:R4:W-:Y:S01]  /*e830*/  SYNCS.ARRIVE.TRANS64 RZ, [R4+URZ+0x29830], R3 ;  /* 0x0298300304ff79a7 */ /* 0x0009e2000800003f */
[----:B---3--:R-:W-:-:S04]  /*e840*/  LOP3.LUT R11, R11, 0x1f, RZ, 0xc0, !PT ;  /* 0x0000001f0b0b7812 */ /* 0x008fc800078ec0ff */
[----:B------:R-:W-:-:S13]  /*e850*/  ISETP.NE.AND P0, PT, R11, RZ, PT ;  /* 0x000000ff0b00720c */ /* 0x000fda0003f05270 */
[----:B----4-:R-:W-:Y:S05]  /*e860*/  @!P0 BRA `(.L_x_332) ;  /* 0x0000000000048947 */ /* 0x010fea0003800000 */
[----:B------:R-:W-:Y:S01]  /*e870*/  BPT.TRAP 0x1 ;  /* 0x000000040000795c */ /* 0x000fe20000300000 */
.L_x_332:
[----:B------:R-:W-:Y:S05]  /*e880*/  BSYNC B1 ;  /* 0x0000000000017941 */ /* 0x000fea0003800000 */
.L_x_331:
[----:B------:R-:W3:Y:S04]  /*e890*/  LDL R11, [R1+0x8] ;  /* 0x00000800010b7983 */ /* 0x000ee80000100800 */
[----:B-12---:R-:W2:Y:S01]  /*e8a0*/  LDL R3, [R1] ;  /* 0x0000000001037983 */ /* 0x006ea20000100800 */
[----:B------:R-:W-:Y:S01]  /*e8b0*/  R2UR UR10, R10 ;  /* 0x000000000a0a72ca */ /* 0x000fe200000e0000 */
[----:B------:R-:W-:Y:S01]  /*e8c0*/  UIADD3 UR4, UP0, UR54, 0x370, URZ ;  /* 0x0000037036047890 */ /* 0x000fe2000ff1e03f */
[----:B------:R-:W-:Y:S01]  /*e8d0*/  R2UR UR6, R8 ;  /* 0x00000000080672ca */ /* 0x000fe200000e0000 */
[----:B------:R-:W-:Y:S01]  /*e8e0*/  VIADD R4, R4, 0x29830 ;  /* 0x0002983004047836 */ /* 0x000fe20000000000 */
[----:B------:R-:W-:Y:S01]  /*e8f0*/  R2UR UR7, R9 ;  /* 0x00000000090772ca */ /* 0x000fe200000e0000 */
[----:B------:R-:W-:Y:S01]  /*e900*/  UIADD3.X UR5, URZ, UR55, URZ, UP0, !UPT ;  /* 0x000000373f057290 */ /* 0x000fe200087fe43f */
[----:B------:R-:W-:-:S02]  /*e910*/  PLOP3.LUT P0, PT, PT, PT, PT, 0x80, 0x0 ;  /* 0x000000000000781c */ /* 0x000fc40003f0f070 */
[----:B---3--:R-:W-:Y:S01]  /*e920*/  R2UR UR12, R11 ;  /* 0x000000000b0c72ca */ /* 0x008fe200000e0000 */
[----:B--2---:R-:W-:-:S04]  /*e930*/  IMAD R2, R3, 0x7800, R2 ;  /* 0x0000780003027824 */ /* 0x004fc800078e0202 */
[----:B------:R-:W-:-:S10]  /*e940*/  VIADD R3, R2, 0x1a400 ;  /* 0x0001a40002037836 */ /* 0x000fd40000000000 */
.L_x_333:
        /* <DEDUP_REMOVED lines=16> */
.L_x_334:
        /* <DEDUP_REMOVED lines=16> */
.L_x_335:
        /* <DEDUP_REMOVED lines=8> */
[----:B---3--:R-:W-:Y:S05]  /*ebd0*/  @P0 BRA.U.ANY `(.L_x_335) ;  /* 0xfffffffd00dc0947 */ /* 0x008fea000393ffff */
.L_x_322:
[----:B------:R-:W-:Y:S05]  /*ebe0*/  BSYNC B0 ;  /* 0x0000000000007941 */ /* 0x000fea0003800000 */
.L_x_321:
[----:B------:R-:W-:-:S06]  /*ebf0*/  UISETP.NE.AND UP0, UPT, UR42, 0x3, UPT ;  /* 0x000000032a00788c */ /* 0x000fcc000bf05270 */
[----:B------:R-:W-:-:S13]  /*ec00*/  PLOP3.LUT P0, PT, PT, PT, UP0, 0x80, 0x0 ;  /* 0x000000000000781c */ /* 0x000fda0003f0f008 */
[----:B------:R-:W-:Y:S05]  /*ec10*/  @!P0 BRA `(.L_x_336) ;  /* 0x0000000000048947 */ /* 0x000fea0003800000 */
[----:B------:R-:W-:Y:S01]  /*ec20*/  BPT.TRAP 0x1 ;  /* 0x000000040000795c */ /* 0x000fe20000300000 */
.L_x_336:
[----:B------:R-:W-:Y:S01]  /*ec30*/  IMAD.U32 R2, RZ, RZ, UR51 ;  /* 0x00000033ff027e24 */ /* 0x000fe2000f8e00ff */
[----:B------:R-:W-:Y:S01]  /*ec40*/  LEA R3, R7, UR41, 0x3 ;  /* 0x0000002907037c11 */ /* 0x000fe2000f8e18ff */
[----:B------:R-:W-:Y:S03]  /*ec50*/  BSSY B0, `(.L_x_337) ;  /* 0x0000007000007945 */ /* 0x000fe60003800000 */
[----:B------:R-:W-:Y:S01]  /*ec60*/  ISETP.NE.AND P0, PT, R2, 0x3, PT ;  /* 0x000000030200780c */ /* 0x000fe20003f05270 */
[----:B------:R3:W-:Y:S01]  /*ec70*/  STL [R1+0x4], R3 ;  /* 0x0000040301007387 */ /* 0x0007e20000100800 */
[----:B------:R-:W-:-:S04]  /*ec80*/  LOP3.LUT R2, R6, 0x1, RZ, 0x3c, !PT ;  /* 0x0000000106027812 */ /* 0x000fc800078e3cff */
[----:B------:R-:W-:-:S04]  /*ec90*/  SHF.L.U32 R2, R2, 0x1f, RZ ;  /* 0x0000001f02027819 */ /* 0x000fc800000006ff */
[----:B------:R-:W4:Y:S02]  /*eca0*/  SYNCS.PHASECHK.TRANS64.TRYWAIT P2, [R3+URZ+0x29870], R2 ;  /* 0x02987002030075a7 */ /* 0x000f24000804017f */
[----:B---34-:R-:W-:Y:S05]  /*ecb0*/  @!P2 BRA `(.L_x_338) ;  /* 0x000000200048a947 */ /* 0x018fea0003800000 */
.L_x_388:
[----:B------:R-:W-:Y:S05]  /*ecc0*/  BSYNC B0 ;  /* 0x0000000000007941 */ /* 0x000fea0003800000 */
.L_x_337:
[----:B------:R-:W-:Y:S05]  /*ecd0*/  @!P0 BRA `(.L_x_339) ;  /* 0x0000000000048947 */ /* 0x000fea0003800000 */
[----:B------:R-:W-:Y:S01]  /*ece0*/  BPT.TRAP 0x1 ;  /* 0x000000040000795c */ /* 0x000fe20000300000 */
.L_x_339:
[----:B---3--:R-:W3:Y:S01]  /*ecf0*/  LDL R2, [R1+0x4] ;  /* 0x0000040001027983 */ /* 0x008ee20000100800 */
[----:B------:R-:W-:-:S04]  /*ed00*/  SHF.L.U32 R3, R6, 0x1f, RZ ;  /* 0x0000001f06037819 */ /* 0x000fc800000006ff */
[----:B---3--:R3:W4:Y:S02]  /*ed10*/  SYNCS.PHASECHK.TRANS64.TRYWAIT P2, [R2+URZ+0x29860], R3 ;  /* 0x02986003020075a7 */ /* 0x008724000804017f */
[----:B---3--:R-:W-:Y:S01]  /*ed20*/  IMAD R2, R7, 0x5000, RZ ;  /* 0x0000500007027824 */ /* 0x008fe200078e02ff */
[----:B----4-:R-:W-:Y:S06]  /*ed30*/  @!P2 BRA `(.L_x_340) ;  /* 0x000000200040a947 */ /* 0x010fec0003800000 */
.L_x_389:
[----:B-1----:R-:W3:Y:S04]  /*ed40*/  LDL R4, [R1+0x28] ;  /* 0x0000280001047983 */ /* 0x002ee80000100800 */
[----:B------:R-:W4:Y:S01]  /*ed50*/  LDL R12, [R1+0x1c] ;  /* 0x00001c00010c7983 */ /* 0x000f220000100800 */
[----:B------:R-:W-:Y:S05]  /*ed60*/  WARPSYNC.ALL ;  /* 0x0000000000007948 */ /* 0x000fea0003800000 */
[----:B------:R-:W1:Y:S01]  /*ed70*/  S2R R8, SR_TID.X ;  /* 0x0000000000087919 */ /* 0x000e620000002100 */
[----:B--2---:R-:W-:Y:S01]  /*ed80*/  IMAD.MOV.U32 R10, RZ, RZ, 0x40 ;  /* 0x00000040ff0a7424 */ /* 0x004fe200078e00ff */
[----:B-1----:R-:W-:-:S04]  /*ed90*/  LOP3.LUT P2, RZ, R8, 0x4, RZ, 0xc0, !PT ;  /* 0x0000000408ff7812 */ /* 0x002fc8000784c0ff */
[----:B------:R-:W-:Y:S02]  /*eda0*/  SEL R10, R10, 0xffffffc0, !P2 ;  /* 0xffffffc00a0a7807 */ /* 0x000fe40005000000 */
[C---:B---3--:R-:W-:Y:S02]  /*edb0*/  LOP3.LUT R3, R2.reuse, R4, RZ, 0xfc, !PT ;  /* 0x0000000402037212 */ /* 0x048fe400078efcff */
        /* <DEDUP_REMOVED lines=71> */
.L_x_341:
        /* <DEDUP_REMOVED lines=11> */
.L_x_320:
[----:B------:R-:W-:Y:S04]  /*f2e0*/  BSSY B0, `(.L_x_343) ;  /* 0x000000f000007945 */ /* 0x000fe80003800000 */
[----:B------:R-:W-:Y:S05]  /*f2f0*/  @P1 BRA `(.L_x_344) ;  /* 0x0000000000341947 */ /* 0x000fea0003800000 */
[----:B------:R-:W4:Y:S01]  /*f300*/  S2R R5, SR_LANEID ;  /* 0x0000000000057919 */ /* 0x000f220000000000 */
[----:B------:R-:W-:Y:S01]  /*f310*/  VOTEU.ANY UR4, UPT, PT ;  /* 0x0000000000047886 */ /* 0x000fe200038e0100 */
[----:B--23--:R-:W2:Y:S01]  /*f320*/  LDC.64 R2, c[0x0][0xc38] ;  /* 0x00030e00ff027b82 */ /* 0x00cea20000000a00 */
[----:B------:R-:W4:Y:S02]  /*f330*/  FLO.U32 R0, UR4 ;  /* 0x0000000400007d00 */ /* 0x000f2400080e0000 */
[----:B----4-:R-:W-:-:S06]  /*f340*/  ISETP.EQ.U32.AND P0, PT, R0, R5, PT ;  /* 0x000000050000720c */ /* 0x010fcc0003f02070 */
[----:B------:R-:W2:Y:S07]  /*f350*/  POPC R5, UR4 ;  /* 0x0000000400057d09 */ /* 0x000eae0008000000 */
[----:B--2---:R-:W2:Y:S01]  /*f360*/  @P0 ATOMG.E.ADD.STRONG.GPU PT, R3, desc[UR46][R2.64], R5 ;  /* 0x00000005020309a8 */ /* 0x004ea200081ee1ee */
[----:B-1----:R-:W1:Y:S02]  /*f370*/  S2R R4, SR_LTMASK ;  /* 0x0000000000047919 */ /* 0x002e640000003900 */
[----:B-1----:R-:W-:-:S04]  /*f380*/  LOP3.LUT R4, R4, UR4, RZ, 0xc0, !PT ;  /* 0x0000000404047c12 */ /* 0x002fc8000f8ec0ff */
[----:B-----5:R-:W1:Y:S01]  /*f390*/  POPC R7, R4 ;  /* 0x0000000400077309 */ /* 0x020e620000000000 */
[----:B--2---:R-:W1:Y:S02]  /*f3a0*/  SHFL.IDX PT, R0, R3, R0, 0x1f ;  /* 0x00001f0003007589 */ /* 0x004e6400000e0000 */
[----:B-1----:R-:W-:-:S05]  /*f3b0*/  IADD3 R0, R0, UR50, R7 ;  /* 0x0000003200007c10 */ /* 0x002fca000fffe007 */
[----:B------:R4:W-:Y:S02]  /*f3c0*/  STL [R1+0x20], R0 ;  /* 0x0000200001007387 */ /* 0x0009e40000100800 */
.L_x_344:
[----:B------:R-:W-:Y:S05]  /*f3d0*/  BSYNC B0 ;  /* 0x0000000000007941 */ /* 0x000fea0003800000 */
.L_x_343:
[----:B------:R-:W-:-:S06]  /*f3e0*/  UISETP.NE.AND UP0, UPT, UR42, 0x3, UPT ;  /* 0x000000032a00788c */ /* 0x000fcc000bf05270 */
[----:B------:R-:W-:-:S13]  /*f3f0*/  PLOP3.LUT P0, PT, PT, PT, UP0, 0x80, 0x0 ;  /* 0x000000000000781c */ /* 0x000fda0003f0f008 */
[----:B------:R-:W-:Y:S05]  /*f400*/  @!P0 BRA `(.L_x_345) ;  /* 0x0000000000048947 */ /* 0x000fea0003800000 */
[----:B------:R-:W-:Y:S01]  /*f410*/  BPT.TRAP 0x1 ;  /* 0x000000040000795c */ /* 0x000fe20000300000 */
.L_x_345:
[----:B--23--:R-:W2:Y:S04]  /*f420*/  LDL R2, [R1+0xc] ;  /* 0x00000c0001027983 */ /* 0x00cea80000100800 */
[----:B----4-:R-:W3:Y:S01]  /*f430*/  LDL R0, [R1] ;  /* 0x0000000001007983 */ /* 0x010ee20000100800 */
[----:B------:R-:W-:Y:S01]  /*f440*/  BSSY B0, `(.L_x_346) ;  /* 0x0000008000007945 */ /* 0x000fe20003800000 */
[----:B--2---:R-:W-:-:S04]  /*f450*/  LOP3.LUT R3, R2, 0x1, RZ, 0x3c, !PT ;  /* 0x0000000102037812 */ /* 0x004fc800078e3cff */
[----:B------:R-:W-:Y:S02]  /*f460*/  SHF.L.U32 R3, R3, 0x1f, RZ ;  /* 0x0000001f03037819 */ /* 0x000fe400000006ff */
[----:B---3--:R-:W-:-:S04]  /*f470*/  LEA R20, R0, UR41, 0x3 ;  /* 0x0000002900147c11 */ /* 0x008fc8000f8e18ff */
[----:B------:R-:W2:Y:S01]  /*f480*/  SYNCS.PHASECHK.TRANS64.TRYWAIT P0, [R20+URZ+0x29870], R3 ;  /* 0x02987003140075a7 */ /* 0x000ea2000800017f */
[----:B------:R-:W-:-:S05]  /*f490*/  IMAD.U32 R0, RZ, RZ, UR51 ;  /* 0x00000033ff007e24 */ /* 0x000fca000f8e00ff */
[----:B------:R-:W-:Y:S01]  /*f4a0*/  ISETP.NE.AND P2, PT, R0, 0x3, PT ;  /* 0x000000030000780c */ /* 0x000fe20003f45270 */
[----:B--2---:R-:W-:-:S12]  /*f4b0*/  @!P0 BRA `(.L_x_347) ;  /* 0x0000001800788947 */ /* 0x004fd80003800000 */
.L_x_390:
[----:B------:R-:W-:Y:S05]  /*f4c0*/  BSYNC B0 ;  /* 0x0000000000007941 */ /* 0x000fea0003800000 */
.L_x_346:
[----:B------:R-:W-:Y:S05]  /*f4d0*/  @!P2 BRA `(.L_x_348) ;  /* 0x000000000004a947 */ /* 0x000fea0003800000 */
[----:B------:R-:W-:Y:S01]  /*f4e0*/  BPT.TRAP 0x1 ;  /* 0x000000040000795c */ /* 0x000fe20000300000 */
.L_x_348:
[----:B------:R-:W2:Y:S02]  /*f4f0*/  LDL R0, [R1+0xc] ;  /* 0x00000c0001007983 */ /* 0x000ea40000100800 */
[----:B--2---:R-:W-:-:S04]  /*f500*/  SHF.L.U32 R3, R0, 0x1f, RZ ;  /* 0x0000001f00037819 */ /* 0x004fc800000006ff */
[----:B------:R-:W2:Y:S02]  /*f510*/  SYNCS.PHASECHK.TRANS64.TRYWAIT P0, [R20+URZ+0x29860], R3 ;  /* 0x02986003140075a7 */ /* 0x000ea4000800017f */
[----:B--2---:R-:W-:Y:S05]  /*f520*/  @!P0 BRA `(.L_x_349) ;  /* 0x0000001800708947 */ /* 0x004fea0003800000 */
.L_x_391:
[----:B------:R-:W3:Y:S04]  /*f530*/  LDL R0, [R1] ;  /* 0x0000000001007983 */ /* 0x000ee80000100800 */
[----:B------:R-:W4:Y:S04]  /*f540*/  LDL R2, [R1+0x28] ;  /* 0x0000280001027983 */ /* 0x000f280000100800 */
[----:B------:R-:W2:Y:S01]  /*f550*/  LDL R12, [R1+0x1c] ;  /* 0x00001c00010c7983 */ /* 0x000ea20000100800 */
[----:B------:R-:W-:Y:S05]  /*f560*/  WARPSYNC.ALL ;  /* 0x0000000000007948 */ /* 0x000fea0003800000 */
[----:B------:R-:W0:Y:S01]  /*f570*/  S2R R8, SR_TID.X ;  /* 0x0000000000087919 */ /* 0x000e220000002100 */
[----:B------:R-:W-:Y:S01]  /*f580*/  IMAD.MOV.U32 R10, RZ, RZ, 0x40 ;  /* 0x00000040ff0a7424 */ /* 0x000fe200078e00ff */
[----:B0-----:R-:W-:-:S04]  /*f590*/  LOP3.LUT P0, RZ, R8, 0x4, RZ, 0xc0, !PT ;  /* 0x0000000408ff7812 */ /* 0x001fc8000780c0ff */
[----:B------:R-:W-:Y:S01]  /*f5a0*/  SEL R10, R10, 0xffffffc0, !P0 ;  /* 0xffffffc00a0a7807 */ /* 0x000fe20004000000 */
[----:B---3--:R-:W-:-:S05]  /*f5b0*/  IMAD R0, R0, 0x5000, RZ ;  /* 0x0000500000007824 */ /* 0x008fca00078e02ff */
[C---:B----4-:R-:W-:Y:S02]  /*f5c0*/  LOP3.LUT R2, R0.reuse, R2, RZ, 0xfc, !PT ;  /* 0x0000000200027212 */ /* 0x050fe400078efcff */
[----:B--2---:R-:W-:-:S03]  /*f5d0*/  IADD3 R0, R0, UR41, R12 ;  /* 0x0000002900007c10 */ /* 0x004fc6000fffe00c */
[----:B-1---5:R-:W0:Y:S01]  /*f5e0*/  LDSM.16.MT88.4 R4, [R2+UR41+0xa400] ;  /* 0x00a400290204783b */ /* 0x022e220008004200 */
[----:B------:R-:W-:-:S04]  /*f5f0*/  VIADD R3, R2, UR41 ;  /* 0x0000002902037c36 */ /* 0x000fc80008000000 */
[----:B------:R-:W-:Y:S01]  /*f600*/  IMAD.IADD R3, R10, 0x1, R3 ;  /* 0x000000010a037824 */ /* 0x000fe200078e0203 */
[C-C-:B0-----:R-:W-:Y:S02]  /*f610*/  PRMT R8, R4.reuse, 0x6420, R5.reuse ;  /* 0x0000642004087816 */ /* 0x141fe40000000005 */
[----:B------:R-:W-:Y:S02]  /*f620*/  PRMT R9, R4, 0x7531, R5 ;  /* 0x0000753104097816 */ /* 0x000fe40000000005 */
[C-C-:B------:R-:W-:Y:S02]  /*f630*/  PRMT R10, R6.reuse, 0x6420, R7.reuse ;  /* 0x00006420060a7816 */ /* 0x140fe40000000007 */
[----:B------:R-:W-:Y:S02]  /*f640*/  PRMT R11, R6, 0x7531, R7 ;  /* 0x00007531060b7816 */ /* 0x000fe40000000007 */
[----:B------:R-:W0:Y:S04]  /*f650*/  LDSM.16.MT88.4 R4, [R3+0xa400] ;  /* 0x00a400000304783b */ /* 0x000e280000004200 */
[----:B------:R0:W-:Y:S02]  /*f660*/  STSM.16.M88.4 [R0+0x400], R8 ;  /* 0x0004000800007844 */ /* 0x0001e40000000200 */
[----:B0-----:R-:W-:-:S02]  /*f670*/  PRMT R8, R4, 0x6420, R5 ;  /* 0x0000642004087816 */ /* 0x001fc40000000005 */
[----:B------:R-:W-:Y:S02]  /*f680*/  PRMT R9, R4, 0x7531, R5 ;  /* 0x0000753104097816 */ /* 0x000fe40000000005 */
[C-C-:B------:R-:W-:Y:S02]  /*f690*/  PRMT R10, R6.reuse, 0x6420, R7.reuse ;  /* 0x00006420060a7816 */ /* 0x140fe40000000007 */
[----:B------:R-:W-:-:S05]  /*f6a0*/  PRMT R11, R6, 0x7531, R7 ;  /* 0x00007531060b7816 */ /* 0x000fca0000000007 */
[----:B------:R-:W-:Y:S04]  /*f6b0*/  STSM.16.M88.4 [R0+0xc00], R8 ;  /* 0x000c000800007844 */ /* 0x000fe80000000200 */
[----:B------:R-:W0:Y:S02]  /*f6c0*/  LDSM.16.MT88.4 R4, [R2+UR41+0xb400] ;  /* 0x00b400290204783b */ /* 0x000e240008004200 */
[C-C-:B0-----:R-:W-:Y:S02]  /*f6d0*/  PRMT R16, R4.reuse, 0x6420, R5.reuse ;  /* 0x0000642004107816 */ /* 0x141fe40000000005 */
[----:B------:R-:W-:Y:S02]  /*f6e0*/  PRMT R17, R4, 0x7531, R5 ;  /* 0x0000753104117816 */ /* 0x000fe40000000005 */
[----:B------:R-:W-:-:S02]  /*f6f0*/  PRMT R18, R6, 0x6420, R7 ;  /* 0x0000642006127816 */ /* 0x000fc40000000007 */
[----:B------:R-:W-:Y:S02]  /*f700*/  PRMT R19, R6, 0x7531, R7 ;  /* 0x0000753106137816 */ /* 0x000fe40000000007 */
[----:B------:R-:W0:Y:S04]  /*f710*/  LDSM.16.MT88.4 R4, [R3+0xb400] ;  /* 0x00b400000304783b */ /* 0x000e280000004200 */
[----:B------:R-:W-:Y:S01]  /*f720*/  STSM.16.M88.4 [R0+0x1400], R16 ;  /* 0x0014001000007844 */ /* 0x000fe20000000200 */
[C-C-:B0-----:R-:W-:Y:S02]  /*f730*/  PRMT R8, R4.reuse, 0x6420, R5.reuse ;  /* 0x0000642004087816 */ /* 0x141fe40000000005 */
[----:B------:R-:W-:Y:S02]  /*f740*/  PRMT R9, R4, 0x7531, R5 ;  /* 0x0000753104097816 */ /* 0x000fe40000000005 */
[----:B------:R-:W-:-:S02]  /*f750*/  PRMT R10, R6, 0x6420, R7 ;  /* 0x00006420060a7816 */ /* 0x000fc40000000007 */
        /* <DEDUP_REMOVED lines=32> */
[----:B------:R1:W-:Y:S01]  /*f960*/  STSM.16.M88.4 [R0+0x4400], R12 ;  /* 0x0044000c00007844 */ /* 0x0003e20000000200 */
[C-C-:B0-----:R-:W-:Y:S02]  /*f970*/  PRMT R8, R4.reuse, 0x6420, R5.reuse ;  /* 0x0000642004087816 */ /* 0x141fe40000000005 */
        /* <DEDUP_REMOVED lines=9> */
[----:B0-----:R-:W0:Y:S01]  /*fa10*/  FENCE.VIEW.ASYNC.S ;  /* 0x00000000000073c6 */ /* 0x001e220000000000 */
[----:B------:R-:W-:Y:S05]  /*fa20*/  @!P2 BRA `(.L_x_350) ;  /* 0x000000000004a947 */ /* 0x000fea0003800000 */
[----:B------:R-:W-:Y:S01]  /*fa30*/  BPT.TRAP 0x1 ;  /* 0x000000040000795c */ /* 0x000fe20000300000 */
.L_x_350:
[----:B------:R-:W2:Y:S01]  /*fa40*/  LDL.LU R2, [R1] ;  /* 0x0000000001027983 */ /* 0x000ea20000300800 */
[----:B0-----:R-:W-:Y:S03]  /*fa50*/  SYNCS.ARRIVE.TRANS64.A1T0 RZ, [R20+URZ+0x29850], RZ ;  /* 0x029850ff14ff79a7 */ /* 0x001fe6000810003f */
[----:B------:R-:W3:Y:S01]  /*fa60*/  LDL.LU R3, [R1+0xc] ;  /* 0x00000c0001037983 */ /* 0x000ee20000300800 */
[----:B-1----:R-:W-:-:S05]  /*fa70*/  @!P1 VIADD R0, R20, 0x29880 ;  /* 0x0002988014009836 */ /* 0x002fca0000000000 */
[----:B------:R-:W-:Y:S01]  /*fa80*/  @!P1 PRMT R0, RZ, 0x654, R0 ;  /* 0x00000654ff009816 */ /* 0x000fe20000000000 */
[----:B------:R-:W-:Y:S06]  /*fa90*/  BAR.SYNC.DEFER_BLOCKING 0x2, 0x80 ;  /* 0x0082000000007b1d */ /* 0x000fec0000010000 */
[----:B------:R2:W-:Y:S02]  /*faa0*/  @!P1 SYNCS.ARRIVE.TRANS64.RED.A1T0 RZ, [R0+URZ], RZ ;  /* 0x000000ff00ff99a7 */ /* 0x0005e4000810043f */
[----:B--2---:R-:W-:-:S05]  /*fab0*/  VIADD R0, R2, 0x1 ;  /* 0x0000000102007836 */ /* 0x004fca0000000000 */
[----:B------:R-:W-:-:S04]  /*fac0*/  ISETP.NE.AND P0, PT, R0, 0x2, PT ;  /* 0x000000020000780c */ /* 0x000fc80003f05270 */
[----:B------:R-:W-:Y:S02]  /*fad0*/  SEL R2, RZ, 0x1, P0 ;  /* 0x00000001ff027807 */ /* 0x000fe40000000000 */
[----:B------:R-:W-:Y:S02]  /*fae0*/  SEL R0, R0, RZ, P0 ;  /* 0x000000ff00007207 */ /* 0x000fe40000000000 */
[----:B---3--:R-:W-:-:S03]  /*faf0*/  LOP3.LUT R3, R3, R2, RZ, 0x3c, !PT ;  /* 0x0000000203037212 */ /* 0x008fc600078e3cff */
[----:B------:R0:W-:Y:S04]  /*fb00*/  STL [R1], R0 ;  /* 0x0000000001007387 */ /* 0x0001e80000100800 */
[----:B------:R0:W-:Y:S02]  /*fb10*/  STL [R1+0xc], R3 ;  /* 0x00000c0301007387 */ /* 0x0001e40000100800 */
.L_x_304:
[----:B------:R-:W-:Y:S05]  /*fb20*/  BSYNC B6 ;  /* 0x0000000000067941 */ /* 0x000fea0003800000 */
.L_x_302:
[----:B01----:R-:W2:Y:S02]  /*fb30*/  LDL R0, [R1+0x30] ;  /* 0x0000300001007983 */ /* 0x003ea40000100800 */
[----:B--2---:R-:W-:-:S13]  /*fb40*/  ISETP.NE.AND P0, PT, R0, RZ, PT ;  /* 0x000000ff0000720c */ /* 0x004fda0003f05270 */
[----:B------:R-:W-:Y:S05]  /*fb50*/  @!P0 BRA `(.L_x_351) ;  /* 0x0000000000308947 */ /* 0x000fea0003800000 */
[----:B------:R-:W0:Y:S08]  /*fb60*/  S2UR UR5, SR_CgaCtaId ;  /* 0x00000000000579c3 */ /* 0x000e300000008800 */
[----:B------:R-:W-:Y:S06]  /*fb70*/  BAR.SYNC.DEFER_BLOCKING 0x5, 0x180 ;  /* 0x0146000000007b1d */ /* 0x000fec0000010000 */
[----:B------:R-:W-:-:S02]  /*fb80*/  UMOV UR4, 0x400 ;  /* 0x0000040000047882 */ /* 0x000fc40000000000 */
[----:B0-----:R-:W-:-:S09]  /*fb90*/  ULEA UR4, UR5, UR4, 0x18 ;  /* 0x0000000405047291 */ /* 0x001fd2000f8ec03f */
[----:B------:R-:W0:Y:S04]  /*fba0*/  LDS.128 R4, [UR4+0x298d0] ;  /* 0x0298d004ff047984 */ /* 0x000e280008000c00 */
[----:B0-----:R1:W-:Y:S01]  /*fbb0*/  STL.64 [R1+0x20], R4 ;  /* 0x0000200401007387 */ /* 0x0013e20000100a00 */
[----:B------:R-:W-:Y:S02]  /*fbc0*/  IMAD.MOV.U32 R2, RZ, RZ, R7 ;  /* 0x000000ffff027224 */ /* 0x000fe400078e0007 */
[----:B------:R-:W-:-:S03]  /*fbd0*/  IMAD.MOV.U32 R0, RZ, RZ, R6 ;  /* 0x000000ffff007224 */ /* 0x000fc600078e0006 */
[----:B------:R-:W-:Y:S02]  /*fbe0*/  R2UR UR52, R2 ;  /* 0x00000000023472ca */ /* 0x000fe400000e0000 */
[----:B------:R-:W-:Y:S01]  /*fbf0*/  R2UR UR38, R0 ;  /* 0x00000000002672ca */ /* 0x000fe200000e0000 */
[----:B------:R-:W-:Y:S06]  /*fc00*/  BAR.ARV 0x4, 0x180 ;  /* 0x0106000000007b1d */ /* 0x000fec0000002000 */
[----:B------:R-:W-:Y:S08]  /*fc10*/  BRA `(.L_x_352) ;  /* 0x00000008003c7947 */ /* 0x000ff00003800000 */
.L_x_351:
[----:B------:R-:W0:Y:S01]  /*fc20*/  S2R R2, SR_TID.X ;  /* 0x0000000000027919 */ /* 0x000e220000002100 */
[----:B------:R-:W-:Y:S01]  /*fc30*/  ULDC UR4, c[0x0][0xc14] ;  /* 0x0003050000047ab9 */ /* 0x000fe20000000800 */
[----:B------:R-:W2:Y:S01]  /*fc40*/  LDL.LU R0, [R1+0x20] ;  /* 0x0000200001007983 */ /* 0x000ea20000300800 */
[----:B------:R-:W-:Y:S01]  /*fc50*/  IMAD.MOV.U32 R4, RZ, RZ, RZ ;  /* 0x000000ffff047224 */ /* 0x000fe200078e00ff */
[----:B0-----:R-:W-:-:S04]  /*fc60*/  LOP3.LUT R9, R2, 0x1f, RZ, 0xc0, !PT ;  /* 0x0000001f02097812 */ /* 0x001fc800078ec0ff */
[C---:B------:R-:W-:Y:S01]  /*fc70*/  ISETP.NE.AND P0, PT, R9.reuse, 0x1f, PT ;  /* 0x0000001f0900780c */ /* 0x040fe20003f05270 */
[----:B------:R-:W-:-:S05]  /*fc80*/  VIADD R5, R9, UR52 ;  /* 0x0000003409057c36 */ /* 0x000fca0008000000 */
[----:B------:R-:W-:Y:S01]  /*fc90*/  ISETP.GE.OR P1, PT, R5, UR4, !P0 ;  /* 0x0000000405007c0c */ /* 0x000fe2000c726670 */
[----:B------:R-:W-:-:S12]  /*fca0*/  ULDC UR4, c[0x0][0xc14] ;  /* 0x0003050000047ab9 */ /* 0x000fd80000000800 */
[----:B------:R-:W0:Y:S02]  /*fcb0*/  @!P1 LDC.64 R2, c[0x0][0xc58] ;  /* 0x00031600ff029b82 */ /* 0x000e240000000a00 */
[----:B0-----:R-:W-:-:S05]  /*fcc0*/  @!P1 IMAD.WIDE R2, R5, 0x4, R2 ;  /* 0x0000000405029825 */ /* 0x001fca00078e0202 */
[----:B------:R-:W3:Y:S01]  /*fcd0*/  @!P1 LDG.E R4, desc[UR46][R2.64] ;  /* 0x0000002e02049981 */ /* 0x000ee2000c1e1900 */
[C---:B------:R-:W-:Y:S02]  /*fce0*/  ISETP.NE.AND P1, PT, R9.reuse, RZ, PT ;  /* 0x000000ff0900720c */ /* 0x040fe40003f25270 */
[C---:B------:R-:W-:Y:S02]  /*fcf0*/  ISETP.GE.U32.AND P2, PT, R9.reuse, 0x2, PT ;  /* 0x000000020900780c */ /* 0x040fe40003f46070 */
[C---:B------:R-:W-:Y:S02]  /*fd00*/  ISETP.GE.U32.AND P3, PT, R9.reuse, 0x4, PT ;  /* 0x000000040900780c */ /* 0x040fe40003f66070 */
[C---:B------:R-:W-:Y:S02]  /*fd10*/  ISETP.GE.U32.AND P4, PT, R9.reuse, 0x8, PT ;  /* 0x000000080900780c */ /* 0x040fe40003f86070 */
[----:B------:R-:W-:Y:S01]  /*fd20*/  ISETP.GE.U32.AND P5, PT, R9, 0x10, PT ;  /* 0x000000100900780c */ /* 0x000fe20003fa6070 */
[----:B--2---:R-:W-:-:S02]  /*fd30*/  IMAD.MOV.U32 R8, RZ, RZ, R0 ;  /* 0x000000ffff087224 */ /* 0x004fc400078e0000 */
[----:B---3--:R-:W0:Y:S02]  /*fd40*/  SHFL.UP PT, R0, R4, 0x1, RZ ;  /* 0x0420000004007989 */ /* 0x008e2400000e00ff */
        /* <DEDUP_REMOVED lines=11> */
[----:B------:R-:W0:Y:S04]  /*fe00*/  SHFL.UP PT, R2, R7, 0x10, RZ ;  /* 0x0600000007027989 */ /* 0x000e2800000e00ff */
[----:B------:R-:W-:Y:S01]  /*fe10*/  SHFL.IDX PT, R9, R8, 0x1, 0x1f ;  /* 0x00201f0008097f89 */ /* 0x000fe200000e0000 */
[----:B0-----:R-:W-:-:S05]  /*fe20*/  SEL R2, R2, RZ, P5 ;  /* 0x000000ff02027207 */ /* 0x001fca0002800000 */
[----:B------:R-:W-:Y:S02]  /*fe30*/  IMAD.IADD R3, R7, 0x1, R2 ;  /* 0x0000000107037824 */ /* 0x000fe400078e0202 */
[----:B------:R-:W0:Y:S03]  /*fe40*/  LDC R2, c[0x0][0xc10] ;  /* 0x00030400ff027b82 */ /* 0x000e260000000800 */
[----:B------:R-:W0:Y:S04]  /*fe50*/  SHFL.IDX PT, R5, R3, 0x1f, 0x1f ;  /* 0x03e01f0003057f89 */ /* 0x000e2800000e0000 */
[----:B------:R-:W1:Y:S01]  /*fe60*/  SHFL.IDX PT, R0, R8, RZ, 0x1f ;  /* 0x00001fff08007589 */ /* 0x000e6200000e0000 */
[----:B0-----:R-:W-:-:S04]  /*fe70*/  IMAD R6, R5, R2, RZ ;  /* 0x0000000205067224 */ /* 0x001fc800078e02ff */
[----:B------:R-:W-:-:S05]  /*fe80*/  IMAD.IADD R5, R9, 0x1, R6 ;  /* 0x0000000109057824 */ /* 0x000fca00078e0206 */
[----:B-1----:R-:W-:-:S13]  /*fe90*/  ISETP.GT.AND P6, PT, R5, R0, PT ;  /* 0x000000000500720c */ /* 0x002fda0003fc4270 */
[----:B------:R-:W-:Y:S05]  /*fea0*/  @P6 BRA `(.L_x_353) ;  /* 0x0000000000906947 */ /* 0x000fea0003800000 */
.L_x_357:
[----:B------:R-:W-:-:S04]  /*feb0*/  UIADD3 UR52, UR52, 0x1f, URZ ;  /* 0x0000001f34347890 */ /* 0x000fc8000fffe03f */
[----:B------:R-:W-:-:S06]  /*fec0*/  UISETP.GE.AND UP0, UPT, UR52, UR4, UPT ;  /* 0x000000043400728c */ /* 0x000fcc000bf06270 */
[----:B------:R-:W-:-:S13]  /*fed0*/  PLOP3.LUT P6, PT, PT, PT, UP0, 0x40, 0x0 ;  /* 0x000000000000781c */ /* 0x000fda0003fce808 */
[----:B------:R-:W-:Y:S05]  /*fee0*/  @!P6 BRA `(.L_x_354) ;  /* 0x00000004003ce947 */ /* 0x000fea0003800000 */
[----:B------:R-:W0:Y:S01]  /*fef0*/  S2R R2, SR_TID.X ;  /* 0x0000000000027919 */ /* 0x000e220000002100 */
[----:B------:R-:W-:Y:S01]  /*ff00*/  BSSY B0, `(.L_x_355) ;  /* 0x0000009000007945 */ /* 0x000fe20003800000 */
[----:B------:R-:W-:Y:S01]  /*ff10*/  IMAD.MOV.U32 R4, RZ, RZ, RZ ;  /* 0x000000ffff047224 */ /* 0x000fe200078e00ff */
[----:B0-----:R-:W-:-:S05]  /*ff20*/  LOP3.LUT R2, R2, 0x1f, RZ, 0xc0, !PT ;  /* 0x0000001f02027812 */ /* 0x001fca00078ec0ff */
[----:B------:R-:W-:-:S05]  /*ff30*/  VIADD R7, R2, UR52 ;  /* 0x0000003402077c36 */ /* 0x000fca0008000000 */
[----:B------:R-:W-:-:S13]  /*ff40*/  ISETP.GE.OR P6, PT, R7, UR4, !P0 ;  /* 0x0000000407007c0c */ /* 0x000fda000c7c6670 */
[----:B------:R-:W-:Y:S05]  /*ff50*/  @P6 BRA `(.L_x_356) ;  /* 0x00000000000c6947 */ /* 0x000fea0003800000 */
[----:B------:R-:W0:Y:S02]  /*ff60*/  LDC.64 R2, c[0x0][0xc58] ;  /* 0x00031600ff027b82 */ /* 0x000e240000000a00 */
[----:B0-----:R-:W-:-:S05]  /*ff70*/  IMAD.WIDE R2, R7, 0x4, R2 ;  /* 0x0000000407027825 */ /* 0x001fca00078e0202 */
[----:B------:R0:W5:Y:S02]  /*ff80*/  LDG.E R4, desc[UR46][R2.64] ;  /* 0x0000002e02047981 */ /* 0x000164000c1e1900 */
.L_x_356:
[----:B------:R-:W-:Y:S05]  /*ff90*/  BSYNC B0 ;  /* 0x0000000000007941 */ /* 0x000fea0003800000 */
.L_x_355:
        /* <DEDUP_REMOVED lines=10> */
[----:B0-----:R-:W-:-:S04]  /*10040*/  SEL R2, R2, RZ, P4 ;  /* 0x000000ff02027207 */ /* 0x001fc80002000000 */
[----:B------:R-:W-:-:S05]  /*10050*/  IADD3 R8, R7, R2, RZ ;  /* 0x0000000207087210 */ /* 0x000fca0007ffe0ff */
[----:B------:R-:W0:Y:S02]  /*10060*/  SHFL.UP PT, R2, R8, 0x10, RZ ;  /* 0x0600000008027989 */ /* 0x000e2400000e00ff */
[----:B0-----:R-:W-:Y:S02]  /*10070*/  SEL R9, R2, RZ, P5 ;  /* 0x000000ff02097207 */ /* 0x001fe40002800000 */
[----:B------:R-:W0:Y:S03]  /*10080*/  LDC R2, c[0x0][0xc10] ;  /* 0x00030400ff027b82 */ /* 0x000e260000000800 */
[----:B------:R-:W-:-:S05]  /*10090*/  IMAD.IADD R3, R8, 0x1, R9 ;  /* 0x0000000108037824 */ /* 0x000fca00078e0209 */
[----:B------:R-:W0:Y:S02]  /*100a0*/  SHFL.IDX PT, R9, R3, 0x1f, 0x1f ;  /* 0x03e01f0003097f89 */ /* 0x000e2400000e0000 */
[----:B0-----:R-:W-:-:S04]  /*100b0*/  IMAD R6, R9, R2, RZ ;  /* 0x0000000209067224 */ /* 0x001fc800078e02ff */
[----:B------:R-:W-:-:S05]  /*100c0*/  IMAD.IADD R5, R6, 0x1, R5 ;  /* 0x0000000106057824 */ /* 0x000fca00078e0205 */
[----:B------:R-:W-:-:S13]  /*100d0*/  ISETP.GT.AND P6, PT, R5, R0, PT ;  /* 0x000000000500720c */ /* 0x000fda0003fc4270 */
[----:B------:R-:W-:Y:S05]  /*100e0*/  @!P6 BRA `(.L_x_357) ;  /* 0xfffffffc0070e947 */ /* 0x000fea000383ffff */
.L_x_353:
[----:B------:R-:W-:Y:S02]  /*100f0*/  IMAD.IADD R7, R5, 0x1, -R6 ;  /* 0x0000000105077824 */ /* 0x000fe400078e0a06 */
[----:B------:R-:W-:Y:S02]  /*10100*/  IMAD.MOV.U32 R6, RZ, RZ, RZ ;  /* 0x000000ffff067224 */ /* 0x000fe400078e00ff */
        /* <DEDUP_REMOVED lines=14> */
[----:B------:R-:W-:-:S06]  /*101f0*/  IMAD.U32 R6, RZ, RZ, UR5 ;  /* 0x00000005ff067e24 */ /* 0x000fcc000f8e00ff */
[----:B------:R1:W2:Y:S02]  /*10200*/  SHFL.IDX PT, R6, R3, R6, 0x1f ;  /* 0x00001f0603067589 */ /* 0x0002a400000e0000 */
.L_x_358:
[----:B--2---:R-:W-:Y:S01]  /*10210*/  IMAD R7, R6, R2, R7 ;  /* 0x0000000206077224 */ /* 0x004fe200078e0207 */
[----:B------:R-:W-:Y:S01]  /*10220*/  UIADD3 UR52, UR4, UR52, URZ ;  /* 0x0000003404347290 */ /* 0x000fe2000fffe03f */
[--C-:B0-----:R-:W-:Y:S02]  /*10230*/  IMAD.MOV R6, RZ, RZ, -R9.reuse ;  /* 0x000000ffff067224 */ /* 0x101fe400078e0a09 */
[----:B------:R-:W-:Y:S01]  /*10240*/  IMAD.MOV.U32 R2, RZ, RZ, RZ ;  /* 0x000000ffff027224 */ /* 0x000fe200078e00ff */
[----:B------:R2:W-:Y:S01]  /*10250*/  STL [R1+0x20], R7 ;  /* 0x0000200701007387 */ /* 0x0005e20000100800 */
[----:B------:R-:W-:Y:S02]  /*10260*/  IMAD R6, R6, R5, RZ ;  /* 0x0000000506067224 */ /* 0x000fe400078e02ff */
[----:B-1----:R-:W-:Y:S02]  /*10270*/  IMAD.MOV.U32 R3, RZ, RZ, R9 ;  /* 0x000000ffff037224 */ /* 0x002fe400078e0009 */
[----:B------:R-:W-:Y:S01]  /*10280*/  IMAD.HI.U32 R9, R9, R6, R2 ;  /* 0x0000000609097227 */ /* 0x000fe200078e0002 */
[----:B------:R-:W-:-:S03]  /*10290*/  IABS R2, R4 ;  /* 0x0000000400027213 */ /* 0x000fc60000000000 */
[----:B------:R-:W-:Y:S02]  /*102a0*/  IMAD.IADD R3, R0, 0x1, -R7 ;  /* 0x0000000100037824 */ /* 0x000fe400078e0a07 */
[----:B------:R-:W-:-:S03]  /*102b0*/  IMAD.MOV R2, RZ, RZ, -R2 ;  /* 0x000000ffff027224 */ /* 0x000fc600078e0a02 */
[----:B------:R-:W-:-:S05]  /*102c0*/  IABS R0, R3 ;  /* 0x0000000300007213 */ /* 0x000fca0000000000 */
[----:B------:R-:W-:-:S04]  /*102d0*/  IMAD.HI.U32 R9, R9, R0, RZ ;  /* 0x0000000009097227 */ /* 0x000fc800078e00ff */
[----:B------:R-:W-:-:S05]  /*102e0*/  IMAD R0, R9, R2, R0 ;  /* 0x0000000209007224 */ /* 0x000fca00078e0200 */
[----:B------:R-:W-:-:S13]  /*102f0*/  ISETP.GT.U32.AND P1, PT, R5, R0, PT ;  /* 0x000000000500720c */ /* 0x000fda0003f24070 */
[----:B------:R-:W-:Y:S02]  /*10300*/  @!P1 IMAD.IADD R0, R0, 0x1, -R5 ;  /* 0x0000000100009824 */ /* 0x000fe400078e0a05 */
[----:B------:R-:W-:Y:S01]  /*10310*/  @!P1 VIADD R9, R9, 0x1 ;  /* 0x0000000109099836 */ /* 0x000fe20000000000 */
[----:B------:R-:W-:Y:S02]  /*10320*/  ISETP.NE.AND P1, PT, R4, RZ, PT ;  /* 0x000000ff0400720c */ /* 0x000fe40003f25270 */
[----:B------:R-:W-:Y:S02]  /*10330*/  ISETP.GE.U32.AND P0, PT, R0, R5, PT ;  /* 0x000000050000720c */ /* 0x000fe40003f06070 */
[----:B------:R-:W-:-:S04]  /*10340*/  LOP3.LUT R0, R3, R4, RZ, 0x3c, !PT ;  /* 0x0000000403007212 */ /* 0x000fc800078e3cff */
[----:B------:R-:W-:-:S07]  /*10350*/  ISETP.GE.AND P2, PT, R0, RZ, PT ;  /* 0x000000ff0000720c */ /* 0x000fce0003f46270 */
[----:B------:R-:W-:-:S06]  /*10360*/  @P0 VIADD R9, R9, 0x1 ;  /* 0x0000000109090836 */ /* 0x000fcc0000000000 */
[----:B------:R-:W-:Y:S01]  /*10370*/  @!P2 IMAD.MOV R9, RZ, RZ, -R9 ;  /* 0x000000ffff09a224 */ /* 0x000fe200078e0a09 */
[----:B------:R-:W-:-:S04]  /*10380*/  @!P1 LOP3.LUT R9, RZ, R4, RZ, 0x33, !PT ;  /* 0x00000004ff099212 */ /* 0x000fc800078e33ff */
[----:B------:R-:W-:Y:S01]  /*10390*/  R2UR UR38, R9 ;  /* 0x00000000092672ca */ /* 0x000fe200000e0000 */
[----:B------:R-:W-:-:S04]  /*103a0*/  IMAD.MOV R9, RZ, RZ, -R9 ;  /* 0x000000ffff097224 */ /* 0x000fc800078e0a09 */
[----:B------:R-:W-:-:S05]  /*103b0*/  IMAD R0, R4, R9, R3 ;  /* 0x0000000904007224 */ /* 0x000fca00078e0203 */
[----:B------:R2:W-:Y:S01]  /*103c0*/  STL [R1+0x24], R0 ;  /* 0x0000240001007387 */ /* 0x0005e20000100800 */
[----:B------:R-:W-:Y:S05]  /*103d0*/  BRA `(.L_x_359) ;  /* 0x0000000000107947 */ /* 0x000fea0003800000 */
.L_x_354:
[----:B------:R0:W-:Y:S01]  /*103e0*/  STL [R1+0x20], R0 ;  /* 0x0000200001007387 */ /* 0x0001e20000100800 */
[----:B------:R-:W-:Y:S01]  /*103f0*/  ULDC UR52, c[0x0][0xc14] ;  /* 0x0003050000347ab9 */ /* 0x000fe20000000800 */
[----:B------:R-:W-:Y:S02]  /*10400*/  UMOV UR38, URZ ;  /* 0x0000003f00267c82 */ /* 0x000fe40008000000 */
[----:B------:R0:W-:Y:S03]  /*10410*/  STL [R1+0x24], RZ ;  /* 0x000024ff01007387 */ /* 0x0001e60000100800 */
.L_x_359:
[----:B------:R-:W3:Y:S04]  /*10420*/  LDL R3, [R1+0x20] ;  /* 0x0000200001037983 */ /* 0x000ee80000100800 */
[----:B------:R-:W4:Y:S01]  /*10430*/  LDL R2, [R1+0x24] ;  /* 0x0000240001027983 */ /* 0x000f220000100800 */
[----:B------:R-:W-:Y:S02]  /*10440*/  IMAD.U32 R6, RZ, RZ, UR38 ;  /* 0x00000026ff067e24 */ /* 0x000fe4000f8e00ff */
[----:B--2---:R-:W-:Y:S01]  /*10450*/  IMAD.U32 R7, RZ, RZ, UR52 ;  /* 0x00000034ff077e24 */ /* 0x004fe2000f8e00ff */
[----:B0-----:R-:W0:Y:S02]  /*10460*/  S2R R0, SR_TID.X ;  /* 0x0000000000007919 */ /* 0x001e240000002100 */
[----:B0-----:R-:W-:Y:S01]  /*10470*/  LOP3.LUT R0, R0, 0x1f, RZ, 0xc0, !PT ;  /* 0x0000001f00007812 */ /* 0x001fe200078ec0ff */
[----:B------:R-:W-:Y:S03]  /*10480*/  BAR.SYNC.DEFER_BLOCKING 0x4, 0x180 ;  /* 0x0106000000007b1d */ /* 0x000fe60000010000 */
[----:B------:R-:W-:-:S13]  /*10490*/  ISETP.NE.AND P0, PT, R0, RZ, PT ;  /* 0x000000ff0000720c */ /* 0x000fda0003f05270 */
[----:B------:R-:W-:Y:S01]  /*104a0*/  @!P0 MOV R0, 0x400 ;  /* 0x0000040000008802 */ /* 0x000fe20000000f00 */
[----:B---3--:R-:W-:Y:S02]  /*104b0*/  IMAD.MOV.U32 R4, RZ, RZ, R3 ;  /* 0x000000ffff047224 */ /* 0x008fe400078e0003 */
[----:B------:R-:W0:Y:S01]  /*104c0*/  @!P0 S2R R3, SR_CgaCtaId ;  /* 0x0000000000038919 */ /* 0x000e220000008800 */
[----:B----4-:R-:W-:Y:S01]  /*104d0*/  IMAD.MOV.U32 R5, RZ, RZ, R2 ;  /* 0x000000ffff057224 */ /* 0x010fe200078e0002 */
[----:B0-----:R-:W-:-:S05]  /*104e0*/  @!P0 LEA R0, R3, R0, 0x18 ;  /* 0x0000000003008211 */ /* 0x001fca00078ec0ff */
[----:B------:R0:W-:Y:S01]  /*104f0*/  @!P0 STS.128 [R0+0x298d0], R4 ;  /* 0x0298d00400008388 */ /* 0x0001e20000000c00 */
[----:B------:R-:W-:Y:S06]  /*10500*/  BAR.ARV 0x5, 0x180 ;  /* 0x0146000000007b1d */ /* 0x000fec0000002000 */
.L_x_352:
[----:B------:R-:W-:Y:S02]  /*10510*/  ULDC UR4, c[0x0][0xc14] ;  /* 0x0003050000047ab9 */ /* 0x000fe40000000800 */
[----:B------:R-:W-:-:S06]  /*10520*/  UISETP.GE.AND UP0, UPT, UR52, UR4, UPT ;  /* 0x000000043400728c */ /* 0x000fcc000bf06270 */
[----:B------:R-:W-:-:S13]  /*10530*/  PLOP3.LUT P0, PT, PT, PT, UP0, 0x80, 0x0 ;  /* 0x000000000000781c */ /* 0x000fda0003f0f008 */
[----:B------:R-:W-:Y:S05]  /*10540*/  @!P0 BRA `(.L_x_360) ;  /* 0xffffffc400708947 */ /* 0x000fea000383ffff */
.L_x_300:
[----:B0-----:R-:W2:Y:S01]  /*10550*/  LDL.LU R0, [R1+0x2c] ;  /* 0x00002c0001007983 */ /* 0x001ea20000300800 */
[----:B------:R-:W-:Y:S01]  /*10560*/  BSSY B0, `(.L_x_361) ;  /* 0x000000b000007945 */ /* 0x000fe20003800000 */
[----:B-1----:R-:W0:Y:S01]  /*10570*/  S2R R5, SR_CgaCtaId ;  /* 0x0000000000057919 */ /* 0x002e220000008800 */
[----:B--2---:R-:W-:-:S05]  /*10580*/  VIADD R0, R0, 0x1 ;  /* 0x0000000100007836 */ /* 0x004fca0000000000 */
[----:B------:R-:W-:-:S04]  /*10590*/  LEA.HI R2, R0, R0, RZ, 0x1 ;  /* 0x0000000000027211 */ /* 0x000fc800078f08ff */
[----:B------:R-:W-:-:S05]  /*105a0*/  LOP3.LUT R3, R2, 0xfffffffe, RZ, 0xc0, !PT ;  /* 0xfffffffe02037812 */ /* 0x000fca00078ec0ff */
[----:B------:R-:W-:Y:S01]  /*105b0*/  IMAD.IADD R3, R0, 0x1, -R3 ;  /* 0x0000000100037824 */ /* 0x000fe200078e0a03 */
[----:B------:R-:W-:-:S04]  /*105c0*/  MOV R0, 0x400 ;  /* 0x0000040000007802 */ /* 0x000fc80000000f00 */
[----:B0-----:R-:W-:Y:S02]  /*105d0*/  LEA R0, R5, R0, 0x18 ;  /* 0x0000000005007211 */ /* 0x001fe400078ec0ff */
[----:B------:R-:W-:-:S04]  /*105e0*/  SHF.L.U32 R3, R3, 0x1f, RZ ;  /* 0x0000001f03037819 */ /* 0x000fc800000006ff */
[----:B------:R-:W0:Y:S02]  /*105f0*/  SYNCS.PHASECHK.TRANS64.TRYWAIT P0, [R0+URZ+0x29820], R3 ;  /* 0x02982003000075a7 */ /* 0x000e24000800017f */
[----:B0-----:R-:W-:Y:S05]  /*10600*/  @!P0 BRA `(.L_x_362) ;  /* 0x00000008004c8947 */ /* 0x001fea0003800000 */
.L_x_392:
[----:B------:R-:W-:Y:S05]  /*10610*/  BSYNC B0 ;  /* 0x0000000000007941 */ /* 0x000fea0003800000 */
.L_x_361:
[----:B------:R-:W-:-:S03]  /*10620*/  UMOV UR4, 0xffffffff ;  /* 0xffffffff00047882 */ /* 0x000fc60000000000 */
[----:B------:R-:W-:Y:S05]  /*10630*/  BRA.DIV UR4, `(.L_x_363) ;  /* 0x0000000a04547947 */ /* 0x000fea000b800000 */
[----:B------:R-:W1:Y:S02]  /*10640*/  S2R R2, SR_TID.X ;  /* 0x0000000000027919 */ /* 0x000e640000002100 */
[----:B-1----:R-:W-:-:S04]  /*10650*/  SHF.R.U32.HI R2, RZ, 0x5, R2 ;  /* 0x00000005ff027819 */ /* 0x002fc80000011602 */
[----:B------:R-:W-:-:S05]  /*10660*/  LOP3.LUT R2, R2, 0x3, RZ, 0xc0, !PT ;  /* 0x0000000302027812 */ /* 0x000fca00078ec0ff */
[----:B------:R1:W2:Y:S02]  /*10670*/  SHFL.IDX PT, R14, R2, RZ, 0x1f ;  /* 0x00001fff020e7589 */ /* 0x0002a400000e0000 */
.L_x_395:
[----:B--2---:R-:W-:Y:S01]  /*10680*/  ISETP.NE.AND P0, PT, R14, RZ, PT ;  /* 0x000000ff0e00720c */ /* 0x004fe20003f05270 */
[----:B------:R-:W-:-:S12]  /*10690*/  BSSY B0, `(.L_x_364) ;  /* 0x000002e000007945 */ /* 0x000fd80003800000 */
[----:B------:R-:W-:Y:S05]  /*106a0*/  @P0 BRA `(.L_x_365) ;  /* 0x0000000000b00947 */ /* 0x000fea0003800000 */
[----:B------:R-:W-:-:S03]  /*106b0*/  UMOV UR4, 0xffffffff ;  /* 0xffffffff00047882 */ /* 0x000fc60000000000 */
[----:B------:R-:W-:Y:S05]  /*106c0*/  BRA.DIV UR4, `(.L_x_366) ;  /* 0x0000000a04647947 */ /* 0x000fea000b800000 */
[----:B------:R-:W-:-:S13]  /*106d0*/  ELECT P6, URZ, PT ;  /* 0x00000000003f782f */ /* 0x000fda00038c0000 */
.L_x_398:
[----:B------:R-:W-:Y:S05]  /*106e0*/  @!P6 BRA `(.L_x_365) ;  /* 0x0000000000a0e947 */ /* 0x000fea0003800000 */
[----:B------:R-:W-:-:S06]  /*106f0*/  ULOP3.LUT UR4, UR40, 0x2, URZ, 0xfc, !UPT ;  /* 0x0000000228047892 */ /* 0x000fcc000f8efc3f */
[----:B-1----:R-:W-:-:S05]  /*10700*/  IMAD.U32 R2, RZ, RZ, UR4 ;  /* 0x00000004ff027e24 */ /* 0x002fca000f8e00ff */
[----:B------:R-:W-:-:S13]  /*10710*/  ISETP.NE.AND P0, PT, R2, 0x3, PT ;  /* 0x000000030200780c */ /* 0x000fda0003f05270 */
[----:B------:R-:W-:Y:S05]  /*10720*/  @!P0 BRA `(.L_x_367) ;  /* 0x0000000000048947 */ /* 0x000fea0003800000 */
[----:B------:R-:W-:Y:S01]  /*10730*/  BPT.TRAP 0x1 ;  /* 0x000000040000795c */ /* 0x000fe20000300000 */
.L_x_367:
[----:B0-----:R-:W2:Y:S04]  /*10740*/  LDL R3, [R1] ;  /* 0x0000000001037983 */ /* 0x001ea80000100800 */
[----:B------:R-:W3:Y:S01]  /*10750*/  LDL.LU R7, [R1+0xc] ;  /* 0x00000c0001077983 */ /* 0x000ee20000300800 */
[----:B------:R-:W-:-:S04]  /*10760*/  VIADD R2, R0, 0x29840 ;  /* 0x0002984000027836 */ /* 0x000fc80000000000 */
[C---:B--2---:R-:W-:Y:S02]  /*10770*/  IMAD R6, R3.reuse, 0x8, R2 ;  /* 0x0000000803067824 */ /* 0x044fe400078e0202 */
[----:B------:R-:W-:Y:S01]  /*10780*/  VIADD R3, R3, 0x1 ;  /* 0x0000000103037836 */ /* 0x000fe20000000000 */
[----:B---3--:R-:W-:-:S04]  /*10790*/  SHF.L.U32 R5, R7, 0x1f, RZ ;  /* 0x0000001f07057819 */ /* 0x008fc800000006ff */
[C---:B------:R-:W-:Y:S01]  /*107a0*/  ISETP.NE.AND P2, PT, R3.reuse, 0x2, PT ;  /* 0x000000020300780c */ /* 0x040fe20003f45270 */
[----:B------:R-:W0:Y:S03]  /*107b0*/  SYNCS.PHASECHK.TRANS64.TRYWAIT P1, [R6+URZ], R5 ;  /* 0x00000005060075a7 */ /* 0x000e26000802017f */
[----:B------:R-:W-:Y:S02]  /*107c0*/  SEL R4, RZ, 0x1, P2 ;  /* 0x00000001ff047807 */ /* 0x000fe40001000000 */
[----:B------:R-:W-:Y:S02]  /*107d0*/  SEL R3, R3, RZ, P2 ;  /* 0x000000ff03037207 */ /* 0x000fe40001000000 */
[----:B------:R-:W-:-:S03]  /*107e0*/  LOP3.LUT R4, R7, R4, RZ, 0x3c, !PT ;  /* 0x0000000407047212 */ /* 0x000fc600078e3cff */
[----:B------:R-:W-:Y:S01]  /*107f0*/  IMAD R7, R3, 0x8, R2 ;  /* 0x0000000803077824 */ /* 0x000fe200078e0202 */
[----:B------:R-:W-:Y:S01]  /*10800*/  SHF.L.U32 R2, R4, 0x1f, RZ ;  /* 0x0000001f04027819 */ /* 0x000fe200000006ff */
[----:B0-----:R-:W-:Y:S06]  /*10810*/  @!P1 BRA `(.L_x_368) ;  /* 0x0000000800309947 */ /* 0x001fec0003800000 */
.L_x_399:
[----:B------:R-:W1:Y:S02]  /*10820*/  SYNCS.PHASECHK.TRANS64.TRYWAIT P1, [R7+URZ], R2 ;  /* 0x00000002070075a7 */ /* 0x000e64000802017f */
[----:B-1----:R-:W-:Y:S05]  /*10830*/  @!P1 BRA `(.L_x_369) ;  /* 0x00000008003c9947 */ /* 0x002fea0003800000 */
.L_x_400:
[----:B------:R-:W-:Y:S05]  /*10840*/  @!P0 BRA `(.L_x_370) ;  /* 0x0000000000048947 */ /* 0x000fea0003800000 */
[----:B------:R-:W-:Y:S01]  /*10850*/  BPT.TRAP 0x1 ;  /* 0x000000040000795c */ /* 0x000fe20000300000 */
.L_x_370:
[----:B------:R-:W2:Y:S02]  /*10860*/  LDL.LU R4, [R1] ;  /* 0x0000000001047983 */ /* 0x000ea40000300800 */
[----:B--2---:R-:W-:-:S04]  /*10870*/  IMAD R4, R4, 0x8, R0 ;  /* 0x0000000804047824 */ /* 0x004fc800078e0200 */
[----:B------:R-:W2:Y:S02]  /*10880*/  SYNCS.PHASECHK.TRANS64.TRYWAIT P1, [R4+URZ+0x29860], R5 ;  /* 0x02986005040075a7 */ /* 0x000ea4000802017f */
[----:B--2---:R-:W-:Y:S05]  /*10890*/  @!P1 BRA `(.L_x_371) ;  /* 0x0000000800389947 */ /* 0x004fea0003800000 */
.L_x_401:
[----:B------:R-:W-:Y:S05]  /*108a0*/  @!P0 BRA `(.L_x_372) ;  /* 0x0000000000048947 */ /* 0x000fea0003800000 */
[----:B------:R-:W-:Y:S01]  /*108b0*/  BPT.TRAP 0x1 ;  /* 0x000000040000795c */ /* 0x000fe20000300000 */
.L_x_372:
[----:B------:R-:W-:-:S04]  /*108c0*/  IMAD R3, R3, 0x8, R0 ;  /* 0x0000000803037824 */ /* 0x000fc800078e0200 */
[----:B------:R-:W3:Y:S02]  /*108d0*/  SYNCS.PHASECHK.TRANS64.TRYWAIT P1, [R3+URZ+0x29860], R2 ;  /* 0x02986002030075a7 */ /* 0x000ee4000802017f */
[----:B---3--:R-:W-:Y:S05]  /*108e0*/  @!P1 BRA `(.L_x_373) ;  /* 0x0000000800389947 */ /* 0x008fea0003800000 */
.L_x_402:
[----:B------:R-:W-:Y:S05]  /*108f0*/  @!P0 BRA `(.L_x_374) ;  /* 0x0000000000048947 */ /* 0x000fea0003800000 */
[----:B------:R-:W-:Y:S01]  /*10900*/  BPT.TRAP 0x1 ;  /* 0x000000040000795c */ /* 0x000fe20000300000 */
.L_x_374:
[----:B------:R-:W4:Y:S02]  /*10910*/  SYNCS.PHASECHK.TRANS64.TRYWAIT P0, [R4+URZ+0x29880], R5 ;  /* 0x02988005040075a7 */ /* 0x000f24000800017f */
[----:B----4-:R-:W-:Y:S05]  /*10920*/  @!P0 BRA `(.L_x_375) ;  /* 0x00000008003c8947 */ /* 0x010fea0003800000 */
.L_x_376:
[----:B------:R0:W0:Y:S02]  /*10930*/  SYNCS.PHASECHK.TRANS64.TRYWAIT P0, [R3+URZ+0x29880], R2 ;  /* 0x02988002030075a7 */ /* 0x000024000800017f */
[----:B0-----:R-:W-:Y:S05]  /*10940*/  @!P0 NANOSLEEP.SYNCS 0x989680 ;  /* 0x009896800000895d */ /* 0x001fea0003900000 */
[----:B------:R-:W0:Y:S02]  /*10950*/  @!P0 SYNCS.PHASECHK.TRANS64 P0, [R3+URZ+0x29880], R2 ;  /* 0x02988002030085a7 */ /* 0x000e24000800007f */
[----:B0-----:R-:W-:Y:S05]  /*10960*/  @!P0 BRA `(.L_x_376) ;  /* 0xfffffffc00f08947 */ /* 0x001fea000383ffff */
.L_x_365:
[----:B------:R-:W-:Y:S05]  /*10970*/  BSYNC B0 ;  /* 0x0000000000007941 */ /* 0x000fea0003800000 */
.L_x_364:
[----:B------:R-:W-:Y:S05]  /*10980*/  EXIT ;  /* 0x000000000000794d */ /* 0x000fea0003800000 */
.L_x_250:
[----:B0-----:R0:W1:Y:S02]  /*10990*/  SYNCS.PHASECHK.TRANS64.TRYWAIT P1, [R3+URZ+0x29800], R10 ;  /* 0x0298000a030075a7 */ /* 0x001064000802017f */
[----:B-1----:R-:W-:Y:S05]  /*109a0*/  @!P1 NANOSLEEP.SYNCS 0x989680 ;  /* 0x009896800000995d */ /* 0x002fea0003900000 */
[----:B------:R-:W1:Y:S02]  /*109b0*/  @!P1 SYNCS.PHASECHK.TRANS64 P1, [R3+URZ+0x29800], R10 ;  /* 0x0298000a030095a7 */ /* 0x000e64000802007f */
[----:B-1----:R-:W-:Y:S05]  /*109c0*/  @!P1 BRA `(.L_x_250) ;  /* 0xfffffffc00f09947 */ /* 0x002fea000383ffff */
[----:B------:R-:W-:Y:S05]  /*109d0*/  BRA `(.L_x_377) ;  /* 0xffffff0c00f87947 */ /* 0x000fea000383ffff */
.L_x_254:
[----:B--2---:R2:W3:Y:S02]  /*109e0*/  SYNCS.PHASECHK.TRANS64.TRYWAIT P1, [R5+URZ+0x29830], R6 ;  /* 0x02983006050075a7 */ /* 0x0044e4000802017f */
[----:B---3--:R-:W-:Y:S05]  /*109f0*/  @!P1 NANOSLEEP.SYNCS 0x989680 ;  /* 0x009896800000995d */ /* 0x008fea0003900000 */
[----:B------:R-:W3:Y:S02]  /*10a00*/  @!P1 SYNCS.PHASECHK.TRANS64 P1, [R5+URZ+0x29830], R6 ;  /* 0x02983006050095a7 */ /* 0x000ee4000802007f */
[----:B---3--:R-:W-:Y:S05]  /*10a10*/  @!P1 BRA `(.L_x_254) ;  /* 0xfffffffc00f09947 */ /* 0x008fea000383ffff */
[----:B------:R-:W-:Y:S05]  /*10a20*/  BRA `(.L_x_253) ;  /* 0xffffff1000207947 */ /* 0x000fea000383ffff */
.L_x_259:
[----:B-1----:R-:W-:-:S04]  /*10a30*/  IMAD.U32 R4, RZ, RZ, UR6 ;  /* 0x00000006ff047e24 */ /* 0x002fc8000f8e00ff */
[----:B------:R1:W2:Y:S03]  /*10a40*/  SYNCS.PHASECHK.TRANS64.TRYWAIT P1, [R4+URZ+0x29830], R3 ;  /* 0x02983003040075a7 */ /* 0x0002a6000802017f */
[----:B--2---:R-:W-:Y:S05]  /*10a50*/  @!P1 NANOSLEEP.SYNCS 0x989680 ;  /* 0x009896800000995d */ /* 0x004fea0003900000 */
[----:B------:R-:W2:Y:S02]  /*10a60*/  @!P1 SYNCS.PHASECHK.TRANS64 P1, [R4+URZ+0x29830], R3 ;  /* 0x02983003040095a7 */ /* 0x000ea4000802007f */
[----:B--2---:R-:W-:Y:S05]  /*10a70*/  @!P1 BRA `(.L_x_259) ;  /* 0xfffffffc00ec9947 */ /* 0x004fea000383ffff */
[----:B------:R-:W-:Y:S05]  /*10a80*/  BRA `(.L_x_256) ;  /* 0xffffff4c00587947 */ /* 0x000fea000383ffff */
.L_x_263:
[----:B-1----:R-:W-:-:S04]  /*10a90*/  IMAD.U32 R4, RZ, RZ, UR6 ;  /* 0x00000006ff047e24 */ /* 0x002fc8000f8e00ff */
[----:B------:R1:W2:Y:S03]  /*10aa0*/  SYNCS.PHASECHK.TRANS64.TRYWAIT P1, [R4+URZ+0x29850], R3 ;  /* 0x02985003040075a7 */ /* 0x0002a6000802017f */
[----:B--2---:R-:W-:Y:S05]  /*10ab0*/  @!P1 NANOSLEEP.SYNCS 0x989680 ;  /* 0x009896800000995d */ /* 0x004fea0003900000 */
[----:B------:R-:W2:Y:S02]  /*10ac0*/  @!P1 SYNCS.PHASECHK.TRANS64 P1, [R4+URZ+0x29850], R3 ;  /* 0x02985003040095a7 */ /* 0x000ea4000802007f */
[----:B--2---:R-:W-:Y:S05]  /*10ad0*/  @!P1 BRA `(.L_x_263) ;  /* 0xfffffffc00ec9947 */ /* 0x004fea000383ffff */
[----:B------:R-:W-:Y:S05]  /*10ae0*/  BRA `(.L_x_260) ;  /* 0xffffff5800647947 */ /* 0x000fea000383ffff */
.L_x_269:
[----:B-1----:R1:W2:Y:S02]  /*10af0*/  SYNCS.PHASECHK.TRANS64.TRYWAIT P1, [R15+URZ+0x29850], R0 ;  /* 0x029850000f0075a7 */ /* 0x0022a4000802017f */
[----:B--2---:R-:W-:Y:S05]  /*10b00*/  @!P1 NANOSLEEP.SYNCS 0x989680 ;  /* 0x009896800000995d */ /* 0x004fea0003900000 */
[----:B------:R-:W2:Y:S02]  /*10b10*/  @!P1 SYNCS.PHASECHK.TRANS64 P1, [R15+URZ+0x29850], R0 ;  /* 0x029850000f0095a7 */ /* 0x000ea4000802007f */
[----:B--2---:R-:W-:Y:S05]  /*10b20*/  @!P1 BRA `(.L_x_269) ;  /* 0xfffffffc00f09947 */ /* 0x004fea000383ffff */
[----:B------:R-:W-:Y:S05]  /*10b30*/  BRA `(.L_x_268) ;  /* 0xffffff8000ec7947 */ /* 0x000fea000383ffff */
.L_x_309:
[----:B------:R-:W-:Y:S02]  /*10b40*/  IMAD.MOV.U32 R13, RZ, RZ, R4 ;  /* 0x000000ffff0d7224 */ /* 0x000fe400078e0004 */
[----:B------:R-:W-:Y:S02]  /*10b50*/  IMAD.MOV.U32 R12, RZ, RZ, RZ ;  /* 0x000000ffff0c7224 */ /* 0x000fe400078e00ff */
[----:B------:R-:W-:Y:S02]  /*10b60*/  IMAD.MOV.U32 R11, RZ, RZ, 0x1f ;  /* 0x0000001fff0b7424 */ /* 0x000fe400078e00ff */
[----:B------:R-:W-:-:S07]  /*10b70*/  IMAD.MOV.U32 R15, RZ, RZ, -0x1 ;  /* 0xffffffffff0f7424 */ /* 0x000fce00078e00ff */
[----:B0-----:R-:W-:Y:S05]  /*10b80*/  WARPSYNC.COLLECTIVE R15, `(.L_x_378) ;  /* 0x000000000f087348 */ /* 0x001fea0003c00000 */
[----:B------:R1:W2:Y:S02]  /*10b90*/  SHFL.IDX P6, R14, R13, R12, R11 ;  /* 0x0000000c0d0e7389 */ /* 0x0002a400000c000b */
[----:B012---:R-:W-:Y:S01]  /*10ba0*/  ENDCOLLECTIVE ;  /* 0x000000000000791b */ /* 0x007fe20003800000 */
.L_x_378:
[----:B------:R-:W-:Y:S05]  /*10bb0*/  BRA `(.L_x_379) ;  /* 0xffffffcc00687947 */ /* 0x000fea000383ffff */
.L_x_311:
[----:B------:R-:W-:Y:S01]  /*10bc0*/  BSSY B0, `(.L_x_380) ;  /* 0x0000006000007945 */ /* 0x000fe20003800000 */
[----:B------:R-:W-:-:S07]  /*10bd0*/  IMAD.MOV.U32 R15, RZ, RZ, -0x1 ;  /* 0xffffffffff0f7424 */ /* 0x000fce00078e00ff */
[----:B-1----:R-:W-:Y:S05]  /*10be0*/  WARPSYNC.COLLECTIVE R15, `(.L_x_381) ;  /* 0x000000000f0c7348 */ /* 0x002fea0003c00000 */
[----:B------:R-:W-:Y:S02]  /*10bf0*/  ELECT P6, UR62, PT ;  /* 0x00000000003e782f */ /* 0x000fe400038c0000 */
[----:B------:R-:W-:Y:S01]  /*10c00*/  MOV R14, UR62 ;  /* 0x0000003e000e7c02 */ /* 0x000fe20008000f00 */
[----:B-1----:R-:W-:Y:S10]  /*10c10*/  ENDCOLLECTIVE ;  /* 0x000000000000791b */ /* 0x002ff40003800000 */
.L_x_381:
[----:B------:R-:W-:Y:S05]  /*10c20*/  BSYNC B0 ;  /* 0x0000000000007941 */ /* 0x000fea0003800000 */
.L_x_380:
[----:B------:R-:W-:Y:S05]  /*10c30*/  BRA `(.L_x_382) ;  /* 0xffffffcc00687947 */ /* 0x000fea000383ffff */
.L_x_314:
[----:B0-----:R0:W2:Y:S02]  /*10c40*/  SYNCS.PHASECHK.TRANS64.TRYWAIT P2, [R2+URZ+0x29880], R3 ;  /* 0x02988003020075a7 */ /* 0x0010a4000804017f */
[----:B--2---:R-:W-:Y:S05]  /*10c50*/  @!P2 NANOSLEEP.SYNCS 0x989680 ;  /* 0x009896800000a95d */ /* 0x004fea0003900000 */
[----:B------:R-:W2:Y:S02]  /*10c60*/  @!P2 SYNCS.PHASECHK.TRANS64 P2, [R2+URZ+0x29880], R3 ;  /* 0x029880030200a5a7 */ /* 0x000ea4000804007f */
[----:B--2---:R-:W-:Y:S05]  /*10c70*/  @!P2 BRA `(.L_x_314) ;  /* 0xfffffffc00f0a947 */ /* 0x004fea000383ffff */
[----:B------:R-:W-:Y:S05]  /*10c80*/  BRA `(.L_x_383) ;  /* 0xffffffcc00c47947 */ /* 0x000fea000383ffff */
.L_x_316:
[----:B-1----:R1:W2:Y:S02]  /*10c90*/  SYNCS.PHASECHK.TRANS64.TRYWAIT P2, [R2+URZ+0x29840], R3 ;  /* 0x02984003020075a7 */ /* 0x0022a4000804017f */
[----:B--2---:R-:W-:Y:S05]  /*10ca0*/  @!P2 NANOSLEEP.SYNCS 0x989680 ;  /* 0x009896800000a95d */ /* 0x004fea0003900000 */
[----:B------:R-:W2:Y:S02]  /*10cb0*/  @!P2 SYNCS.PHASECHK.TRANS64 P2, [R2+URZ+0x29840], R3 ;  /* 0x029840030200a5a7 */ /* 0x000ea4000804007f */
[----:B--2---:R-:W-:Y:S05]  /*10cc0*/  @!P2 BRA `(.L_x_316) ;  /* 0xfffffffc00f0a947 */ /* 0x004fea000383ffff */
[----:B------:R-:W-:Y:S05]  /*10cd0*/  BRA `(.L_x_384) ;  /* 0xffffffd000207947 */ /* 0x000fea000383ffff */
.L_x_319:
[----:B--2---:R-:W-:-:S04]  /*10ce0*/  IMAD.U32 R3, RZ, RZ, UR41 ;  /* 0x00000029ff037e24 */ /* 0x004fc8000f8e00ff */
[----:B------:R2:W3:Y:S03]  /*10cf0*/  SYNCS.PHASECHK.TRANS64.TRYWAIT P0, [R3+URZ+0x29820], R2 ;  /* 0x02982002030075a7 */ /* 0x0004e6000800017f */
[----:B---3--:R-:W-:Y:S05]  /*10d00*/  @!P0 NANOSLEEP.SYNCS 0x989680 ;  /* 0x009896800000895d */ /* 0x008fea0003900000 */
[----:B------:R-:W3:Y:S02]  /*10d10*/  @!P0 SYNCS.PHASECHK.TRANS64 P0, [R3+URZ+0x29820], R2 ;  /* 0x02982002030085a7 */ /* 0x000ee4000800007f */
[----:B---3--:R-:W-:Y:S05]  /*10d20*/  @!P0 BRA `(.L_x_319) ;  /* 0xfffffffc00ec8947 */ /* 0x008fea000383ffff */
[----:B------:R-:W-:Y:S05]  /*10d30*/  BRA `(.L_x_385) ;  /* 0xffffffd4003c7947 */ /* 0x000fea000383ffff */
.L_x_325:
[----:B-1----:R1:W3:Y:S02]  /*10d40*/  SYNCS.PHASECHK.TRANS64.TRYWAIT P0, [R4+URZ+0x29880], R3 ;  /* 0x02988003040075a7 */ /* 0x0022e4000800017f */
[----:B---3--:R-:W-:Y:S05]  /*10d50*/  @!P0 NANOSLEEP.SYNCS 0x989680 ;  /* 0x009896800000895d */ /* 0x008fea0003900000 */
[----:B------:R-:W3:Y:S02]  /*10d60*/  @!P0 SYNCS.PHASECHK.TRANS64 P0, [R4+URZ+0x29880], R3 ;  /* 0x02988003040085a7 */ /* 0x000ee4000800007f */
[----:B---3--:R-:W-:Y:S05]  /*10d70*/  @!P0 BRA `(.L_x_325) ;  /* 0xfffffffc00f08947 */ /* 0x008fea000383ffff */
[----:B------:R-:W-:Y:S05]  /*10d80*/  BRA `(.L_x_386) ;  /* 0xffffffd400f07947 */ /* 0x000fea000383ffff */
.L_x_330:
[----:B--2---:R2:W3:Y:S02]  /*10d90*/  SYNCS.PHASECHK.TRANS64.TRYWAIT P0, [R4+URZ+0x29840], R3 ;  /* 0x02984003040075a7 */ /* 0x0044e4000800017f */
[----:B---3--:R-:W-:Y:S05]  /*10da0*/  @!P0 NANOSLEEP.SYNCS 0x989680 ;  /* 0x009896800000895d */ /* 0x008fea0003900000 */
[----:B------:R-:W3:Y:S02]  /*10db0*/  @!P0 SYNCS.PHASECHK.TRANS64 P0, [R4+URZ+0x29840], R3 ;  /* 0x02984003040085a7 */ /* 0x000ee4000800007f */
[----:B---3--:R-:W-:Y:S05]  /*10dc0*/  @!P0 BRA `(.L_x_330) ;  /* 0xfffffffc00f08947 */ /* 0x008fea000383ffff */
[----:B------:R-:W-:Y:S05]  /*10dd0*/  BRA `(.L_x_387) ;  /* 0xffffffd800787947 */ /* 0x000fea000383ffff */
.L_x_338:
[----:B---3--:R-:W3:Y:S02]  /*10de0*/  LDL R3, [R1+0x4] ;  /* 0x0000040001037983 */ /* 0x008ee40000100800 */
[----:B---3--:R3:W4:Y:S02]  /*10df0*/  SYNCS.PHASECHK.TRANS64.TRYWAIT P2, [R3+URZ+0x29870], R2 ;  /* 0x02987002030075a7 */ /* 0x008724000804017f */
[----:B----4-:R-:W-:Y:S05]  /*10e00*/  @!P2 NANOSLEEP.SYNCS 0x989680 ;  /* 0x009896800000a95d */ /* 0x010fea0003900000 */
[----:B------:R-:W4:Y:S02]  /*10e10*/  @!P2 SYNCS.PHASECHK.TRANS64 P2, [R3+URZ+0x29870], R2 ;  /* 0x029870020300a5a7 */ /* 0x000f24000804007f */
[----:B----4-:R-:W-:Y:S05]  /*10e20*/  @!P2 BRA `(.L_x_338) ;  /* 0xfffffffc00eca947 */ /* 0x010fea000383ffff */
[----:B------:R-:W-:Y:S05]  /*10e30*/  BRA `(.L_x_388) ;  /* 0xffffffdc00a07947 */ /* 0x000fea000383ffff */
.L_x_340:
[----:B-1----:R-:W3:Y:S02]  /*10e40*/  LDL R4, [R1+0x4] ;  /* 0x0000040001047983 */ /* 0x002ee40000100800 */
[----:B---3--:R1:W3:Y:S02]  /*10e50*/  SYNCS.PHASECHK.TRANS64.TRYWAIT P2, [R4+URZ+0x29860], R3 ;  /* 0x02986003040075a7 */ /* 0x0082e4000804017f */
[----:B---3--:R-:W-:Y:S05]  /*10e60*/  @!P2 NANOSLEEP.SYNCS 0x989680 ;  /* 0x009896800000a95d */ /* 0x008fea0003900000 */
[----:B------:R-:W3:Y:S02]  /*10e70*/  @!P2 SYNCS.PHASECHK.TRANS64 P2, [R4+URZ+0x29860], R3 ;  /* 0x029860030400a5a7 */ /* 0x000ee4000804007f */
[----:B---3--:R-:W-:Y:S05]  /*10e80*/  @!P2 BRA `(.L_x_340) ;  /* 0xfffffffc00eca947 */ /* 0x008fea000383ffff */
[----:B------:R-:W-:Y:S05]  /*10e90*/  BRA `(.L_x_389) ;  /* 0xffffffdc00a87947 */ /* 0x000fea000383ffff */
.L_x_347:
[----:B--2---:R2:W3:Y:S02]  /*10ea0*/  SYNCS.PHASECHK.TRANS64.TRYWAIT P0, [R20+URZ+0x29870], R3 ;  /* 0x02987003140075a7 */ /* 0x0044e4000800017f */
[----:B---3--:R-:W-:Y:S05]  /*10eb0*/  @!P0 NANOSLEEP.SYNCS 0x989680 ;  /* 0x009896800000895d */ /* 0x008fea0003900000 */
[----:B------:R-:W3:Y:S02]  /*10ec0*/  @!P0 SYNCS.PHASECHK.TRANS64 P0, [R20+URZ+0x29870], R3 ;  /* 0x02987003140085a7 */ /* 0x000ee4000800007f */
[----:B---3--:R-:W-:Y:S05]  /*10ed0*/  @!P0 BRA `(.L_x_347) ;  /* 0xfffffffc00f08947 */ /* 0x008fea000383ffff */
[----:B------:R-:W-:Y:S05]  /*10ee0*/  BRA `(.L_x_390) ;  /* 0xffffffe400747947 */ /* 0x000fea000383ffff */
.L_x_349:
[----:B--2---:R2:W3:Y:S02]  /*10ef0*/  SYNCS.PHASECHK.TRANS64.TRYWAIT P0, [R20+URZ+0x29860], R3 ;  /* 0x02986003140075a7 */ /* 0x0044e4000800017f */
[----:B---3--:R-:W-:Y:S05]  /*10f00*/  @!P0 NANOSLEEP.SYNCS 0x989680 ;  /* 0x009896800000895d */ /* 0x008fea0003900000 */
[----:B------:R-:W3:Y:S02]  /*10f10*/  @!P0 SYNCS.PHASECHK.TRANS64 P0, [R20+URZ+0x29860], R3 ;  /* 0x02986003140085a7 */ /* 0x000ee4000800007f */
[----:B---3--:R-:W-:Y:S05]  /*10f20*/  @!P0 BRA `(.L_x_349) ;  /* 0xfffffffc00f08947 */ /* 0x008fea000383ffff */
[----:B------:R-:W-:Y:S05]  /*10f30*/  BRA `(.L_x_391) ;  /* 0xffffffe4007c7947 */ /* 0x000fea000383ffff */
.L_x_362:
[----:B0-----:R0:W1:Y:S02]  /*10f40*/  SYNCS.PHASECHK.TRANS64.TRYWAIT P0, [R0+URZ+0x29820], R3 ;  /* 0x02982003000075a7 */ /* 0x001064000800017f */
[----:B-1----:R-:W-:Y:S05]  /*10f50*/  @!P0 NANOSLEEP.SYNCS 0x989680 ;  /* 0x009896800000895d */ /* 0x002fea0003900000 */
[----:B------:R-:W1:Y:S02]  /*10f60*/  @!P0 SYNCS.PHASECHK.TRANS64 P0, [R0+URZ+0x29820], R3 ;  /* 0x02982003000085a7 */ /* 0x000e64000800007f */
[----:B-1----:R-:W-:Y:S05]  /*10f70*/  @!P0 BRA `(.L_x_362) ;  /* 0xfffffffc00f08947 */ /* 0x002fea000383ffff */
[----:B------:R-:W-:Y:S05]  /*10f80*/  BRA `(.L_x_392) ;  /* 0xfffffff400a07947 */ /* 0x000fea000383ffff */
.L_x_363:
[----:B------:R-:W1:Y:S01]  /*10f90*/  S2R R2, SR_TID.X ;  /* 0x0000000000027919 */ /* 0x000e620000002100 */
[----:B------:R-:W-:Y:S01]  /*10fa0*/  BSSY B0, `(.L_x_393) ;  /* 0x000000a000007945 */ /* 0x000fe20003800000 */
[----:B------:R-:W-:Y:S02]  /*10fb0*/  IMAD.MOV.U32 R12, RZ, RZ, RZ ;  /* 0x000000ffff0c7224 */ /* 0x000fe400078e00ff */
[----:B------:R-:W-:Y:S02]  /*10fc0*/  IMAD.MOV.U32 R11, RZ, RZ, 0x1f ;  /* 0x0000001fff0b7424 */ /* 0x000fe400078e00ff */
[----:B------:R-:W-:Y:S01]  /*10fd0*/  IMAD.MOV.U32 R15, RZ, RZ, -0x1 ;  /* 0xffffffffff0f7424 */ /* 0x000fe200078e00ff */
[----:B-1----:R-:W-:-:S04]  /*10fe0*/  SHF.R.U32.HI R2, RZ, 0x5, R2 ;  /* 0x00000005ff027819 */ /* 0x002fc80000011602 */
[----:B------:R-:W-:-:S05]  /*10ff0*/  LOP3.LUT R2, R2, 0x3, RZ, 0xc0, !PT ;  /* 0x0000000302027812 */ /* 0x000fca00078ec0ff */
[----:B------:R-:W-:-:S07]  /*11000*/  IMAD.MOV.U32 R13, RZ, RZ, R2 ;  /* 0x000000ffff0d7224 */ /* 0x000fce00078e0002 */
[----:B0-----:R-:W-:Y:S05]  /*11010*/  WARPSYNC.COLLECTIVE R15, `(.L_x_394) ;  /* 0x000000000f087348 */ /* 0x001fea0003c00000 */
[----:B------:R1:W2:Y:S02]  /*11020*/  SHFL.IDX P6, R14, R13, R12, R11 ;  /* 0x0000000c0d0e7389 */ /* 0x0002a400000c000b */
[----:B012---:R-:W-:Y:S01]  /*11030*/  ENDCOLLECTIVE ;  /* 0x000000000000791b */ /* 0x007fe20003800000 */
.L_x_394:
[----:B------:R-:W-:Y:S05]  /*11040*/  BSYNC B0 ;  /* 0x0000000000007941 */ /* 0x000fea0003800000 */
.L_x_393:
[----:B------:R-:W-:Y:S05]  /*11050*/  BRA `(.L_x_395) ;  /* 0xfffffff400887947 */ /* 0x000fea000383ffff */
.L_x_366:
[----:B------:R-:W-:Y:S01]  /*11060*/  BSSY B1, `(.L_x_396) ;  /* 0x0000006000017945 */ /* 0x000fe20003800000 */
[----:B------:R-:W-:-:S07]  /*11070*/  IMAD.MOV.U32 R15, RZ, RZ, -0x1 ;  /* 0xffffffffff0f7424 */ /* 0x000fce00078e00ff */
[----:B01----:R-:W-:Y:S05]  /*11080*/  WARPSYNC.COLLECTIVE R15, `(.L_x_397) ;  /* 0x000000000f0c7348 */ /* 0x003fea0003c00000 */
[----:B------:R-:W-:Y:S02]  /*11090*/  ELECT P6, UR62, PT ;  /* 0x00000000003e782f */ /* 0x000fe400038c0000 */
[----:B------:R-:W-:Y:S01]  /*110a0*/  MOV R14, UR62 ;  /* 0x0000003e000e7c02 */ /* 0x000fe20008000f00 */
[----:B01----:R-:W-:Y:S10]  /*110b0*/  ENDCOLLECTIVE ;  /* 0x000000000000791b */ /* 0x003ff40003800000 */
.L_x_397:
[----:B------:R-:W-:Y:S05]  /*110c0*/  BSYNC B1 ;  /* 0x0000000000017941 */ /* 0x000fea0003800000 */
.L_x_396:
[----:B------:R-:W-:Y:S05]  /*110d0*/  BRA `(.L_x_398) ;  /* 0xfffffff400807947 */ /* 0x000fea000383ffff */
.L_x_368:
[----:B0-----:R0:W1:Y:S02]  /*110e0*/  SYNCS.PHASECHK.TRANS64.TRYWAIT P1, [R6+URZ], R5 ;  /* 0x00000005060075a7 */ /* 0x001064000802017f */
[----:B-1----:R-:W-:Y:S05]  /*110f0*/  @!P1 NANOSLEEP.SYNCS 0x989680 ;  /* 0x009896800000995d */ /* 0x002fea0003900000 */
[----:B------:R-:W1:Y:S02]  /*11100*/  @!P1 SYNCS.PHASECHK.TRANS64 P1, [R6+URZ], R5 ;  /* 0x00000005060095a7 */ /* 0x000e64000802007f */
[----:B-1----:R-:W-:Y:S05]  /*11110*/  @!P1 BRA `(.L_x_368) ;  /* 0xfffffffc00f09947 */ /* 0x002fea000383ffff */
[----:B------:R-:W-:Y:S05]  /*11120*/  BRA `(.L_x_399) ;  /* 0xfffffff400bc7947 */ /* 0x000fea000383ffff */
.L_x_369:
[----:B-1----:R1:W2:Y:S02]  /*11130*/  SYNCS.PHASECHK.TRANS64.TRYWAIT P1, [R7+URZ], R2 ;  /* 0x00000002070075a7 */ /* 0x0022a4000802017f */
[----:B--2---:R-:W-:Y:S05]  /*11140*/  @!P1 NANOSLEEP.SYNCS 0x989680 ;  /* 0x009896800000995d */ /* 0x004fea0003900000 */
[----:B------:R-:W2:Y:S02]  /*11150*/  @!P1 SYNCS.PHASECHK.TRANS64 P1, [R7+URZ], R2 ;  /* 0x00000002070095a7 */ /* 0x000ea4000802007f */
[----:B--2---:R-:W-:Y:S05]  /*11160*/  @!P1 BRA `(.L_x_369) ;  /* 0xfffffffc00f09947 */ /* 0x004fea000383ffff */
[----:B------:R-:W-:Y:S05]  /*11170*/  BRA `(.L_x_400) ;  /* 0xfffffff400b07947 */ /* 0x000fea000383ffff */
.L_x_371:
[----:B--2---:R2:W3:Y:S02]  /*11180*/  SYNCS.PHASECHK.TRANS64.TRYWAIT P1, [R4+URZ+0x29860], R5 ;  /* 0x02986005040075a7 */ /* 0x0044e4000802017f */
[----:B---3--:R-:W-:Y:S05]  /*11190*/  @!P1 NANOSLEEP.SYNCS 0x989680 ;  /* 0x009896800000995d */ /* 0x008fea0003900000 */
[----:B------:R-:W3:Y:S02]  /*111a0*/  @!P1 SYNCS.PHASECHK.TRANS64 P1, [R4+URZ+0x29860], R5 ;  /* 0x02986005040095a7 */ /* 0x000ee4000802007f */
[----:B---3--:R-:W-:Y:S05]  /*111b0*/  @!P1 BRA `(.L_x_371) ;  /* 0xfffffffc00f09947 */ /* 0x008fea000383ffff */
[----:B------:R-:W-:Y:S05]  /*111c0*/  BRA `(.L_x_401) ;  /* 0xfffffff400b47947 */ /* 0x000fea000383ffff */
.L_x_373:
[----:B---3--:R3:W4:Y:S02]  /*111d0*/  SYNCS.PHASECHK.TRANS64.TRYWAIT P1, [R3+URZ+0x29860], R2 ;  /* 0x02986002030075a7 */ /* 0x008724000802017f */
[----:B----4-:R-:W-:Y:S05]  /*111e0*/  @!P1 NANOSLEEP.SYNCS 0x989680 ;  /* 0x009896800000995d */ /* 0x010fea0003900000 */
[----:B------:R-:W4:Y:S02]  /*111f0*/  @!P1 SYNCS.PHASECHK.TRANS64 P1, [R3+URZ+0x29860], R2 ;  /* 0x02986002030095a7 */ /* 0x000f24000802007f */
[----:B----4-:R-:W-:Y:S05]  /*11200*/  @!P1 BRA `(.L_x_373) ;  /* 0xfffffffc00f09947 */ /* 0x010fea000383ffff */
[----:B------:R-:W-:Y:S05]  /*11210*/  BRA `(.L_x_402) ;  /* 0xfffffff400b47947 */ /* 0x000fea000383ffff */
.L_x_375:
[----:B----4-:R4:W0:Y:S02]  /*11220*/  SYNCS.PHASECHK.TRANS64.TRYWAIT P0, [R4+URZ+0x29880], R5 ;  /* 0x02988005040075a7 */ /* 0x010824000800017f */
[----:B0-----:R-:W-:Y:S05]  /*11230*/  @!P0 NANOSLEEP.SYNCS 0x989680 ;  /* 0x009896800000895d */ /* 0x001fea0003900000 */
[----:B------:R-:W0:Y:S02]  /*11240*/  @!P0 SYNCS.PHASECHK.TRANS64 P0, [R4+URZ+0x29880], R5 ;  /* 0x02988005040085a7 */ /* 0x000e24000800007f */
[----:B0-----:R-:W-:Y:S05]  /*11250*/  @!P0 BRA `(.L_x_375) ;  /* 0xfffffffc00f08947 */ /* 0x001fea000383ffff */
[----:B------:R-:W-:Y:S05]  /*11260*/  BRA `(.L_x_376) ;  /* 0xfffffff400b07947 */ /* 0x000fea000383ffff */
.L_x_403:
        /* <DEDUP_REMOVED lines=9> */
.L_x_2624:


//--------------------- .text._ZN7cutlass13device_kernelIN5flash11enable_sm90INS1_16FlashAttnFwdSm90INS1_25CollectiveMainloopFwdSm90ILi2EN4cute5tupleIJNS5_1CILi1EEES8_S8_EEENS6_IJNS7_ILi128EEENS7_ILi160EEENS7_ILi192EEEEEELi128ENS_12float_e4m3_tEfNS_4arch4Sm90ELb0ELb0ELb1ELb1ELb0ELb1ELb0ELb1ELb1ELb0ELb0ELb0EEENS1_21CollectiveEpilogueFwdINS6_IJSA_SA_SB_EEES9_NS_10bfloat16_tESG_Li256ELb1ELb0ELb0ELb1EEENS1_36VarlenDynamicPersistentTileSchedulerILi128ELi160ELi256ELi128ELb0ELb0ELb1ELb0ELb1ELb1EEEEEEEEEvNT_6ParamsE --------------------------
	.section	.text._ZN7cutlass13device_kernelIN5flash11enable_sm90INS1_16FlashAttnFwdSm90INS1_25CollectiveMainloopFwdSm90ILi2EN4cute5tupleIJNS5_1CILi1EEES8_S8_EEENS6_IJNS7_ILi128EEENS7_ILi160EEENS7_ILi192EEEEEELi128ENS_12float_e4m3_tEfNS_4arch4Sm90ELb0ELb0ELb1ELb1ELb0ELb1ELb0ELb1ELb1ELb0ELb0ELb0EEENS1_21CollectiveEpilogueFwdINS6_IJSA_SA_SB_EEES9_NS_10bfloat16_tESG_Li256ELb1ELb0ELb0ELb1EEENS1_36VarlenDynamicPersistentTileSchedulerILi128ELi160ELi256ELi128ELb0ELb0ELb1ELb0ELb1ELb1EEEEEEEEEvNT_6ParamsE,"ax",@progbits
	.align	128
.text._ZN7cutlass13device_kernelIN5flash11enable_sm90INS1_16FlashAttnFwdSm90INS1_25CollectiveMainloopFwdSm90ILi2EN4cute5tupleIJNS5_1CILi1EEES8_S8_EEENS6_IJNS7_ILi128EEENS7_ILi160EEENS7_ILi192EEEEEELi128ENS_12float_e4m3_tEfNS_4arch4Sm90ELb0ELb0ELb1ELb1ELb0ELb1ELb0ELb1ELb1ELb0ELb0ELb0EEENS1_21CollectiveEpilogueFwdINS6_IJSA_SA_SB_EEES9_NS_10bfloat16_tESG_Li256ELb1ELb0ELb0ELb1EEENS1_36VarlenDynamicPersistentTileSchedulerILi128ELi160ELi256ELi128ELb0ELb0ELb1ELb0ELb1ELb1EEEEEEEEEvNT_6ParamsE:
        .type           _ZN7cutlass13device_kernelIN5flash11enable_sm90INS1_16FlashAttnFwdSm90INS1_25CollectiveMainloopFwdSm90ILi2EN4cute5tupleIJNS5_1CILi1EEES8_S8_EEENS6_IJNS7_ILi128EEENS7_ILi160EEENS7_ILi192EEEEEELi128ENS_12float_e4m3_tEfNS_4arch4Sm90ELb0ELb0ELb1ELb1ELb0ELb1ELb0ELb1ELb1ELb0ELb0ELb0EEENS1_21CollectiveEpilogueFwdINS6_IJSA_SA_SB_EEES9_NS_10bfloat16_tESG_Li256ELb1ELb0ELb0ELb1EEENS1_36VarlenDynamicPersistentTileSchedulerILi128ELi160ELi256ELi128ELb0ELb0ELb1ELb0ELb1ELb1EEEEEEEEEvNT_6ParamsE,@function
        .size           _ZN7cutlass13device_kernelIN5flash11enable_sm90INS1_16FlashAttnFwdSm90INS1_25CollectiveMainloopFwdSm90ILi2EN4cute5tupleIJNS5_1CILi1EEES8_S8_EEENS6_IJNS7_ILi128EEENS7_ILi160EEENS7_ILi192EEEEEELi128ENS_12float_e4m3_tEfNS_4arch4Sm90ELb0ELb0ELb1ELb1ELb0ELb1ELb0ELb1ELb1ELb0ELb0ELb0EEENS1_21CollectiveEpilogueFwdINS6_IJSA_SA_SB_EEES9_NS_10bfloat16_tESG_Li256ELb1ELb0ELb0ELb1EEENS1_36VarlenDynamicPersistentTileSchedulerILi128ELi160ELi256ELi128ELb0ELb0ELb1ELb0ELb1ELb1EEEEEEEEEvNT_6ParamsE,(.L_x_2625 - _ZN7cutlass13device_kernelIN5flash11enable_sm90INS1_16FlashAttnFwdSm90INS1_25CollectiveMainloopFwdSm90ILi2EN4cute5tupleIJNS5_1CILi1EEES8_S8_EEENS6_IJNS7_ILi128EEENS7_ILi160EEENS7_ILi192EEEEEELi128ENS_12float_e4m3_tEfNS_4arch4Sm90ELb0ELb0ELb1ELb1ELb0ELb1ELb0ELb1ELb1ELb0ELb0ELb0EEENS1_21CollectiveEpilogueFwdINS6_IJSA_SA_SB_EEES9_NS_10bfloat16_tESG_Li256ELb1ELb0ELb0ELb1EEENS1_36VarlenDynamicPersistentTileSchedulerILi128ELi160ELi256ELi128ELb0ELb0ELb1ELb0ELb1ELb1EEEEEEEEEvNT_6ParamsE)
        .other          _ZN7cutlass13device_kernelIN5flash11enable_sm90INS1_16FlashAttnFwdSm90INS1_25CollectiveMainloopFwdSm90ILi2EN4cute5tupleIJNS5_1CILi1EEES8_S8_EEENS6_IJNS7_ILi128EEENS7_ILi160EEENS7_ILi192EEEEEELi128ENS_12float_e4m3_tEfNS_4arch4Sm90ELb0ELb0ELb1ELb1ELb0ELb1ELb0ELb1ELb1ELb0ELb0ELb0EEENS1_21CollectiveEpilogueFwdINS6_IJSA_SA_SB_EEES9_NS_10bfloat16_tESG_Li256ELb1ELb0ELb0ELb1EEENS1_36VarlenDynamicPersistentTileSchedulerILi128ELi160ELi256ELi128ELb0ELb0ELb1ELb0ELb1ELb1EEEEEEEEEvNT_6ParamsE,@"STO_CUDA_ENTRY STV_DEFAULT"
_ZN7cutlass13device_kernelIN5flash11enable_sm90INS1_16FlashAttnFwdSm90INS1_25CollectiveMainloopFwdSm90ILi2EN4cute5tupleIJNS5_1CILi1EEES8_S8_EEENS6_IJNS7_ILi128EEENS7_ILi160EEENS7_ILi192EEEEEELi128ENS_12float_e4m3_tEfNS_4arch4Sm90ELb0ELb0ELb1ELb1ELb0ELb1ELb0ELb1ELb1ELb0ELb0ELb0EEENS1_21CollectiveEpilogueFwdINS6_IJSA_SA_SB_EEES9_NS_10bfloat16_tESG_Li256ELb1ELb0ELb0ELb1EEENS1_36VarlenDynamicPersistentTileSchedulerILi128ELi160ELi256ELi128ELb0ELb0ELb1ELb0ELb1ELb1EEEEEEEEEvNT_6ParamsE:
        /* <DEDUP_REMOVED lines=14> */
[----:B------:R-:W-:Y:S02]  /*00e0*/  UIADD3 UR12, UP3, UR4, 0x570, URZ ;  /* 0x00000570040c7890 */ /* 0x000fe4000ff7e03f */
[----:B------:R-:W-:-:S02]  /*00f0*/  UIADD3 UR4, UP4, UR4, 0x670, URZ ;  /* 0x0000067004047890 */ /* 0x000fc4000ff9e03f */
[----:B------:R-:W-:Y:S02]  /*0100*/  UIADD3.X UR7, URZ, UR5, URZ, UP0, !UPT ;  /* 0x000000053f077290 */ /* 0x000fe400087fe43f */
[----:B------:R-:W-:Y:S02]  /*0110*/  UIADD3.X UR9, URZ, UR5, URZ, UP1, !UPT ;  /* 0x000000053f097290 */ /* 0x000fe40008ffe43f */
[----:B------:R-:W-:Y:S02]  /*0120*/  UIADD3.X UR11, URZ, UR5, URZ, UP2, !UPT ;  /* 0x000000053f0b7290 */ /* 0x000fe400097fe43f */
[----:B------:R-:W-:Y:S02]  /*0130*/  UIADD3.X UR13, URZ, UR5, URZ, UP3, !UPT ;  /* 0x000000053f0d7290 */ /* 0x000fe40009ffe43f */
[----:B------:R-:W-:Y:S01]  /*0140*/  UIADD3.X UR5, URZ, UR5, URZ, UP4, !UPT ;  /* 0x000000053f057290 */ /* 0x000fe2000a7fe43f */
[----:B------:R0:W-:Y:S02]  /*0150*/  UTMACCTL.PF [UR6] ;  /* 0x00000000060079b9 */ /* 0x0001e40008040000 */
[----:B------:R0:W-:Y:S02]  /*0160*/  UTMACCTL.PF [UR8] ;  /* 0x00000000080079b9 */ /* 0x0001e40008040000 */
[----:B------:R0:W-:Y:S02]  /*0170*/  UTMACCTL.PF [UR10] ;  /* 0x000000000a0079b9 */ /* 0x0001e40008040000 */
[----:B------:R0:W-:Y:S02]  /*0180*/  UTMACCTL.PF [UR12] ;  /* 0x000000000c0079b9 */ /* 0x0001e40008040000 */
[----:B------:R0:W-:Y:S02]  /*0190*/  UTMACCTL.PF [UR4] ;  /* 0x00000000040079b9 */ /* 0x0001e40008040000 */
[----:B0-----:R-:W-:Y:S01]  /*01a0*/  NOP ;  /* 0x0000000000007918 */ /* 0x001fe20000000000 */
.L_x_405:
[----:B------:R-:W-:Y:S05]  /*01b0*/  BSYNC B0 ;  /* 0x0000000000007941 */ /* 0x000fea0003800000 */
.L_x_404:
        /* <DEDUP_REMOVED lines=41> */
.L_x_406:
        /* <DEDUP_REMOVED lines=22> */
.L_x_407:
        /* <DEDUP_REMOVED lines=18> */
.L_x_408:
        /* <DEDUP_REMOVED lines=22> */
.L_x_409:
        /* <DEDUP_REMOVED lines=22> */
.L_x_410:
[----:B------:R-:W-:Y:S01]  /*0990*/  PLOP3.LUT P0, PT, PT, PT, UP0, 0x80, 0x0 ;  /* 0x000000000000781c */ /* 0x000fe20003f0f008 */
[----:B------:R-:W-:Y:S01]  /*09a0*/  UMOV UR36, 0x1 ;  /* 0x0000000100247882 */ /* 0x000fe20000000000 */
[----:B------:R-:W-:Y:S01]  /*09b0*/  NOP ;  /* 0x0000000000007918 */ /* 0x000fe20000000000 */
[----:B------:R-:W-:Y:S01]  /*09c0*/  USEL UR36, UR36, 0x2, !UP0 ;  /* 0x0000000224247887 */ /* 0x000fe2000c000000 */
[----:B------:R-:W-:Y:S01]  /*09d0*/  BSSY B8, `(.L_x_411) ;  /* 0x000273f000087945 */ /* 0x000fe20003800000 */
[----:B------:R-:W-:Y:S01]  /*09e0*/  ULDC.64 UR54, c[0x0][0x208] ;  /* 0x0000820000367ab9 */ /* 0x000fe20000000a00 */
[----:B012-4-:R-:W-:Y:S07]  /*09f0*/  BAR.SYNC.DEFER_BLOCKING 0x0 ;  /* 0x0000000000007b1d */ /* 0x017fee0000010000 */
[----:B------:R-:W-:Y:S05]  /*0a00*/  @!P0 BRA `(.L_x_412) ;  /* 0x0000021000008947 */ /* 0x000fea0003800000 */
.L_x_413:
[----:B------:R-:W-:-:S08]  /*0a10*/  NOP ;  /* 0x0000000000007918 */ /* 0x000fd00000000000 */
[----:B------:R-:W0:Y:S02]  /*0a20*/  USETMAXREG.TRY_ALLOC.CTAPOOL UP0, 0xf0 ;  /* 0x000000f0000079c8 */ /* 0x000e240008000600 */
[----:B0-----:R-:W-:-:S13]  /*0a30*/  PLOP3.LUT P0, PT, PT, PT, UP0, 0x80, 0x0 ;  /* 0x000000000000781c */ /* 0x001fda0003f0f008 */
[----:B------:R-:W-:Y:S05]  /*0a40*/  @!P0 BRA `(.L_x_413) ;  /* 0xfffffffc00f08947 */ /* 0x000fea000383ffff */
[----:B------:R-:W2:Y:S01]  /*0a50*/  LDL.LU R0, [R1+0x18] ;  /* 0x0000180001007983 */ /* 0x000ea20000300800 */
[----:B------:R-:W0:Y:S01]  /*0a60*/  S2R R2, SR_TID.X ;  /* 0x0000000000027919 */ /* 0x000e220000002100 */
[----:B------:R-:W1:Y:S01]  /*0a70*/  S2UR UR37, SR_CgaCtaId ;  /* 0x00000000002579c3 */ /* 0x000e620000008800 */
[----:B------:R-:W-:Y:S01]  /*0a80*/  UMOV UR4, 0x400 ;  /* 0x0000040000047882 */ /* 0x000fe20000000000 */
[----:B0-----:R-:W-:-:S06]  /*0a90*/  SHF.R.U32.HI R2, RZ, 0x7, R2 ;  /* 0x00000007ff027819 */ /* 0x001fcc0000011602 */
[----:B------:R-:W-:Y:S06]  /*0aa0*/  BAR.ARV 0x8, 0x120 ;  /* 0x0204800000007b1d */ /* 0x000fec0000002000 */
[----:B------:R-:W-:-:S13]  /*0ab0*/  ISETP.NE.AND P0, PT, R2, 0x1, PT ;  /* 0x000000010200780c */ /* 0x000fda0003f05270 */
[----:B------:R-:W-:Y:S08]  /*0ac0*/  @!P0 BAR.ARV 0x9, 0x100 ;  /* 0x0244000000008b1d */ /* 0x000ff00000002000 */
[----:B------:R-:W-:Y:S01]  /*0ad0*/  BAR.SYNC.DEFER_BLOCKING 0x5, 0x180 ;  /* 0x0146000000007b1d */ /* 0x000fe20000010000 */
[----:B-1----:R-:W-:-:S06]  /*0ae0*/  ULEA UR4, UR37, UR4, 0x18 ;  /* 0x0000000425047291 */ /* 0x002fcc000f8ec03f */
[----:B------:R-:W-:Y:S01]  /*0af0*/  IMAD.U32 R18, RZ, RZ, UR4 ;  /* 0x00000004ff127e24 */ /* 0x000fe2000f8e00ff */
[----:B------:R-:W-:-:S04]  /*0b00*/  ULDC UR4, c[0x0][0xc14] ;  /* 0x0003050000047ab9 */ /* 0x000fc80000000800 */
[----:B------:R-:W0:Y:S01]  /*0b10*/  LDS.128 R144, [R18+0x298d0] ;  /* 0x0298d00012907984 */ /* 0x000e220000000c00 */
[----:B------:R-:W-:Y:S06]  /*0b20*/  BAR.ARV 0x4, 0x180 ;  /* 0x0106000000007b1d */ /* 0x000fec0000002000 */
[----:B--2---:R-:W-:-:S04]  /*0b30*/  LOP3.LUT R0, R0, 0xfffffffb, RZ, 0xc0, !PT ;  /* 0xfffffffb00007812 */ /* 0x004fc800078ec0ff */
[----:B------:R-:W-:-:S05]  /*0b40*/  @P0 LOP3.LUT R0, R0, 0x4, RZ, 0xfc, !PT ;  /* 0x0000000400000812 */ /* 0x000fca00078efcff */
[----:B------:R1:W-:Y:S01]  /*0b50*/  STL [R1+0x18], R0 ;  /* 0x0000180001007387 */ /* 0x0003e20000100800 */
[----:B0-----:R-:W-:-:S13]  /*0b60*/  ISETP.GE.AND P0, PT, R147, UR4, PT ;  /* 0x0000000493007c0c */ /* 0x001fda000bf06270 */
[----:B-1----:R-:W-:Y:S05]  /*0b70*/  @P0 BRA `(.L_x_414) ;  /* 0x0000027000900947 */ /* 0x002fea0003800000 */
[----:B------:R-:W0:Y:S01]  /*0b80*/  S2R R0, SR_TID.X ;  /* 0x0000000000007919 */ /* 0x000e220000002100 */
[----:B------:R-:W-:Y:S01]  /*0b90*/  R2UR UR52, R18 ;  /* 0x00000000123472ca */ /* 0x000fe200000e0000 */
[----:B------:R-:W-:Y:S01]  /*0ba0*/  IMAD.MOV.U32 R223, RZ, RZ, -0x2 ;  /* 0xfffffffeffdf7424 */ /* 0x000fe200078e00ff */
[----:B------:R-:W-:Y:S01]  /*0bb0*/  MOV R19, RZ ;  /* 0x000000ff00137202 */ /* 0x000fe20000000f00 */
[----:B------:R-:W-:Y:S01]  /*0bc0*/  IMAD.MOV.U32 R171, RZ, RZ, RZ ;  /* 0x000000ffffab7224 */ /* 0x000fe200078e00ff */
[----:B------:R-:W-:Y:S01]  /*0bd0*/  ULOP3.LUT UR53, UR36, 0x1, URZ, 0xfc, !UPT ;  /* 0x0000000124357892 */ /* 0x000fe2000f8efc3f */
[----:B------:R-:W-:Y:S01]  /*0be0*/  IMAD.MOV.U32 R175, RZ, RZ, RZ ;  /* 0x000000ffffaf7224 */ /* 0x000fe200078e00ff */
[----:B------:R-:W-:Y:S01]  /*0bf0*/  UMOV UR43, URZ ;  /* 0x0000003f002b7c82 */ /* 0x000fe20008000000 */
[----:B------:R-:W-:-:S06]  /*0c00*/  IMAD.MOV.U32 R148, RZ, RZ, RZ ;  /* 0x000000ffff947224 */ /* 0x000fcc00078e00ff */
[----:B------:R-:W-:Y:S01]  /*0c10*/  UIADD3 UR52, UR52, 0x14400, URZ ;  /* 0x0001440034347890 */ /* 0x000fe2000fffe03f */
[----:B0-----:R-:W-:-:S05]  /*0c20*/  VIADD R235, R0, 0xffffff80 ;  /* 0xffffff8000eb7836 */ /* 0x001fca0000000000 */
[----:B------:R-:W-:-:S04]  /*0c30*/  SHF.R.S32.HI R0, RZ, 0x1f, R235 ;  /* 0x0000001fff007819 */ /* 0x000fc800000114eb */
[CC--:B------:R-:W-:Y:S02]  /*0c40*/  LEA.HI R2, R0.reuse, R235.reuse, RZ, 0x4 ;  /* 0x000000eb00027211 */ /* 0x0c0fe400078f20ff */
[CC--:B------:R-:W-:Y:S02]  /*0c50*/  LEA.HI R3, R0.reuse, R235.reuse, RZ, 0x5 ;  /* 0x000000eb00037211 */ /* 0x0c0fe400078f28ff */
[----:B------:R-:W-:Y:S02]  /*0c60*/  LEA.HI R5, R0, R235, RZ, 0x2 ;  /* 0x000000eb00057211 */ /* 0x000fe400078f10ff */
[----:B------:R-:W-:Y:S02]  /*0c70*/  SHF.R.S32.HI R205, RZ, 0x4, R2 ;  /* 0x00000004ffcd7819 */ /* 0x000fe40000011402 */
[----:B------:R-:W-:Y:S02]  /*0c80*/  LOP3.LUT R4, R2, 0x3fffff0, RZ, 0xc0, !PT ;  /* 0x03fffff002047812 */ /* 0x000fe400078ec0ff */
[----:B------:R-:W-:-:S02]  /*0c90*/  SHF.L.U32 R3, R3, 0x5, RZ ;  /* 0x0000000503037819 */ /* 0x000fc400000006ff */
[--C-:B------:R-:W-:Y:S01]  /*0ca0*/  SHF.R.S32.HI R6, RZ, 0x2, R5.reuse ;  /* 0x00000002ff067819 */ /* 0x100fe20000011405 */
[----:B------:R-:W-:Y:S01]  /*0cb0*/  IMAD.IADD R4, R235, 0x1, -R4 ;  /* 0x00000001eb047824 */ /* 0x000fe200078e0a04 */
[----:B------:R-:W-:Y:S02]  /*0cc0*/  LEA.HI R2, R2, R205, RZ, 0x1 ;  /* 0x000000cd02027211 */ /* 0x000fe400078f08ff */
[----:B------:R-:W-:Y:S02]  /*0cd0*/  SHF.R.S32.HI R5, RZ, 0x1f, R5 ;  /* 0x0000001fff057819 */ /* 0x000fe40000011405 */
[----:B------:R-:W-:Y:S02]  /*0ce0*/  LOP3.LUT R3, R3, 0xfffffc00, RZ, 0xc0, !PT ;  /* 0xfffffc0003037812 */ /* 0x000fe400078ec0ff */
[----:B------:R-:W-:Y:S02]  /*0cf0*/  LOP3.LUT R2, R2, 0x1ffffffe, RZ, 0xc0, !PT ;  /* 0x1ffffffe02027812 */ /* 0x000fe400078ec0ff */
[----:B------:R-:W-:Y:S01]  /*0d00*/  LEA.HI R5, R5, R6, RZ, 0x2 ;  /* 0x0000000605057211 */ /* 0x000fe200078f10ff */
[----:B------:R-:W-:-:S02]  /*0d10*/  IMAD R3, R4, 0x40, R3 ;  /* 0x0000004004037824 */ /* 0x000fc400078e0203 */
[----:B------:R-:W-:Y:S01]  /*0d20*/  IMAD.IADD R2, R205, 0x1, -R2 ;  /* 0x00000001cd027824 */ /* 0x000fe200078e0a02 */
[----:B------:R-:W-:Y:S02]  /*0d30*/  LOP3.LUT R7, R5, 0xfffffffc, RZ, 0xc0, !PT ;  /* 0xfffffffc05077812 */ /* 0x000fe400078ec0ff */
[-C--:B------:R-:W-:Y:S01]  /*0d40*/  LEA.HI R5, R235, R235.reuse, RZ, 0x1 ;  /* 0x000000ebeb057211 */ /* 0x080fe200078f08ff */
[----:B------:R-:W-:Y:S01]  /*0d50*/  IMAD R234, R2, 0x8, R3 ;  /* 0x0000000802ea7824 */ /* 0x000fe200078e0203 */
[----:B------:R-:W-:Y:S02]  /*0d60*/  LEA.HI R2, R0, R235, RZ, 0x7 ;  /* 0x000000eb00027211 */ /* 0x000fe400078f38ff */
[--C-:B------:R-:W-:Y:S02]  /*0d70*/  SHF.R.S32.HI R168, RZ, 0x1, R5.reuse ;  /* 0x00000001ffa87819 */ /* 0x100fe40000011405 */
[----:B------:R-:W-:Y:S02]  /*0d80*/  SHF.R.S32.HI R3, RZ, 0x1f, R5 ;  /* 0x0000001fff037819 */ /* 0x000fe40000011405 */
[----:B------:R-:W-:-:S02]  /*0d90*/  LOP3.LUT R4, R2, 0xffffff80, RZ, 0xc0, !PT ;  /* 0xffffff8002047812 */ /* 0x000fc400078ec0ff */
[----:B------:R-:W-:Y:S02]  /*0da0*/  LEA.HI R3, R3, R168, RZ, 0x3 ;  /* 0x000000a803037211 */ /* 0x000fe400078f18ff */
[C---:B------:R-:W-:Y:S01]  /*0db0*/  IADD3 R211, R168.reuse, 0x80, RZ ;  /* 0x00000080a8d37810 */ /* 0x040fe20007ffe0ff */
[----:B------:R-:W-:Y:S01]  /*0dc0*/  IMAD.IADD R215, R235, 0x1, -R4 ;  /* 0x00000001ebd77824 */ /* 0x000fe200078e0a04 */
[----:B------:R-:W-:Y:S02]  /*0dd0*/  LOP3.LUT R3, R3, 0xfffffff8, RZ, 0xc0, !PT ;  /* 0xfffffff803037812 */ /* 0x000fe400078ec0ff */
[----:B------:R-:W-:Y:S02]  /*0de0*/  SHF.R.S32.HI R4, RZ, 0x1f, R211 ;  /* 0x0000001fff047819 */ /* 0x000fe400000114d3 */
[----:B------:R-:W-:Y:S01]  /*0df0*/  LOP3.LUT R214, R5, 0xfffffffe, RZ, 0xc0, !PT ;  /* 0xfffffffe05d67812 */ /* 0x000fe200078ec0ff */
[----:B------:R-:W-:Y:S01]  /*0e00*/  IMAD.IADD R220, R168, 0x1, -R3 ;  /* 0x00000001a8dc7824 */ /* 0x000fe200078e0a03 */
[----:B------:R-:W-:-:S02]  /*0e10*/  IADD3 R7, R6, -R7, RZ ;  /* 0x8000000706077210 */ /* 0x000fc40007ffe0ff */
[-C--:B------:R-:W-:Y:S01]  /*0e20*/  LEA.HI R11, R211, R211.reuse, RZ, 0x1 ;  /* 0x000000d3d30b7211 */ /* 0x080fe200078f08ff */
[----:B------:R-:W-:Y:S01]  /*0e30*/  IMAD.IADD R214, R235, 0x1, -R214 ;  /* 0x00000001ebd67824 */ /* 0x000fe200078e0ad6 */
[----:B------:R-:W-:Y:S02]  /*0e40*/  LEA.HI R6, R4, R211, RZ, 0x3 ;  /* 0x000000d304067211 */ /* 0x000fe400078f18ff */
[----:B------:R-:W-:Y:S01]  /*0e50*/  SHF.L.U32 R3, R220, 0x7, RZ ;  /* 0x00000007dc037819 */ /* 0x000fe200000006ff */
[----:B------:R-:W-:Y:S01]  /*0e60*/  IMAD.SHL.U32 R22, R214, 0x10, RZ ;  /* 0x00000010d6167824 */ /* 0x000fe200078e00ff */
[----:B------:R-:W-:Y:S01]  /*0e70*/  SHF.R.S32.HI R8, RZ, 0x1f, R215 ;  /* 0x0000001fff087819 */ /* 0x000fe200000114d7 */
[----:B------:R-:W-:Y:S01]  /*0e80*/  IMAD.SHL.U32 R9, R6, 0x40, RZ ;  /* 0x0000004006097824 */ /* 0x000fe200078e00ff */
[----:B------:R-:W-:Y:S01]  /*0e90*/  LOP3.LUT R4, R11, 0x3fffffe, RZ, 0xc0, !PT ;  /* 0x03fffffe0b047812 */ /* 0x000fe200078ec0ff */
[C---:B------:R-:W-:Y:S01]  /*0ea0*/  VIADD R169, R22.reuse, 0x20 ;  /* 0x0000002016a97836 */ /* 0x040fe20000000000 */
[----:B------:R-:W-:Y:S01]  /*0eb0*/  LOP3.LUT R3, R3, 0x380, RZ, 0xc0, !PT ;  /* 0x0000038003037812 */ /* 0x000fe200078ec0ff */
[----:B------:R-:W-:Y:S01]  /*0ec0*/  VIADD R170, R22, 0x40 ;  /* 0x0000004016aa7836 */ /* 0x000fe20000000000 */
[----:B------:R-:W-:Y:S01]  /*0ed0*/  LEA.HI R5, R5, R168, RZ, 0x1 ;  /* 0x000000a805057211 */ /* 0x000fe200078f08ff */
[----:B------:R-:W-:Y:S01]  /*0ee0*/  IMAD.IADD R197, R211, 0x1, -R4 ;  /* 0x00000001d3c57824 */ /* 0x000fe200078e0a04 */
[----:B------:R-:W-:-:S02]  /*0ef0*/  LEA.HI R6, R8, R215, RZ, 0x2 ;  /* 0x000000d708067211 */ /* 0x000fc400078f10ff */
[----:B------:R-:W-:Y:S02]  /*0f00*/  LOP3.LUT R14, R9, 0xfffffe00, RZ, 0xc0, !PT ;  /* 0xfffffe00090e7812 */ /* 0x000fe400078ec0ff */
[----:B------:R-:W-:Y:S02]  /*0f10*/  SHF.R.U32.HI R4, RZ, 0x3, R3 ;  /* 0x00000003ff047819 */ /* 0x000fe40000011603 */
[----:B------:R-:W-:Y:S02]  /*0f20*/  LOP3.LUT R5, R5, 0x3fffffe, RZ, 0xc0, !PT ;  /* 0x03fffffe05057812 */ /* 0x000fe400078ec0ff */
[----:B------:R-:W-:Y:S02]  /*0f30*/  SHF.R.S32.HI R9, RZ, 0x2, R6 ;  /* 0x00000002ff097819 */ /* 0x000fe40000011406 */
[----:B------:R-:W-:Y:S02]  /*0f40*/  LOP3.LUT R3, R3, 0x10, R22, 0xf8, !PT ;  /* 0x0000001003037812 */ /* 0x000fe400078ef816 */
[----:B------:R-:W-:-:S02]  /*0f50*/  SHF.R.S32.HI R10, RZ, 0x1f, R6 ;  /* 0x0000001fff0a7819 */ /* 0x000fc40000011406 */
[----:B------:R-:W-:Y:S02]  /*0f60*/  LOP3.LUT R12, R6, 0x7ffffffc, RZ, 0xc0, !PT ;  /* 0x7ffffffc060c7812 */ /* 0x000fe400078ec0ff */
[----:B------:R-:W-:Y:S01]  /*0f70*/  LOP3.LUT R6, R3, R4, RZ, 0x3c, !PT ;  /* 0x0000000403067212 */ /* 0x000fe200078e3cff */
[----:B------:R-:W-:Y:S01]  /*0f80*/  IMAD.IADD R4, R168, 0x1, -R5 ;  /* 0x00000001a8047824 */ /* 0x000fe200078e0a05 */
[----:B------:R-:W-:Y:S01]  /*0f90*/  LEA.HI R10, R10, R9, RZ, 0x3 ;  /* 0x000000090a0a7211 */ /* 0x000fe200078f18ff */
[----:B------:R-:W-:Y:S01]  /*0fa0*/  IMAD.IADD R12, R215, 0x1, -R12 ;  /* 0x00000001d70c7824 */ /* 0x000fe200078e0a0c */
[----:B------:R-:W-:Y:S01]  /*0fb0*/  SHF.R.S32.HI R219, RZ, 0x7, R2 ;  /* 0x00000007ffdb7819 */ /* 0x000fe20000011402 */
[C---:B------:R-:W-:Y:S01]  /*0fc0*/  IMAD R174, R205.reuse, 0x8, R4 ;  /* 0x00000008cdae7824 */ /* 0x040fe200078e0204 */
[----:B------:R-:W-:Y:S01]  /*0fd0*/  LOP3.LUT R10, R10, 0xfffffff8, RZ, 0xc0, !PT ;  /* 0xfffffff80a0a7812 */ /* 0x000fe200078ec0ff */
[----:B------:R-:W-:Y:S01]  /*0fe0*/  IMAD R205, R205, 0x400, R6 ;  /* 0x00000400cdcd7824 */ /* 0x000fe200078e0206 */
[----:B------:R-:W-:Y:S01]  /*0ff0*/  LEA.HI R2, R2, R219, RZ, 0x1 ;  /* 0x000000db02027211 */ /* 0x000fe200078f08ff */
[----:B------:R-:W-:Y:S01]  /*1000*/  IMAD.SHL.U32 R174, R174, 0x40, RZ ;  /* 0x00000040aeae7824 */ /* 0x000fe200078e00ff */
[----:B------:R-:W-:Y:S01]  /*1010*/  LEA.HI R8, R8, R215, RZ, 0x5 ;  /* 0x000000d708087211 */ /* 0x000fe200078f28ff */
[----:B------:R-:W-:Y:S01]  /*1020*/  IMAD R223, R12, R223, 0xa0 ;  /* 0x000000a00cdf7424 */ /* 0x000fe200078e02df */
[----:B------:R-:W-:-:S02]  /*1030*/  SHF.R.S32.HI R4, RZ, 0x1f, R169 ;  /* 0x0000001fff047819 */ /* 0x000fc400000114a9 */
[----:B------:R-:W-:Y:S02]  /*1040*/  IADD3 R9, R9, -R10, RZ ;  /* 0x8000000a09097210 */ /* 0x000fe40007ffe0ff */
[----:B------:R-:W-:Y:S02]  /*1050*/  LOP3.LUT R2, R2, 0x3fffffe, RZ, 0xc0, !PT ;  /* 0x03fffffe02027812 */ /* 0x000fe400078ec0ff */
[----:B------:R-:W-:Y:S02]  /*1060*/  SHF.R.S32.HI R8, RZ, 0x5, R8 ;  /* 0x00000005ff087819 */ /* 0x000fe40000011408 */
[----:B------:R-:W-:Y:S02]  /*1070*/  SHF.L.U32 R172, R7, 0x7, RZ ;  /* 0x0000000707ac7819 */ /* 0x000fe400000006ff */
[----:B------:R-:W-:Y:S01]  /*1080*/  LEA.HI R3, R4, R169, RZ, 0x4 ;  /* 0x000000a904037211 */ /* 0x000fe200078f20ff */
[----:B------:R-:W-:Y:S01]  /*1090*/  IMAD R9, R8, 0x10, R9 ;  /* 0x0000001008097824 */ /* 0x000fe200078e0209 */
[----:B------:R-:W-:-:S02]  /*10a0*/  SHF.R.S32.HI R5, RZ, 0x1f, R170 ;  /* 0x0000001fff057819 */ /* 0x000fc400000114aa */
[----:B------:R-:W-:Y:S02]  /*10b0*/  LEA.HI R4, R4, R169, RZ, 0x6 ;  /* 0x000000a904047211 */ /* 0x000fe400078f30ff */
[----:B------:R-:W-:Y:S02]  /*10c0*/  IADD3 R2, R219, -R2, RZ ;  /* 0x80000002db027210 */ /* 0x000fe40007ffe0ff */
[----:B------:R-:W-:Y:S02]  /*10d0*/  LOP3.LUT R172, R172, 0x180, RZ, 0xc0, !PT ;  /* 0x00000180acac7812 */ /* 0x000fe400078ec0ff */
[----:B------:R-:W-:Y:S01]  /*10e0*/  LEA.HI R0, R0, R235, RZ, 0x3 ;  /* 0x000000eb00007211 */ /* 0x000fe200078f18ff */
[----:B------:R-:W-:Y:S01]  /*10f0*/  IMAD R224, R2, 0x40, R9 ;  /* 0x0000004002e07824 */ /* 0x000fe200078e0209 */
[CC--:B------:R-:W-:Y:S02]  /*1100*/  LEA.HI R6, R5.reuse, R170.reuse, RZ, 0x6 ;  /* 0x000000aa05067211 */ /* 0x0c0fe400078f30ff */
[----:B------:R-:W-:Y:S01]  /*1110*/  LEA.HI R221, R5, R170, RZ, 0x4 ;  /* 0x000000aa05dd7211 */ /* 0x000fe200078f20ff */
[----:B------:R-:W-:Y:S01]  /*1120*/  IMAD.SHL.U32 R5, R4, 0x80, RZ ;  /* 0x0000008004057824 */ /* 0x000fe200078e00ff */
[----:B------:R-:W-:-:S02]  /*1130*/  LOP3.LUT R4, R172, 0x30, R3, 0xf8, !PT ;  /* 0x00000030ac047812 */ /* 0x000fc400078ef803 */
[----:B------:R-:W-:Y:S02]  /*1140*/  SHF.R.U32.HI R173, RZ, 0x3, R172 ;  /* 0x00000003ffad7819 */ /* 0x000fe400000116ac */
[----:B------:R-:W-:Y:S02]  /*1150*/  LOP3.LUT R2, R0, 0x1ffffff8, RZ, 0xc0, !PT ;  /* 0x1ffffff800027812 */ /* 0x000fe400078ec0ff */
[----:B------:R-:W-:Y:S01]  /*1160*/  LOP3.LUT P0, RZ, R7, 0x2, RZ, 0xc0, !PT ;  /* 0x0000000207ff7812 */ /* 0x000fe2000780c0ff */
[----:B------:R-:W-:Y:S01]  /*1170*/  IMAD.SHL.U32 R7, R6, 0x80, RZ ;  /* 0x0000008006077824 */ /* 0x000fe200078e00ff */
[----:B------:R-:W-:Y:S01]  /*1180*/  LOP3.LUT R5, R5, 0xffffe000, RZ, 0xc0, !PT ;  /* 0xffffe00005057812 */ /* 0x000fe200078ec0ff */
[----:B------:R-:W-:Y:S01]  /*1190*/  IMAD.IADD R2, R235, 0x1, -R2 ;  /* 0x00000001eb027824 */ /* 0x000fe200078e0a02 */
[----:B------:R-:W-:Y:S02]  /*11a0*/  LOP3.LUT R4, R4, R173, RZ, 0x3c, !PT ;  /* 0x000000ad04047212 */ /* 0x000fe400078e3cff */
[----:B------:R-:W-:Y:S01]  /*11b0*/  SHF.R.S32.HI R200, RZ, 0x3, R0 ;  /* 0x00000003ffc87819 */ /* 0x000fe20000011400 */
[----:B------:R-:W-:Y:S01]  /*11c0*/  IMAD.SHL.U32 R199, R2, 0x8, RZ ;  /* 0x0000000802c77824 */ /* 0x000fe200078e00ff */
[----:B------:R-:W-:-:S02]  /*11d0*/  LOP3.LUT R0, R172, 0x10, R22, 0xf8, !PT ;  /* 0x00000010ac007812 */ /* 0x000fc400078ef816 */
[----:B------:R-:W-:Y:S02]  /*11e0*/  LOP3.LUT R6, R172, 0x30, R221, 0xf8, !PT ;  /* 0x00000030ac067812 */ /* 0x000fe400078ef8dd */
[----:B------:R-:W-:Y:S01]  /*11f0*/  IADD3 R5, R4, R174, R5 ;  /* 0x000000ae04057210 */ /* 0x000fe20007ffe005 */
[----:B------:R-:W-:Y:S01]  /*1200*/  IMAD.MOV.U32 R4, RZ, RZ, 0x20 ;  /* 0x00000020ff047424 */ /* 0x000fe200078e00ff */
[----:B------:R-:W-:Y:S02]  /*1210*/  SHF.R.S32.HI R11, RZ, 0x1, R11 ;  /* 0x00000001ff0b7819 */ /* 0x000fe4000001140b */
[-C--:B------:R-:W-:Y:S02]  /*1220*/  LOP3.LUT R203, R0, R173.reuse, RZ, 0x3c, !PT ;  /* 0x000000ad00cb7212 */ /* 0x080fe400078e3cff */
[----:B------:R-:W-:Y:S01]  /*1230*/  LOP3.LUT R7, R7, 0xffffe000, RZ, 0xc0, !PT ;  /* 0xffffe00007077812 */ /* 0x000fe200078ec0ff */
[----:B------:R-:W-:Y:S01]  /*1240*/  IMAD.SHL.U32 R11, R11, 0x80, RZ ;  /* 0x000000800b0b7824 */ /* 0x000fe200078e00ff */
[----:B------:R-:W-:Y:S01]  /*1250*/  LOP3.LUT R6, R6, R173, RZ, 0x3c, !PT ;  /* 0x000000ad06067212 */ /* 0x000fe200078e3cff */
[----:B------:R-:W-:Y:S01]  /*1260*/  IMAD.IADD R203, R174, 0x1, R203 ;  /* 0x00000001aecb7824 */ /* 0x000fe200078e02cb */
[----:B------:R-:W-:-:S02]  /*1270*/  LOP3.LUT R2, R172, 0x30, R22, 0xf8, !PT ;  /* 0x00000030ac027812 */ /* 0x000fc400078ef816 */
[----:B------:R-:W-:Y:S02]  /*1280*/  IADD3 R7, R6, R174, R7 ;  /* 0x000000ae06077210 */ /* 0x000fe40007ffe007 */
[----:B------:R-:W-:Y:S02]  /*1290*/  SHF.R.S32.HI R222, RZ, 0x4, R3 ;  /* 0x00000004ffde7819 */ /* 0x000fe40000011403 */
[----:B------:R-:W-:Y:S01]  /*12a0*/  SEL R0, R4, 0xffffffe0, !P0 ;  /* 0xffffffe004007807 */ /* 0x000fe20004000000 */
[----:B------:R-:W-:Y:S01]  /*12b0*/  IMAD.IADD R216, R18, 0x1, R7 ;  /* 0x0000000112d87824 */ /* 0x000fe200078e0207 */
[----:B------:R-:W-:Y:S02]  /*12c0*/  LOP3.LUT R3, R2, R173, RZ, 0x3c, !PT ;  /* 0x000000ad02037212 */ /* 0x000fe400078e3cff */
[----:B------:R-:W-:Y:S01]  /*12d0*/  LEA R197, R197, R14, 0x6 ;  /* 0x0000000ec5c57211 */ /* 0x000fe200078e30ff */
[----:B------:R-:W-:Y:S01]  /*12e0*/  IMAD.IADD R204, R0, 0x1, R203 ;  /* 0x0000000100cc7824 */ /* 0x000fe200078e02cb */
[----:B------:R-:W-:-:S02]  /*12f0*/  SHF.L.U32 R16, R214, 0x3, RZ ;  /* 0x00000003d6107819 */ /* 0x000fc400000006ff */
[----:B------:R-:W-:Y:S02]  /*1300*/  LOP3.LUT R196, R11, 0x180, RZ, 0xc0, !PT ;  /* 0x000001800bc47812 */ /* 0x000fe400078ec0ff */
[----:B------:R-:W-:Y:S02]  /*1310*/  SHF.R.S32.HI R221, RZ, 0x4, R221 ;  /* 0x00000004ffdd7819 */ /* 0x000fe400000114dd */
[C---:B------:R-:W-:Y:S02]  /*1320*/  IADD3 R218, R18.reuse, R174, R3 ;  /* 0x000000ae12da7210 */ /* 0x040fe40007ffe003 */
[----:B------:R-:W-:Y:S02]  /*1330*/  IADD3 R217, R18, R5, RZ ;  /* 0x0000000512d97210 */ /* 0x000fe40007ffe0ff */
[----:B------:R-:W-:-:S07]  /*1340*/  IADD3 R213, R0, UR52, R203 ;  /* 0x0000003400d57c10 */ /* 0x000fce000fffe0cb */
.L_x_608:
[----:B0-----:R-:W0:Y:S02]  /*1350*/  LDC.64 R206, c[0x0][0xc60] ;  /* 0x00031800ffce7b82 */ /* 0x001e240000000a00 */
[----:B0-----:R-:W-:-:S06]  /*1360*/  IMAD.WIDE R206, R147, 0x4, R206 ;  /* 0x0000000493ce7825 */ /* 0x001fcc00078e02ce */
[----:B--2---:R-:W2:Y:S01]  /*1370*/  LDG.E R206, desc[UR54][R206.64] ;  /* 0x00000036cece7981 */ /* 0x004ea2000c1e1900 */
[----:B------:R-:W-:Y:S05]  /*1380*/  YIELD ;  /* 0x0000000000007946 */ /* 0x000fea0003800000 */
[----:B------:R-:W-:Y:S01]  /*1390*/  ULDC.64 UR4, c[0x0][0xa28] ;  /* 0x00028a0000047ab9 */ /* 0x000fe20000000a00 */
[----:B------:R-:W-:Y:S01]  /*13a0*/  ULDC.64 UR8, c[0x0][0xa18] ;  /* 0x0002860000087ab9 */ /* 0x000fe20000000a00 */
[----:B------:R-:W-:Y:S01]  /*13b0*/  ISETP.NE.U32.AND P1, PT, RZ, UR4, PT ;  /* 0x00000004ff007c0c */ /* 0x000fe2000bf25070 */
[----:B------:R-:W-:Y:S01]  /*13c0*/  ULDC.64 UR6, c[0x0][0xa08] ;  /* 0x0002820000067ab9 */ /* 0x000fe20000000a00 */
[----:B---345:R-:W-:Y:S01]  /*13d0*/  MOV R9, RZ ;  /* 0x000000ff00097202 */ /* 0x038fe20000000f00 */
[----:B------:R-:W-:Y:S01]  /*13e0*/  IMAD.MOV.U32 R27, RZ, RZ, RZ ;  /* 0x000000ffff1b7224 */ /* 0x000fe200078e00ff */
[----:B------:R-:W-:-:S02]  /*13f0*/  ISETP.NE.AND.EX P1, PT, RZ, UR5, PT, P1 ;  /* 0x00000005ff007c0c */ /* 0x000fc4000bf25310 */
[----:B------:R-:W-:-:S04]  /*1400*/  ISETP.NE.U32.AND P0, PT, RZ, UR6, PT ;  /* 0x00000006ff007c0c */ /* 0x000fc8000bf05070 */
[----:B------:R-:W-:Y:S02]  /*1410*/  ISETP.NE.AND.EX P0, PT, RZ, UR7, PT, P0 ;  /* 0x00000007ff007c0c */ /* 0x000fe4000bf05300 */
[----:B--2---:R-:W-:Y:S01]  /*1420*/  SHF.R.S32.HI R210, RZ, 0x1f, R206 ;  /* 0x0000001fffd27819 */ /* 0x004fe200000114ce */
[----:B------:R-:W-:-:S04]  /*1430*/  IMAD.SHL.U32 R208, R206, 0x4, RZ ;  /* 0x00000004ced07824 */ /* 0x000fc800078e00ff */
[C---:B------:R-:W-:Y:S02]  /*1440*/  @P1 LEA R2, P2, R206.reuse, UR4, 0x2 ;  /* 0x00000004ce021c11 */ /* 0x040fe4000f8410ff */
[C-C-:B------:R-:W-:Y:S02]  /*1450*/  SHF.L.U64.HI R209, R206.reuse, 0x2, R210.reuse ;  /* 0x00000002ced17819 */ /* 0x140fe400000102d2 */
[----:B------:R-:W-:Y:S02]  /*1460*/  @P1 LEA.HI.X R3, R206, UR5, R210, 0x2, P2 ;  /* 0x00000005ce031c11 */ /* 0x000fe400090f14d2 */
[----:B------:R-:W-:Y:S01]  /*1470*/  ISETP.NE.U32.AND P2, PT, RZ, UR8, PT ;  /* 0x00000008ff007c0c */ /* 0x000fe2000bf45070 */
[----:B------:R-:W-:Y:S01]  /*1480*/  ULDC UR4, c[0x0][0x288] ;  /* 0x0000a20000047ab9 */ /* 0x000fe20000000800 */
[----:B------:R-:W-:Y:S01]  /*1490*/  IADD3 R6, P3, R208, UR6, RZ ;  /* 0x00000006d0067c10 */ /* 0x000fe2000ff7e0ff */
[----:B------:R0:W5:Y:S01]  /*14a0*/  @P1 LDG.E R9, desc[UR54][R2.64] ;  /* 0x0000003602091981 */ /* 0x000162000c1e1900 */
[----:B------:R-:W-:Y:S01]  /*14b0*/  ISETP.NE.AND.EX P2, PT, RZ, UR9, PT, P2 ;  /* 0x00000009ff007c0c */ /* 0x000fe2000bf45320 */
[----:B------:R-:W-:Y:S01]  /*14c0*/  IMAD.U32 R159, RZ, RZ, UR4 ;  /* 0x00000004ff9f7e24 */ /* 0x000fe2000f8e00ff */
[----:B------:R-:W-:Y:S01]  /*14d0*/  IADD3.X R7, R209, UR7, RZ, P3, !PT ;  /* 0x00000007d1077c10 */ /* 0x000fe20009ffe4ff */
[----:B------:R-:W-:-:S04]  /*14e0*/  ULDC.64 UR4, c[0x0][0x3f8] ;  /* 0x0000fe0000047ab9 */ /* 0x000fc80000000a00 */
[----:B------:R1:W5:Y:S06]  /*14f0*/  @P0 LDG.E R27, desc[UR54][R6.64] ;  /* 0x00000036061b0981 */ /* 0x00036c000c1e1900 */
[----:B------:R-:W-:-:S04]  /*1500*/  @P2 IADD3 R4, P1, R208, UR8, RZ ;  /* 0x00000008d0042c10 */ /* 0x000fc8000ff3e0ff */
[----:B------:R-:W-:-:S05]  /*1510*/  @P2 IADD3.X R5, R209, UR9, RZ, P1, !PT ;  /* 0x00000009d1052c10 */ /* 0x000fca0008ffe4ff */
[----:B------:R1:W5:Y:S01]  /*1520*/  @P2 LDG.E R159, desc[UR54][R4.64] ;  /* 0x00000036049f2981 */ /* 0x000362000c1e1900 */
[----:B------:R-:W-:-:S03]  /*1530*/  UISETP.NE.U32.AND UP0, UPT, UR4, URZ, UPT ;  /* 0x0000003f0400728c */ /* 0x000fc6000bf05070 */
[----:B------:R-:W-:Y:S01]  /*1540*/  ULDC UR4, c[0x0][0x404] ;  /* 0x0001010000047ab9 */ /* 0x000fe20000000800 */
[----:B------:R-:W-:-:S03]  /*1550*/  UISETP.NE.AND.EX UP0, UPT, UR5, URZ, UPT, UP0 ;  /* 0x0000003f0500728c */ /* 0x000fc6000bf05300 */
[----:B------:R-:W-:Y:S01]  /*1560*/  ULDC UR5, c[0x0][0x2e0] ;  /* 0x0000b80000057ab9 */ /* 0x000fe20000000800 */
[----:B------:R-:W-:-:S04]  /*1570*/  USEL UR4, UR4, 0x1, UP0 ;  /* 0x0000000104047887 */ /* 0x000fc80008000000 */
[----:B------:R-:W-:-:S03]  /*1580*/  UIMAD UR4, UR4, UR5, URZ ;  /* 0x00000005040472a4 */ /* 0x000fc6000f8e023f */
[----:B------:R-:W-:Y:S02]  /*1590*/  ULDC UR5, c[0x0][0x338] ;  /* 0x0000ce0000057ab9 */ /* 0x000fe40000000800 */
[----:B0-----:R-:W-:Y:S02]  /*15a0*/  IMAD.U32 R2, RZ, RZ, UR5 ;  /* 0x00000005ff027e24 */ /* 0x001fe4000f8e00ff */
[----:B------:R-:W-:Y:S01]  /*15b0*/  IMAD.U32 R26, RZ, RZ, UR4 ;  /* 0x00000004ff1a7e24 */ /* 0x000fe2000f8e00ff */
[----:B------:R-:W-:Y:S01]  /*15c0*/  MOV R25, R206 ;  /* 0x000000ce00197202 */ /* 0x000fe20000000f00 */
[----:B-1----:R-:W-:Y:S06]  /*15d0*/  @P2 BRA `(.L_x_415) ;  /* 0x0000000000242947 */ /* 0x002fec0003800000 */
[----:B------:R-:W-:Y:S02]  /*15e0*/  ULDC.64 UR4, c[0x0][0xa00] ;  /* 0x0002800000047ab9 */ /* 0x000fe40000000a00 */
[----:B------:R-:W-:-:S04]  /*15f0*/  ISETP.NE.U32.AND P1, PT, RZ, UR4, PT ;  /* 0x00000004ff007c0c */ /* 0x000fc8000bf25070 */
[----:B------:R-:W-:-:S13]  /*1600*/  ISETP.NE.AND.EX P1, PT, RZ, UR5, PT, P1 ;  /* 0x00000005ff007c0c */ /* 0x000fda000bf25310 */
[----:B------:R-:W-:Y:S05]  /*1610*/  @!P1 BRA `(.L_x_415) ;  /* 0x0000000000149947 */ /* 0x000fea0003800000 */
[----:B------:R-:W0:Y:S02]  /*1620*/  LDC.64 R4, c[0x0][0xa00] ;  /* 0x00028000ff047b82 */ /* 0x000e240000000a00 */
[----:B0-----:R-:W-:-:S05]  /*1630*/  IMAD.WIDE R4, R25, 0x4, R4 ;  /* 0x0000000419047825 */ /* 0x001fca00078e0204 */
[----:B-----5:R-:W2:Y:S04]  /*1640*/  LDG.E R159, desc[UR54][R4.64] ;  /* 0x00000036049f7981 */ /* 0x020ea8000c1e1900 */
[----:B------:R-:W2:Y:S02]  /*1650*/  LDG.E R0, desc[UR54][R4.64+0x4] ;  /* 0x0000043604007981 */ /* 0x000ea4000c1e1900 */
[----:B--2---:R-:W-:-:S07]  /*1660*/  IMAD.IADD R159, R0, 0x1, -R159 ;  /* 0x00000001009f7824 */ /* 0x004fce00078e0a9f */
.L_x_415:
[----:B------:R-:W-:Y:S01]  /*1670*/  ULDC.64 UR4, c[0x0][0xa20] ;  /* 0x0002880000047ab9 */ /* 0x000fe20000000a00 */
[----:B------:R-:W-:Y:S01]  /*1680*/  IMAD.MOV.U32 R212, RZ, RZ, R145 ;  /* 0x000000ffffd47224 */ /* 0x000fe200078e0091 */
[----:B------:R-:W-:Y:S02]  /*1690*/  ISETP.NE.U32.AND P1, PT, RZ, UR4, PT ;  /* 0x00000004ff007c0c */ /* 0x000fe4000bf25070 */
[----:B------:R-:W-:Y:S02]  /*16a0*/  MOV R207, R146 ;  /* 0x0000009200cf7202 */ /* 0x000fe40000000f00 */
[----:B------:R-:W-:-:S13]  /*16b0*/  ISETP.NE.AND.EX P1, PT, RZ, UR5, PT, P1 ;  /* 0x00000005ff007c0c */ /* 0x000fda000bf25310 */
[----:B------:R-:W-:Y:S05]  /*16c0*/  @!P1 BRA `(.L_x_416) ;  /* 0x0000000000109947 */ /* 0x000fea0003800000 */
[----:B------:R-:W-:-:S04]  /*16d0*/  IADD3 R4, P0, R208, UR4, RZ ;  /* 0x00000004d0047c10 */ /* 0x000fc8000ff1e0ff */
[----:B------:R-:W-:-:S05]  /*16e0*/  IADD3.X R5, R209, UR5, RZ, P0, !PT ;  /* 0x00000005d1057c10 */ /* 0x000fca00087fe4ff */
[----:B------:R0:W5:Y:S01]  /*16f0*/  LDG.E R26, desc[UR54][R4.64] ;  /* 0x00000036041a7981 */ /* 0x000162000c1e1900 */
[----:B------:R-:W-:Y:S05]  /*1700*/  BRA `(.L_x_417) ;  /* 0x0000000000107947 */ /* 0x000fea0003800000 */
.L_x_416:
[----:B------:R-:W-:Y:S05]  /*1710*/  @!P0 BRA `(.L_x_417) ;  /* 0x00000000000c8947 */ /* 0x000fea0003800000 */
[----:B------:R-:W2:Y:S04]  /*1720*/  LDG.E R3, desc[UR54][R6.64] ;  /* 0x0000003606037981 */ /* 0x000ea8000c1e1900 */
[----:B------:R-:W2:Y:S02]  /*1730*/  LDG.E R26, desc[UR54][R6.64+0x4] ;  /* 0x00000436061a7981 */ /* 0x000ea4000c1e1900 */
[----:B--2---:R-:W-:-:S07]  /*1740*/  IMAD.IADD R26, R26, 0x1, -R3 ;  /* 0x000000011a1a7824 */ /* 0x004fce00078e0a03 */
.L_x_417:
[----:B------:R-:W-:Y:S02]  /*1750*/  ULDC.64 UR4, c[0x0][0xa10] ;  /* 0x0002840000047ab9 */ /* 0x000fe40000000a00 */
[----:B------:R-:W-:-:S04]  /*1760*/  ISETP.NE.U32.AND P0, PT, RZ, UR4, PT ;  /* 0x00000004ff007c0c */ /* 0x000fc8000bf05070 */
[----:B------:R-:W-:Y:S01]  /*1770*/  ISETP.NE.AND.EX P0, PT, RZ, UR5, PT, P0 ;  /* 0x00000005ff007c0c */ /* 0x000fe2000bf05300 */
[----:B-----5:R-:W-:Y:S01]  /*1780*/  IMAD.IADD R9, R26, 0x1, -R9 ;  /* 0x000000011a097824 */ /* 0x020fe200078e0a09 */
[----:B------:R-:W-:-:S11]  /*1790*/  ULDC.64 UR4, c[0x0][0xa30] ;  /* 0x00028c0000047ab9 */ /* 0x000fd60000000a00 */
[----:B0-----:R-:W0:Y:S02]  /*17a0*/  @P0 LDC.64 R4, c[0x0][0xa10] ;  /* 0x00028400ff040b82 */ /* 0x001e240000000a00 */
[----:B0-----:R-:W-:-:S05]  /*17b0*/  @P0 IMAD.WIDE R4, R25, 0x4, R4 ;  /* 0x0000000419040825 */ /* 0x001fca00078e0204 */
[----:B------:R-:W2:Y:S04]  /*17c0*/  @P0 LDG.E R0, desc[UR54][R4.64] ;  /* 0x0000003604000981 */ /* 0x000ea8000c1e1900 */
[----:B------:R0:W2:Y:S01]  /*17d0*/  @P0 LDG.E R3, desc[UR54][R4.64+0x4] ;  /* 0x0000043604030981 */ /* 0x0000a2000c1e1900 */
[----:B------:R-:W-:Y:S01]  /*17e0*/  ISETP.NE.U32.AND P1, PT, RZ, UR4, PT ;  /* 0x00000004ff007c0c */ /* 0x000fe2000bf25070 */
[----:B------:R-:W-:-:S03]  /*17f0*/  IMAD.MOV.U32 R121, RZ, RZ, R26 ;  /* 0x000000ffff797224 */ /* 0x000fc600078e001a */
[----:B------:R-:W-:Y:S01]  /*1800*/  ISETP.NE.AND.EX P1, PT, RZ, UR5, PT, P1 ;  /* 0x00000005ff007c0c */ /* 0x000fe2000bf25310 */
[----:B0-----:R-:W-:-:S05]  /*1810*/  IMAD.MOV R4, RZ, RZ, -R9 ;  /* 0x000000ffff047224 */ /* 0x001fca00078e0a09 */
[----:B------:R-:W-:-:S07]  /*1820*/  VIMNMX R4, RZ, R4, !PT ;  /* 0x00000004ff047248 */ /* 0x000fce0007fe0100 */
[----:B------:R-:W-:-:S04]  /*1830*/  @P1 IADD3 R6, P2, R208, UR4, RZ ;  /* 0x00000004d0061c10 */ /* 0x000fc8000ff5e0ff */
[----:B------:R-:W-:-:S05]  /*1840*/  @P1 IADD3.X R7, R209, UR5, RZ, P2, !PT ;  /* 0x00000005d1071c10 */ /* 0x000fca00097fe4ff */
[----:B------:R0:W5:Y:S01]  /*1850*/  @P1 LDG.E R121, desc[UR54][R6.64] ;  /* 0x0000003606791981 */ /* 0x000162000c1e1900 */
[----:B--2---:R-:W-:-:S05]  /*1860*/  @P0 IADD3 R2, -R0, R3, RZ ;  /* 0x0000000300020210 */ /* 0x004fca0007ffe1ff */
[----:B------:R-:W-:-:S04]  /*1870*/  IMAD.IADD R147, R9, 0x1, R2 ;  /* 0x0000000109937824 */ /* 0x000fc800078e0202 */
[----:B------:R-:W-:-:S04]  /*1880*/  VIADD R0, R147, 0x9f ;  /* 0x0000009f93007836 */ /* 0x000fc80000000000 */
[----:B------:R-:W-:-:S05]  /*1890*/  IMAD.HI R0, R0, 0x66666667, RZ ;  /* 0x6666666700007827 */ /* 0x000fca00078e02ff */
[----:B------:R-:W-:-:S04]  /*18a0*/  SHF.R.U32.HI R161, RZ, 0x1f, R0 ;  /* 0x0000001fffa17819 */ /* 0x000fc80000011600 */
[----:B------:R-:W-:-:S05]  /*18b0*/  LEA.HI.SX32 R161, R0, R161, 0x1a ;  /* 0x000000a100a17211 */ /* 0x000fca00078fd2ff */
[----:B------:R-:W-:-:S05]  /*18c0*/  IMAD R3, R161, 0xa0, -R9 ;  /* 0x000000a0a1037824 */ /* 0x000fca00078e0a09 */
[----:B------:R-:W-:-:S04]  /*18d0*/  VIMNMX R3, R3, R2, PT ;  /* 0x0000000203037248 */ /* 0x000fc80003fe0100 */
[----:B------:R-:W-:Y:S01]  /*18e0*/  ISETP.GT.AND P0, PT, R3, R4, PT ;  /* 0x000000040300720c */ /* 0x000fe20003f04270 */
[----:B------:R-:W-:-:S05]  /*18f0*/  IMAD.WIDE.U32 R4, R4, -0x33333333, RZ ;  /* 0xcccccccd04047825 */ /* 0x000fca00078e00ff */
[----:B------:R-:W-:-:S05]  /*1900*/  SHF.R.U32.HI R120, RZ, 0x7, R5 ;  /* 0x00000007ff787819 */ /* 0x000fca0000011605 */
[----:B------:R-:W-:Y:S02]  /*1910*/  IMAD.MOV.U32 R24, RZ, RZ, R120 ;  /* 0x000000ffff187224 */ /* 0x000fe400078e0078 */
[----:B------:R-:W-:-:S05]  /*1920*/  @P0 IADD3 R0, R3, 0x9f, RZ ;  /* 0x0000009f03000810 */ /* 0x000fca0007ffe0ff */
[----:B------:R-:W-:-:S05]  /*1930*/  @P0 IMAD.HI R0, R0, 0x66666667, RZ ;  /* 0x6666666700000827 */ /* 0x000fca00078e02ff */
[----:B------:R-:W-:-:S04]  /*1940*/  @P0 SHF.R.U32.HI R3, RZ, 0x1f, R0 ;  /* 0x0000001fff030819 */ /* 0x000fc80000011600 */
[----:B------:R-:W-:Y:S02]  /*1950*/  @P0 LEA.HI.SX32 R24, R0, R3, 0x1a ;  /* 0x0000000300180211 */ /* 0x000fe400078fd2ff */
[----:B------:R-:W-:Y:S02]  /*1960*/  PLOP3.LUT P0, PT, PT, PT, PT, 0x80, 0x0 ;  /* 0x000000000000781c */ /* 0x000fe40003f0f070 */
[----:B------:R-:W-:-:S13]  /*1970*/  ISETP.GT.AND P1, PT, R24, R120, PT ;  /* 0x000000781800720c */ /* 0x000fda0003f24270 */
[----:B0-----:R-:W-:Y:S05]  /*1980*/  @!P1 BRA `(.L_x_418) ;  /* 0x000000e0003c9947 */ /* 0x001fea0003800000 */
[----:B------:R-:W-:Y:S01]  /*1990*/  VIADD R0, R18, 0x1a400 ;  /* 0x0001a40012007836 */ /* 0x000fe20000000000 */
[----:B------:R-:W-:Y:S04]  /*19a0*/  BSSY B6, `(.L_x_419) ;  /* 0x0000013000067945 */ /* 0x000fe80003800000 */
[----:B------:R-:W-:-:S13]  /*19b0*/  LOP3.LUT P0, RZ, R0, 0x1bf, RZ, 0xc0, !PT ;  /* 0x000001bf00ff7812 */ /* 0x000fda000780c0ff */
[----:B------:R-:W-:Y:S05]  /*19c0*/  @!P0 BRA `(.L_x_420) ;  /* 0x0000000000408947 */ /* 0x000fea0003800000 */
[----:B------:R-:W-:Y:S01]  /*19d0*/  MOV R0, 0x0 ;  /* 0x0000000000007802 */ /* 0x000fe20000000f00 */
[----:B------:R-:W-:Y:S01]  /*19e0*/  ULDC.64 UR4, c[0x4][0xc8] ;  /* 0x0100320000047ab9 */ /* 0x000fe20000000a00 */
[----:B------:R-:W-:Y:S01]  /*19f0*/  ULDC.64 UR6, c[0x4][0x28] ;  /* 0x01000a0000067ab9 */ /* 0x000fe20000000a00 */
[----:B------:R-:W-:Y:S01]  /*1a00*/  IMAD.U32 R4, RZ, RZ, UR4 ;  /* 0x00000004ff047e24 */ /* 0x000fe2000f8e00ff */
[----:B------:R0:W1:Y:S01]  /*1a10*/  LDC.64 R14, c[0x4][R0] ;  /* 0x01000000000e7b82 */ /* 0x0000620000000a00 */
[----:B------:R-:W-:Y:S01]  /*1a20*/  MOV R5, UR5 ;  /* 0x0000000500057c02 */ /* 0x000fe20008000f00 */
[----:B------:R-:W-:Y:S01]  /*1a30*/  ULDC.64 UR4, c[0x4][0xd0] ;  /* 0x0100340000047ab9 */ /* 0x000fe20000000a00 */
[----:B------:R-:W-:Y:S01]  /*1a40*/  IMAD.U32 R10, RZ, RZ, UR6 ;  /* 0x00000006ff0a7e24 */ /* 0x000fe2000f8e00ff */
[----:B------:R-:W-:Y:S01]  /*1a50*/  MOV R11, UR7 ;  /* 0x00000007000b7c02 */ /* 0x000fe20008000f00 */
[----:B------:R-:W-:Y:S02]  /*1a60*/  IMAD.U32 R6, RZ, RZ, UR4 ;  /* 0x00000004ff067e24 */ /* 0x000fe4000f8e00ff */
[----:B------:R-:W-:-:S02]  /*1a70*/  IMAD.U32 R7, RZ, RZ, UR5 ;  /* 0x00000005ff077e24 */ /* 0x000fc4000f8e00ff */
[----:B------:R-:W-:Y:S02]  /*1a80*/  IMAD.MOV.U32 R8, RZ, RZ, 0x70 ;  /* 0x00000070ff087424 */ /* 0x000fe400078e00ff */
[----:B------:R-:W-:Y:S02]  /*1a90*/  IMAD.MOV.U32 R12, RZ, RZ, 0x1 ;  /* 0x00000001ff0c7424 */ /* 0x000fe400078e00ff */
[----:B0-----:R-:W-:-:S07]  /*1aa0*/  IMAD.MOV.U32 R13, RZ, RZ, RZ ;  /* 0x000000ffff0d7224 */ /* 0x001fce00078e00ff */
[----:B------:R-:W-:-:S07]  /*1ab0*/  LEPC R20, `(.L_x_420) ;  /* 0x000000001014794e */ /* 0x000fce0000000000 */
[----:B-1---5:R-:W-:Y:S05]  /*1ac0*/  CALL.ABS.NOINC R14 ;  /* 0x000000000e007343 */ /* 0x022fea0003c00000 */
.L_x_420:
[----:B------:R-:W-:Y:S05]  /*1ad0*/  BSYNC B6 ;  /* 0x0000000000067941 */ /* 0x000fea0003800000 */
.L_x_419:
[----:B------:R-:W-:Y:S01]  /*1ae0*/  IADD3 R0, R18, 0xa400, RZ ;  /* 0x0000a40012007810 */ /* 0x000fe20007ffe0ff */
[----:B------:R-:W-:Y:S03]  /*1af0*/  BSSY B6, `(.L_x_421) ;  /* 0x0000013000067945 */ /* 0x000fe60003800000 */
[----:B------:R-:W-:-:S13]  /*1b00*/  LOP3.LUT P0, RZ, R0, 0x3ff, RZ, 0xc0, !PT ;  /* 0x000003ff00ff7812 */ /* 0x000fda000780c0ff */
[----:B------:R-:W-:Y:S05]  /*1b10*/  @!P0 BRA `(.L_x_422) ;  /* 0x0000000000408947 */ /* 0x000fea0003800000 */
[----:B------:R-:W-:Y:S01]  /*1b20*/  MOV R0, 0x0 ;  /* 0x0000000000007802 */ /* 0x000fe20000000f00 */
[----:B------:R-:W-:Y:S01]  /*1b30*/  ULDC.64 UR4, c[0x4][0xc8] ;  /* 0x0100320000047ab9 */ /* 0x000fe20000000a00 */
[----:B------:R-:W-:Y:S01]  /*1b40*/  ULDC.64 UR6, c[0x4][0xd0] ;  /* 0x0100340000067ab9 */ /* 0x000fe20000000a00 */
[----:B------:R-:W-:Y:S01]  /*1b50*/  IMAD.U32 R4, RZ, RZ, UR4 ;  /* 0x00000004ff047e24 */ /* 0x000fe2000f8e00ff */
[----:B------:R0:W1:Y:S01]  /*1b60*/  LDC.64 R14, c[0x4][R0] ;  /* 0x01000000000e7b82 */ /* 0x0000620000000a00 */
[----:B------:R-:W-:Y:S01]  /*1b70*/  IMAD.U32 R5, RZ, RZ, UR5 ;  /* 0x00000005ff057e24 */ /* 0x000fe2000f8e00ff */
[----:B------:R-:W-:Y:S01]  /*1b80*/  ULDC.64 UR4, c[0x4][0x20] ;  /* 0x0100080000047ab9 */ /* 0x000fe20000000a00 */
[----:B------:R-:W-:Y:S01]  /*1b90*/  IMAD.U32 R6, RZ, RZ, UR6 ;  /* 0x00000006ff067e24 */ /* 0x000fe2000f8e00ff */
[----:B------:R-:W-:Y:S01]  /*1ba0*/  MOV R7, UR7 ;  /* 0x0000000700077c02 */ /* 0x000fe20008000f00 */
[----:B------:R-:W-:Y:S01]  /*1bb0*/  IMAD.U32 R10, RZ, RZ, UR4 ;  /* 0x00000004ff0a7e24 */ /* 0x000fe2000f8e00ff */
[----:B------:R-:W-:Y:S01]  /*1bc0*/  MOV R12, 0x1 ;  /* 0x00000001000c7802 */ /* 0x000fe20000000f00 */
[----:B------:R-:W-:-:S02]  /*1bd0*/  IMAD.U32 R11, RZ, RZ, UR5 ;  /* 0x00000005ff0b7e24 */ /* 0x000fc4000f8e00ff */
[----:B------:R-:W-:Y:S02]  /*1be0*/  IMAD.MOV.U32 R8, RZ, RZ, 0x70 ;  /* 0x00000070ff087424 */ /* 0x000fe400078e00ff */
[----:B0-----:R-:W-:-:S07]  /*1bf0*/  IMAD.MOV.U32 R13, RZ, RZ, RZ ;  /* 0x000000ffff0d7224 */ /* 0x001fce00078e00ff */
[----:B------:R-:W-:-:S07]  /*1c00*/  LEPC R20, `(.L_x_422) ;  /* 0x000000001014794e */ /* 0x000fce0000000000 */
[----:B-1---5:R-:W-:Y:S05]  /*1c10*/  CALL.ABS.NOINC R14 ;  /* 0x000000000e007343 */ /* 0x022fea0003c00000 */
.L_x_422:
[----:B------:R-:W-:Y:S05]  /*1c20*/  BSYNC B6 ;  /* 0x0000000000067941 */ /* 0x000fea0003800000 */
.L_x_421:
[----:B------:R-:W-:Y:S01]  /*1c30*/  ULDC.64 UR4, c[0x0][0x9f8] ;  /* 0x00027e0000047ab9 */ /* 0x000fe20000000a00 */
[----:B------:R-:W2:Y:S01]  /*1c40*/  LDL.LU R13, [R1+0x18] ;  /* 0x00001800010d7983 */ /* 0x000ea20000300800 */
[----:B------:R-:W-:Y:S01]  /*1c50*/  ISETP.NE.U32.AND P0, PT, RZ, UR4, PT ;  /* 0x00000004ff007c0c */ /* 0x000fe2000bf05070 */
[----:B------:R-:W0:Y:S08]  /*1c60*/  LDC R0, c[0x0][0x428] ;  /* 0x00010a00ff007b82 */ /* 0x000e300000000800 */
[----:B------:R-:W1:Y:S01]  /*1c70*/  LDC.64 R112, c[0x0][0x2f0] ;  /* 0x0000bc00ff707b82 */ /* 0x000e620000000a00 */
[----:B------:R-:W-:Y:S01]  /*1c80*/  ISETP.NE.AND.EX P0, PT, RZ, UR5, PT, P0 ;  /* 0x00000005ff007c0c */ /* 0x000fe2000bf05300 */
[----:B------:R-:W3:Y:S01]  /*1c90*/  S2R R20, SR_TID.X ;  /* 0x0000000000147919 */ /* 0x000ee20000002100 */
[----:B------:R-:W-:Y:S01]  /*1ca0*/  IMAD.IADD R99, R27, 0x1, R26 ;  /* 0x000000011b637824 */ /* 0x000fe200078e021a */
[----:B------:R-:W-:Y:S01]  /*1cb0*/  ULDC.64 UR6, c[0x0][0xa08] ;  /* 0x0002820000067ab9 */ /* 0x000fe20000000a00 */
[----:B------:R-:W-:Y:S01]  /*1cc0*/  IMAD.MOV.U32 R7, RZ, RZ, R146 ;  /* 0x000000ffff077224 */ /* 0x000fe200078e0092 */
[----:B------:R-:W-:-:S02]  /*1cd0*/  SHF.R.S32.HI R137, RZ, 0x1f, R168 ;  /* 0x0000001fff897819 */ /* 0x000fc400000114a8 */
[----:B------:R-:W-:Y:S01]  /*1ce0*/  SHF.R.S32.HI R23, RZ, 0x1f, R22 ;  /* 0x0000001fff177819 */ /* 0x000fe20000011416 */
[----:B------:R-:W4:Y:S05]  /*1cf0*/  LDC.64 R100, c[0x0][0x3e8] ;  /* 0x0000fa00ff647b82 */ /* 0x000f2a0000000a00 */
[----:B------:R-:W-:-:S03]  /*1d00*/  @P0 IADD3 R4, P1, R208, UR4, RZ ;  /* 0x00000004d0040c10 */ /* 0x000fc6000ff3e0ff */
[----:B------:R-:W4:Y:S01]  /*1d10*/  LDC R97, c[0x0][0x3d4] ;  /* 0x0000f500ff617b82 */ /* 0x000f220000000800 */
[----:B------:R-:W-:Y:S01]  /*1d20*/  @P0 IADD3.X R5, R209, UR5, RZ, P1, !PT ;  /* 0x00000005d1050c10 */ /* 0x000fe20008ffe4ff */
[----:B------:R-:W-:-:S04]  /*1d30*/  ULDC.64 UR4, c[0x0][0x2f8] ;  /* 0x0000be0000047ab9 */ /* 0x000fc80000000a00 */
[----:B------:R3:W2:Y:S01]  /*1d40*/  @P0 LDG.E R25, desc[UR54][R4.64] ;  /* 0x0000003604190981 */ /* 0x0006a2000c1e1900 */
[----:B0-----:R-:W-:Y:S01]  /*1d50*/  ISETP.NE.AND P0, PT, R0, 0x1, PT ;  /* 0x000000010000780c */ /* 0x001fe20003f05270 */
[----:B------:R-:W0:Y:S01]  /*1d60*/  LDC.64 R106, c[0x0][0x3d8] ;  /* 0x0000f600ff6a7b82 */ /* 0x000e220000000a00 */
[----:B------:R-:W-:-:S05]  /*1d70*/  SHF.R.S32.HI R14, RZ, 0x1f, R99 ;  /* 0x0000001fff0e7819 */ /* 0x000fca0000011463 */
[-C--:B-1----:R-:W-:Y:S02]  /*1d80*/  IMAD R6, R14, R112.reuse, RZ ;  /* 0x000000700e067224 */ /* 0x082fe400078e02ff */
[----:B---3--:R-:W-:Y:S01]  /*1d90*/  IMAD.WIDE.U32 R4, R99, R112, RZ ;  /* 0x0000007063047225 */ /* 0x008fe200078e00ff */
[----:B------:R-:W-:-:S03]  /*1da0*/  SHF.R.U32.HI R20, RZ, 0x7, R20 ;  /* 0x00000007ff147819 */ /* 0x000fc60000011614 */
[----:B------:R-:W1:Y:S08]  /*1db0*/  @P0 LDC R3, c[0x0][0x42c] ;  /* 0x00010b00ff030b82 */ /* 0x000e700000000800 */
[----:B------:R-:W3:Y:S01]  /*1dc0*/  @P0 LDC R9, c[0x0][0x430] ;  /* 0x00010c00ff090b82 */ /* 0x000ee20000000800 */
[----:B-1----:R-:W-:-:S04]  /*1dd0*/  @P0 IMAD.HI.U32 R0, R146, R3, RZ ;  /* 0x0000000392000227 */ /* 0x002fc800078e00ff */
[----:B------:R-:W-:Y:S01]  /*1de0*/  IMAD R3, R99, R113, R6 ;  /* 0x0000007163037224 */ /* 0x000fe200078e0206 */
[----:B---3--:R-:W-:Y:S02]  /*1df0*/  @P0 SHF.R.U32.HI R7, RZ, R9, R0 ;  /* 0x00000009ff070219 */ /* 0x008fe40000011600 */
[----:B------:R-:W-:Y:S02]  /*1e00*/  ISETP.NE.U32.AND P0, PT, RZ, UR6, PT ;  /* 0x00000006ff007c0c */ /* 0x000fe4000bf05070 */
[----:B------:R-:W-:Y:S02]  /*1e10*/  SHF.R.S32.HI R8, RZ, 0x1f, R7 ;  /* 0x0000001fff087819 */ /* 0x000fe40000011407 */
[----:B------:R-:W-:Y:S02]  /*1e20*/  IADD3 R5, R5, R3, RZ ;  /* 0x0000000305057210 */ /* 0x000fe40007ffe0ff */
[----:B------:R-:W-:Y:S01]  /*1e30*/  ISETP.NE.AND.EX P0, PT, RZ, UR7, PT, P0 ;  /* 0x00000007ff007c0c */ /* 0x000fe2000bf05300 */
[----:B------:R-:W-:Y:S01]  /*1e40*/  IMAD R0, R8, UR4, RZ ;  /* 0x0000000408007c24 */ /* 0x000fe2000f8e02ff */
[----:B------:R-:W-:Y:S01]  /*1e50*/  ISETP.NE.AND P6, PT, R20, 0x1, PT ;  /* 0x000000011400780c */ /* 0x000fe20003fc5270 */
[----:B------:R-:W-:-:S04]  /*1e60*/  IMAD.WIDE.U32 R4, R7, UR4, R4 ;  /* 0x0000000407047c25 */ /* 0x000fc8000f8e0004 */
[----:B------:R-:W-:Y:S01]  /*1e70*/  IMAD R3, R7, UR5, R0 ;  /* 0x0000000507037c24 */ /* 0x000fe2000f8e0200 */
[----:B------:R-:W-:-:S03]  /*1e80*/  ULDC.64 UR4, c[0x0][0x300] ;  /* 0x0000c00000047ab9 */ /* 0x000fc60000000a00 */
[----:B------:R-:W-:Y:S02]  /*1e90*/  IMAD.IADD R5, R5, 0x1, R3 ;  /* 0x0000000105057824 */ /* 0x000fe400078e0203 */
[----:B------:R-:W-:-:S04]  /*1ea0*/  IMAD R6, R137, R112, RZ ;  /* 0x0000007089067224 */ /* 0x000fc800078e02ff */
[C---:B------:R-:W-:Y:S01]  /*1eb0*/  IMAD R9, R168.reuse, R113, R6 ;  /* 0x00000071a8097224 */ /* 0x040fe200078e0206 */
[----:B------:R-:W-:Y:S02]  /*1ec0*/  SHF.R.S32.HI R17, RZ, 0x1f, R16 ;  /* 0x0000001fff117819 */ /* 0x000fe40000011410 */
[-C--:B----4-:R-:W-:Y:S01]  /*1ed0*/  ISETP.GE.AND P3, PT, R169, R97.reuse, PT ;  /* 0x00000061a900720c */ /* 0x090fe20003f66270 */
[----:B------:R-:W-:Y:S01]  /*1ee0*/  IMAD.WIDE.U32 R102, R168, R100, R22 ;  /* 0x00000064a8667225 */ /* 0x000fe200078e0016 */
[----:B------:R-:W-:-:S03]  /*1ef0*/  ISETP.GE.AND P5, PT, R170, R97, PT ;  /* 0x00000061aa00720c */ /* 0x000fc60003fa6270 */
[----:B------:R-:W-:-:S04]  /*1f00*/  IMAD.WIDE.U32 R104, R168, R100, R16 ;  /* 0x00000064a8687225 */ /* 0x000fc800078e0010 */
[-C--:B0-----:R-:W-:Y:S02]  /*1f10*/  IMAD R11, R137, R106.reuse, RZ ;  /* 0x0000006a890b7224 */ /* 0x081fe400078e02ff */
[----:B------:R-:W-:-:S04]  /*1f20*/  IMAD.WIDE.U32 R110, R168, R106, R16 ;  /* 0x0000006aa86e7225 */ /* 0x000fc800078e0010 */
[C---:B------:R-:W-:Y:S02]  /*1f30*/  IMAD R11, R168.reuse, R107, R11 ;  /* 0x0000006ba80b7224 */ /* 0x040fe400078e020b */
[----:B------:R-:W-:-:S03]  /*1f40*/  IMAD.WIDE.U32 R108, R168, R106, R22 ;  /* 0x0000006aa86c7225 */ /* 0x000fc600078e0016 */
[----:B------:R-:W-:Y:S01]  /*1f50*/  IADD3 R111, R111, R11, RZ ;  /* 0x0000000b6f6f7210 */ /* 0x000fe20007ffe0ff */
[----:B------:R-:W-:Y:S01]  /*1f60*/  IMAD.IADD R109, R11, 0x1, R109 ;  /* 0x000000010b6d7824 */ /* 0x000fe200078e026d */
[C---:B------:R-:W-:Y:S01]  /*1f70*/  SHF.L.U64.HI R125, R112.reuse, 0x7, R113 ;  /* 0x00000007707d7819 */ /* 0x040fe20000010271 */
[----:B------:R-:W-:Y:S02]  /*1f80*/  IMAD.SHL.U32 R128, R112, 0x80, RZ ;  /* 0x0000008070807824 */ /* 0x000fe400078e00ff */
[----:B------:R-:W-:Y:S02]  /*1f90*/  IMAD.MOV.U32 R119, RZ, RZ, 0x20 ;  /* 0x00000020ff777424 */ /* 0x000fe400078e00ff */
[----:B-----5:R-:W-:-:S04]  /*1fa0*/  IMAD.WIDE.U32 R110, R121, R106, R110 ;  /* 0x0000006a796e7225 */ /* 0x020fc800078e006e */
[----:B------:R-:W-:-:S04]  /*1fb0*/  IMAD.WIDE.U32 R108, R121, R106, R108 ;  /* 0x0000006a796c7225 */ /* 0x000fc800078e006c */
[----:B------:R-:W-:Y:S02]  /*1fc0*/  IMAD.MOV.U32 R118, RZ, RZ, 0x40 ;  /* 0x00000040ff767424 */ /* 0x000fe400078e00ff */
[----:B------:R-:W-:Y:S02]  /*1fd0*/  VIADD R160, R20, 0x8 ;  /* 0x0000000814a07836 */ /* 0x000fe40000000000 */
[----:B------:R-:W-:Y:S01]  /*1fe0*/  IMAD R123, R107, 0xa0, RZ ;  /* 0x000000a06b7b7824 */ /* 0x000fe200078e02ff */
[----:B------:R-:W-:Y:S02]  /*1ff0*/  SHF.R.S32.HI R144, RZ, 0x1f, R211 ;  /* 0x0000001fff907819 */ /* 0x000fe400000114d3 */
[----:B--2---:R-:W-:Y:S02]  /*2000*/  SHF.R.S32.HI R0, RZ, 0x1f, R25 ;  /* 0x0000001fff007819 */ /* 0x004fe40000011419 */
[----:B------:R-:W-:Y:S02]  /*2010*/  SEL R115, R25, RZ, !P0 ;  /* 0x000000ff19737207 */ /* 0x000fe40004000000 */
[----:B------:R-:W-:-:S05]  /*2020*/  SEL R12, R0, RZ, !P0 ;  /* 0x000000ff000c7207 */ /* 0x000fca0004000000 */
[----:B------:R-:W-:Y:S02]  /*2030*/  IMAD R0, R12, UR4, RZ ;  /* 0x000000040c007c24 */ /* 0x000fe4000f8e02ff */
[----:B------:R-:W-:-:S04]  /*2040*/  IMAD.WIDE.U32 R116, R115, UR4, R4 ;  /* 0x0000000473747c25 */ /* 0x000fc8000f8e0004 */
[----:B------:R-:W-:Y:S02]  /*2050*/  IMAD R3, R115, UR5, R0 ;  /* 0x0000000573037c24 */ /* 0x000fe4000f8e0200 */
[----:B------:R-:W-:Y:S01]  /*2060*/  IMAD.WIDE.U32 R4, R168, R112, R22 ;  /* 0x00000070a8047225 */ /* 0x000fe200078e0016 */
[----:B------:R-:W-:Y:S05]  /*2070*/  @!P6 WARPSYNC.ALL ;  /* 0x000000000000e948 */ /* 0x000fea0003800000 */
[----:B------:R-:W-:Y:S01]  /*2080*/  IMAD.IADD R0, R117, 0x1, R3 ;  /* 0x0000000175007824 */ /* 0x000fe200078e0203 */
[----:B------:R-:W-:Y:S01]  /*2090*/  ULDC.64 UR4, c[0x0][0x320] ;  /* 0x0000c80000047ab9 */ /* 0x000fe20000000a00 */
[----:B------:R-:W-:Y:S01]  /*20a0*/  @!P6 BAR.SYNC.DEFER_BLOCKING 0x9, 0x100 ;  /* 0x024400000000eb1d */ /* 0x000fe20000010000 */
[----:B------:R-:W-:Y:S01]  /*20b0*/  IADD3 R3, P0, R116, R4, RZ ;  /* 0x0000000474037210 */ /* 0x000fe20007f1e0ff */
[----:B------:R-:W-:-:S03]  /*20c0*/  IMAD R6, R8, UR4, RZ ;  /* 0x0000000408067c24 */ /* 0x000fc6000f8e02ff */
[----:B------:R-:W-:Y:S01]  /*20d0*/  IADD3.X R4, R0, R5, R9, P0, !PT ;  /* 0x0000000500047210 */ /* 0x000fe200007fe409 */
[C---:B------:R-:W-:Y:S02]  /*20e0*/  IMAD R5, R7.reuse, UR5, R6 ;  /* 0x0000000507057c24 */ /* 0x040fe4000f8e0206 */
[----:B------:R-:W-:Y:S01]  /*20f0*/  IMAD.WIDE.U32 R6, R7, UR4, R22 ;  /* 0x0000000407067c25 */ /* 0x000fe2000f8e0016 */
[----:B------:R-:W-:Y:S02]  /*2100*/  ULDC UR4, c[0x0][0x2e4] ;  /* 0x0000b90000047ab9 */ /* 0x000fe40000000800 */
[----:B------:R-:W-:Y:S01]  /*2110*/  ISETP.GE.AND P1, PT, R169, UR4, PT ;  /* 0x00000004a9007c0c */ /* 0x000fe2000bf26270 */
[----:B------:R-:W-:Y:S01]  /*2120*/  IMAD.IADD R7, R7, 0x1, R5 ;  /* 0x0000000107077824 */ /* 0x000fe200078e0205 */
[C---:B------:R-:W-:Y:S02]  /*2130*/  IADD3 R9, R22.reuse, 0xa0, RZ ;  /* 0x000000a016097810 */ /* 0x040fe40007ffe0ff */
[----:B------:R-:W-:Y:S01]  /*2140*/  SEL R5, RZ, 0xffffffff, P1 ;  /* 0xffffffffff057807 */ /* 0x000fe20000800000 */
[----:B------:R-:W-:Y:S01]  /*2150*/  VIADD R8, R22, 0x80 ;  /* 0x0000008016087836 */ /* 0x000fe20000000000 */
[----:B------:R-:W-:-:S02]  /*2160*/  ISETP.GE.AND P4, PT, R9, UR4, PT ;  /* 0x0000000409007c0c */ /* 0x000fc4000bf86270 */
[C---:B------:R-:W-:Y:S01]  /*2170*/  ISETP.GE.AND P0, PT, R22.reuse, UR4, PT ;  /* 0x0000000416007c0c */ /* 0x040fe2000bf06270 */
[----:B------:R-:W-:Y:S02]  /*2180*/  IMAD.SHL.U32 R9, R5, 0x2, RZ ;  /* 0x0000000205097824 */ /* 0x000fe400078e00ff */
[----:B------:R-:W-:Y:S01]  /*2190*/  VIADD R5, R22, 0x60 ;  /* 0x0000006016057836 */ /* 0x000fe20000000000 */
[----:B------:R-:W-:Y:S02]  /*21a0*/  ISETP.GE.AND P2, PT, R8, UR4, PT ;  /* 0x0000000408007c0c */ /* 0x000fe4000bf46270 */
[----:B------:R-:W-:Y:S02]  /*21b0*/  SEL R8, RZ, 0x1, P0 ;  /* 0x00000001ff087807 */ /* 0x000fe40000000000 */
[----:B------:R-:W-:Y:S02]  /*21c0*/  ISETP.GE.AND P0, PT, R170, UR4, PT ;  /* 0x00000004aa007c0c */ /* 0x000fe4000bf06270 */
[----:B------:R-:W-:Y:S01]  /*21d0*/  ISETP.GE.AND P1, PT, R5, UR4, PT ;  /* 0x0000000405007c0c */ /* 0x000fe2000bf26270 */
[----:B------:R-:W-:Y:S01]  /*21e0*/  ULDC.64 UR4, c[0x0][0x328] ;  /* 0x0000ca0000047ab9 */ /* 0x000fe20000000a00 */
[----:B------:R-:W-:-:S02]  /*21f0*/  LOP3.LUT R8, R9, 0x2, R8, 0xe2, !PT ;  /* 0x0000000209087812 */ /* 0x000fc400078ee208 */
[----:B------:R-:W-:Y:S02]  /*2200*/  SEL R9, RZ, 0x4, P0 ;  /* 0x00000004ff097807 */ /* 0x000fe40000000000 */
[----:B------:R-:W-:-:S04]  /*2210*/  SEL R10, RZ, 0x8, P1 ;  /* 0x00000008ff0a7807 */ /* 0x000fc80000800000 */
[----:B------:R-:W-:Y:S01]  /*2220*/  LOP3.LUT R8, R10, R8, R9, 0xfe, !PT ;  /* 0x000000080a087212 */ /* 0x000fe200078efe09 */
[----:B------:R-:W-:Y:S01]  /*2230*/  IMAD R10, R12, UR4, RZ ;  /* 0x000000040c0a7c24 */ /* 0x000fe2000f8e02ff */
[----:B------:R-:W-:-:S03]  /*2240*/  SEL R9, RZ, 0x10, P2 ;  /* 0x00000010ff097807 */ /* 0x000fc60001000000 */
[C---:B------:R-:W-:Y:S02]  /*2250*/  IMAD R31, R115.reuse, UR5, R10 ;  /* 0x00000005731f7c24 */ /* 0x040fe4000f8e020a */
[----:B------:R-:W-:Y:S01]  /*2260*/  IMAD.WIDE.U32 R114, R115, UR4, R6 ;  /* 0x0000000473727c25 */ /* 0x000fe2000f8e0006 */
[----:B------:R-:W-:-:S03]  /*2270*/  LOP3.LUT R33, R8, R9, RZ, 0xfc, !PT ;  /* 0x0000000908217212 */ /* 0x000fc600078efcff */
[----:B------:R-:W-:Y:S01]  /*2280*/  IMAD R6, R137, R100, RZ ;  /* 0x0000006489067224 */ /* 0x000fe200078e02ff */
[----:B------:R-:W-:-:S03]  /*2290*/  ISETP.GE.AND P0, PT, R22, R97, PT ;  /* 0x000000611600720c */ /* 0x000fc60003f06270 */
[----:B------:R-:W-:Y:S01]  /*22a0*/  IMAD R9, R168, R101, R6 ;  /* 0x00000065a8097224 */ /* 0x000fe200078e0206 */
[C---:B------:R-:W-:Y:S02]  /*22b0*/  SEL R6, R97.reuse, RZ, P3 ;  /* 0x000000ff61067207 */ /* 0x040fe40001800000 */
[----:B------:R-:W-:Y:S01]  /*22c0*/  SEL R7, R97, RZ, P0 ;  /* 0x000000ff61077207 */ /* 0x000fe20000000000 */
[----:B------:R-:W-:Y:S02]  /*22d0*/  IMAD.IADD R105, R105, 0x1, R9 ;  /* 0x0000000169697824 */ /* 0x000fe400078e0209 */
[----:B------:R-:W-:Y:S01]  /*22e0*/  IMAD.IADD R103, R9, 0x1, R103 ;  /* 0x0000000109677824 */ /* 0x000fe200078e0267 */
[----:B------:R-:W-:Y:S01]  /*22f0*/  SEL R9, R97, RZ, P5 ;  /* 0x000000ff61097207 */ /* 0x000fe20002800000 */
[----:B------:R-:W-:Y:S01]  /*2300*/  IMAD.IADD R8, R169, 0x1, R6 ;  /* 0x00000001a9087824 */ /* 0x000fe200078e0206 */
[----:B------:R-:W-:Y:S02]  /*2310*/  IADD3 R7, R22, R7, RZ ;  /* 0x0000000716077210 */ /* 0x000fe40007ffe0ff */
[----:B------:R-:W-:Y:S01]  /*2320*/  LOP3.LUT R13, R13, 0xfffffffe, RZ, 0xc0, !PT ;  /* 0xfffffffe0d0d7812 */ /* 0x000fe200078ec0ff */
[----:B------:R-:W-:Y:S01]  /*2330*/  IMAD.IADD R12, R170, 0x1, R9 ;  /* 0x00000001aa0c7824 */ /* 0x000fe200078e0209 */
[----:B------:R-:W-:-:S02]  /*2340*/  SHF.R.S32.HI R6, RZ, 0x1f, R7 ;  /* 0x0000001fff067819 */ /* 0x000fc40000011407 */
[----:B------:R-:W-:Y:S02]  /*2350*/  SHF.R.S32.HI R9, RZ, 0x1f, R8 ;  /* 0x0000001fff097819 */ /* 0x000fe40000011408 */
[----:B------:R-:W-:Y:S02]  /*2360*/  @P5 LOP3.LUT R13, R13, 0x1, RZ, 0xfc, !PT ;  /* 0x000000010d0d5812 */ /* 0x000fe400078efcff */
[CC--:B------:R-:W-:Y:S02]  /*2370*/  LEA.HI R21, R6.reuse, R7.reuse, RZ, 0x4 ;  /* 0x0000000706157211 */ /* 0x0c0fe400078f20ff */
[CC--:B------:R-:W-:Y:S02]  /*2380*/  LEA.HI R25, R9.reuse, R8.reuse, RZ, 0x4 ;  /* 0x0000000809197211 */ /* 0x0c0fe400078f20ff */
[----:B------:R-:W-:Y:S02]  /*2390*/  LEA.HI R7, R6, R7, RZ, 0x6 ;  /* 0x0000000706077211 */ /* 0x000fe400078f30ff */
[----:B------:R-:W-:Y:S01]  /*23a0*/  LEA.HI R8, R9, R8, RZ, 0x6 ;  /* 0x0000000809087211 */ /* 0x000fe200078f30ff */
[----:B------:R0:W-:Y:S01]  /*23b0*/  STL [R1+0x18], R13 ;  /* 0x0000180d01007387 */ /* 0x0001e20000100800 */
[----:B------:R-:W-:-:S02]  /*23c0*/  SHF.R.S32.HI R7, RZ, 0x6, R7 ;  /* 0x00000006ff077819 */ /* 0x000fc40000011407 */
[----:B------:R-:W-:Y:S02]  /*23d0*/  SHF.R.S32.HI R9, RZ, 0x6, R8 ;  /* 0x00000006ff097819 */ /* 0x000fe40000011408 */
[C---:B------:R-:W-:Y:S01]  /*23e0*/  LOP3.LUT R10, R172.reuse, 0x30, R25, 0xf8, !PT ;  /* 0x00000030ac0a7812 */ /* 0x040fe200078ef819 */
[C---:B------:R-:W-:Y:S01]  /*23f0*/  IMAD R135, R7.reuse, 0x2800, R174 ;  /* 0x0000280007877824 */ /* 0x040fe200078e02ae */
[----:B------:R-:W-:Y:S02]  /*2400*/  LOP3.LUT R8, R172, 0x30, R21, 0xf8, !PT ;  /* 0x00000030ac087812 */ /* 0x000fe400078ef815 */
[----:B0-----:R-:W-:Y:S01]  /*2410*/  SHF.R.S32.HI R13, RZ, 0x1f, R12 ;  /* 0x0000001fff0d7819 */ /* 0x001fe2000001140c */
[----:B------:R-:W-:Y:S01]  /*2420*/  IMAD R133, R7, 0x2800, R197 ;  /* 0x0000280007857824 */ /* 0x000fe200078e02c5 */
[----:B------:R-:W-:Y:S01]  /*2430*/  SHF.R.U32.HI R6, RZ, 0x3, R196 ;  /* 0x00000003ff067819 */ /* 0x000fe200000116c4 */
[----:B------:R-:W-:Y:S01]  /*2440*/  IMAD R134, R9, 0x2800, R174 ;  /* 0x0000280009867824 */ /* 0x000fe200078e02ae */
[----:B------:R-:W-:-:S02]  /*2450*/  LEA.HI R27, R13, R12, RZ, 0x4 ;  /* 0x0000000c0d1b7211 */ /* 0x000fc400078f20ff */
[----:B------:R-:W-:Y:S02]  /*2460*/  LOP3.LUT R11, R196, 0x30, R21, 0xf8, !PT ;  /* 0x00000030c40b7812 */ /* 0x000fe400078ef815 */
[-C--:B------:R-:W-:Y:S02]  /*2470*/  LOP3.LUT R7, R10, R173.reuse, RZ, 0x3c, !PT ;  /* 0x000000ad0a077212 */ /* 0x080fe400078e3cff */
[----:B------:R-:W-:Y:S02]  /*2480*/  LEA.HI R12, R13, R12, RZ, 0x6 ;  /* 0x0000000c0d0c7211 */ /* 0x000fe400078f30ff */
[----:B------:R-:W-:Y:S02]  /*2490*/  LOP3.LUT R8, R8, R173, RZ, 0x3c, !PT ;  /* 0x000000ad08087212 */ /* 0x000fe400078e3cff */
[----:B------:R-:W-:Y:S02]  /*24a0*/  LOP3.LUT R10, R11, R6, RZ, 0x3c, !PT ;  /* 0x000000060b0a7212 */ /* 0x000fe400078e3cff */
[----:B------:R-:W-:-:S02]  /*24b0*/  IADD3 R134, R134, R7, RZ ;  /* 0x0000000786867210 */ /* 0x000fc40007ffe0ff */
[----:B------:R-:W-:Y:S02]  /*24c0*/  SHF.R.S32.HI R12, RZ, 0x6, R12 ;  /* 0x00000006ff0c7819 */ /* 0x000fe4000001140c */
[C---:B------:R-:W-:Y:S01]  /*24d0*/  LOP3.LUT R7, R196.reuse, 0x30, R25, 0xf8, !PT ;  /* 0x00000030c4077812 */ /* 0x040fe200078ef819 */
[----:B------:R-:W-:Y:S01]  /*24e0*/  IMAD.IADD R135, R135, 0x1, R8 ;  /* 0x0000000187877824 */ /* 0x000fe200078e0208 */
[----:B------:R-:W-:Y:S01]  /*24f0*/  LOP3.LUT R11, R196, 0x30, R27, 0xf8, !PT ;  /* 0x00000030c40b7812 */ /* 0x000fe200078ef81b */
[----:B------:R-:W-:Y:S01]  /*2500*/  IMAD R131, R9, 0x2800, R197 ;  /* 0x0000280009837824 */ /* 0x000fe200078e02c5 */
[----:B------:R-:W-:Y:S01]  /*2510*/  LOP3.LUT R8, R172, 0x30, R27, 0xf8, !PT ;  /* 0x00000030ac087812 */ /* 0x000fe200078ef81b */
[----:B------:R-:W-:Y:S01]  /*2520*/  IMAD.IADD R133, R133, 0x1, R10 ;  /* 0x0000000185857824 */ /* 0x000fe200078e020a */
[----:B------:R-:W-:Y:S01]  /*2530*/  SHF.R.S32.HI R9, RZ, 0x1f, R121 ;  /* 0x0000001fff097819 */ /* 0x000fe20000011479 */
[----:B------:R-:W-:Y:S01]  /*2540*/  IMAD R130, R12, 0x2800, R197 ;  /* 0x000028000c827824 */ /* 0x000fe200078e02c5 */
[----:B------:R-:W-:-:S02]  /*2550*/  LOP3.LUT R10, R7, R6, RZ, 0x3c, !PT ;  /* 0x00000006070a7212 */ /* 0x000fc400078e3cff */
[----:B------:R-:W-:Y:S02]  /*2560*/  LOP3.LUT R11, R11, R6, RZ, 0x3c, !PT ;  /* 0x000000060b0b7212 */ /* 0x000fe400078e3cff */
[----:B------:R-:W-:Y:S01]  /*2570*/  LOP3.LUT R7, R8, R173, RZ, 0x3c, !PT ;  /* 0x000000ad08077212 */ /* 0x000fe200078e3cff */
[----:B------:R-:W-:Y:S01]  /*2580*/  IMAD R8, R9, R106, RZ ;  /* 0x0000006a09087224 */ /* 0x000fe200078e02ff */
[----:B------:R-:W-:Y:S01]  /*2590*/  IADD3 R130, R130, R11, RZ ;  /* 0x0000000b82827210 */ /* 0x000fe20007ffe0ff */
[----:B------:R-:W-:Y:S01]  /*25a0*/  IMAD.IADD R131, R131, 0x1, R10 ;  /* 0x0000000183837824 */ /* 0x000fe200078e020a */
[----:B------:R-:W-:Y:S01]  /*25b0*/  R2P PR, R220, 0x6 ;  /* 0x00000006dc007804 */ /* 0x000fe20000000000 */
[----:B------:R-:W-:Y:S02]  /*25c0*/  IMAD R11, R113, 0xa0, RZ ;  /* 0x000000a0710b7824 */ /* 0x000fe400078e02ff */
[----:B------:R-:W-:Y:S02]  /*25d0*/  IMAD R10, R9, R100, RZ ;  /* 0x00000064090a7224 */ /* 0x000fe400078e02ff */
[----:B------:R-:W-:Y:S01]  /*25e0*/  IMAD.WIDE.U32 R112, R112, 0xa0, RZ ;  /* 0x000000a070707825 */ /* 0x000fe200078e00ff */
[----:B------:R-:W-:-:S03]  /*25f0*/  SEL R30, RZ, 0x20, P4 ;  /* 0x00000020ff1e7807 */ /* 0x000fc60002000000 */
[C---:B------:R-:W-:Y:S02]  /*2600*/  IMAD R15, R121.reuse, R107, R8 ;  /* 0x0000006b790f7224 */ /* 0x040fe400078e0208 */
[----:B------:R-:W-:Y:S01]  /*2610*/  IMAD R132, R12, 0x2800, R174 ;  /* 0x000028000c847824 */ /* 0x000fe200078e02ae */
[C---:B------:R-:W-:Y:S01]  /*2620*/  SHF.L.U64.HI R9, R100.reuse, 0x7, R101 ;  /* 0x0000000764097819 */ /* 0x040fe20000010265 */
[----:B------:R-:W-:Y:S01]  /*2630*/  IMAD R29, R121, R101, R10 ;  /* 0x00000065791d7224 */ /* 0x000fe200078e020a */
[----:B------:R-:W-:Y:S01]  /*2640*/  SHF.L.U32 R10, R100, 0x7, RZ ;  /* 0x00000007640a7819 */ /* 0x000fe200000006ff */
[----:B------:R-:W-:Y:S01]  /*2650*/  IMAD R13, R101, 0xa0, RZ ;  /* 0x000000a0650d7824 */ /* 0x000fe200078e02ff */
[----:B------:R-:W-:Y:S01]  /*2660*/  SEL R119, R119, 0xffffffe0, !P1 ;  /* 0xffffffe077777807 */ /* 0x000fe20004800000 */
[----:B------:R-:W-:Y:S01]  /*2670*/  IMAD.WIDE.U32 R104, R121, R100, R104 ;  /* 0x0000006479687225 */ /* 0x000fe200078e0068 */
[----:B------:R-:W-:-:S03]  /*2680*/  IADD3 R98, P1, R168, R99, RZ ;  /* 0x00000063a8627210 */ /* 0x000fc60007f3e0ff */
[----:B------:R-:W-:Y:S01]  /*2690*/  IMAD.WIDE.U32 R102, R121, R100, R102 ;  /* 0x0000006479667225 */ /* 0x000fe200078e0066 */
[----:B------:R-:W-:-:S03]  /*26a0*/  LOP3.LUT R20, R21, 0xfffffff0, RZ, 0xc0, !PT ;  /* 0xfffffff015147812 */ /* 0x000fc600078ec0ff */
[----:B------:R-:W-:Y:S02]  /*26b0*/  IMAD.IADD R122, R113, 0x1, R11 ;  /* 0x00000001717a7824 */ /* 0x000fe400078e020b */
[----:B------:R-:W-:Y:S01]  /*26c0*/  IMAD.WIDE.U32 R100, R100, 0xa0, RZ ;  /* 0x000000a064647825 */ /* 0x000fe200078e00ff */
[----:B------:R-:W-:-:S03]  /*26d0*/  SEL R118, R118, 0xffffffc0, !P2 ;  /* 0xffffffc076767807 */ /* 0x000fc60005000000 */
[----:B------:R-:W-:Y:S02]  /*26e0*/  IMAD.IADD R11, R111, 0x1, R15 ;  /* 0x000000016f0b7824 */ /* 0x000fe400078e020f */
[----:B------:R-:W-:Y:S01]  /*26f0*/  IMAD.IADD R12, R15, 0x1, R109 ;  /* 0x000000010f0c7824 */ /* 0x000fe200078e026d */
[----:B------:R-:W-:Y:S01]  /*2700*/  SHF.R.S32.HI R15, RZ, 0x4, R21 ;  /* 0x00000004ff0f7819 */ /* 0x000fe20000011415 */
[----:B------:R-:W-:Y:S01]  /*2710*/  IMAD.IADD R132, R132, 0x1, R7 ;  /* 0x0000000184847824 */ /* 0x000fe200078e0207 */
[C---:B------:R-:W-:Y:S01]  /*2720*/  SHF.L.U64.HI R7, R106.reuse, 0x7, R107 ;  /* 0x000000076a077819 */ /* 0x040fe2000001026b */
[C---:B------:R-:W-:Y:S01]  /*2730*/  IMAD.SHL.U32 R8, R106.reuse, 0x80, RZ ;  /* 0x000000806a087824 */ /* 0x040fe200078e00ff */
[----:B------:R-:W-:Y:S01]  /*2740*/  SHF.R.S32.HI R21, RZ, 0x4, R25 ;  /* 0x00000004ff157819 */ /* 0x000fe20000011419 */
[----:B------:R-:W-:Y:S01]  /*2750*/  IMAD.WIDE.U32 R106, R106, 0xa0, RZ ;  /* 0x000000a06a6a7825 */ /* 0x000fe200078e00ff */
[----:B------:R-:W-:Y:S02]  /*2760*/  SHF.R.S32.HI R26, RZ, 0x4, R27 ;  /* 0x00000004ff1a7819 */ /* 0x000fe4000001141b */
[----:B------:R-:W-:-:S02]  /*2770*/  LOP3.LUT R37, R33, R30, RZ, 0xfc, !PT ;  /* 0x0000001e21257212 */ /* 0x000fc400078efcff */
[----:B------:R-:W-:Y:S02]  /*2780*/  LOP3.LUT R25, R25, 0xfffffff0, RZ, 0xc0, !PT ;  /* 0xfffffff019197812 */ /* 0x000fe400078ec0ff */
[----:B------:R-:W-:Y:S02]  /*2790*/  LOP3.LUT R27, R27, 0xfffffff0, RZ, 0xc0, !PT ;  /* 0xfffffff01b1b7812 */ /* 0x000fe400078ec0ff */
[----:B------:R-:W-:Y:S02]  /*27a0*/  IADD3.X R99, R14, R137, RZ, P1, !PT ;  /* 0x000000890e637210 */ /* 0x000fe40000ffe4ff */
[----:B------:R-:W-:Y:S01]  /*27b0*/  IADD3 R124, R101, R13, RZ ;  /* 0x0000000d657c7210 */ /* 0x000fe20007ffe0ff */
[----:B------:R-:W-:Y:S01]  /*27c0*/  IMAD.IADD R13, R105, 0x1, R29 ;  /* 0x00000001690d7824 */ /* 0x000fe200078e021d */
[----:B------:R-:W-:Y:S01]  /*27d0*/  LOP3.LUT R32, R33, 0x1, RZ, 0xc0, !PT ;  /* 0x0000000121207812 */ /* 0x000fe200078ec0ff */
[----:B------:R-:W-:Y:S01]  /*27e0*/  IMAD.SHL.U32 R97, R97, 0x2, RZ ;  /* 0x0000000261617824 */ /* 0x000fe200078e00ff */
[----:B------:R-:W-:Y:S01]  /*27f0*/  IADD3 R14, R29, R103, RZ ;  /* 0x000000671d0e7210 */ /* 0x000fe20007ffe0ff */
[----:B------:R-:W-:Y:S01]  /*2800*/  IMAD.IADD R129, R119, 0x1, R118 ;  /* 0x0000000177817824 */ /* 0x000fe200078e0276 */
[----:B------:R-:W-:Y:S01]  /*2810*/  LOP3.LUT R33, R37, 0x2, RZ, 0xc0, !PT ;  /* 0x0000000225217812 */ /* 0x000fe200078ec0ff */
[----:B------:R-:W-:Y:S01]  /*2820*/  IMAD.IADD R123, R107, 0x1, R123 ;  /* 0x000000016b7b7824 */ /* 0x000fe200078e027b */
[----:B------:R-:W-:Y:S01]  /*2830*/  LOP3.LUT R34, R37, 0x4, RZ, 0xc0, !PT ;  /* 0x0000000425227812 */ /* 0x000fe200078ec0ff */
[----:B------:R-:W-:Y:S01]  /*2840*/  IMAD.IADD R31, R115, 0x1, R31 ;  /* 0x00000001731f7824 */ /* 0x000fe200078e021f */
[----:B------:R-:W-:-:S02]  /*2850*/  LOP3.LUT R35, R37, 0x8, RZ, 0xc0, !PT ;  /* 0x0000000825237812 */ /* 0x000fc400078ec0ff */
[C---:B------:R-:W-:Y:S02]  /*2860*/  LOP3.LUT R36, R37.reuse, 0x10, RZ, 0xc0, !PT ;  /* 0x0000001025247812 */ /* 0x040fe400078ec0ff */
[----:B------:R-:W-:Y:S02]  /*2870*/  SHF.R.S32.HI R28, RZ, 0x1f, R20 ;  /* 0x0000001fff1c7819 */ /* 0x000fe40000011414 */
[----:B------:R-:W-:Y:S02]  /*2880*/  SHF.R.S32.HI R29, RZ, 0x1f, R25 ;  /* 0x0000001fff1d7819 */ /* 0x000fe40000011419 */
[----:B------:R-:W-:Y:S02]  /*2890*/  SHF.R.S32.HI R30, RZ, 0x1f, R27 ;  /* 0x0000001fff1e7819 */ /* 0x000fe4000001141b */
[----:B------:R-:W-:-:S07]  /*28a0*/  LOP3.LUT R37, R37, 0x20, RZ, 0xc0, !PT ;  /* 0x0000002025257812 */ /* 0x000fce00078ec0ff */
.L_x_522:
[----:B0-23--:R-:W2:Y:S01]  /*28b0*/  LDL.LU R40, [R1+0x18] ;  /* 0x0000180001287983 */ /* 0x00dea20000300800 */
[----:B------:R-:W0:Y:S01]  /*28c0*/  LDC.64 R126, c[0x0][0x2d8] ;  /* 0x0000b600ff7e7b82 */ /* 0x000e220000000a00 */
[----:B------:R-:W-:Y:S01]  /*28d0*/  VIADD R43, R24, 0xffffffff ;  /* 0xffffffff182b7836 */ /* 0x000fe20000000000 */
[----:B------:R-:W-:Y:S05]  /*28e0*/  YIELD ;  /* 0x0000000000007946 */ /* 0x000fea0003800000 */
[----:B------:R-:W-:Y:S01]  /*28f0*/  ISETP.GT.AND P4, PT, R43, R120, PT ;  /* 0x000000782b00720c */ /* 0x000fe20003f84270 */
[----:B------:R-:W1:Y:S01]  /*2900*/  LDC R136, c[0x0][0x3d4] ;  /* 0x0000f500ff887b82 */ /* 0x000e620000000800 */
[----:B------:R-:W-:Y:S01]  /*2910*/  SHF.R.S32.HI R38, RZ, 0x1f, R43 ;  /* 0x0000001fff267819 */ /* 0x000fe2000001142b */
[-C--:B------:R-:W-:Y:S01]  /*2920*/  IMAD R39, R122, R43.reuse, RZ ;  /* 0x0000002b7a277224 */ /* 0x080fe200078e02ff */
[----:B------:R-:W-:Y:S01]  /*2930*/  BSSY B0, `(.L_x_423) ;  /* 0x0000cae000007945 */ /* 0x000fe20003800000 */
[----:B------:R-:W-:-:S04]  /*2940*/  IMAD.WIDE.U32 R140, R112, R43, RZ ;  /* 0x0000002b708c7225 */ /* 0x000fc800078e00ff */
[----:B------:R-:W-:Y:S01]  /*2950*/  IMAD R39, R38, R112, R39 ;  /* 0x0000007026277224 */ /* 0x000fe200078e0227 */
[----:B------:R-:W-:Y:S01]  /*2960*/  IADD3 R45, P1, P2, R3, R140, R128 ;  /* 0x0000008c032d7210 */ /* 0x000fe20007a3e080 */
[----:B------:R-:W-:Y:S02]  /*2970*/  IMAD R47, R19, 0x7800, R203 ;  /* 0x00007800132f7824 */ /* 0x000fe400078e02cb */
[----:B------:R-:W-:Y:S02]  /*2980*/  IMAD.IADD R93, R141, 0x1, R39 ;  /* 0x000000018d5d7824 */ /* 0x000fe400078e0227 */
[----:B------:R-:W-:Y:S02]  /*2990*/  IMAD R39, R19, 0x7800, R204 ;  /* 0x0000780013277824 */ /* 0x000fe400078e02cc */
[----:B------:R-:W-:Y:S01]  /*29a0*/  IMAD.IADD R47, R18, 0x1, R47 ;  /* 0x00000001122f7824 */ /* 0x000fe200078e022f */
[----:B------:R-:W-:Y:S01]  /*29b0*/  IADD3.X R24, R4, R93, R125, P1, P2 ;  /* 0x0000005d04187210 */ /* 0x000fe20000fe447d */
[----:B------:R-:W-:Y:S01]  /*29c0*/  IMAD.IADD R46, R18, 0x1, R39 ;  /* 0x00000001122e7824 */ /* 0x000fe200078e0227 */
[----:B0-----:R-:W-:-:S04]  /*29d0*/  IADD3 R48, P1, P2, R140, R126, R3 ;  /* 0x0000007e8c307210 */ /* 0x001fc80007a3e003 */
[----:B------:R-:W-:Y:S02]  /*29e0*/  IADD3.X R49, R93, R127, R4, P1, P2 ;  /* 0x0000007f5d317210 */ /* 0x000fe40000fe4404 */
[----:B-1----:R-:W-:Y:S02]  /*29f0*/  ISETP.GE.AND P1, PT, R136, 0x1, PT ;  /* 0x000000018800780c */ /* 0x002fe40003f26270 */
[----:B------:R-:W-:-:S04]  /*2a00*/  IADD3 R44, P2, R45, R126, RZ ;  /* 0x0000007e2d2c7210 */ /* 0x000fc80007f5e0ff */
[----:B------:R-:W-:Y:S01]  /*2a10*/  IADD3.X R45, R24, R127, RZ, P2, !PT ;  /* 0x0000007f182d7210 */ /* 0x000fe200017fe4ff */
[----:B------:R-:W-:Y:S01]  /*2a20*/  IMAD.MOV.U32 R24, RZ, RZ, R43 ;  /* 0x000000ffff187224 */ /* 0x000fe200078e002b */
[----:B--2---:R-:W-:-:S04]  /*2a30*/  LOP3.LUT R40, R40, 0xfffffffd, RZ, 0xc0, !PT ;  /* 0xfffffffd28287812 */ /* 0x004fc800078ec0ff */
[----:B------:R-:W-:-:S05]  /*2a40*/  @P4 LOP3.LUT R40, R40, 0x2, RZ, 0xfc, !PT ;  /* 0x0000000228284812 */ /* 0x000fca00078efcff */
[----:B------:R0:W-:Y:S01]  /*2a50*/  STL [R1+0x18], R40 ;  /* 0x0000182801007387 */ /* 0x0001e20000100800 */
[----:B------:R-:W-:Y:S05]  /*2a60*/  @!P1 BRA `(.L_x_424) ;  /* 0x000000c400909947 */ /* 0x000fea0003800000 */
[----:B------:R-:W-:Y:S01]  /*2a70*/  ULDC.U8 UR4, c[0x0][0x3f0] ;  /* 0x0000fc0000047ab9 */ /* 0x000fe20000000000 */
[-C--:B------:R-:W-:Y:S01]  /*2a80*/  IMAD R39, R123, R43.reuse, RZ ;  /* 0x0000002b7b277224 */ /* 0x080fe200078e02ff */
[----:B------:R-:W-:Y:S01]  /*2a90*/  ISETP.NE.AND P1, PT, RZ, UR4, PT ;  /* 0x00000004ff007c0c */ /* 0x000fe2000bf25270 */
[-C--:B------:R-:W-:Y:S02]  /*2aa0*/  IMAD R41, R124, R43.reuse, RZ ;  /* 0x0000002b7c297224 */ /* 0x080fe400078e02ff */
[C---:B------:R-:W-:Y:S02]  /*2ab0*/  IMAD R39, R38.reuse, R106, R39 ;  /* 0x0000006a26277224 */ /* 0x040fe400078e0227 */
[----:B------:R-:W-:Y:S02]  /*2ac0*/  IMAD R41, R38, R100, R41 ;  /* 0x0000006426297224 */ /* 0x000fe400078e0229 */
[----:B------:R-:W-:Y:S02]  /*2ad0*/  IMAD R38, R24, -0xa0, R2 ;  /* 0xffffff6018267824 */ /* 0x000fe400078e0202 */
[----:B------:R-:W-:-:S03]  /*2ae0*/  IMAD.WIDE.U32 R90, R106, R43, RZ ;  /* 0x0000002b6a5a7225 */ /* 0x000fc600078e00ff */
[----:B------:R-:W-:Y:S01]  /*2af0*/  VIMNMX R38, R38, 0xa0, PT ;  /* 0x000000a026267848 */ /* 0x000fe20003fe0100 */
[----:B------:R-:W-:Y:S01]  /*2b00*/  IMAD.WIDE.U32 R88, R100, R43, RZ ;  /* 0x0000002b64587225 */ /* 0x000fe200078e00ff */
[----:B------:R-:W-:-:S03]  /*2b10*/  IADD3 R39, R91, R39, RZ ;  /* 0x000000275b277210 */ /* 0x000fc60007ffe0ff */
[----:B------:R-:W-:Y:S01]  /*2b20*/  IMAD.IADD R96, R89, 0x1, R41 ;  /* 0x0000000159607824 */ /* 0x000fe200078e0229 */
[----:B------:R-:W-:Y:S06]  /*2b30*/  @!P1 BRA `(.L_x_425) ;  /* 0x0000005c00dc9947 */ /* 0x000fec0003800000 */
[----:B------:R-:W-:Y:S01]  /*2b40*/  ISETP.GE.AND P2, PT, R168, R38, PT ;  /* 0x00000026a800720c */ /* 0x000fe20003f46270 */
[----:B------:R-:W-:Y:S01]  /*2b50*/  BSSY B1, `(.L_x_426) ;  /* 0x0000038000017945 */ /* 0x000fe20003800000 */
        /* <DEDUP_REMOVED lines=13> */
[----:B------:R-:W-:Y:S06]  /*2c30*/  @P2 BRA `(.L_x_427) ;  /* 0x0000000000a42947 */ /* 0x000fec0003800000 */
[----:B------:R-:W-:Y:S01]  /*2c40*/  ULDC.64 UR4, c[0x0][0x3c8] ;  /* 0x0000f20000047ab9 */ /* 0x000fe20000000a00 */
[----:B------:R-:W-:Y:S02]  /*2c50*/  CS2R R138, SRZ ;  /* 0x00000000008a7805 */ /* 0x000fe4000001ff00 */
[----:B0-----:R-:W-:Y:S02]  /*2c60*/  IADD3 R40, P1, P4, R110, UR4, R90 ;  /* 0x000000046e287c10 */ /* 0x001fe4000fc3e05a */
[----:B------:R-:W-:Y:S01]  /*2c70*/  CS2R R140, SRZ ;  /* 0x00000000008c7805 */ /* 0x000fe2000001ff00 */
[----:B------:R-:W-:Y:S01]  /*2c80*/  VIADD R53, R16, 0x10 ;  /* 0x0000001010357836 */ /* 0x000fe20000000000 */
[----:B------:R-:W-:Y:S01]  /*2c90*/  IADD3.X R41, R11, UR5, R39, P1, P4 ;  /* 0x000000050b297c10 */ /* 0x000fe20008fe8427 */
[----:B------:R-:W-:Y:S02]  /*2ca0*/  ULDC.64 UR4, c[0x0][0x3e0] ;  /* 0x0000f80000047ab9 */ /* 0x000fe40000000a00 */
[----:B------:R-:W-:-:S04]  /*2cb0*/  IADD3 R42, P1, P4, R104, UR4, R88 ;  /* 0x00000004682a7c10 */ /* 0x000fc8000fc3e058 */
[----:B------:R-:W-:Y:S02]  /*2cc0*/  IADD3.X R43, R13, UR5, R96, P1, P4 ;  /* 0x000000050d2b7c10 */ /* 0x000fe40008fe8460 */
[----:B------:R-:W-:Y:S02]  /*2cd0*/  ISETP.GE.AND P1, PT, R16, R136, PT ;  /* 0x000000881000720c */ /* 0x000fe40003f26270 */
[----:B------:R-:W-:Y:S02]  /*2ce0*/  CS2R R94, SRZ ;  /* 0x00000000005e7805 */ /* 0x000fe4000001ff00 */
[----:B------:R-:W-:-:S09]  /*2cf0*/  CS2R R126, SRZ ;  /* 0x00000000007e7805 */ /* 0x000fd2000001ff00 */
[----:B------:R1:W5:Y:S04]  /*2d00*/  @!P1 LDG.E.64 R138, desc[UR54][R40.64] ;  /* 0x00000036288a9981 */ /* 0x000368000c1e1b00 */
[----:B------:R1:W5:Y:S01]  /*2d10*/  @!P1 LDG.E.64 R140, desc[UR54][R42.64] ;  /* 0x000000362a8c9981 */ /* 0x000362000c1e1b00 */
[----:B------:R-:W-:Y:S01]  /*2d20*/  ISETP.GE.AND P1, PT, R53, R136, PT ;  /* 0x000000883500720c */ /* 0x000fe20003f26270 */
[----:B------:R-:W-:Y:S01]  /*2d30*/  VIADD R53, R16, 0x20 ;  /* 0x0000002010357836 */ /* 0x000fe20000000000 */
[----:B------:R-:W-:Y:S02]  /*2d40*/  CS2R R86, SRZ ;  /* 0x0000000000567805 */ /* 0x000fe4000001ff00 */
[----:B------:R-:W-:-:S09]  /*2d50*/  CS2R R92, SRZ ;  /* 0x00000000005c7805 */ /* 0x000fd2000001ff00 */
[----:B------:R1:W5:Y:S04]  /*2d60*/  @!P1 LDG.E.64 R94, desc[UR54][R40.64+0x10] ;  /* 0x00001036285e9981 */ /* 0x000368000c1e1b00 */
[----:B------:R1:W5:Y:S01]  /*2d70*/  @!P1 LDG.E.64 R126, desc[UR54][R42.64+0x10] ;  /* 0x000010362a7e9981 */ /* 0x000362000c1e1b00 */
[----:B------:R-:W-:Y:S02]  /*2d80*/  ISETP.GE.AND P1, PT, R53, R136, PT ;  /* 0x000000883500720c */ /* 0x000fe40003f26270 */
[----:B------:R-:W-:Y:S02]  /*2d90*/  IADD3 R53, R16, 0x30, RZ ;  /* 0x0000003010357810 */ /* 0x000fe40007ffe0ff */
[----:B------:R-:W-:Y:S02]  /*2da0*/  CS2R R82, SRZ ;  /* 0x0000000000527805 */ /* 0x000fe4000001ff00 */
[----:B------:R-:W-:-:S07]  /*2db0*/  CS2R R84, SRZ ;  /* 0x0000000000547805 */ /* 0x000fce000001ff00 */
        /* <DEDUP_REMOVED lines=14> */
[----:B------:R-:W-:-:S13]  /*2ea0*/  ISETP.GE.AND P1, PT, R53, R136, PT ;  /* 0x000000883500720c */ /* 0x000fda0003f26270 */
[----:B------:R1:W5:Y:S04]  /*2eb0*/  @!P1 LDG.E.64 R74, desc[UR54][R40.64+0x50] ;  /* 0x00005036284a9981 */ /* 0x000368000c1e1b00 */
[----:B------:R1:W5:Y:S02]  /*2ec0*/  @!P1 LDG.E.64 R76, desc[UR54][R42.64+0x50] ;  /* 0x000050362a4c9981 */ /* 0x000364000c1e1b00 */
.L_x_427:
[----:B------:R-:W-:Y:S05]  /*2ed0*/  BSYNC B1 ;  /* 0x0000000000017941 */ /* 0x000fea0003800000 */
.L_x_426:
        /* <DEDUP_REMOVED lines=11> */
[----:B------:R-:W-:Y:S01]  /*2f90*/  CS2R R68, SRZ ;  /* 0x0000000000447805 */ /* 0x000fe2000001ff00 */
[----:B-----5:R-:W-:Y:S01]  /*2fa0*/  IMAD.MOV.U32 R151, RZ, RZ, R74 ;  /* 0x000000ffff977224 */ /* 0x020fe200078e004a */
[----:B------:R-:W-:-:S02]  /*2fb0*/  MOV R154, R78 ;  /* 0x0000004e009a7202 */ /* 0x000fc40000000f00 */
[----:B------:R-:W-:Y:S01]  /*2fc0*/  CS2R R72, SRZ ;  /* 0x0000000000487805 */ /* 0x000fe2000001ff00 */
[----:B------:R-:W-:Y:S06]  /*2fd0*/  @P4 BRA `(.L_x_429) ;  /* 0x0000000000b44947 */ /* 0x000fec0003800000 */
[----:B01----:R-:W-:Y:S01]  /*2fe0*/  IADD3 R40, P1, P5, R110, R90, R8 ;  /* 0x0000005a6e287210 */ /* 0x003fe20007d3e008 */
[----:B------:R-:W-:Y:S01]  /*2ff0*/  ULDC.64 UR4, c[0x0][0x3c8] ;  /* 0x0000f20000047ab9 */ /* 0x000fe20000000a00 */
[----:B------:R-:W-:Y:S02]  /*3000*/  CS2R R70, SRZ ;  /* 0x0000000000467805 */ /* 0x000fe4000001ff00 */
[----:B------:R-:W-:Y:S02]  /*3010*/  CS2R R72, SRZ ;  /* 0x0000000000487805 */ /* 0x000fe4000001ff00 */
[----:B------:R-:W-:Y:S02]  /*3020*/  IADD3.X R39, R11, R39, R7, P1, P5 ;  /* 0x000000270b277210 */ /* 0x000fe40000fea407 */
[----:B------:R-:W-:-:S04]  /*3030*/  IADD3 R42, P1, P5, R104, R88, R10 ;  /* 0x00000058682a7210 */ /* 0x000fc80007d3e00a */
[----:B------:R-:W-:Y:S02]  /*3040*/  IADD3.X R96, R13, R96, R9, P1, P5 ;  /* 0x000000600d607210 */ /* 0x000fe40000fea409 */
[----:B------:R-:W-:-:S04]  /*3050*/  IADD3 R40, P1, R40, UR4, RZ ;  /* 0x0000000428287c10 */ /* 0x000fc8000ff3e0ff */
[----:B------:R-:W-:Y:S01]  /*3060*/  IADD3.X R41, R39, UR5, RZ, P1, !PT ;  /* 0x0000000527297c10 */ /* 0x000fe20008ffe4ff */
[----:B------:R-:W-:Y:S02]  /*3070*/  ULDC.64 UR4, c[0x0][0x3e0] ;  /* 0x0000f80000047ab9 */ /* 0x000fe40000000a00 */
[----:B------:R-:W-:-:S04]  /*3080*/  IADD3 R42, P1, R42, UR4, RZ ;  /* 0x000000042a2a7c10 */ /* 0x000fc8000ff3e0ff */
[----:B------:R-:W-:Y:S02]  /*3090*/  IADD3.X R43, R96, UR5, RZ, P1, !PT ;  /* 0x00000005602b7c10 */ /* 0x000fe40008ffe4ff */
[C---:B------:R-:W-:Y:S01]  /*30a0*/  ISETP.GE.AND P1, PT, R16.reuse, R136, PT ;  /* 0x000000881000720c */ /* 0x040fe20003f26270 */
        /* <DEDUP_REMOVED lines=32> */
.L_x_429:
[----:B------:R-:W-:Y:S05]  /*32b0*/  BSYNC B1 ;  /* 0x0000000000017941 */ /* 0x000fea0003800000 */
.L_x_428:
[----:B------:R-:W-:Y:S01]  /*32c0*/  UISETP.NE.AND UP0, UPT, UR53, 0x3, UPT ;  /* 0x000000033500788c */ /* 0x000fe2000bf05270 */
[----:B------:R-:W-:Y:S01]  /*32d0*/  IMAD.MOV.U32 R162, RZ, RZ, R82 ;  /* 0x000000ffffa27224 */ /* 0x000fe200078e0052 */
[----:B------:R-:W-:Y:S01]  /*32e0*/  MOV R166, R94 ;  /* 0x0000005e00a67202 */ /* 0x000fe20000000f00 */
[----:B------:R-:W-:Y:S01]  /*32f0*/  IMAD.MOV.U32 R164, RZ, RZ, R86 ;  /* 0x000000ffffa47224 */ /* 0x000fe200078e0056 */
[----:B------:R-:W-:Y:S01]  /*3300*/  MOV R163, R84 ;  /* 0x0000005400a37202 */ /* 0x000fe20000000f00 */
[----:B------:R-:W-:Y:S01]  /*3310*/  IMAD.MOV.U32 R176, RZ, RZ, R138 ;  /* 0x000000ffffb07224 */ /* 0x000fe200078e008a */
[----:B------:R-:W-:Y:S01]  /*3320*/  PLOP3.LUT P1, PT, PT, PT, UP0, 0x80, 0x0 ;  /* 0x000000000000781c */ /* 0x000fe20003f2f008 */
[----:B------:R-:W-:Y:S01]  /*3330*/  IMAD.MOV.U32 R157, RZ, RZ, R76 ;  /* 0x000000ffff9d7224 */ /* 0x000fe200078e004c */
[----:B-----5:R-:W-:Y:S01]  /*3340*/  MOV R89, R50 ;  /* 0x0000003200597202 */ /* 0x020fe20000000f00 */
[----:B------:R-:W-:Y:S01]  /*3350*/  IMAD.MOV.U32 R158, RZ, RZ, R80 ;  /* 0x000000ffff9e7224 */ /* 0x000fe200078e0050 */
[----:B------:R-:W-:Y:S01]  /*3360*/  MOV R152, R66 ;  /* 0x0000004200987202 */ /* 0x000fe20000000f00 */
[----:B------:R-:W-:Y:S01]  /*3370*/  IMAD.MOV.U32 R165, RZ, RZ, R92 ;  /* 0x000000ffffa57224 */ /* 0x000fe200078e005c */
[----:B------:R-:W-:Y:S01]  /*3380*/  MOV R143, R60 ;  /* 0x0000003c008f7202 */ /* 0x000fe20000000f00 */
[----:B------:R-:W-:-:S02]  /*3390*/  IMAD.MOV.U32 R167, RZ, RZ, R126 ;  /* 0x000000ffffa77224 */ /* 0x000fc400078e007e */
[----:B------:R-:W-:Y:S02]  /*33a0*/  IMAD.MOV.U32 R177, RZ, RZ, R140 ;  /* 0x000000ffffb17224 */ /* 0x000fe400078e008c */
[----:B------:R-:W-:Y:S02]  /*33b0*/  IMAD.MOV.U32 R90, RZ, RZ, R54 ;  /* 0x000000ffff5a7224 */ /* 0x000fe400078e0036 */
[----:B------:R-:W-:Y:S02]  /*33c0*/  IMAD.MOV.U32 R142, RZ, RZ, R58 ;  /* 0x000000ffff8e7224 */ /* 0x000fe400078e003a */
[----:B------:R-:W-:Y:S02]  /*33d0*/  IMAD.MOV.U32 R149, RZ, RZ, R62 ;  /* 0x000000ffff957224 */ /* 0x000fe400078e003e */
[----:B------:R-:W-:Y:S02]  /*33e0*/  IMAD.MOV.U32 R155, RZ, RZ, R70 ;  /* 0x000000ffff9b7224 */ /* 0x000fe400078e0046 */
[----:B------:R-:W-:-:S02]  /*33f0*/  IMAD.MOV.U32 R88, RZ, RZ, R52 ;  /* 0x000000ffff587224 */ /* 0x000fc400078e0034 */
[----:B------:R-:W-:Y:S02]  /*3400*/  IMAD.MOV.U32 R91, RZ, RZ, R56 ;  /* 0x000000ffff5b7224 */ /* 0x000fe400078e0038 */
[----:B------:R-:W-:Y:S02]  /*3410*/  IMAD.MOV.U32 R150, RZ, RZ, R64 ;  /* 0x000000ffff967224 */ /* 0x000fe400078e0040 */
[----:B------:R-:W-:Y:S02]  /*3420*/  IMAD.MOV.U32 R153, RZ, RZ, R68 ;  /* 0x000000ffff997224 */ /* 0x000fe400078e0044 */
[----:B------:R-:W-:Y:S01]  /*3430*/  IMAD.MOV.U32 R156, RZ, RZ, R72 ;  /* 0x000000ffff9c7224 */ /* 0x000fe200078e0048 */
[----:B------:R-:W-:Y:S06]  /*3440*/  @!P1 BRA `(.L_x_430) ;  /* 0x0000000000049947 */ /* 0x000fec0003800000 */
[----:B------:R-:W-:Y:S01]  /*3450*/  BPT.TRAP 0x1 ;  /* 0x000000040000795c */ /* 0x000fe20000300000 */
.L_x_430:
[----:B------:R-:W-:Y:S01]  /*3460*/  LEA R39, R19, R18, 0x3 ;  /* 0x0000001213277211 */ /* 0x000fe200078e18ff */
[----:B------:R-:W-:Y:S01]  /*3470*/  BSSY B1, `(.L_x_431) ;  /* 0x0000004000017945 */ /* 0x000fe20003800000 */
[----:B------:R-:W-:-:S04]  /*3480*/  SHF.L.U32 R96, R171, 0x1f, RZ ;  /* 0x0000001fab607819 */ /* 0x000fc800000006ff */
[----:B------:R-:W3:Y:S02]  /*3490*/  SYNCS.PHASECHK.TRANS64.TRYWAIT P5, [R39+URZ+0x29890], R96 ;  /* 0x02989060270075a7 */ /* 0x000ee400080a017f */
[----:B---3--:R-:W-:Y:S05]  /*34a0*/  @!P5 BRA `(.L_x_432) ;  /* 0x00000248004cd947 */ /* 0x008fea0003800000 */
.L_x_736:
[----:B------:R-:W-:Y:S05]  /*34b0*/  BSYNC B1 ;  /* 0x0000000000017941 */ /* 0x000fea0003800000 */
.L_x_431:
[----:B------:R-:W-:Y:S04]  /*34c0*/  BSSY B1, `(.L_x_433) ;  /* 0x00002ac000017945 */ /* 0x000fe80003800000 */
[----:B------:R-:W-:Y:S05]  /*34d0*/  @P2 BRA `(.L_x_434) ;  /* 0x0000002800a82947 */ /* 0x000fea0003800000 */
[----:B------:R-:W-:Y:S01]  /*34e0*/  ISETP.NE.AND P2, PT, R32, RZ, PT ;  /* 0x000000ff2000720c */ /* 0x000fe20003f45270 */
[----:B------:R-:W-:-:S12]  /*34f0*/  BSSY B2, `(.L_x_435) ;  /* 0x000006f000027945 */ /* 0x000fd80003800000 */
[----:B------:R-:W-:Y:S05]  /*3500*/  @!P2 BRA `(.L_x_436) ;  /* 0x0000000400b4a947 */ /* 0x000fea0003800000 */
[----:B012---:R0:W1:Y:S01]  /*3510*/  LDS.128 R40, [R47+0x1a400] ;  /* 0x01a400002f287984 */ /* 0x0070620000000c00 */
[----:B------:R-:W-:Y:S01]  /*3520*/  ISETP.GE.AND P2, PT, R16, R136, PT ;  /* 0x000000881000720c */ /* 0x000fe20003f46270 */
[----:B------:R-:W-:-:S12]  /*3530*/  BSSY B3, `(.L_x_437) ;  /* 0x0000069000037945 */ /* 0x000fd80003800000 */
[----:B0-----:R-:W-:Y:S05]  /*3540*/  @P2 BRA `(.L_x_438) ;  /* 0x00000004009c2947 */ /* 0x001fea0003800000 */
[----:B------:R-:W-:Y:S02]  /*3550*/  SHF.R.U32.HI R138, RZ, 0x8, R139 ;  /* 0x00000008ff8a7819 */ /* 0x000fe4000001168b */
[--C-:B------:R-:W-:Y:S02]  /*3560*/  SHF.R.U32.HI R140, RZ, 0x8, R141.reuse ;  /* 0x00000008ff8c7819 */ /* 0x100fe4000001168d */
[----:B------:R-:W-:Y:S01]  /*3570*/  SHF.R.U32.HI R179, RZ, 0x10, R141 ;  /* 0x00000010ffb37819 */ /* 0x000fe2000001168d */
[----:B------:R-:W-:Y:S01]  /*3580*/  IMAD.SHL.U32 R138, R138, 0x100, RZ ;  /* 0x000001008a8a7824 */ /* 0x000fe200078e00ff */
[----:B------:R-:W-:Y:S01]  /*3590*/  LOP3.LUT R178, R141, 0xff0000ff, RZ, 0xc0, !PT ;  /* 0xff0000ff8db27812 */ /* 0x000fe200078ec0ff */
[----:B------:R-:W-:Y:S01]  /*35a0*/  IMAD.SHL.U32 R141, R140, 0x100, RZ ;  /* 0x000001008c8d7824 */ /* 0x000fe200078e00ff */
[----:B------:R-:W-:Y:S01]  /*35b0*/  SHF.R.U32.HI R181, RZ, 0x10, R139 ;  /* 0x00000010ffb57819 */ /* 0x000fe2000001168b */
[----:B-1----:R-:W-:Y:S01]  /*35c0*/  IMAD.MOV.U32 R140, RZ, RZ, R40 ;  /* 0x000000ffff8c7224 */ /* 0x002fe200078e0028 */
[----:B------:R-:W-:-:S02]  /*35d0*/  LOP3.LUT R139, R139, 0xff0000ff, RZ, 0xc0, !PT ;  /* 0xff0000ff8b8b7812 */ /* 0x000fc400078ec0ff */
[----:B------:R-:W-:Y:S01]  /*35e0*/  LOP3.LUT R180, R178, 0xff00, R141, 0xf8, !PT ;  /* 0x0000ff00b2b47812 */ /* 0x000fe200078ef88d */
[----:B------:R-:W-:Y:S01]  /*35f0*/  IMAD.U32 R141, R179, 0x10000, RZ ;  /* 0x00010000b38d7824 */ /* 0x000fe200078e00ff */
[----:B------:R-:W-:Y:S02]  /*3600*/  LOP3.LUT R139, R139, 0xff00, R138, 0xf8, !PT ;  /* 0x0000ff008b8b7812 */ /* 0x000fe400078ef88a */
[----:B------:R-:W-:Y:S02]  /*3610*/  SHF.L.U32 R138, R181, 0x10, RZ ;  /* 0x00000010b58a7819 */ /* 0x000fe400000006ff */
[----:B------:R-:W-:Y:S02]  /*3620*/  F2FP.F16.E4M3.UNPACK_B R178, R177.H1 ;  /* 0x000000b1ffb2723e */ /* 0x000fe400030006ff */
[-C--:B------:R-:W-:Y:S02]  /*3630*/  F2FP.F16.E4M3.UNPACK_B R40, R41.reuse ;  /* 0x00000029ff28723e */ /* 0x080fe400020006ff */
[----:B------:R-:W-:Y:S01]  /*3640*/  LOP3.LUT R138, R139, 0xff0000, R138, 0xf8, !PT ;  /* 0x00ff00008b8a7812 */ /* 0x000fe200078ef88a */
[----:B------:R-:W-:Y:S01]  /*3650*/  HADD2.F32 R182, -RZ, R178.H0_H0 ;  /* 0x200000b2ffb67230 */ /* 0x000fe20000004100 */
[----:B------:R-:W-:Y:S01]  /*3660*/  LOP3.LUT R139, R180, 0xff0000, R141, 0xf8, !PT ;  /* 0x00ff0000b48b7812 */ /* 0x000fe200078ef88d */
[--C-:B------:R-:W-:Y:S01]  /*3670*/  HADD2.F32 R141, -RZ, R40.reuse.H1_H1 ;  /* 0x30000028ff8d7230 */ /* 0x100fe20000004100 */
[----:B------:R-:W-:Y:S01]  /*3680*/  F2FP.F16.E4M3.UNPACK_B R180, R176.H1 ;  /* 0x000000b0ffb4723e */ /* 0x000fe200030006ff */
[----:B------:R-:W-:Y:S01]  /*3690*/  HADD2.F32 R40, -RZ, R40.H0_H0 ;  /* 0x20000028ff287230 */ /* 0x000fe20000004100 */
[----:B------:R-:W-:Y:S01]  /*36a0*/  F2FP.F16.E4M3.UNPACK_B R41, R41.H1 ;  /* 0x00000029ff29723e */ /* 0x000fe200030006ff */
[----:B------:R-:W-:-:S02]  /*36b0*/  HADD2.F32 R183, -RZ, R178.H1_H1 ;  /* 0x300000b2ffb77230 */ /* 0x000fc40000004100 */
[-C--:B------:R-:W-:Y:S01]  /*36c0*/  FMUL.FTZ R185, R141, R182.reuse ;  /* 0x000000b68db97220 */ /* 0x080fe20000410000 */
[--C-:B------:R-:W-:Y:S02]  /*36d0*/  HADD2.F32 R181, -RZ, R180.reuse.H0_H0 ;  /* 0x200000b4ffb57230 */ /* 0x100fe40000004100 */
[C---:B------:R-:W-:Y:S01]  /*36e0*/  FMUL.FTZ R182, R40.reuse, R182 ;  /* 0x000000b628b67220 */ /* 0x040fe20000410000 */
[--C-:B------:R-:W-:Y:S01]  /*36f0*/  HADD2.F32 R179, -RZ, R41.reuse.H1_H1 ;  /* 0x30000029ffb37230 */ /* 0x100fe20000004100 */
[----:B------:R-:W-:Y:S01]  /*3700*/  F2FP.F16.E4M3.UNPACK_B R177, R177 ;  /* 0x000000b1ffb1723e */ /* 0x000fe200020006ff */
[----:B------:R-:W-:Y:S02]  /*3710*/  HADD2.F32 R178, -RZ, R41.H0_H0 ;  /* 0x20000029ffb27230 */ /* 0x000fe40000004100 */
[----:B------:R-:W-:Y:S01]  /*3720*/  FFMA.FTZ R40, R40, R181, -R185 ;  /* 0x000000b528287223 */ /* 0x000fe200000108b9 */
[----:B------:R-:W-:Y:S02]  /*3730*/  HADD2.F32 R180, -RZ, R180.H1_H1 ;  /* 0x300000b4ffb47230 */ /* 0x000fe40000004100 */
[----:B------:R-:W-:Y:S01]  /*3740*/  FMUL.FTZ R185, R179, R183 ;  /* 0x000000b7b3b97220 */ /* 0x000fe20000410000 */
[----:B------:R-:W-:Y:S01]  /*3750*/  FFMA.FTZ R41, R141, R181, R182 ;  /* 0x000000b58d297223 */ /* 0x000fe200000100b6 */
[C---:B------:R-:W-:Y:S01]  /*3760*/  FMUL.FTZ R184, R178.reuse, R183 ;  /* 0x000000b7b2b87220 */ /* 0x040fe20000410000 */
[----:B------:R-:W-:Y:S01]  /*3770*/  F2FP.F16.E4M3.UNPACK_B R141, R140.H1 ;  /* 0x0000008cff8d723e */ /* 0x000fe200030006ff */
[----:B------:R-:W-:Y:S01]  /*3780*/  FFMA.FTZ R185, R178, R180, -R185 ;  /* 0x000000b4b2b97223 */ /* 0x000fe200000108b9 */
[----:B------:R-:W-:Y:S01]  /*3790*/  F2FP.F16.E4M3.UNPACK_B R140, R140 ;  /* 0x0000008cff8c723e */ /* 0x000fe200020006ff */
[----:B------:R-:W-:Y:S01]  /*37a0*/  FFMA.FTZ R186, R179, R180, R184 ;  /* 0x000000b4b3ba7223 */ /* 0x000fe200000100b8 */
[--C-:B------:R-:W-:Y:S01]  /*37b0*/  HADD2.F32 R181, -RZ, R177.reuse.H1_H1 ;  /* 0x300000b1ffb57230 */ /* 0x100fe20000004100 */
[----:B------:R-:W-:Y:S01]  /*37c0*/  F2FP.F16.E4M3.UNPACK_B R179, R176 ;  /* 0x000000b0ffb3723e */ /* 0x000fe200020006ff */
[----:B------:R-:W-:-:S02]  /*37d0*/  HADD2.F32 R180, -RZ, R177.H0_H0 ;  /* 0x200000b1ffb47230 */ /* 0x000fc40000004100 */
[--C-:B------:R-:W-:Y:S02]  /*37e0*/  HADD2.F32 R177, -RZ, R141.reuse.H0_H0 ;  /* 0x2000008dffb17230 */ /* 0x100fe40000004100 */
[----:B------:R-:W-:Y:S02]  /*37f0*/  HADD2.F32 R178, -RZ, R141.H1_H1 ;  /* 0x3000008dffb27230 */ /* 0x000fe40000004100 */
[--C-:B------:R-:W-:Y:S02]  /*3800*/  HADD2.F32 R176, -RZ, R140.reuse.H1_H1 ;  /* 0x3000008cffb07230 */ /* 0x100fe40000004100 */
[-C--:B------:R-:W-:Y:S01]  /*3810*/  FMUL.FTZ R183, R177, R181.reuse ;  /* 0x000000b5b1b77220 */ /* 0x080fe20000410000 */
[----:B------:R-:W-:Y:S02]  /*3820*/  HADD2.F32 R141, -RZ, R140.H0_H0 ;  /* 0x2000008cff8d7230 */ /* 0x000fe40000004100 */
[----:B------:R-:W-:Y:S01]  /*3830*/  FMUL.FTZ R184, R178, R181 ;  /* 0x000000b5b2b87220 */ /* 0x000fe20000410000 */
[----:B------:R-:W-:-:S02]  /*3840*/  HADD2.F32 R140, -RZ, R179.H1_H1 ;  /* 0x300000b3ff8c7230 */ /* 0x000fc40000004100 */
[-C--:B------:R-:W-:Y:S01]  /*3850*/  FMUL.FTZ R182, R176, R180.reuse ;  /* 0x000000b4b0b67220 */ /* 0x080fe20000410000 */
[----:B------:R-:W-:Y:S02]  /*3860*/  HADD2.F32 R179, -RZ, R179.H0_H0 ;  /* 0x200000b3ffb37230 */ /* 0x000fe40000004100 */
[----:B------:R-:W-:Y:S01]  /*3870*/  FMUL.FTZ R181, R141, R180 ;  /* 0x000000b48db57220 */ /* 0x000fe20000410000 */
[-C--:B------:R-:W-:Y:S01]  /*3880*/  FFMA.FTZ R177, R177, R140.reuse, -R184 ;  /* 0x0000008cb1b17223 */ /* 0x080fe200000108b8 */
[----:B------:R-:W-:Y:S01]  /*3890*/  FFMA.FTZ R180, R178, R140, R183 ;  /* 0x0000008cb2b47223 */ /* 0x000fe200000100b7 */
[-C--:B------:R-:W-:Y:S01]  /*38a0*/  FFMA.FTZ R140, R141, R179.reuse, -R182 ;  /* 0x000000b38d8c7223 */ /* 0x080fe200000108b6 */
[----:B------:R-:W-:Y:S01]  /*38b0*/  FFMA.FTZ R141, R176, R179, R181 ;  /* 0x000000b3b08d7223 */ /* 0x000fe200000100b5 */
[----:B------:R-:W-:Y:S02]  /*38c0*/  F2FP.F16.E4M3.UNPACK_B R178, R43.H1 ;  /* 0x0000002bffb2723e */ /* 0x000fe400030006ff */
[----:B------:R-:W-:-:S02]  /*38d0*/  F2FP.SATFINITE.E4M3.F32.PACK_AB_MERGE_C R176, R186, R185, RZ ;  /* 0x000000b9bab0723e */ /* 0x000fc400048070ff */
[-C--:B------:R-:W-:Y:S01]  /*38e0*/  F2FP.F16.E4M3.UNPACK_B R186, R139.reuse.H1 ;  /* 0x0000008bffba723e */ /* 0x080fe200030006ff */
[--C-:B------:R-:W-:Y:S01]  /*38f0*/  HADD2.F32 R181, -RZ, R178.reuse.H0_H0 ;  /* 0x200000b2ffb57230 */ /* 0x100fe20000004100 */
[----:B------:R-:W-:Y:S01]  /*3900*/  F2FP.F16.E4M3.UNPACK_B R179, R42.H1 ;  /* 0x0000002affb3723e */ /* 0x000fe200030006ff */
[----:B------:R-:W-:Y:S01]  /*3910*/  HADD2.F32 R182, -RZ, R178.H1_H1 ;  /* 0x300000b2ffb67230 */ /* 0x000fe20000004100 */
[-C--:B------:R-:W-:Y:S01]  /*3920*/  F2FP.F16.E4M3.UNPACK_B R178, R138.reuse.H1 ;  /* 0x0000008affb2723e */ /* 0x080fe200030006ff */
[--C-:B------:R-:W-:Y:S01]  /*3930*/  HADD2.F32 R183, -RZ, R186.reuse.H1_H1 ;  /* 0x300000baffb77230 */ /* 0x100fe20000004100 */
[----:B------:R-:W-:Y:S01]  /*3940*/  F2FP.F16.E4M3.UNPACK_B R185, R139 ;  /* 0x0000008bffb9723e */ /* 0x000fe200020006ff */
[----:B------:R-:W-:Y:S01]  /*3950*/  HADD2.F32 R186, -RZ, R186.H0_H0 ;  /* 0x200000baffba7230 */ /* 0x000fe20000004100 */
[----:B------:R-:W-:Y:S01]  /*3960*/  F2FP.SATFINITE.E4M3.F32.PACK_AB_MERGE_C R177, R180, R177, RZ ;  /* 0x000000b1b4b1723e */ /* 0x000fe200048070ff */
[----:B------:R-:W-:Y:S01]  /*3970*/  HADD2.F32 R180, -RZ, R179.H1_H1 ;  /* 0x300000b3ffb47230 */ /* 0x000fe20000004100 */
[----:B------:R-:W-:Y:S01]  /*3980*/  F2FP.F16.E4M3.UNPACK_B R139, R138 ;  /* 0x0000008aff8b723e */ /* 0x000fe200020006ff */
[----:B------:R-:W-:-:S02]  /*3990*/  HADD2.F32 R184, -RZ, R178.H1_H1 ;  /* 0x300000b2ffb87230 */ /* 0x000fc40000004100 */
[-C--:B------:R-:W-:Y:S01]  /*39a0*/  FMUL.FTZ R138, R182, R183.reuse ;  /* 0x000000b7b68a7220 */ /* 0x080fe20000410000 */
[----:B------:R-:W-:Y:S02]  /*39b0*/  HADD2.F32 R187, -RZ, R185.H1_H1 ;  /* 0x300000b9ffbb7230 */ /* 0x000fe40000004100 */
[C---:B------:R-:W-:Y:S01]  /*39c0*/  FMUL.FTZ R189, R181.reuse, R183 ;  /* 0x000000b7b5bd7220 */ /* 0x040fe20000410000 */
[----:B------:R-:W-:Y:S02]  /*39d0*/  HADD2.F32 R179, -RZ, R179.H0_H0 ;  /* 0x200000b3ffb37230 */ /* 0x000fe40000004100 */
[----:B------:R-:W-:Y:S01]  /*39e0*/  FFMA.FTZ R138, R181, R184, -R138 ;  /* 0x000000b8b58a7223 */ /* 0x000fe2000001088a */
[----:B------:R-:W-:Y:S02]  /*39f0*/  HADD2.F32 R183, -RZ, R139.H1_H1 ;  /* 0x3000008bffb77230 */ /* 0x000fe40000004100 */
[----:B------:R-:W-:Y:S01]  /*3a00*/  FMUL.FTZ R188, R180, R187 ;  /* 0x000000bbb4bc7220 */ /* 0x000fe20000410000 */
[----:B------:R-:W-:Y:S01]  /*3a10*/  F2FP.F16.E4M3.UNPACK_B R181, R43 ;  /* 0x0000002bffb5723e */ /* 0x000fe200020006ff */
[C---:B------:R-:W-:Y:S01]  /*3a20*/  FMUL.FTZ R187, R179.reuse, R187 ;  /* 0x000000bbb3bb7220 */ /* 0x040fe20000410000 */
[----:B------:R-:W-:Y:S01]  /*3a30*/  F2FP.F16.E4M3.UNPACK_B R42, R42 ;  /* 0x0000002aff2a723e */ /* 0x000fe200020006ff */
[----:B------:R-:W-:Y:S01]  /*3a40*/  FFMA.FTZ R188, R179, R183, -R188 ;  /* 0x000000b7b3bc7223 */ /* 0x000fe200000108bc */
[----:B------:R-:W-:-:S02]  /*3a50*/  HADD2.F32 R185, -RZ, R185.H0_H0 ;  /* 0x200000b9ffb97230 */ /* 0x000fc40000004100 */
[----:B------:R-:W-:Y:S01]  /*3a60*/  FFMA.FTZ R187, R180, R183, R187 ;  /* 0x000000b7b4bb7223 */ /* 0x000fe200000100bb */
[--C-:B------:R-:W-:Y:S02]  /*3a70*/  HADD2.F32 R180, -RZ, R181.reuse.H0_H0 ;  /* 0x200000b5ffb47230 */ /* 0x100fe40000004100 */
[----:B------:R-:W-:Y:S01]  /*3a80*/  FFMA.FTZ R43, R182, R184, R189 ;  /* 0x000000b8b62b7223 */ /* 0x000fe200000100bd */
[--C-:B------:R-:W-:Y:S01]  /*3a90*/  HADD2.F32 R179, -RZ, R42.reuse.H0_H0 ;  /* 0x2000002affb37230 */ /* 0x100fe20000004100 */
[----:B------:R-:W-:Y:S01]  /*3aa0*/  F2FP.SATFINITE.E4M3.F32.PACK_AB_MERGE_C R41, R41, R40, R176 ;  /* 0x000000282929723e */ /* 0x000fe200048070b0 */
[----:B------:R-:W-:Y:S01]  /*3ab0*/  HADD2.F32 R181, -RZ, R181.H1_H1 ;  /* 0x300000b5ffb57230 */ /* 0x000fe20000004100 */
[----:B------:R-:W-:Y:S01]  /*3ac0*/  F2FP.SATFINITE.E4M3.F32.PACK_AB_MERGE_C R187, R187, R188, RZ ;  /* 0x000000bcbbbb723e */ /* 0x000fe200048070ff */
[----:B------:R-:W-:Y:S01]  /*3ad0*/  HADD2.F32 R42, -RZ, R42.H1_H1 ;  /* 0x3000002aff2a7230 */ /* 0x000fe20000004100 */
[----:B------:R-:W-:Y:S01]  /*3ae0*/  F2FP.SATFINITE.E4M3.F32.PACK_AB_MERGE_C R43, R43, R138, RZ ;  /* 0x0000008a2b2b723e */ /* 0x000fe200048070ff */
[----:B------:R-:W-:-:S02]  /*3af0*/  HADD2.F32 R178, -RZ, R178.H0_H0 ;  /* 0x200000b2ffb27230 */ /* 0x000fc40000004100 */
[-C--:B------:R-:W-:Y:S01]  /*3b00*/  FMUL.FTZ R183, R181, R186.reuse ;  /* 0x000000bab5b77220 */ /* 0x080fe20000410000 */
[----:B------:R-:W-:Y:S02]  /*3b10*/  HADD2.F32 R139, -RZ, R139.H0_H0 ;  /* 0x2000008bff8b7230 */ /* 0x000fe40000004100 */
[-C--:B------:R-:W-:Y:S01]  /*3b20*/  FMUL.FTZ R182, R42, R185.reuse ;  /* 0x000000b92ab67220 */ /* 0x080fe20000410000 */
[C---:B------:R-:W-:Y:S01]  /*3b30*/  FMUL.FTZ R186, R180.reuse, R186 ;  /* 0x000000bab4ba7220 */ /* 0x040fe20000410000 */
[C---:B------:R-:W-:Y:S01]  /*3b40*/  FMUL.FTZ R185, R179.reuse, R185 ;  /* 0x000000b9b3b97220 */ /* 0x040fe20000410000 */
[-C--:B------:R-:W-:Y:S01]  /*3b50*/  FFMA.FTZ R183, R180, R178.reuse, -R183 ;  /* 0x000000b2b4b77223 */ /* 0x080fe200000108b7 */
[-C--:B------:R-:W-:Y:S01]  /*3b60*/  FFMA.FTZ R182, R179, R139.reuse, -R182 ;  /* 0x0000008bb3b67223 */ /* 0x080fe200000108b6 */
[----:B------:R-:W-:Y:S01]  /*3b70*/  FFMA.FTZ R186, R181, R178, R186 ;  /* 0x000000b2b5ba7223 */ /* 0x000fe200000100ba */
[----:B------:R-:W-:Y:S01]  /*3b80*/  FFMA.FTZ R185, R42, R139, R185 ;  /* 0x0000008b2ab97223 */ /* 0x000fe200000100b9 */
[----:B------:R-:W-:-:S03]  /*3b90*/  F2FP.SATFINITE.E4M3.F32.PACK_AB_MERGE_C R40, R141, R140, R177 ;  /* 0x0000008c8d28723e */ /* 0x000fc600048070b1 */
[----:B------:R-:W-:Y:S02]  /*3ba0*/  F2FP.SATFINITE.E4M3.F32.PACK_AB_MERGE_C R43, R186, R183, R43 ;  /* 0x000000b7ba2b723e */ /* 0x000fe4000480702b */
[----:B------:R-:W-:-:S07]  /*3bb0*/  F2FP.SATFINITE.E4M3.F32.PACK_AB_MERGE_C R42, R185, R182, R187 ;  /* 0x000000b6b92a723e */ /* 0x000fce00048070bb */
.L_x_438:
[----:B------:R-:W-:Y:S05]  /*3bc0*/  BSYNC B3 ;  /* 0x0000000000037941 */ /* 0x000fea0003800000 */
.L_x_437:
[----:B-1----:R4:W-:Y:S02]  /*3bd0*/  STG.E.128 desc[UR54][R48.64], R40 ;  /* 0x0000002830007986 */ /* 0x0029e4000c101d36 */
.L_x_436:
[----:B------:R-:W-:Y:S05]  /*3be0*/  BSYNC B2 ;  /* 0x0000000000027941 */ /* 0x000fea0003800000 */
.L_x_435:
[----:B------:R-:W-:Y:S01]  /*3bf0*/  ISETP.NE.AND P2, PT, R33, RZ, PT ;  /* 0x000000ff2100720c */ /* 0x000fe20003f45270 */
[----:B------:R-:W-:-:S12]  /*3c00*/  BSSY B2, `(.L_x_439) ;  /* 0x0000070000027945 */ /* 0x000fd80003800000 */
[----:B------:R-:W-:Y:S05]  /*3c10*/  @!P2 BRA `(.L_x_440) ;  /* 0x0000000400b8a947 */ /* 0x000fea0003800000 */
[----:B012-4-:R0:W1:Y:S01]  /*3c20*/  LDS.128 R40, [R46+0x1a400] ;  /* 0x01a400002e287984 */ /* 0x0170620000000c00 */
[----:B------:R-:W-:Y:S01]  /*3c30*/  VIADD R139, R16, 0x10 ;  /* 0x00000010108b7836 */ /* 0x000fe20000000000 */
[----:B------:R-:W-:Y:S04]  /*3c40*/  BSSY B3, `(.L_x_441) ;  /* 0x000006a000037945 */ /* 0x000fe80003800000 */
[----:B------:R-:W-:-:S13]  /*3c50*/  ISETP.GE.AND P2, PT, R139, R136, PT ;  /* 0x000000888b00720c */ /* 0x000fda0003f46270 */
[----:B0-----:R-:W-:Y:S05]  /*3c60*/  @P2 BRA `(.L_x_442) ;  /* 0x00000004009c2947 */ /* 0x001fea0003800000 */
[--C-:B------:R-:W-:Y:S02]  /*3c70*/  SHF.R.U32.HI R141, RZ, 0x8, R95.reuse ;  /* 0x00000008ff8d7819 */ /* 0x100fe4000001165f */
[----:B------:R-:W-:Y:S02]  /*3c80*/  LOP3.LUT R94, R95, 0xff0000ff, RZ, 0xc0, !PT ;  /* 0xff0000ff5f5e7812 */ /* 0x000fe400078ec0ff */
[----:B------:R-:W-:Y:S01]  /*3c90*/  SHF.R.U32.HI R139, RZ, 0x10, R95 ;  /* 0x00000010ff8b7819 */ /* 0x000fe2000001165f */
[----:B------:R-:W-:Y:S01]  /*3ca0*/  IMAD.SHL.U32 R95, R141, 0x100, RZ ;  /* 0x000001008d5f7824 */ /* 0x000fe200078e00ff */
[--C-:B------:R-:W-:Y:S02]  /*3cb0*/  SHF.R.U32.HI R126, RZ, 0x8, R127.reuse ;  /* 0x00000008ff7e7819 */ /* 0x100fe4000001167f */
[----:B------:R-:W-:Y:S02]  /*3cc0*/  LOP3.LUT R138, R127, 0xff0000ff, RZ, 0xc0, !PT ;  /* 0xff0000ff7f8a7812 */ /* 0x000fe400078ec0ff */
[----:B------:R-:W-:-:S02]  /*3cd0*/  SHF.R.U32.HI R140, RZ, 0x10, R127 ;  /* 0x00000010ff8c7819 */ /* 0x000fc4000001167f */
[----:B------:R-:W-:Y:S01]  /*3ce0*/  SHF.L.U32 R127, R126, 0x8, RZ ;  /* 0x000000087e7f7819 */ /* 0x000fe200000006ff */
[----:B-1----:R-:W-:Y:S01]  /*3cf0*/  IMAD.MOV.U32 R126, RZ, RZ, R40 ;  /* 0x000000ffff7e7224 */ /* 0x002fe200078e0028 */
[----:B------:R-:W-:Y:S01]  /*3d00*/  LOP3.LUT R94, R94, 0xff00, R95, 0xf8, !PT ;  /* 0x0000ff005e5e7812 */ /* 0x000fe200078ef85f */
[----:B------:R-:W-:Y:S01]  /*3d10*/  IMAD.U32 R95, R139, 0x10000, RZ ;  /* 0x000100008b5f7824 */ /* 0x000fe200078e00ff */
[----:B------:R-:W-:Y:S01]  /*3d20*/  LOP3.LUT R127, R138, 0xff00, R127, 0xf8, !PT ;  /* 0x0000ff008a7f7812 */ /* 0x000fe200078ef87f */
[----:B------:R-:W-:Y:S01]  /*3d30*/  IMAD.U32 R140, R140, 0x10000, RZ ;  /* 0x000100008c8c7824 */ /* 0x000fe200078e00ff */
        /* <DEDUP_REMOVED lines=10> */
[CC--:B------:R-:W-:Y:S01]  /*3de0*/  FMUL.FTZ R179, R127.reuse, R176.reuse ;  /* 0x000000b07fb37220 */ /* 0x0c0fe20000410000 */
[--C-:B------:R-:W-:Y:S02]  /*3df0*/  HADD2.F32 R141, -RZ, R140.reuse.H0_H0 ;  /* 0x2000008cff8d7230 */ /* 0x100fe40000004100 */
[C---:B------:R-:W-:Y:S01]  /*3e00*/  FMUL.FTZ R176, R40.reuse, R176 ;  /* 0x000000b028b07220 */ /* 0x040fe20000410000 */
[--C-:B------:R-:W-:Y:S01]  /*3e10*/  HADD2.F32 R139, -RZ, R41.reuse.H1_H1 ;  /* 0x30000029ff8b7230 */ /* 0x100fe20000004100 */
[----:B------:R-:W-:Y:S01]  /*3e20*/  F2FP.F16.E4M3.UNPACK_B R167, R167 ;  /* 0x000000a7ffa7723e */ /* 0x000fe200020006ff */
[----:B------:R-:W-:Y:S02]  /*3e30*/  HADD2.F32 R138, -RZ, R41.H0_H0 ;  /* 0x20000029ff8a7230 */ /* 0x000fe40000004100 */
[-C--:B------:R-:W-:Y:S01]  /*3e40*/  FFMA.FTZ R40, R40, R141.reuse, -R179 ;  /* 0x0000008d28287223 */ /* 0x080fe200000108b3 */
[----:B------:R-:W-:Y:S02]  /*3e50*/  HADD2.F32 R140, -RZ, R140.H1_H1 ;  /* 0x3000008cff8c7230 */ /* 0x000fe40000004100 */
[----:B------:R-:W-:Y:S01]  /*3e60*/  FFMA.FTZ R41, R127, R141, R176 ;  /* 0x0000008d7f297223 */ /* 0x000fe200000100b0 */
[CC--:B------:R-:W-:Y:S01]  /*3e70*/  FMUL.FTZ R179, R139.reuse, R177.reuse ;  /* 0x000000b18bb37220 */ /* 0x0c0fe20000410000 */
[C---:B------:R-:W-:Y:S01]  /*3e80*/  FMUL.FTZ R178, R138.reuse, R177 ;  /* 0x000000b18ab27220 */ /* 0x040fe20000410000 */
[-C--:B------:R-:W-:Y:S01]  /*3e90*/  F2FP.F16.E4M3.UNPACK_B R127, R126.reuse.H1 ;  /* 0x0000007eff7f723e */ /* 0x080fe200030006ff */
[----:B------:R-:W-:Y:S01]  /*3ea0*/  HADD2.F32 R141, -RZ, R167.H1_H1 ;  /* 0x300000a7ff8d7230 */ /* 0x000fe20000004100 */
[----:B------:R-:W-:Y:S01]  /*3eb0*/  F2FP.F16.E4M3.UNPACK_B R126, R126 ;  /* 0x0000007eff7e723e */ /* 0x000fe200020006ff */
[-C--:B------:R-:W-:Y:S01]  /*3ec0*/  FFMA.FTZ R179, R138, R140.reuse, -R179 ;  /* 0x0000008c8ab37223 */ /* 0x080fe200000108b3 */
[----:B------:R-:W-:Y:S01]  /*3ed0*/  FFMA.FTZ R180, R139, R140, R178 ;  /* 0x0000008c8bb47223 */ /* 0x000fe200000100b2 */
[----:B------:R-:W-:Y:S01]  /*3ee0*/  F2FP.F16.E4M3.UNPACK_B R166, R166 ;  /* 0x000000a6ffa6723e */ /* 0x000fe200020006ff */
[----:B------:R-:W-:-:S02]  /*3ef0*/  HADD2.F32 R140, -RZ, R127.H1_H1 ;  /* 0x3000007fff8c7230 */ /* 0x000fc40000004100 */
[----:B------:R-:W-:Y:S02]  /*3f00*/  HADD2.F32 R139, -RZ, R127.H0_H0 ;  /* 0x2000007fff8b7230 */ /* 0x000fe40000004100 */
[----:B------:R-:W-:Y:S02]  /*3f10*/  HADD2.F32 R167, -RZ, R167.H0_H0 ;  /* 0x200000a7ffa77230 */ /* 0x000fe40000004100 */
[-C--:B------:R-:W-:Y:S01]  /*3f20*/  FMUL.FTZ R178, R140, R141.reuse ;  /* 0x0000008d8cb27220 */ /* 0x080fe20000410000 */
[--C-:B------:R-:W-:Y:S02]  /*3f30*/  HADD2.F32 R138, -RZ, R126.reuse.H1_H1 ;  /* 0x3000007eff8a7230 */ /* 0x100fe40000004100 */
[----:B------:R-:W-:Y:S01]  /*3f40*/  FMUL.FTZ R141, R139, R141 ;  /* 0x0000008d8b8d7220 */ /* 0x000fe20000410000 */
[----:B------:R-:W-:Y:S02]  /*3f50*/  HADD2.F32 R127, -RZ, R126.H0_H0 ;  /* 0x2000007eff7f7230 */ /* 0x000fe40000004100 */
        /* <DEDUP_REMOVED lines=10> */
[----:B------:R-:W-:Y:S01]  /*4000*/  F2FP.F16.E4M3.UNPACK_B R179, R95.H1 ;  /* 0x0000005fffb3723e */ /* 0x000fe200030006ff */
[--C-:B------:R-:W-:Y:S01]  /*4010*/  HADD2.F32 R166, -RZ, R141.reuse.H0_H0 ;  /* 0x2000008dffa67230 */ /* 0x100fe20000004100 */
[----:B------:R-:W-:Y:S01]  /*4020*/  F2FP.SATFINITE.E4M3.F32.PACK_AB_MERGE_C R139, R140, R139, RZ ;  /* 0x0000008b8c8b723e */ /* 0x000fe200048070ff */
[----:B------:R-:W-:Y:S01]  /*4030*/  HADD2.F32 R141, -RZ, R141.H1_H1 ;  /* 0x3000008dff8d7230 */ /* 0x000fe20000004100 */
[----:B------:R-:W-:Y:S01]  /*4040*/  F2FP.F16.E4M3.UNPACK_B R176, R94.H1 ;  /* 0x0000005effb0723e */ /* 0x000fe200030006ff */
[--C-:B------:R-:W-:Y:S01]  /*4050*/  HADD2.F32 R181, -RZ, R179.reuse.H1_H1 ;  /* 0x300000b3ffb57230 */ /* 0x100fe20000004100 */
[----:B------:R-:W-:Y:S01]  /*4060*/  F2FP.F16.E4M3.UNPACK_B R140, R42.H1 ;  /* 0x0000002aff8c723e */ /* 0x000fe200030006ff */
[----:B------:R-:W-:Y:S01]  /*4070*/  HADD2.F32 R179, -RZ, R179.H0_H0 ;  /* 0x200000b3ffb37230 */ /* 0x000fe20000004100 */
[----:B------:R-:W-:Y:S01]  /*4080*/  F2FP.F16.E4M3.UNPACK_B R178, R95 ;  /* 0x0000005fffb2723e */ /* 0x000fe200020006ff */
        /* <DEDUP_REMOVED lines=9> */
[-C--:B------:R-:W-:Y:S01]  /*4120*/  FMUL.FTZ R181, R95, R180.reuse ;  /* 0x000000b45fb57220 */ /* 0x080fe20000410000 */
        /* <DEDUP_REMOVED lines=8> */
[----:B------:R-:W-:Y:S01]  /*41b0*/  HADD2.F32 R140, -RZ, R43.H1_H1 ;  /* 0x3000002bff8c7230 */ /* 0x000fe20000004100 */
[----:B------:R-:W-:Y:S01]  /*41c0*/  F2FP.SATFINITE.E4M3.F32.PACK_AB_MERGE_C R41, R41, R40, R138 ;  /* 0x000000282929723e */ /* 0x000fe2000480708a */
[--C-:B------:R-:W-:Y:S01]  /*41d0*/  HADD2.F32 R43, -RZ, R42.reuse.H0_H0 ;  /* 0x2000002aff2b7230 */ /* 0x100fe20000004100 */
[----:B------:R-:W-:Y:S01]  /*41e0*/  F2FP.SATFINITE.E4M3.F32.PACK_AB_MERGE_C R180, R180, R181, RZ ;  /* 0x000000b5b4b4723e */ /* 0x000fe200048070ff */
[----:B------:R-:W-:Y:S02]  /*41f0*/  HADD2.F32 R42, -RZ, R42.H1_H1 ;  /* 0x3000002aff2a7230 */ /* 0x000fe40000004100 */
[----:B------:R-:W-:Y:S01]  /*4200*/  FMUL.FTZ R182, R140, R179 ;  /* 0x000000b38cb67220 */ /* 0x000fe20000410000 */
[----:B------:R-:W-:-:S02]  /*4210*/  HADD2.F32 R176, -RZ, R176.H0_H0 ;  /* 0x200000b0ffb07230 */ /* 0x000fc40000004100 */
[----:B------:R-:W-:Y:S01]  /*4220*/  FMUL.FTZ R179, R95, R179 ;  /* 0x000000b35fb37220 */ /* 0x000fe20000410000 */
[----:B------:R-:W-:Y:S02]  /*4230*/  HADD2.F32 R167, -RZ, R167.H0_H0 ;  /* 0x200000a7ffa77230 */ /* 0x000fe40000004100 */
[-C--:B------:R-:W-:Y:S01]  /*4240*/  FMUL.FTZ R166, R42, R178.reuse ;  /* 0x000000b22aa67220 */ /* 0x080fe20000410000 */
[----:B------:R-:W-:Y:S01]  /*4250*/  FMUL.FTZ R141, R43, R178 ;  /* 0x000000b22b8d7220 */ /* 0x000fe20000410000 */
[-C--:B------:R-:W-:Y:S01]  /*4260*/  FFMA.FTZ R182, R95, R176.reuse, -R182 ;  /* 0x000000b05fb67223 */ /* 0x080fe200000108b6 */
[----:B------:R-:W-:Y:S01]  /*4270*/  FFMA.FTZ R179, R140, R176, R179 ;  /* 0x000000b08cb37223 */ /* 0x000fe200000100b3 */
[-C--:B------:R-:W-:Y:S01]  /*4280*/  FFMA.FTZ R166, R43, R167.reuse, -R166 ;  /* 0x000000a72ba67223 */ /* 0x080fe200000108a6 */
[----:B------:R-:W-:Y:S01]  /*4290*/  FFMA.FTZ R141, R42, R167, R141 ;  /* 0x000000a72a8d7223 */ /* 0x000fe2000001008d */
[----:B------:R-:W-:Y:S02]  /*42a0*/  F2FP.SATFINITE.E4M3.F32.PACK_AB_MERGE_C R94, R177, R94, RZ ;  /* 0x0000005eb15e723e */ /* 0x000fe400048070ff */
[----:B------:R-:W-:-:S02]  /*42b0*/  F2FP.SATFINITE.E4M3.F32.PACK_AB_MERGE_C R40, R127, R126, R139 ;  /* 0x0000007e7f28723e */ /* 0x000fc4000480708b */
[----:B------:R-:W-:Y:S02]  /*42c0*/  F2FP.SATFINITE.E4M3.F32.PACK_AB_MERGE_C R42, R141, R166, R180 ;  /* 0x000000a68d2a723e */ /* 0x000fe400048070b4 */
[----:B------:R-:W-:-:S07]  /*42d0*/  F2FP.SATFINITE.E4M3.F32.PACK_AB_MERGE_C R43, R179, R182, R94 ;  /* 0x000000b6b32b723e */ /* 0x000fce000480705e */
.L_x_442:
[----:B------:R-:W-:Y:S05]  /*42e0*/  BSYNC B3 ;  /* 0x0000000000037941 */ /* 0x000fea0003800000 */
.L_x_441:
[----:B-1----:R0:W-:Y:S02]  /*42f0*/  STG.E.128 desc[UR54][R48.64+0x20], R40 ;  /* 0x0000202830007986 */ /* 0x0021e4000c101d36 */
.L_x_440:
[----:B------:R-:W-:Y:S05]  /*4300*/  BSYNC B2 ;  /* 0x0000000000027941 */ /* 0x000fea0003800000 */
.L_x_439:
[----:B------:R-:W-:Y:S01]  /*4310*/  ISETP.NE.AND P2, PT, R34, RZ, PT ;  /* 0x000000ff2200720c */ /* 0x000fe20003f45270 */
[----:B------:R-:W-:-:S12]  /*4320*/  BSSY B2, `(.L_x_443) ;  /* 0x0000070000027945 */ /* 0x000fd80003800000 */
[----:B------:R-:W-:Y:S05]  /*4330*/  @!P2 BRA `(.L_x_444) ;  /* 0x0000000400b8a947 */ /* 0x000fea0003800000 */
[----:B012-4-:R0:W1:Y:S01]  /*4340*/  LDS.128 R40, [R47+0x1cc00] ;  /* 0x01cc00002f287984 */ /* 0x0170620000000c00 */
[----:B------:R-:W-:Y:S01]  /*4350*/  IADD3 R95, R16, 0x20, RZ ;  /* 0x00000020105f7810 */ /* 0x000fe20007ffe0ff */
[----:B------:R-:W-:Y:S03]  /*4360*/  BSSY B3, `(.L_x_445) ;  /* 0x000006a000037945 */ /* 0x000fe60003800000 */
[----:B------:R-:W-:-:S13]  /*4370*/  ISETP.GE.AND P2, PT, R95, R136, PT ;  /* 0x000000885f00720c */ /* 0x000fda0003f46270 */
        /* <DEDUP_REMOVED lines=33> */
[-C--:B------:R-:W-:Y:S01]  /*4590*/  FMUL.FTZ R141, R95, R139.reuse ;  /* 0x0000008b5f8d7220 */ /* 0x080fe20000410000 */
[----:B------:R-:W-:Y:S01]  /*45a0*/  FMUL.FTZ R140, R94, R139 ;  /* 0x0000008b5e8c7220 */ /* 0x000fe20000410000 */
[----:B------:R-:W-:Y:S01]  /*45b0*/  F2FP.F16.E4M3.UNPACK_B R93, R92.H1 ;  /* 0x0000005cff5d723e */ /* 0x000fe200030006ff */
[----:B------:R-:W-:-:S02]  /*45c0*/  HADD2.F32 R127, -RZ, R165.H1_H1 ;  /* 0x300000a5ff7f7230 */ /* 0x000fc40000004100 */
[-C--:B------:R-:W-:Y:S01]  /*45d0*/  FFMA.FTZ R141, R94, R126.reuse, -R141 ;  /* 0x0000007e5e8d7223 */ /* 0x080fe2000001088d */
[----:B------:R-:W-:Y:S01]  /*45e0*/  FFMA.FTZ R166, R95, R126, R140 ;  /* 0x0000007e5fa67223 */ /* 0x000fe2000001008c */
[----:B------:R-:W-:Y:S01]  /*45f0*/  F2FP.F16.E4M3.UNPACK_B R92, R92 ;  /* 0x0000005cff5c723e */ /* 0x000fe200020006ff */
[--C-:B------:R-:W-:Y:S01]  /*4600*/  HADD2.F32 R126, -RZ, R93.reuse.H1_H1 ;  /* 0x3000005dff7e7230 */ /* 0x100fe20000004100 */
[----:B------:R-:W-:Y:S01]  /*4610*/  F2FP.F16.E4M3.UNPACK_B R164, R164 ;  /* 0x000000a4ffa4723e */ /* 0x000fe200020006ff */
[----:B------:R-:W-:Y:S01]  /*4620*/  HADD2.F32 R95, -RZ, R93.H0_H0 ;  /* 0x2000005dff5f7230 */ /* 0x000fe20000004100 */
[----:B------:R-:W-:Y:S01]  /*4630*/  F2FP.F16.E4M3.UNPACK_B R139, R86 ;  /* 0x00000056ff8b723e */ /* 0x000fe200020006ff */
[----:B------:R-:W-:Y:S02]  /*4640*/  HADD2.F32 R165, -RZ, R165.H0_H0 ;  /* 0x200000a5ffa57230 */ /* 0x000fe40000004100 */
[----:B------:R-:W-:Y:S01]  /*4650*/  FMUL.FTZ R140, R126, R127 ;  /* 0x0000007f7e8c7220 */ /* 0x000fe20000410000 */
[----:B------:R-:W-:-:S02]  /*4660*/  HADD2.F32 R93, -RZ, R92.H0_H0 ;  /* 0x2000005cff5d7230 */ /* 0x000fc40000004100 */
[----:B------:R-:W-:Y:S01]  /*4670*/  FMUL.FTZ R127, R95, R127 ;  /* 0x0000007f5f7f7220 */ /* 0x000fe20000410000 */
[----:B------:R-:W-:Y:S02]  /*4680*/  HADD2.F32 R94, -RZ, R92.H1_H1 ;  /* 0x3000005cff5e7230 */ /* 0x000fe40000004100 */
[--C-:B------:R-:W-:Y:S02]  /*4690*/  HADD2.F32 R92, -RZ, R164.reuse.H1_H1 ;  /* 0x300000a4ff5c7230 */ /* 0x100fe40000004100 */
[----:B------:R-:W-:Y:S02]  /*46a0*/  HADD2.F32 R164, -RZ, R164.H0_H0 ;  /* 0x200000a4ffa47230 */ /* 0x000fe40000004100 */
[-C--:B------:R-:W-:Y:S01]  /*46b0*/  FMUL.FTZ R138, R94, R165.reuse ;  /* 0x000000a55e8a7220 */ /* 0x080fe20000410000 */
[----:B------:R-:W-:Y:S01]  /*46c0*/  FMUL.FTZ R165, R93, R165 ;  /* 0x000000a55da57220 */ /* 0x000fe20000410000 */
[-C--:B------:R-:W-:Y:S01]  /*46d0*/  FFMA.FTZ R95, R95, R92.reuse, -R140 ;  /* 0x0000005c5f5f7223 */ /* 0x080fe2000001088c */
[----:B------:R-:W-:Y:S01]  /*46e0*/  FFMA.FTZ R126, R126, R92, R127 ;  /* 0x0000005c7e7e7223 */ /* 0x000fe2000001007f */
[-C--:B------:R-:W-:Y:S01]  /*46f0*/  FFMA.FTZ R92, R93, R164.reuse, -R138 ;  /* 0x000000a45d5c7223 */ /* 0x080fe2000001088a */
[----:B------:R-:W-:Y:S01]  /*4700*/  FFMA.FTZ R93, R94, R164, R165 ;  /* 0x000000a45e5d7223 */ /* 0x000fe200000100a5 */
[----:B------:R-:W-:-:S02]  /*4710*/  F2FP.F16.E4M3.UNPACK_B R127, R43.H1 ;  /* 0x0000002bff7f723e */ /* 0x000fc400030006ff */
[----:B------:R-:W-:Y:S02]  /*4720*/  F2FP.SATFINITE.E4M3.F32.PACK_AB_MERGE_C R95, R126, R95, RZ ;  /* 0x0000005f7e5f723e */ /* 0x000fe400048070ff */
[-C--:B------:R-:W-:Y:S01]  /*4730*/  F2FP.F16.E4M3.UNPACK_B R165, R87.reuse.H1 ;  /* 0x00000057ffa5723e */ /* 0x080fe200030006ff */
[--C-:B------:R-:W-:Y:S01]  /*4740*/  HADD2.F32 R138, -RZ, R127.reuse.H0_H0 ;  /* 0x2000007fff8a7230 */ /* 0x100fe20000004100 */
[----:B------:R-:W-:Y:S01]  /*4750*/  F2FP.F16.E4M3.UNPACK_B R126, R42.H1 ;  /* 0x0000002aff7e723e */ /* 0x000fe200030006ff */
[----:B------:R-:W-:Y:S01]  /*4760*/  HADD2.F32 R127, -RZ, R127.H1_H1 ;  /* 0x3000007fff7f7230 */ /* 0x000fe20000004100 */
[----:B------:R-:W-:Y:S01]  /*4770*/  F2FP.F16.E4M3.UNPACK_B R164, R87 ;  /* 0x00000057ffa4723e */ /* 0x000fe200020006ff */
[----:B------:R-:W-:Y:S01]  /*4780*/  HADD2.F32 R167, -RZ, R165.H1_H1 ;  /* 0x300000a5ffa77230 */ /* 0x000fe20000004100 */
[----:B------:R-:W-:Y:S01]  /*4790*/  F2FP.SATFINITE.E4M3.F32.PACK_AB_MERGE_C R94, R166, R141, RZ ;  /* 0x0000008da65e723e */ /* 0x000fe200048070ff */
[----:B------:R-:W-:Y:S01]  /*47a0*/  HADD2.F32 R87, -RZ, R126.H1_H1 ;  /* 0x3000007eff577230 */ /* 0x000fe20000004100 */
[----:B------:R-:W-:Y:S01]  /*47b0*/  F2FP.F16.E4M3.UNPACK_B R140, R86.H1 ;  /* 0x00000056ff8c723e */ /* 0x000fe200030006ff */
[----:B------:R-:W-:-:S02]  /*47c0*/  HADD2.F32 R166, -RZ, R164.H1_H1 ;  /* 0x300000a4ffa67230 */ /* 0x000fc40000004100 */
[-C--:B------:R-:W-:Y:S01]  /*47d0*/  FMUL.FTZ R177, R127, R167.reuse ;  /* 0x000000a77fb17220 */ /* 0x080fe20000410000 */
[----:B------:R-:W-:Y:S02]  /*47e0*/  HADD2.F32 R126, -RZ, R126.H0_H0 ;  /* 0x2000007eff7e7230 */ /* 0x000fe40000004100 */
[----:B------:R-:W-:Y:S01]  /*47f0*/  FMUL.FTZ R176, R138, R167 ;  /* 0x000000a78ab07220 */ /* 0x000fe20000410000 */
[----:B------:R-:W-:Y:S02]  /*4800*/  HADD2.F32 R86, -RZ, R139.H1_H1 ;  /* 0x3000008bff567230 */ /* 0x000fe40000004100 */
[-C--:B------:R-:W-:Y:S01]  /*4810*/  FMUL.FTZ R167, R87, R166.reuse ;  /* 0x000000a657a77220 */ /* 0x080fe20000410000 */
[----:B------:R-:W-:Y:S01]  /*4820*/  F2FP.F16.E4M3.UNPACK_B R43, R43 ;  /* 0x0000002bff2b723e */ /* 0x000fe200020006ff */
[C---:B------:R-:W-:Y:S01]  /*4830*/  FMUL.FTZ R166, R126.reuse, R166 ;  /* 0x000000a67ea67220 */ /* 0x040fe20000410000 */
[----:B------:R-:W-:Y:S01]  /*4840*/  F2FP.F16.E4M3.UNPACK_B R42, R42 ;  /* 0x0000002aff2a723e */ /* 0x000fe200020006ff */
[----:B------:R-:W-:Y:S01]  /*4850*/  FFMA.FTZ R167, R126, R86, -R167 ;  /* 0x000000567ea77223 */ /* 0x000fe200000108a7 */
[----:B------:R-:W-:-:S02]  /*4860*/  HADD2.F32 R141, -RZ, R140.H1_H1 ;  /* 0x3000008cff8d7230 */ /* 0x000fc40000004100 */
[----:B------:R-:W-:Y:S01]  /*4870*/  FFMA.FTZ R166, R87, R86, R166 ;  /* 0x0000005657a67223 */ /* 0x000fe200000100a6 */
[--C-:B------:R-:W-:Y:S01]  /*4880*/  HADD2.F32 R86, -RZ, R43.reuse.H0_H0 ;  /* 0x2000002bff567230 */ /* 0x100fe20000004100 */
[----:B------:R-:W-:Y:S01]  /*4890*/  F2FP.SATFINITE.E4M3.F32.PACK_AB_MERGE_C R41, R41, R40, R94 ;  /* 0x000000282929723e */ /* 0x000fe2000480705e */
[----:B------:R-:W-:Y:S02]  /*48a0*/  HADD2.F32 R87, -RZ, R43.H1_H1 ;  /* 0x3000002bff577230 */ /* 0x000fe40000004100 */
[-C--:B------:R-:W-:Y:S01]  /*48b0*/  FFMA.FTZ R177, R138, R141.reuse, -R177 ;  /* 0x0000008d8ab17223 */ /* 0x080fe200000108b1 */
[--C-:B------:R-:W-:Y:S02]  /*48c0*/  HADD2.F32 R43, -RZ, R42.reuse.H0_H0 ;  /* 0x2000002aff2b7230 */ /* 0x100fe40000004100 */
[----:B------:R-:W-:Y:S01]  /*48d0*/  FFMA.FTZ R176, R127, R141, R176 ;  /* 0x0000008d7fb07223 */ /* 0x000fe200000100b0 */
[----:B------:R-:W-:Y:S01]  /*48e0*/  HADD2.F32 R165, -RZ, R165.H0_H0 ;  /* 0x200000a5ffa57230 */ /* 0x000fe20000004100 */
[----:B------:R-:W-:Y:S01]  /*48f0*/  F2FP.SATFINITE.E4M3.F32.PACK_AB_MERGE_C R166, R166, R167, RZ ;  /* 0x000000a7a6a6723e */ /* 0x000fe200048070ff */
[----:B------:R-:W-:Y:S01]  /*4900*/  HADD2.F32 R42, -RZ, R42.H1_H1 ;  /* 0x3000002aff2a7230 */ /* 0x000fe20000004100 */
[----:B------:R-:W-:Y:S01]  /*4910*/  F2FP.SATFINITE.E4M3.F32.PACK_AB_MERGE_C R40, R93, R92, R95 ;  /* 0x0000005c5d28723e */ /* 0x000fe2000480705f */
[----:B------:R-:W-:-:S02]  /*4920*/  HADD2.F32 R164, -RZ, R164.H0_H0 ;  /* 0x200000a4ffa47230 */ /* 0x000fc40000004100 */
[-C--:B------:R-:W-:Y:S01]  /*4930*/  FMUL.FTZ R141, R87, R165.reuse ;  /* 0x000000a5578d7220 */ /* 0x080fe20000410000 */
[----:B------:R-:W-:Y:S02]  /*4940*/  HADD2.F32 R140, -RZ, R140.H0_H0 ;  /* 0x2000008cff8c7230 */ /* 0x000fe40000004100 */
        /* <DEDUP_REMOVED lines=8> */
[----:B------:R-:W-:-:S04]  /*49d0*/  F2FP.SATFINITE.E4M3.F32.PACK_AB_MERGE_C R176, R176, R177, RZ ;  /* 0x000000b1b0b0723e */ /* 0x000fc800048070ff */
[----:B------:R-:W-:Y:S02]  /*49e0*/  F2FP.SATFINITE.E4M3.F32.PACK_AB_MERGE_C R42, R127, R126, R166 ;  /* 0x0000007e7f2a723e */ /* 0x000fe400048070a6 */
[----:B------:R-:W-:-:S07]  /*49f0*/  F2FP.SATFINITE.E4M3.F32.PACK_AB_MERGE_C R43, R138, R141, R176 ;  /* 0x0000008d8a2b723e */ /* 0x000fce00048070b0 */
.L_x_446:
[----:B------:R-:W-:Y:S05]  /*4a00*/  BSYNC B3 ;  /* 0x0000000000037941 */ /* 0x000fea0003800000 */
.L_x_445:
[----:B-1----:R0:W-:Y:S02]  /*4a10*/  STG.E.128 desc[UR54][R48.64+0x40], R40 ;  /* 0x0000402830007986 */ /* 0x0021e4000c101d36 */
.L_x_444:
[----:B------:R-:W-:Y:S05]  /*4a20*/  BSYNC B2 ;  /* 0x0000000000027941 */ /* 0x000fea0003800000 */
.L_x_443:
        /* <DEDUP_REMOVED lines=8> */
[----:B------:R-:W-:Y:S02]  /*4ab0*/  SHF.R.U32.HI R84, RZ, 0x8, R83 ;  /* 0x00000008ff547819 */ /* 0x000fe40000011653 */
[--C-:B------:R-:W-:Y:S02]  /*4ac0*/  SHF.R.U32.HI R87, RZ, 0x8, R85.reuse ;  /* 0x00000008ff577819 */ /* 0x100fe40000011655 */
[----:B------:R-:W-:Y:S02]  /*4ad0*/  LOP3.LUT R86, R85, 0xff0000ff, RZ, 0xc0, !PT ;  /* 0xff0000ff55567812 */ /* 0x000fe400078ec0ff */
[----:B------:R-:W-:Y:S01]  /*4ae0*/  SHF.R.U32.HI R92, RZ, 0x10, R85 ;  /* 0x00000010ff5c7819 */ /* 0x000fe20000011655 */
[----:B------:R-:W-:Y:S01]  /*4af0*/  IMAD.SHL.U32 R85, R84, 0x100, RZ ;  /* 0x0000010054557824 */ /* 0x000fe200078e00ff */
[----:B------:R-:W-:Y:S01]  /*4b00*/  LOP3.LUT R82, R83, 0xff0000ff, RZ, 0xc0, !PT ;  /* 0xff0000ff53527812 */ /* 0x000fe200078ec0ff */
[----:B-1----:R-:W-:Y:S01]  /*4b10*/  IMAD.MOV.U32 R84, RZ, RZ, R40 ;  /* 0x000000ffff547224 */ /* 0x002fe200078e0028 */
[----:B------:R-:W-:Y:S01]  /*4b20*/  SHF.R.U32.HI R93, RZ, 0x10, R83 ;  /* 0x00000010ff5d7819 */ /* 0x000fe20000011653 */
[----:B------:R-:W-:Y:S01]  /*4b30*/  IMAD.MOV.U32 R83, RZ, RZ, R41 ;  /* 0x000000ffff537224 */ /* 0x000fe200078e0029 */
[----:B------:R-:W-:-:S02]  /*4b40*/  SHF.L.U32 R87, R87, 0x8, RZ ;  /* 0x0000000857577819 */ /* 0x000fc400000006ff */
        /* <DEDUP_REMOVED lines=32> */
[----:B------:R-:W-:Y:S01]  /*4d50*/  HADD2.F32 R87, -RZ, R85.H0_H0 ;  /* 0x20000055ff577230 */ /* 0x000fe20000004100 */
[----:B------:R-:W-:Y:S01]  /*4d60*/  F2FP.SATFINITE.E4M3.F32.PACK_AB_MERGE_C R164, R138, R127, RZ ;  /* 0x0000007f8aa4723e */ /* 0x000fe200048070ff */
[--C-:B------:R-:W-:Y:S02]  /*4d70*/  HADD2.F32 R85, -RZ, R84.reuse.H0_H0 ;  /* 0x20000054ff557230 */ /* 0x100fe40000004100 */
[-C--:B------:R-:W-:Y:S01]  /*4d80*/  FMUL.FTZ R126, R92, R93.reuse ;  /* 0x0000005d5c7e7220 */ /* 0x080fe20000410000 */
[----:B------:R-:W-:Y:S02]  /*4d90*/  HADD2.F32 R86, -RZ, R84.H1_H1 ;  /* 0x30000054ff567230 */ /* 0x000fe40000004100 */
[----:B------:R-:W-:Y:S01]  /*4da0*/  FMUL.FTZ R93, R87, R93 ;  /* 0x0000005d575d7220 */ /* 0x000fe20000410000 */
[----:B------:R-:W-:Y:S01]  /*4db0*/  HADD2.F32 R163, -RZ, R163.H0_H0 ;  /* 0x200000a3ffa37230 */ /* 0x000fe20000004100 */
[----:B------:R-:W-:Y:S01]  /*4dc0*/  F2FP.F16.E4M3.UNPACK_B R127, R82.H1 ;  /* 0x00000052ff7f723e */ /* 0x000fe200030006ff */
[----:B------:R-:W-:-:S02]  /*4dd0*/  HADD2.F32 R84, -RZ, R162.H1_H1 ;  /* 0x300000a2ff547230 */ /* 0x000fc40000004100 */
[----:B------:R-:W-:Y:S02]  /*4de0*/  HADD2.F32 R162, -RZ, R162.H0_H0 ;  /* 0x200000a2ffa27230 */ /* 0x000fe40000004100 */
[-C--:B------:R-:W-:Y:S01]  /*4df0*/  FMUL.FTZ R94, R86, R163.reuse ;  /* 0x000000a3565e7220 */ /* 0x080fe20000410000 */
[----:B------:R-:W-:Y:S01]  /*4e00*/  FMUL.FTZ R163, R85, R163 ;  /* 0x000000a355a37220 */ /* 0x000fe20000410000 */
[-C--:B------:R-:W-:Y:S01]  /*4e10*/  FFMA.FTZ R126, R87, R84.reuse, -R126 ;  /* 0x00000054577e7223 */ /* 0x080fe2000001087e */
[----:B------:R-:W-:Y:S01]  /*4e20*/  FFMA.FTZ R93, R92, R84, R93 ;  /* 0x000000545c5d7223 */ /* 0x000fe2000001005d */
[----:B------:R-:W-:Y:S01]  /*4e30*/  F2FP.F16.E4M3.UNPACK_B R87, R43.H1 ;  /* 0x0000002bff57723e */ /* 0x000fe200030006ff */
[-C--:B------:R-:W-:Y:S01]  /*4e40*/  FFMA.FTZ R84, R85, R162.reuse, -R94 ;  /* 0x000000a255547223 */ /* 0x080fe2000001085e */
[----:B------:R-:W-:Y:S01]  /*4e50*/  FFMA.FTZ R85, R86, R162, R163 ;  /* 0x000000a256557223 */ /* 0x000fe200000100a3 */
[-C--:B------:R-:W-:Y:S01]  /*4e60*/  F2FP.F16.E4M3.UNPACK_B R94, R41.reuse.H1 ;  /* 0x00000029ff5e723e */ /* 0x080fe200030006ff */
[----:B------:R-:W-:Y:S01]  /*4e70*/  HADD2.F32 R138, -RZ, R127.H1_H1 ;  /* 0x3000007fff8a7230 */ /* 0x000fe20000004100 */
[----:B------:R-:W-:Y:S01]  /*4e80*/  F2FP.SATFINITE.E4M3.F32.PACK_AB_MERGE_C R162, R93, R126, RZ ;  /* 0x0000007e5da2723e */ /* 0x000fe200048070ff */
[--C-:B------:R-:W-:Y:S01]  /*4e90*/  HADD2.F32 R92, -RZ, R87.reuse.H0_H0 ;  /* 0x20000057ff5c7230 */ /* 0x100fe20000004100 */
[----:B------:R-:W-:Y:S01]  /*4ea0*/  F2FP.F16.E4M3.UNPACK_B R86, R42.H1 ;  /* 0x0000002aff56723e */ /* 0x000fe200030006ff */
[----:B------:R-:W-:Y:S01]  /*4eb0*/  HADD2.F32 R87, -RZ, R87.H1_H1 ;  /* 0x30000057ff577230 */ /* 0x000fe20000004100 */
[----:B------:R-:W-:Y:S01]  /*4ec0*/  F2FP.F16.E4M3.UNPACK_B R126, R82 ;  /* 0x00000052ff7e723e */ /* 0x000fe200020006ff */
[----:B------:R-:W-:Y:S01]  /*4ed0*/  HADD2.F32 R95, -RZ, R94.H1_H1 ;  /* 0x3000005eff5f7230 */ /* 0x000fe20000004100 */
[----:B------:R-:W-:Y:S01]  /*4ee0*/  F2FP.F16.E4M3.UNPACK_B R93, R41 ;  /* 0x00000029ff5d723e */ /* 0x000fe200020006ff */
[----:B------:R-:W-:-:S02]  /*4ef0*/  HADD2.F32 R82, -RZ, R86.H1_H1 ;  /* 0x30000056ff527230 */ /* 0x000fc40000004100 */
[----:B------:R-:W-:Y:S01]  /*4f00*/  FMUL.FTZ R41, R87, R138 ;  /* 0x0000008a57297220 */ /* 0x000fe20000410000 */
[----:B------:R-:W-:Y:S01]  /*4f10*/  HADD2.F32 R139, -RZ, R126.H1_H1 ;  /* 0x3000007eff8b7230 */ /* 0x000fe20000004100 */
[----:B------:R-:W-:Y:S01]  /*4f20*/  F2FP.F16.E4M3.UNPACK_B R43, R43 ;  /* 0x0000002bff2b723e */ /* 0x000fe200020006ff */
[----:B------:R-:W-:Y:S02]  /*4f30*/  HADD2.F32 R86, -RZ, R86.H0_H0 ;  /* 0x20000056ff567230 */ /* 0x000fe40000004100 */
[----:B------:R-:W-:Y:S01]  /*4f40*/  FFMA.FTZ R140, R92, R95, -R41 ;  /* 0x0000005f5c8c7223 */ /* 0x000fe20000010829 */
[----:B------:R-:W-:Y:S02]  /*4f50*/  HADD2.F32 R41, -RZ, R93.H1_H1 ;  /* 0x3000005dff297230 */ /* 0x000fe40000004100 */
[-C--:B------:R-:W-:Y:S01]  /*4f60*/  FMUL.FTZ R141, R82, R139.reuse ;  /* 0x0000008b528d7220 */ /* 0x080fe20000410000 */
[----:B------:R-:W-:Y:S01]  /*4f70*/  F2FP.F16.E4M3.UNPACK_B R42, R42 ;  /* 0x0000002aff2a723e */ /* 0x000fe200020006ff */
[----:B------:R-:W-:Y:S01]  /*4f80*/  FMUL.FTZ R139, R86, R139 ;  /* 0x0000008b568b7220 */ /* 0x000fe20000410000 */
[----:B------:R-:W-:Y:S01]  /*4f90*/  FMUL.FTZ R138, R92, R138 ;  /* 0x0000008a5c8a7220 */ /* 0x000fe20000410000 */
[----:B------:R-:W-:Y:S01]  /*4fa0*/  FFMA.FTZ R141, R86, R41, -R141 ;  /* 0x00000029568d7223 */ /* 0x000fe2000001088d */
[----:B------:R-:W-:-:S02]  /*4fb0*/  HADD2.F32 R127, -RZ, R127.H0_H0 ;  /* 0x2000007fff7f7230 */ /* 0x000fc40000004100 */
[----:B------:R-:W-:Y:S01]  /*4fc0*/  FFMA.FTZ R92, R82, R41, R139 ;  /* 0x00000029525c7223 */ /* 0x000fe2000001008b */
[--C-:B------:R-:W-:Y:S02]  /*4fd0*/  HADD2.F32 R82, -RZ, R43.reuse.H0_H0 ;  /* 0x2000002bff527230 */ /* 0x100fe40000004100 */
[----:B------:R-:W-:Y:S01]  /*4fe0*/  FFMA.FTZ R163, R87, R95, R138 ;  /* 0x0000005f57a37223 */ /* 0x000fe2000001008a */
[--C-:B------:R-:W-:Y:S02]  /*4ff0*/  HADD2.F32 R41, -RZ, R42.reuse.H0_H0 ;  /* 0x2000002aff297230 */ /* 0x100fe40000004100 */
[----:B------:R-:W-:Y:S02]  /*5000*/  HADD2.F32 R43, -RZ, R43.H1_H1 ;  /* 0x3000002bff2b7230 */ /* 0x000fe40000004100 */
[----:B------:R-:W-:Y:S01]  /*5010*/  FMUL.FTZ R138, R82, R127 ;  /* 0x0000007f528a7220 */ /* 0x000fe20000410000 */
[----:B------:R-:W-:Y:S01]  /*5020*/  HADD2.F32 R42, -RZ, R42.H1_H1 ;  /* 0x3000002aff2a7230 */ /* 0x000fe20000004100 */
[----:B------:R-:W-:Y:S01]  /*5030*/  F2FP.SATFINITE.E4M3.F32.PACK_AB_MERGE_C R92, R92, R141, RZ ;  /* 0x0000008d5c5c723e */ /* 0x000fe200048070ff */
[----:B------:R-:W-:-:S02]  /*5040*/  HADD2.F32 R126, -RZ, R126.H0_H0 ;  /* 0x2000007eff7e7230 */ /* 0x000fc40000004100 */
[----:B------:R-:W-:Y:S01]  /*5050*/  FMUL.FTZ R95, R43, R127 ;  /* 0x0000007f2b5f7220 */ /* 0x000fe20000410000 */
[----:B------:R-:W-:Y:S01]  /*5060*/  HADD2.F32 R94, -RZ, R94.H0_H0 ;  /* 0x2000005eff5e7230 */ /* 0x000fe20000004100 */
[----:B------:R-:W-:Y:S01]  /*5070*/  F2FP.SATFINITE.E4M3.F32.PACK_AB_MERGE_C R140, R163, R140, RZ ;  /* 0x0000008ca38c723e */ /* 0x000fe200048070ff */
[----:B------:R-:W-:Y:S02]  /*5080*/  HADD2.F32 R93, -RZ, R93.H0_H0 ;  /* 0x2000005dff5d7230 */ /* 0x000fe40000004100 */
[-C--:B------:R-:W-:Y:S01]  /*5090*/  FMUL.FTZ R86, R42, R126.reuse ;  /* 0x0000007e2a567220 */ /* 0x080fe20000410000 */
[----:B------:R-:W-:Y:S01]  /*50a0*/  FMUL.FTZ R87, R41, R126 ;  /* 0x0000007e29577220 */ /* 0x000fe20000410000 */
[-C--:B------:R-:W-:Y:S01]  /*50b0*/  FFMA.FTZ R95, R82, R94.reuse, -R95 ;  /* 0x0000005e525f7223 */ /* 0x080fe2000001085f */
[----:B------:R-:W-:Y:S01]  /*50c0*/  FFMA.FTZ R138, R43, R94, R138 ;  /* 0x0000005e2b8a7223 */ /* 0x000fe2000001008a */
[-C--:B------:R-:W-:Y:S01]  /*50d0*/  FFMA.FTZ R86, R41, R93.reuse, -R86 ;  /* 0x0000005d29567223 */ /* 0x080fe20000010856 */
[----:B------:R-:W-:Y:S01]  /*50e0*/  FFMA.FTZ R87, R42, R93, R87 ;  /* 0x0000005d2a577223 */ /* 0x000fe20000010057 */
[----:B------:R-:W-:-:S02]  /*50f0*/  F2FP.SATFINITE.E4M3.F32.PACK_AB_MERGE_C R41, R83, R40, R164 ;  /* 0x000000285329723e */ /* 0x000fc400048070a4 */
[----:B------:R-:W-:Y:S02]  /*5100*/  F2FP.SATFINITE.E4M3.F32.PACK_AB_MERGE_C R40, R85, R84, R162 ;  /* 0x000000545528723e */ /* 0x000fe400048070a2 */
[----:B------:R-:W-:Y:S02]  /*5110*/  F2FP.SATFINITE.E4M3.F32.PACK_AB_MERGE_C R42, R87, R86, R92 ;  /* 0x00000056572a723e */ /* 0x000fe4000480705c */
[----:B------:R-:W-:-:S07]  /*5120*/  F2FP.SATFINITE.E4M3.F32.PACK_AB_MERGE_C R43, R138, R95, R140 ;  /* 0x0000005f8a2b723e */ /* 0x000fce000480708c */
.L_x_450:
[----:B------:R-:W-:Y:S05]  /*5130*/  BSYNC B3 ;  /* 0x0000000000037941 */ /* 0x000fea0003800000 */
.L_x_449:
[----:B-1----:R0:W-:Y:S02]  /*5140*/  STG.E.128 desc[UR54][R48.64+0x60], R40 ;  /* 0x0000602830007986 */ /* 0x0021e4000c101d36 */
.L_x_448:
[----:B------:R-:W-:Y:S05]  /*5150*/  BSYNC B2 ;  /* 0x0000000000027941 */ /* 0x000fea0003800000 */
.L_x_447:
        /* <DEDUP_REMOVED lines=9> */
[----:B------:R-:W-:Y:S02]  /*51f0*/  SHF.R.U32.HI R78, RZ, 0x8, R81 ;  /* 0x00000008ff4e7819 */ /* 0x000fe40000011651 */
[----:B------:R-:W-:Y:S02]  /*5200*/  SHF.R.U32.HI R85, RZ, 0x10, R79 ;  /* 0x00000010ff557819 */ /* 0x000fe4000001164f */
[----:B------:R-:W-:Y:S01]  /*5210*/  LOP3.LUT R80, R79, 0xff0000ff, RZ, 0xc0, !PT ;  /* 0xff0000ff4f507812 */ /* 0x000fe200078ec0ff */
[----:B------:R-:W-:Y:S01]  /*5220*/  IMAD.SHL.U32 R79, R83, 0x100, RZ ;  /* 0x00000100534f7824 */ /* 0x000fe200078e00ff */
[----:B------:R-:W-:Y:S02]  /*5230*/  SHF.R.U32.HI R84, RZ, 0x10, R81 ;  /* 0x00000010ff547819 */ /* 0x000fe40000011651 */
[----:B------:R-:W-:Y:S01]  /*5240*/  LOP3.LUT R82, R81, 0xff0000ff, RZ, 0xc0, !PT ;  /* 0xff0000ff51527812 */ /* 0x000fe200078ec0ff */
[----:B------:R-:W-:Y:S01]  /*5250*/  IMAD.SHL.U32 R81, R78, 0x100, RZ ;  /* 0x000001004e517824 */ /* 0x000fe200078e00ff */
[----:B------:R-:W-:Y:S01]  /*5260*/  LOP3.LUT R80, R80, 0xff00, R79, 0xf8, !PT ;  /* 0x0000ff0050507812 */ /* 0x000fe200078ef84f */
[----:B------:R-:W-:Y:S01]  /*5270*/  IMAD.U32 R79, R85, 0x10000, RZ ;  /* 0x00010000554f7824 */ /* 0x000fe200078e00ff */
[----:B-1----:R-:W-:-:S02]  /*5280*/  MOV R78, R40 ;  /* 0x00000028004e7202 */ /* 0x002fc40000000f00 */
[----:B------:R-:W-:Y:S01]  /*5290*/  LOP3.LUT R83, R82, 0xff00, R81, 0xf8, !PT ;  /* 0x0000ff0052537812 */ /* 0x000fe200078ef851 */
[----:B------:R-:W-:Y:S01]  /*52a0*/  IMAD.U32 R82, R84, 0x10000, RZ ;  /* 0x0001000054527824 */ /* 0x000fe200078e00ff */
[-C--:B------:R-:W-:Y:S02]  /*52b0*/  F2FP.F16.E4M3.UNPACK_B R40, R41.reuse ;  /* 0x00000029ff28723e */ /* 0x080fe400020006ff */
[----:B------:R-:W-:Y:S02]  /*52c0*/  F2FP.F16.E4M3.UNPACK_B R81, R158.H1 ;  /* 0x0000009eff51723e */ /* 0x000fe400030006ff */
[----:B------:R-:W-:Y:S01]  /*52d0*/  LOP3.LUT R84, R80, 0xff0000, R79, 0xf8, !PT ;  /* 0x00ff000050547812 */ /* 0x000fe200078ef84f */
[--C-:B------:R-:W-:Y:S01]  /*52e0*/  HADD2.F32 R79, -RZ, R40.reuse.H1_H1 ;  /* 0x30000028ff4f7230 */ /* 0x100fe20000004100 */
[----:B------:R-:W-:Y:S01]  /*52f0*/  LOP3.LUT R87, R83, 0xff0000, R82, 0xf8, !PT ;  /* 0x00ff000053577812 */ /* 0x000fe200078ef852 */
[--C-:B------:R-:W-:Y:S01]  /*5300*/  HADD2.F32 R85, -RZ, R81.reuse.H0_H0 ;  /* 0x20000051ff557230 */ /* 0x100fe20000004100 */
[----:B------:R-:W-:Y:S01]  /*5310*/  F2FP.F16.E4M3.UNPACK_B R82, R154.H1 ;  /* 0x0000009aff52723e */ /* 0x000fe200030006ff */
[----:B------:R-:W-:Y:S01]  /*5320*/  HADD2.F32 R40, -RZ, R40.H0_H0 ;  /* 0x20000028ff287230 */ /* 0x000fe20000004100 */
[----:B------:R-:W-:Y:S01]  /*5330*/  F2FP.F16.E4M3.UNPACK_B R41, R41.H1 ;  /* 0x00000029ff29723e */ /* 0x000fe200030006ff */
[----:B------:R-:W-:-:S02]  /*5340*/  HADD2.F32 R86, -RZ, R81.H1_H1 ;  /* 0x30000051ff567230 */ /* 0x000fc40000004100 */
[CC--:B------:R-:W-:Y:S01]  /*5350*/  FMUL.FTZ R93, R79.reuse, R85.reuse ;  /* 0x000000554f5d7220 */ /* 0x0c0fe20000410000 */
[--C-:B------:R-:W-:Y:S02]  /*5360*/  HADD2.F32 R83, -RZ, R82.reuse.H0_H0 ;  /* 0x20000052ff537230 */ /* 0x100fe40000004100 */
[----:B------:R-:W-:Y:S01]  /*5370*/  FMUL.FTZ R92, R40, R85 ;  /* 0x00000055285c7220 */ /* 0x000fe20000410000 */
[--C-:B------:R-:W-:Y:S01]  /*5380*/  HADD2.F32 R81, -RZ, R41.reuse.H1_H1 ;  /* 0x30000029ff517230 */ /* 0x100fe20000004100 */
[----:B------:R-:W-:Y:S01]  /*5390*/  F2FP.F16.E4M3.UNPACK_B R158, R158 ;  /* 0x0000009eff9e723e */ /* 0x000fe200020006ff */
[----:B------:R-:W-:Y:S02]  /*53a0*/  HADD2.F32 R80, -RZ, R41.H0_H0 ;  /* 0x20000029ff507230 */ /* 0x000fe40000004100 */
[-C--:B------:R-:W-:Y:S01]  /*53b0*/  FFMA.FTZ R41, R79, R83.reuse, R92 ;  /* 0x000000534f297223 */ /* 0x080fe2000001005c */
[----:B------:R-:W-:Y:S02]  /*53c0*/  HADD2.F32 R82, -RZ, R82.H1_H1 ;  /* 0x30000052ff527230 */ /* 0x000fe40000004100 */
[C---:B------:R-:W-:Y:S01]  /*53d0*/  FMUL.FTZ R85, R81.reuse, R86 ;  /* 0x0000005651557220 */ /* 0x040fe20000410000 */
[----:B------:R-:W-:Y:S01]  /*53e0*/  F2FP.F16.E4M3.UNPACK_B R79, R78.H1 ;  /* 0x0000004eff4f723e */ /* 0x000fe200030006ff */
[----:B------:R-:W-:Y:S01]  /*53f0*/  FMUL.FTZ R86, R80, R86 ;  /* 0x0000005650567220 */ /* 0x000fe20000410000 */
[----:B------:R-:W-:Y:S01]  /*5400*/  FFMA.FTZ R40, R40, R83, -R93 ;  /* 0x0000005328287223 */ /* 0x000fe2000001085d */
[----:B------:R-:W-:Y:S01]  /*5410*/  FFMA.FTZ R94, R80, R82, -R85 ;  /* 0x00000052505e7223 */ /* 0x000fe20000010855 */
[----:B------:R-:W-:Y:S01]  /*5420*/  F2FP.F16.E4M3.UNPACK_B R78, R78 ;  /* 0x0000004eff4e723e */ /* 0x000fe200020006ff */
[----:B------:R-:W-:Y:S01]  /*5430*/  FFMA.FTZ R95, R81, R82, R86 ;  /* 0x00000052515f7223 */ /* 0x000fe20000010056 */
[----:B------:R-:W-:Y:S01]  /*5440*/  F2FP.F16.E4M3.UNPACK_B R154, R154 ;  /* 0x0000009aff9a723e */ /* 0x000fe200020006ff */
[----:B------:R-:W-:-:S02]  /*5450*/  HADD2.F32 R83, -RZ, R158.H1_H1 ;  /* 0x3000009eff537230 */ /* 0x000fc40000004100 */
[--C-:B------:R-:W-:Y:S01]  /*5460*/  HADD2.F32 R80, -RZ, R79.reuse.H0_H0 ;  /* 0x2000004fff507230 */ /* 0x100fe20000004100 */
[----:B------:R-:W-:Y:S01]  /*5470*/  F2FP.SATFINITE.E4M3.F32.PACK_AB_MERGE_C R127, R95, R94, RZ ;  /* 0x0000005e5f7f723e */ /* 0x000fe200048070ff */
[----:B------:R-:W-:Y:S02]  /*5480*/  HADD2.F32 R81, -RZ, R79.H1_H1 ;  /* 0x3000004fff517230 */ /* 0x000fe40000004100 */
[----:B------:R-:W-:Y:S02]  /*5490*/  HADD2.F32 R79, -RZ, R78.H0_H0 ;  /* 0x2000004eff4f7230 */ /* 0x000fe40000004100 */
[-C--:B------:R-:W-:Y:S01]  /*54a0*/  FMUL.FTZ R92, R80, R83.reuse ;  /* 0x00000053505c7220 */ /* 0x080fe20000410000 */
[----:B------:R-:W-:Y:S02]  /*54b0*/  HADD2.F32 R82, -RZ, R154.H1_H1 ;  /* 0x3000009aff527230 */ /* 0x000fe40000004100 */
[----:B------:R-:W-:Y:S01]  /*54c0*/  FMUL.FTZ R85, R81, R83 ;  /* 0x0000005351557220 */ /* 0x000fe20000410000 */
[----:B------:R-:W-:Y:S01]  /*54d0*/  HADD2.F32 R158, -RZ, R158.H0_H0 ;  /* 0x2000009eff9e7230 */ /* 0x000fe20000004100 */
[----:B------:R-:W-:Y:S01]  /*54e0*/  F2FP.SATFINITE.E4M3.F32.PACK_AB_MERGE_C R41, R41, R40, R127 ;  /* 0x000000282929723e */ /* 0x000fe2000480707f */
[----:B------:R-:W-:-:S02]  /*54f0*/  HADD2.F32 R78, -RZ, R78.H1_H1 ;  /* 0x3000004eff4e7230 */ /* 0x000fc40000004100 */
[-C--:B------:R-:W-:Y:S01]  /*5500*/  FFMA.FTZ R85, R80, R82.reuse, -R85 ;  /* 0x0000005250557223 */ /* 0x080fe20000010855 */
[----:B------:R-:W-:Y:S02]  /*5510*/  HADD2.F32 R154, -RZ, R154.H0_H0 ;  /* 0x2000009aff9a7230 */ /* 0x000fe40000004100 */
[----:B------:R-:W-:Y:S01]  /*5520*/  FFMA.FTZ R92, R81, R82, R92 ;  /* 0x00000052515c7223 */ /* 0x000fe2000001005c */
[CC--:B------:R-:W-:Y:S01]  /*5530*/  FMUL.FTZ R83, R79.reuse, R158.reuse ;  /* 0x0000009e4f537220 */ /* 0x0c0fe20000410000 */
[----:B------:R-:W-:Y:S01]  /*5540*/  FMUL.FTZ R86, R78, R158 ;  /* 0x0000009e4e567220 */ /* 0x000fe20000410000 */
[----:B------:R-:W-:Y:S02]  /*5550*/  F2FP.F16.E4M3.UNPACK_B R82, R84.H1 ;  /* 0x00000054ff52723e */ /* 0x000fe400030006ff */
[----:B------:R-:W-:Y:S01]  /*5560*/  F2FP.SATFINITE.E4M3.F32.PACK_AB_MERGE_C R126, R92, R85, RZ ;  /* 0x000000555c7e723e */ /* 0x000fe200048070ff */
[-C--:B------:R-:W-:Y:S01]  /*5570*/  FFMA.FTZ R93, R79, R154.reuse, -R86 ;  /* 0x0000009a4f5d7223 */ /* 0x080fe20000010856 */
[----:B------:R-:W-:Y:S01]  /*5580*/  F2FP.F16.E4M3.UNPACK_B R79, R43.H1 ;  /* 0x0000002bff4f723e */ /* 0x000fe200030006ff */
[----:B------:R-:W-:Y:S01]  /*5590*/  FFMA.FTZ R154, R78, R154, R83 ;  /* 0x0000009a4e9a7223 */ /* 0x000fe20000010053 */
[-C--:B------:R-:W-:Y:S01]  /*55a0*/  F2FP.F16.E4M3.UNPACK_B R85, R87.reuse.H1 ;  /* 0x00000057ff55723e */ /* 0x080fe200030006ff */
[----:B------:R-:W-:Y:S01]  /*55b0*/  HADD2.F32 R83, -RZ, R82.H1_H1 ;  /* 0x30000052ff537230 */ /* 0x000fe20000004100 */
[----:B------:R-:W-:Y:S01]  /*55c0*/  F2FP.F16.E4M3.UNPACK_B R78, R42.H1 ;  /* 0x0000002aff4e723e */ /* 0x000fe200030006ff */
[----:B------:R-:W-:Y:S01]  /*55d0*/  HADD2.F32 R81, -RZ, R79.H1_H1 ;  /* 0x3000004fff517230 */ /* 0x000fe20000004100 */
[----:B------:R-:W-:Y:S01]  /*55e0*/  F2FP.F16.E4M3.UNPACK_B R87, R87 ;  /* 0x00000057ff57723e */ /* 0x000fe200020006ff */
[----:B------:R-:W-:Y:S01]  /*55f0*/  HADD2.F32 R92, -RZ, R85.H1_H1 ;  /* 0x30000055ff5c7230 */ /* 0x000fe20000004100 */
[----:B------:R-:W-:Y:S01]  /*5600*/  F2FP.F16.E4M3.UNPACK_B R84, R84 ;  /* 0x00000054ff54723e */ /* 0x000fe200020006ff */
[----:B------:R-:W-:Y:S01]  /*5610*/  HADD2.F32 R80, -RZ, R79.H0_H0 ;  /* 0x2000004fff507230 */ /* 0x000fe20000004100 */
[----:B------:R-:W-:Y:S01]  /*5620*/  F2FP.F16.E4M3.UNPACK_B R43, R43 ;  /* 0x0000002bff2b723e */ /* 0x000fe200020006ff */
[----:B------:R-:W-:-:S02]  /*5630*/  HADD2.F32 R79, -RZ, R78.H1_H1 ;  /* 0x3000004eff4f7230 */ /* 0x000fc40000004100 */
[-C--:B------:R-:W-:Y:S01]  /*5640*/  FMUL.FTZ R95, R81, R92.reuse ;  /* 0x0000005c515f7220 */ /* 0x080fe20000410000 */
[--C-:B------:R-:W-:Y:S02]  /*5650*/  HADD2.F32 R86, -RZ, R87.reuse.H1_H1 ;  /* 0x30000057ff567230 */ /* 0x100fe40000004100 */
[C---:B------:R-:W-:Y:S01]  /*5660*/  FMUL.FTZ R92, R80.reuse, R92 ;  /* 0x0000005c505c7220 */ /* 0x040fe20000410000 */
[----:B------:R-:W-:Y:S02]  /*5670*/  HADD2.F32 R78, -RZ, R78.H0_H0 ;  /* 0x2000004eff4e7230 */ /* 0x000fe40000004100 */
[----:B------:R-:W-:Y:S01]  /*5680*/  FFMA.FTZ R94, R80, R83, -R95 ;  /* 0x00000053505e7223 */ /* 0x000fe2000001085f */
[----:B------:R-:W-:Y:S02]  /*5690*/  HADD2.F32 R80, -RZ, R84.H1_H1 ;  /* 0x30000054ff507230 */ /* 0x000fe40000004100 */
[----:B------:R-:W-:Y:S01]  /*56a0*/  FMUL.FTZ R95, R79, R86 ;  /* 0x000000564f5f7220 */ /* 0x000fe20000410000 */
[----:B------:R-:W-:Y:S01]  /*56b0*/  F2FP.F16.E4M3.UNPACK_B R42, R42 ;  /* 0x0000002aff2a723e */ /* 0x000fe200020006ff */
[----:B------:R-:W-:Y:S01]  /*56c0*/  FMUL.FTZ R86, R78, R86 ;  /* 0x000000564e567220 */ /* 0x000fe20000410000 */
[----:B------:R-:W-:-:S02]  /*56d0*/  HADD2.F32 R87, -RZ, R87.H0_H0 ;  /* 0x20000057ff577230 */ /* 0x000fc40000004100 */
[-C--:B------:R-:W-:Y:S01]  /*56e0*/  FFMA.FTZ R95, R78, R80.reuse, -R95 ;  /* 0x000000504e5f7223 */ /* 0x080fe2000001085f */
[--C-:B------:R-:W-:Y:S02]  /*56f0*/  HADD2.F32 R78, -RZ, R43.reuse.H0_H0 ;  /* 0x2000002bff4e7230 */ /* 0x100fe40000004100 */
[----:B------:R-:W-:Y:S01]  /*5700*/  FFMA.FTZ R86, R79, R80, R86 ;  /* 0x000000504f567223 */ /* 0x000fe20000010056 */
[----:B------:R-:W-:Y:S02]  /*5710*/  HADD2.F32 R79, -RZ, R43.H1_H1 ;  /* 0x3000002bff4f7230 */ /* 0x000fe40000004100 */
[----:B------:R-:W-:Y:S01]  /*5720*/  FFMA.FTZ R83, R81, R83, R92 ;  /* 0x0000005351537223 */ /* 0x000fe2000001005c */
[--C-:B------:R-:W-:Y:S01]  /*5730*/  HADD2.F32 R43, -RZ, R42.reuse.H0_H0 ;  /* 0x2000002aff2b7230 */ /* 0x100fe20000004100 */
[----:B------:R-:W-:Y:S01]  /*5740*/  F2FP.SATFINITE.E4M3.F32.PACK_AB_MERGE_C R40, R154, R93, R126 ;  /* 0x0000005d9a28723e */ /* 0x000fe2000480707e */
[----:B------:R-:W-:Y:S01]  /*5750*/  HADD2.F32 R42, -RZ, R42.H1_H1 ;  /* 0x3000002aff2a7230 */ /* 0x000fe20000004100 */
[----:B------:R-:W-:Y:S01]  /*5760*/  F2FP.SATFINITE.E4M3.F32.PACK_AB_MERGE_C R86, R86, R95, RZ ;  /* 0x0000005f5656723e */ /* 0x000fe200048070ff */
[----:B------:R-:W-:Y:S01]  /*5770*/  HADD2.F32 R85, -RZ, R85.H0_H0 ;  /* 0x20000055ff557230 */ /* 0x000fe20000004100 */
[----:B------:R-:W-:Y:S01]  /*5780*/  F2FP.SATFINITE.E4M3.F32.PACK_AB_MERGE_C R83, R83, R94, RZ ;  /* 0x0000005e5353723e */ /* 0x000fe200048070ff */
[----:B------:R-:W-:-:S02]  /*5790*/  HADD2.F32 R82, -RZ, R82.H0_H0 ;  /* 0x20000052ff527230 */ /* 0x000fc40000004100 */
[----:B------:R-:W-:Y:S01]  /*57a0*/  FMUL.FTZ R80, R42, R87 ;  /* 0x000000572a507220 */ /* 0x000fe20000410000 */
[----:B------:R-:W-:Y:S02]  /*57b0*/  HADD2.F32 R84, -RZ, R84.H0_H0 ;  /* 0x20000054ff547230 */ /* 0x000fe40000004100 */
[-C--:B------:R-:W-:Y:S01]  /*57c0*/  FMUL.FTZ R81, R79, R85.reuse ;  /* 0x000000554f517220 */ /* 0x080fe20000410000 */
[C---:B------:R-:W-:Y:S01]  /*57d0*/  FMUL.FTZ R92, R78.reuse, R85 ;  /* 0x000000554e5c7220 */ /* 0x040fe20000410000 */
[----:B------:R-:W-:Y:S02]  /*57e0*/  FMUL.FTZ R87, R43, R87 ;  /* 0x000000572b577220 */ /* 0x000fe40000410000 */
[-C--:B------:R-:W-:Y:S01]  /*57f0*/  FFMA.FTZ R81, R78, R82.reuse, -R81 ;  /* 0x000000524e517223 */ /* 0x080fe20000010851 */
[----:B------:R-:W-:Y:S01]  /*5800*/  FFMA.FTZ R92, R79, R82, R92 ;  /* 0x000000524f5c7223 */ /* 0x000fe2000001005c */
[-C--:B------:R-:W-:Y:S01]  /*5810*/  FFMA.FTZ R80, R43, R84.reuse, -R80 ;  /* 0x000000542b507223 */ /* 0x080fe20000010850 */
[----:B------:R-:W-:-:S03]  /*5820*/  FFMA.FTZ R87, R42, R84, R87 ;  /* 0x000000542a577223 */ /* 0x000fc60000010057 */
[----:B------:R-:W-:Y:S02]  /*5830*/  F2FP.SATFINITE.E4M3.F32.PACK_AB_MERGE_C R43, R92, R81, R83 ;  /* 0x000000515c2b723e */ /* 0x000fe40004807053 */
[----:B------:R-:W-:-:S07]  /*5840*/  F2FP.SATFINITE.E4M3.F32.PACK_AB_MERGE_C R42, R87, R80, R86 ;  /* 0x00000050572a723e */ /* 0x000fce0004807056 */
.L_x_454:
[----:B------:R-:W-:Y:S05]  /*5850*/  BSYNC B3 ;  /* 0x0000000000037941 */ /* 0x000fea0003800000 */
.L_x_453:
[----:B-1----:R0:W-:Y:S02]  /*5860*/  STG.E.128 desc[UR54][R48.64+0x80], R40 ;  /* 0x0000802830007986 */ /* 0x0021e4000c101d36 */
.L_x_452:
[----:B------:R-:W-:Y:S05]  /*5870*/  BSYNC B2 ;  /* 0x0000000000027941 */ /* 0x000fea0003800000 */
.L_x_451:
[----:B------:R-:W-:-:S13]  /*5880*/  ISETP.NE.AND P2, PT, R37, RZ, PT ;  /* 0x000000ff2500720c */ /* 0x000fda0003f45270 */
        /* <DEDUP_REMOVED lines=8> */
[----:B------:R-:W-:Y:S02]  /*5910*/  LOP3.LUT R76, R75, 0xff0000ff, RZ, 0xc0, !PT ;  /* 0xff0000ff4b4c7812 */ /* 0x000fe400078ec0ff */
[----:B------:R-:W-:Y:S02]  /*5920*/  SHF.R.U32.HI R80, RZ, 0x10, R75 ;  /* 0x00000010ff507819 */ /* 0x000fe4000001164b */
[----:B------:R-:W-:Y:S02]  /*5930*/  LOP3.LUT R78, R77, 0xff0000ff, RZ, 0xc0, !PT ;  /* 0xff0000ff4d4e7812 */ /* 0x000fe400078ec0ff */
[----:B------:R-:W-:Y:S01]  /*5940*/  SHF.R.U32.HI R79, RZ, 0x10, R77 ;  /* 0x00000010ff4f7819 */ /* 0x000fe2000001164d */
[----:B------:R-:W-:Y:S01]  /*5950*/  IMAD.SHL.U32 R77, R74, 0x100, RZ ;  /* 0x000001004a4d7824 */ /* 0x000fe200078e00ff */
[----:B------:R-:W-:Y:S01]  /*5960*/  SHF.L.U32 R75, R81, 0x8, RZ ;  /* 0x00000008514b7819 */ /* 0x000fe200000006ff */
[----:B-1----:R-:W-:Y:S01]  /*5970*/  IMAD.MOV.U32 R74, RZ, RZ, R40 ;  /* 0x000000ffff4a7224 */ /* 0x002fe200078e0028 */
[----:B------:R-:W-:-:S02]  /*5980*/  SHF.L.U32 R79, R79, 0x10, RZ ;  /* 0x000000104f4f7819 */ /* 0x000fc400000006ff */
[----:B------:R-:W-:Y:S01]  /*5990*/  LOP3.LUT R75, R76, 0xff00, R75, 0xf8, !PT ;  /* 0x0000ff004c4b7812 */ /* 0x000fe200078ef84b */
[----:B------:R-:W-:Y:S01]  /*59a0*/  IMAD.U32 R76, R80, 0x10000, RZ ;  /* 0x00010000504c7824 */ /* 0x000fe200078e00ff */
[----:B------:R-:W-:Y:S02]  /*59b0*/  LOP3.LUT R78, R78, 0xff00, R77, 0xf8, !PT ;  /* 0x0000ff004e4e7812 */ /* 0x000fe400078ef84d */
[----:B------:R-:W-:Y:S02]  /*59c0*/  F2FP.F16.E4M3.UNPACK_B R40, R41 ;  /* 0x00000029ff28723e */ /* 0x000fe400020006ff */
        /* <DEDUP_REMOVED lines=29> */
[--C-:B------:R-:W-:Y:S02]  /*5ba0*/  HADD2.F32 R75, -RZ, R74.reuse.H0_H0 ;  /* 0x2000004aff4b7230 */ /* 0x100fe40000004100 */
        /* <DEDUP_REMOVED lines=9> */
[-C--:B------:R-:W-:Y:S01]  /*5c40*/  F2FP.F16.E4M3.UNPACK_B R78, R80.reuse.H1 ;  /* 0x00000050ff4e723e */ /* 0x080fe200030006ff */
[-C--:B------:R-:W-:Y:S01]  /*5c50*/  FMUL.FTZ R82, R74, R157.reuse ;  /* 0x0000009d4a527220 */ /* 0x080fe20000410000 */
[C---:B------:R-:W-:Y:S01]  /*5c60*/  FMUL.FTZ R157, R75.reuse, R157 ;  /* 0x0000009d4b9d7220 */ /* 0x040fe20000410000 */
[----:B------:R-:W-:Y:S02]  /*5c70*/  F2FP.F16.E4M3.UNPACK_B R80, R80 ;  /* 0x00000050ff50723e */ /* 0x000fe400020006ff */
[----:B------:R-:W-:Y:S01]  /*5c80*/  FFMA.FTZ R85, R75, R151, -R82 ;  /* 0x000000974b557223 */ /* 0x000fe20000010852 */
[----:B------:R-:W-:Y:S01]  /*5c90*/  F2FP.SATFINITE.E4M3.F32.PACK_AB_MERGE_C R93, R84, R81, RZ ;  /* 0x00000051545d723e */ /* 0x000fe200048070ff */
[----:B------:R-:W-:Y:S01]  /*5ca0*/  FFMA.FTZ R86, R74, R151, R157 ;  /* 0x000000974a567223 */ /* 0x000fe2000001009d */
[----:B------:R-:W-:Y:S01]  /*5cb0*/  F2FP.F16.E4M3.UNPACK_B R75, R43.H1 ;  /* 0x0000002bff4b723e */ /* 0x000fe200030006ff */
[--C-:B------:R-:W-:Y:S01]  /*5cc0*/  HADD2.F32 R79, -RZ, R78.reuse.H1_H1 ;  /* 0x3000004eff4f7230 */ /* 0x100fe20000004100 */
[-C--:B------:R-:W-:Y:S01]  /*5cd0*/  F2FP.F16.E4M3.UNPACK_B R81, R83.reuse.H1 ;  /* 0x00000053ff51723e */ /* 0x080fe200030006ff */
[----:B------:R-:W-:Y:S01]  /*5ce0*/  HADD2.F32 R78, -RZ, R78.H0_H0 ;  /* 0x2000004eff4e7230 */ /* 0x000fe20000004100 */
[-C--:B------:R-:W-:Y:S01]  /*5cf0*/  F2FP.F16.E4M3.UNPACK_B R74, R42.reuse.H1 ;  /* 0x0000002aff4a723e */ /* 0x080fe200030006ff */
        /* <DEDUP_REMOVED lines=14> */
[----:B------:R-:W-:-:S02]  /*5de0*/  HADD2.F32 R83, -RZ, R83.H0_H0 ;  /* 0x20000053ff537230 */ /* 0x000fc40000004100 */
[C---:B------:R-:W-:Y:S01]  /*5df0*/  FMUL.FTZ R82, R74.reuse, R82 ;  /* 0x000000524a527220 */ /* 0x040fe20000410000 */
[----:B------:R-:W-:Y:S02]  /*5e00*/  HADD2.F32 R81, -RZ, R81.H0_H0 ;  /* 0x20000051ff517230 */ /* 0x000fe40000004100 */
[-C--:B------:R-:W-:Y:S01]  /*5e10*/  FFMA.FTZ R87, R74, R76.reuse, -R87 ;  /* 0x0000004c4a577223 */ /* 0x080fe20000010857 */
[--C-:B------:R-:W-:Y:S02]  /*5e20*/  HADD2.F32 R74, -RZ, R43.reuse.H0_H0 ;  /* 0x2000002bff4a7230 */ /* 0x100fe40000004100 */
[----:B------:R-:W-:Y:S01]  /*5e30*/  FFMA.FTZ R82, R75, R76, R82 ;  /* 0x0000004c4b527223 */ /* 0x000fe20000010052 */
[----:B------:R-:W-:Y:S02]  /*5e40*/  HADD2.F32 R75, -RZ, R43.H1_H1 ;  /* 0x3000002bff4b7230 */ /* 0x000fe40000004100 */
[----:B------:R-:W-:Y:S01]  /*5e50*/  FFMA.FTZ R79, R77, R79, R84 ;  /* 0x0000004f4d4f7223 */ /* 0x000fe20000010054 */
[----:B------:R-:W-:-:S02]  /*5e60*/  HADD2.F32 R43, -RZ, R42.H0_H0 ;  /* 0x2000002aff2b7230 */ /* 0x000fc40000004100 */
[-C--:B------:R-:W-:Y:S01]  /*5e70*/  FMUL.FTZ R84, R74, R81.reuse ;  /* 0x000000514a547220 */ /* 0x080fe20000410000 */
[----:B------:R-:W-:Y:S02]  /*5e80*/  HADD2.F32 R42, -RZ, R42.H1_H1 ;  /* 0x3000002aff2a7230 */ /* 0x000fe40000004100 */
[C---:B------:R-:W-:Y:S01]  /*5e90*/  FMUL.FTZ R77, R75.reuse, R81 ;  /* 0x000000514b4d7220 */ /* 0x040fe20000410000 */
[----:B------:R-:W-:Y:S02]  /*5ea0*/  HADD2.F32 R80, -RZ, R80.H0_H0 ;  /* 0x20000050ff507230 */ /* 0x000fe40000004100 */
[-C--:B------:R-:W-:Y:S01]  /*5eb0*/  FFMA.FTZ R84, R75, R78.reuse, R84 ;  /* 0x0000004e4b547223 */ /* 0x080fe20000010054 */
[----:B------:R-:W-:Y:S01]  /*5ec0*/  F2FP.SATFINITE.E4M3.F32.PACK_AB_MERGE_C R82, R82, R87, RZ ;  /* 0x000000575252723e */ /* 0x000fe200048070ff */
[-C--:B------:R-:W-:Y:S01]  /*5ed0*/  FMUL.FTZ R76, R42, R83.reuse ;  /* 0x000000532a4c7220 */ /* 0x080fe20000410000 */
[----:B------:R-:W-:Y:S01]  /*5ee0*/  FMUL.FTZ R83, R43, R83 ;  /* 0x000000532b537220 */ /* 0x000fe20000410000 */
[----:B------:R-:W-:Y:S01]  /*5ef0*/  FFMA.FTZ R77, R74, R78, -R77 ;  /* 0x0000004e4a4d7223 */ /* 0x000fe2000001084d */
[----:B------:R-:W-:Y:S01]  /*5f00*/  F2FP.SATFINITE.E4M3.F32.PACK_AB_MERGE_C R79, R79, R92, RZ ;  /* 0x0000005c4f4f723e */ /* 0x000fe200048070ff */
[-C--:B------:R-:W-:Y:S01]  /*5f10*/  FFMA.FTZ R76, R43, R80.reuse, -R76 ;  /* 0x000000502b4c7223 */ /* 0x080fe2000001084c */
[----:B------:R-:W-:Y:S01]  /*5f20*/  FFMA.FTZ R83, R42, R80, R83 ;  /* 0x000000502a537223 */ /* 0x000fe20000010053 */
[----:B------:R-:W-:-:S02]  /*5f30*/  F2FP.SATFINITE.E4M3.F32.PACK_AB_MERGE_C R40, R86, R85, R93 ;  /* 0x000000555628723e */ /* 0x000fc4000480705d */
[----:B------:R-:W-:Y:S02]  /*5f40*/  F2FP.SATFINITE.E4M3.F32.PACK_AB_MERGE_C R43, R84, R77, R79 ;  /* 0x0000004d542b723e */ /* 0x000fe4000480704f */
[----:B------:R-:W-:-:S07]  /*5f50*/  F2FP.SATFINITE.E4M3.F32.PACK_AB_MERGE_C R42, R83, R76, R82 ;  /* 0x0000004c532a723e */ /* 0x000fce0004807052 */
.L_x_456:
[----:B------:R-:W-:Y:S05]  /*5f60*/  BSYNC B2 ;  /* 0x0000000000027941 */ /* 0x000fea0003800000 */
.L_x_455:
[----:B-1----:R0:W-:Y:S02]  /*5f70*/  STG.E.128 desc[UR54][R48.64+0xa0], R40 ;  /* 0x0000a02830007986 */ /* 0x0021e4000c101d36 */
.L_x_434:
[----:B------:R-:W-:Y:S05]  /*5f80*/  BSYNC B1 ;  /* 0x0000000000017941 */ /* 0x000fea0003800000 */
.L_x_433:
[----:B------:R-:W-:Y:S05]  /*5f90*/  @P4 BRA `(.L_x_457) ;  /* 0x00000094001c4947 */ /* 0x000fea0003800000 */
[----:B------:R-:W-:Y:S01]  /*5fa0*/  ISETP.NE.AND P2, PT, R32, RZ, PT ;  /* 0x000000ff2000720c */ /* 0x000fe20003f45270 */
[----:B------:R-:W-:-:S12]  /*5fb0*/  BSSY B1, `(.L_x_458) ;  /* 0x000006f000017945 */ /* 0x000fd80003800000 */
[----:B------:R-:W-:Y:S05]  /*5fc0*/  @!P2 BRA `(.L_x_459) ;  /* 0x0000000400b4a947 */ /* 0x000fea0003800000 */
[----:B012-4-:R0:W1:Y:S01]  /*5fd0*/  LDS.128 R40, [R47+0x1c400] ;  /* 0x01c400002f287984 */ /* 0x0170620000000c00 */
[----:B------:R-:W-:Y:S01]  /*5fe0*/  ISETP.GE.AND P2, PT, R16, R136, PT ;  /* 0x000000881000720c */ /* 0x000fe20003f46270 */
[----:B------:R-:W-:-:S12]  /*5ff0*/  BSSY B2, `(.L_x_460) ;  /* 0x0000069000027945 */ /* 0x000fd80003800000 */
[----:B0-----:R-:W-:Y:S05]  /*6000*/  @P2 BRA `(.L_x_461) ;  /* 0x00000004009c2947 */ /* 0x001fea0003800000 */
[----:B------:R-:W-:Y:S01]  /*6010*/  SHF.R.U32.HI R70, RZ, 0x8, R71 ;  /* 0x00000008ff467819 */ /* 0x000fe20000011647 */
[----:B-1----:R-:W-:Y:S01]  /*6020*/  IMAD.MOV.U32 R48, RZ, RZ, R40 ;  /* 0x000000ffff307224 */ /* 0x002fe200078e0028 */
[----:B------:R-:W-:Y:S02]  /*6030*/  SHF.R.U32.HI R72, RZ, 0x8, R73 ;  /* 0x00000008ff487819 */ /* 0x000fe40000011649 */
[----:B------:R-:W-:Y:S01]  /*6040*/  LOP3.LUT R49, R71, 0xff0000ff, RZ, 0xc0, !PT ;  /* 0xff0000ff47317812 */ /* 0x000fe200078ec0ff */
[----:B------:R-:W-:Y:S01]  /*6050*/  IMAD.SHL.U32 R70, R70, 0x100, RZ ;  /* 0x0000010046467824 */ /* 0x000fe200078e00ff */
[----:B------:R-:W-:Y:S01]  /*6060*/  SHF.R.U32.HI R74, RZ, 0x10, R71 ;  /* 0x00000010ff4a7819 */ /* 0x000fe20000011647 */
[----:B------:R-:W-:Y:S01]  /*6070*/  IMAD.SHL.U32 R72, R72, 0x100, RZ ;  /* 0x0000010048487824 */ /* 0x000fe200078e00ff */
[----:B------:R-:W-:Y:S02]  /*6080*/  LOP3.LUT R71, R73, 0xff0000ff, RZ, 0xc0, !PT ;  /* 0xff0000ff49477812 */ /* 0x000fe400078ec0ff */
[----:B------:R-:W-:-:S02]  /*6090*/  SHF.R.U32.HI R73, RZ, 0x10, R73 ;  /* 0x00000010ff497819 */ /* 0x000fc40000011649 */
[----:B------:R-:W-:Y:S02]  /*60a0*/  LOP3.LUT R49, R49, 0xff00, R70, 0xf8, !PT ;  /* 0x0000ff0031317812 */ /* 0x000fe400078ef846 */
[----:B------:R-:W-:Y:S01]  /*60b0*/  LOP3.LUT R72, R71, 0xff00, R72, 0xf8, !PT ;  /* 0x0000ff0047487812 */ /* 0x000fe200078ef848 */
[----:B------:R-:W-:Y:S01]  /*60c0*/  IMAD.U32 R73, R73, 0x10000, RZ ;  /* 0x0001000049497824 */ /* 0x000fe200078e00ff */
[----:B------:R-:W-:Y:S02]  /*60d0*/  SHF.L.U32 R70, R74, 0x10, RZ ;  /* 0x000000104a467819 */ /* 0x000fe400000006ff */
        /* <DEDUP_REMOVED lines=44> */
[----:B------:R-:W-:Y:S01]  /*63a0*/  FFMA.FTZ R79, R49, R155, -R76 ;  /* 0x0000009b314f7223 */ /* 0x000fe2000001084c */
        /* <DEDUP_REMOVED lines=45> */
.L_x_461:
[----:B------:R-:W-:Y:S05]  /*6680*/  BSYNC B2 ;  /* 0x0000000000027941 */ /* 0x000fea0003800000 */
.L_x_460:
[----:B-1----:R0:W-:Y:S02]  /*6690*/  STG.E.128 desc[UR54][R44.64], R40 ;  /* 0x000000282c007986 */ /* 0x0021e4000c101d36 */
.L_x_459:
[----:B------:R-:W-:Y:S05]  /*66a0*/  BSYNC B1 ;  /* 0x0000000000017941 */ /* 0x000fea0003800000 */
.L_x_458:
        /* <DEDUP_REMOVED lines=8> */
[--C-:B------:R-:W-:Y:S01]  /*6730*/  SHF.R.U32.HI R72, RZ, 0x10, R67.reuse ;  /* 0x00000010ff487819 */ /* 0x100fe20000011643 */
[----:B-1----:R-:W-:Y:S01]  /*6740*/  IMAD.MOV.U32 R48, RZ, RZ, R40 ;  /* 0x000000ffff307224 */ /* 0x002fe200078e0028 */
[----:B------:R-:W-:Y:S02]  /*6750*/  SHF.R.U32.HI R49, RZ, 0x8, R67 ;  /* 0x00000008ff317819 */ /* 0x000fe40000011643 */
[----:B------:R-:W-:Y:S02]  /*6760*/  LOP3.LUT R66, R67, 0xff0000ff, RZ, 0xc0, !PT ;  /* 0xff0000ff43427812 */ /* 0x000fe400078ec0ff */
[--C-:B------:R-:W-:Y:S01]  /*6770*/  SHF.R.U32.HI R67, RZ, 0x8, R69.reuse ;  /* 0x00000008ff437819 */ /* 0x100fe20000011645 */
[----:B------:R-:W-:Y:S01]  /*6780*/  IMAD.SHL.U32 R49, R49, 0x100, RZ ;  /* 0x0000010031317824 */ /* 0x000fe200078e00ff */
[----:B------:R-:W-:Y:S02]  /*6790*/  SHF.R.U32.HI R71, RZ, 0x10, R69 ;  /* 0x00000010ff477819 */ /* 0x000fe40000011645 */
[----:B------:R-:W-:-:S02]  /*67a0*/  LOP3.LUT R68, R69, 0xff0000ff, RZ, 0xc0, !PT ;  /* 0xff0000ff45447812 */ /* 0x000fc400078ec0ff */
[----:B------:R-:W-:Y:S02]  /*67b0*/  SHF.L.U32 R67, R67, 0x8, RZ ;  /* 0x0000000843437819 */ /* 0x000fe400000006ff */
[----:B------:R-:W-:Y:S01]  /*67c0*/  LOP3.LUT R66, R66, 0xff00, R49, 0xf8, !PT ;  /* 0x0000ff0042427812 */ /* 0x000fe200078ef831 */
[----:B------:R-:W-:Y:S01]  /*67d0*/  IMAD.U32 R49, R72, 0x10000, RZ ;  /* 0x0001000048317824 */ /* 0x000fe200078e00ff */
[----:B------:R-:W-:Y:S01]  /*67e0*/  LOP3.LUT R70, R68, 0xff00, R67, 0xf8, !PT ;  /* 0x0000ff0044467812 */ /* 0x000fe200078ef843 */
[----:B------:R-:W-:Y:S01]  /*67f0*/  IMAD.U32 R67, R71, 0x10000, RZ ;  /* 0x0001000047437824 */ /* 0x000fe200078e00ff */
[----:B------:R-:W-:Y:S02]  /*6800*/  F2FP.F16.E4M3.UNPACK_B R68, R153.H1 ;  /* 0x00000099ff44723e */ /* 0x000fe400030006ff */
[-C--:B------:R-:W-:Y:S02]  /*6810*/  F2FP.F16.E4M3.UNPACK_B R40, R41.reuse ;  /* 0x00000029ff28723e */ /* 0x080fe400020006ff */
[----:B------:R-:W-:Y:S01]  /*6820*/  F2FP.F16.E4M3.UNPACK_B R41, R41.H1 ;  /* 0x00000029ff29723e */ /* 0x000fe200030006ff */
[--C-:B------:R-:W-:Y:S01]  /*6830*/  HADD2.F32 R71, -RZ, R68.reuse.H1_H1 ;  /* 0x30000044ff477230 */ /* 0x100fe20000004100 */
[----:B------:R-:W-:Y:S01]  /*6840*/  LOP3.LUT R72, R70, 0xff0000, R67, 0xf8, !PT ;  /* 0x00ff000046487812 */ /* 0x000fe200078ef843 */
[----:B------:R-:W-:Y:S01]  /*6850*/  HADD2.F32 R70, -RZ, R68.H0_H0 ;  /* 0x20000044ff467230 */ /* 0x000fe20000004100 */
[----:B------:R-:W-:Y:S01]  /*6860*/  LOP3.LUT R69, R66, 0xff0000, R49, 0xf8, !PT ;  /* 0x00ff000042457812 */ /* 0x000fe200078ef831 */
[--C-:B------:R-:W-:Y:S01]  /*6870*/  HADD2.F32 R49, -RZ, R40.reuse.H1_H1 ;  /* 0x30000028ff317230 */ /* 0x100fe20000004100 */
[----:B------:R-:W-:Y:S01]  /*6880*/  F2FP.F16.E4M3.UNPACK_B R67, R152.H1 ;  /* 0x00000098ff43723e */ /* 0x000fe200030006ff */
[----:B------:R-:W-:Y:S01]  /*6890*/  HADD2.F32 R66, -RZ, R41.H1_H1 ;  /* 0x30000029ff427230 */ /* 0x000fe20000004100 */
[----:B------:R-:W-:Y:S01]  /*68a0*/  F2FP.F16.E4M3.UNPACK_B R153, R153 ;  /* 0x00000099ff99723e */ /* 0x000fe200020006ff */
[----:B------:R-:W-:-:S02]  /*68b0*/  HADD2.F32 R40, -RZ, R40.H0_H0 ;  /* 0x20000028ff287230 */ /* 0x000fc40000004100 */
[-C--:B------:R-:W-:Y:S01]  /*68c0*/  FMUL.FTZ R73, R49, R70.reuse ;  /* 0x0000004631497220 */ /* 0x080fe20000410000 */
[----:B------:R-:W-:Y:S02]  /*68d0*/  HADD2.F32 R68, -RZ, R67.H0_H0 ;  /* 0x20000043ff447230 */ /* 0x000fe40000004100 */
[-C--:B------:R-:W-:Y:S01]  /*68e0*/  FMUL.FTZ R74, R66, R71.reuse ;  /* 0x00000047424a7220 */ /* 0x080fe20000410000 */
[----:B------:R-:W-:Y:S02]  /*68f0*/  HADD2.F32 R41, -RZ, R41.H0_H0 ;  /* 0x20000029ff297230 */ /* 0x000fe40000004100 */
[C---:B------:R-:W-:Y:S01]  /*6900*/  FMUL.FTZ R70, R40.reuse, R70 ;  /* 0x0000004628467220 */ /* 0x040fe20000410000 */
[----:B------:R-:W-:Y:S02]  /*6910*/  HADD2.F32 R67, -RZ, R67.H1_H1 ;  /* 0x30000043ff437230 */ /* 0x000fe40000004100 */
[----:B------:R-:W-:Y:S01]  /*6920*/  FFMA.FTZ R40, R40, R68, -R73 ;  /* 0x0000004428287223 */ /* 0x000fe20000010849 */
[----:B------:R-:W-:Y:S01]  /*6930*/  F2FP.F16.E4M3.UNPACK_B R152, R152 ;  /* 0x00000098ff98723e */ /* 0x000fe200020006ff */
[----:B------:R-:W-:Y:S01]  /*6940*/  FMUL.FTZ R71, R41, R71 ;  /* 0x0000004729477220 */ /* 0x000fe20000410000 */
[----:B------:R-:W-:Y:S01]  /*6950*/  FFMA.FTZ R75, R49, R68, R70 ;  /* 0x00000044314b7223 */ /* 0x000fe20000010046 */
[-C--:B------:R-:W-:Y:S01]  /*6960*/  FFMA.FTZ R73, R41, R67.reuse, -R74 ;  /* 0x0000004329497223 */ /* 0x080fe2000001084a */
[-C--:B------:R-:W-:Y:S01]  /*6970*/  F2FP.F16.E4M3.UNPACK_B R41, R48.reuse.H1 ;  /* 0x00000030ff29723e */ /* 0x080fe200030006ff */
        /* <DEDUP_REMOVED lines=8> */
[----:B------:R-:W-:Y:S02]  /*6a00*/  HADD2.F32 R153, -RZ, R153.H0_H0 ;  /* 0x20000099ff997230 */ /* 0x000fe40000004100 */
[----:B------:R-:W-:Y:S01]  /*6a10*/  FMUL.FTZ R70, R66, R68 ;  /* 0x0000004442467220 */ /* 0x000fe20000410000 */
[----:B------:R-:W-:-:S02]  /*6a20*/  HADD2.F32 R48, -RZ, R48.H1_H1 ;  /* 0x30000030ff307230 */ /* 0x000fc40000004100 */
        /* <DEDUP_REMOVED lines=10> */
[----:B------:R-:W-:Y:S01]  /*6ad0*/  F2FP.F16.E4M3.UNPACK_B R70, R72.H1 ;  /* 0x00000048ff46723e */ /* 0x000fe200030006ff */
[--C-:B------:R-:W-:Y:S01]  /*6ae0*/  HADD2.F32 R66, -RZ, R48.reuse.H1_H1 ;  /* 0x30000030ff427230 */ /* 0x100fe20000004100 */
[-C--:B------:R-:W-:Y:S01]  /*6af0*/  F2FP.F16.E4M3.UNPACK_B R67, R69.reuse.H1 ;  /* 0x00000045ff43723e */ /* 0x080fe200030006ff */
[----:B------:R-:W-:Y:S01]  /*6b00*/  HADD2.F32 R49, -RZ, R48.H0_H0 ;  /* 0x20000030ff317230 */ /* 0x000fe20000004100 */
[----:B------:R-:W-:Y:S01]  /*6b10*/  F2FP.F16.E4M3.UNPACK_B R41, R42.H1 ;  /* 0x0000002aff29723e */ /* 0x000fe200030006ff */
[----:B------:R-:W-:Y:S01]  /*6b20*/  HADD2.F32 R73, -RZ, R70.H1_H1 ;  /* 0x30000046ff497230 */ /* 0x000fe20000004100 */
        /* <DEDUP_REMOVED lines=19> */
[----:B------:R-:W-:Y:S02]  /*6c60*/  HADD2.F32 R43, -RZ, R43.H1_H1 ;  /* 0x3000002bff2b7230 */ /* 0x000fe40000004100 */
[--C-:B------:R-:W-:Y:S01]  /*6c70*/  HADD2.F32 R41, -RZ, R42.reuse.H0_H0 ;  /* 0x2000002aff297230 */ /* 0x100fe20000004100 */
[----:B------:R-:W-:Y:S01]  /*6c80*/  F2FP.SATFINITE.E4M3.F32.PACK_AB_MERGE_C R71, R71, R76, RZ ;  /* 0x0000004c4747723e */ /* 0x000fe200048070ff */
[----:B------:R-:W-:Y:S02]  /*6c90*/  HADD2.F32 R42, -RZ, R42.H1_H1 ;  /* 0x3000002aff2a7230 */ /* 0x000fe40000004100 */
[----:B------:R-:W-:Y:S01]  /*6ca0*/  FMUL.FTZ R73, R43, R70 ;  /* 0x000000462b497220 */ /* 0x000fe20000410000 */
        /* <DEDUP_REMOVED lines=15> */
.L_x_465:
[----:B------:R-:W-:Y:S05]  /*6da0*/  BSYNC B2 ;  /* 0x0000000000027941 */ /* 0x000fea0003800000 */
.L_x_464:
[----:B-1----:R0:W-:Y:S02]  /*6db0*/  STG.E.128 desc[UR54][R44.64+0x20], R40 ;  /* 0x000020282c007986 */ /* 0x0021e4000c101d36 */
.L_x_463:
[----:B------:R-:W-:Y:S05]  /*6dc0*/  BSYNC B1 ;  /* 0x0000000000017941 */ /* 0x000fea0003800000 */
.L_x_462:
        /* <DEDUP_REMOVED lines=8> */
[----:B------:R-:W-:Y:S01]  /*6e50*/  SHF.R.U32.HI R68, RZ, 0x8, R63 ;  /* 0x00000008ff447819 */ /* 0x000fe2000001163f */
[----:B-1----:R-:W-:Y:S01]  /*6e60*/  IMAD.MOV.U32 R62, RZ, RZ, R43 ;  /* 0x000000ffff3e7224 */ /* 0x002fe200078e002b */
[--C-:B------:R-:W-:Y:S01]  /*6e70*/  SHF.R.U32.HI R64, RZ, 0x8, R65.reuse ;  /* 0x00000008ff407819 */ /* 0x100fe20000011641 */
[----:B------:R-:W-:Y:S01]  /*6e80*/  IMAD.MOV.U32 R49, RZ, RZ, R42 ;  /* 0x000000ffff317224 */ /* 0x000fe200078e002a */
[----:B------:R-:W-:Y:S01]  /*6e90*/  SHF.R.U32.HI R66, RZ, 0x10, R65 ;  /* 0x00000010ff427819 */ /* 0x000fe20000011641 */
[----:B------:R-:W-:Y:S01]  /*6ea0*/  IMAD.SHL.U32 R43, R68, 0x100, RZ ;  /* 0x00000100442b7824 */ /* 0x000fe200078e00ff */
[----:B------:R-:W-:Y:S02]  /*6eb0*/  LOP3.LUT R48, R63, 0xff0000ff, RZ, 0xc0, !PT ;  /* 0xff0000ff3f307812 */ /* 0x000fe400078ec0ff */
[----:B------:R-:W-:Y:S01]  /*6ec0*/  SHF.R.U32.HI R67, RZ, 0x10, R63 ;  /* 0x00000010ff437819 */ /* 0x000fe2000001163f */
[----:B------:R-:W-:Y:S01]  /*6ed0*/  IMAD.U32 R66, R66, 0x10000, RZ ;  /* 0x0001000042427824 */ /* 0x000fe200078e00ff */
[----:B------:R-:W-:-:S02]  /*6ee0*/  LOP3.LUT R63, R65, 0xff0000ff, RZ, 0xc0, !PT ;  /* 0xff0000ff413f7812 */ /* 0x000fc400078ec0ff */
[----:B------:R-:W-:Y:S02]  /*6ef0*/  SHF.L.U32 R42, R64, 0x8, RZ ;  /* 0x00000008402a7819 */ /* 0x000fe400000006ff */
[----:B------:R-:W-:Y:S01]  /*6f00*/  LOP3.LUT R43, R48, 0xff00, R43, 0xf8, !PT ;  /* 0x0000ff00302b7812 */ /* 0x000fe200078ef82b */
[----:B------:R-:W-:Y:S01]  /*6f10*/  IMAD.U32 R48, R67, 0x10000, RZ ;  /* 0x0001000043307824 */ /* 0x000fe200078e00ff */
[----:B------:R-:W-:Y:S02]  /*6f20*/  LOP3.LUT R63, R63, 0xff00, R42, 0xf8, !PT ;  /* 0x0000ff003f3f7812 */ /* 0x000fe400078ef82a */
[----:B------:R-:W-:Y:S02]  /*6f30*/  F2FP.F16.E4M3.UNPACK_B R64, R150.H1 ;  /* 0x00000096ff40723e */ /* 0x000fe400030006ff */
[----:B------:R-:W-:Y:S02]  /*6f40*/  F2FP.F16.E4M3.UNPACK_B R42, R41 ;  /* 0x00000029ff2a723e */ /* 0x000fe400020006ff */
[----:B------:R-:W-:Y:S01]  /*6f50*/  LOP3.LUT R68, R63, 0xff0000, R66, 0xf8, !PT ;  /* 0x00ff00003f447812 */ /* 0x000fe200078ef842 */
[----:B------:R-:W-:Y:S01]  /*6f60*/  HADD2.F32 R66, -RZ, R64.H0_H0 ;  /* 0x20000040ff427230 */ /* 0x000fe20000004100 */
[----:B------:R-:W-:Y:S01]  /*6f70*/  LOP3.LUT R65, R43, 0xff0000, R48, 0xf8, !PT ;  /* 0x00ff00002b417812 */ /* 0x000fe200078ef830 */
[----:B------:R-:W-:Y:S01]  /*6f80*/  HADD2.F32 R43, -RZ, R42.H1_H1 ;  /* 0x3000002aff2b7230 */ /* 0x000fe20000004100 */
[----:B------:R-:W-:Y:S01]  /*6f90*/  F2FP.F16.E4M3.UNPACK_B R63, R149.H1 ;  /* 0x00000095ff3f723e */ /* 0x000fe200030006ff */
[----:B------:R-:W-:Y:S01]  /*6fa0*/  HADD2.F32 R67, -RZ, R64.H1_H1 ;  /* 0x30000040ff437230 */ /* 0x000fe20000004100 */
[----:B------:R-:W-:Y:S01]  /*6fb0*/  F2FP.F16.E4M3.UNPACK_B R41, R41.H1 ;  /* 0x00000029ff29723e */ /* 0x000fe200030006ff */
[----:B------:R-:W-:-:S02]  /*6fc0*/  HADD2.F32 R42, -RZ, R42.H0_H0 ;  /* 0x2000002aff2a7230 */ /* 0x000fc40000004100 */
[C---:B------:R-:W-:Y:S01]  /*6fd0*/  FMUL.FTZ R69, R43.reuse, R66 ;  /* 0x000000422b457220 */ /* 0x040fe20000410000 */
[----:B------:R-:W-:Y:S01]  /*6fe0*/  HADD2.F32 R64, -RZ, R63.H0_H0 ;  /* 0x2000003fff407230 */ /* 0x000fe20000004100 */
[----:B------:R-:W-:Y:S01]  /*6ff0*/  F2FP.F16.E4M3.UNPACK_B R150, R150 ;  /* 0x00000096ff96723e */ /* 0x000fe200020006ff */
[--C-:B------:R-:W-:Y:S02]  /*7000*/  HADD2.F32 R48, -RZ, R41.reuse.H1_H1 ;  /* 0x30000029ff307230 */ /* 0x100fe40000004100 */
[C---:B------:R-:W-:Y:S01]  /*7010*/  FMUL.FTZ R66, R42.reuse, R66 ;  /* 0x000000422a427220 */ /* 0x040fe20000410000 */
[----:B------:R-:W-:Y:S02]  /*7020*/  HADD2.F32 R41, -RZ, R41.H0_H0 ;  /* 0x20000029ff297230 */ /* 0x000fe40000004100 */
[-C--:B------:R-:W-:Y:S01]  /*7030*/  FFMA.FTZ R71, R42, R64.reuse, -R69 ;  /* 0x000000402a477223 */ /* 0x080fe20000010845 */
[----:B------:R-:W-:Y:S02]  /*7040*/  HADD2.F32 R63, -RZ, R63.H1_H1 ;  /* 0x3000003fff3f7230 */ /* 0x000fe40000004100 */
[CC--:B------:R-:W-:Y:S01]  /*7050*/  FMUL.FTZ R42, R48.reuse, R67.reuse ;  /* 0x00000043302a7220 */ /* 0x0c0fe20000410000 */
[----:B------:R-:W-:Y:S01]  /*7060*/  FFMA.FTZ R72, R43, R64, R66 ;  /* 0x000000402b487223 */ /* 0x000fe20000010042 */
[C---:B------:R-:W-:Y:S01]  /*7070*/  FMUL.FTZ R67, R41.reuse, R67 ;  /* 0x0000004329437220 */ /* 0x040fe20000410000 */
[----:B------:R-:W-:Y:S01]  /*7080*/  F2FP.F16.E4M3.UNPACK_B R149, R149 ;  /* 0x00000095ff95723e */ /* 0x000fe200020006ff */
        /* <DEDUP_REMOVED lines=10> */
[----:B------:R-:W-:Y:S02]  /*7130*/  HADD2.F32 R150, -RZ, R150.H0_H0 ;  /* 0x20000096ff967230 */ /* 0x000fe40000004100 */
[----:B------:R-:W-:Y:S01]  /*7140*/  FMUL.FTZ R67, R43, R63 ;  /* 0x0000003f2b437220 */ /* 0x000fe20000410000 */
[----:B------:R-:W-:-:S02]  /*7150*/  HADD2.F32 R40, -RZ, R40.H1_H1 ;  /* 0x30000028ff287230 */ /* 0x000fc40000004100 */
[--C-:B------:R-:W-:Y:S02]  /*7160*/  HADD2.F32 R48, -RZ, R149.reuse.H1_H1 ;  /* 0x30000095ff307230 */ /* 0x100fe40000004100 */
[-C--:B------:R-:W-:Y:S01]  /*7170*/  FMUL.FTZ R63, R41, R150.reuse ;  /* 0x00000096293f7220 */ /* 0x080fe20000410000 */
[----:B------:R-:W-:Y:S02]  /*7180*/  HADD2.F32 R149, -RZ, R149.H0_H0 ;  /* 0x20000095ff957230 */ /* 0x000fe40000004100 */
[----:B------:R-:W-:Y:S01]  /*7190*/  FMUL.FTZ R64, R40, R150 ;  /* 0x0000009628407220 */ /* 0x000fe20000410000 */
[-C--:B------:R-:W-:Y:S01]  /*71a0*/  FFMA.FTZ R67, R42, R48.reuse, -R67 ;  /* 0x000000302a437223 */ /* 0x080fe20000010843 */
[----:B------:R-:W-:Y:S02]  /*71b0*/  FFMA.FTZ R66, R43, R48, R66 ;  /* 0x000000302b427223 */ /* 0x000fe40000010042 */
[-C--:B------:R-:W-:Y:S01]  /*71c0*/  FFMA.FTZ R69, R41, R149.reuse, -R64 ;  /* 0x0000009529457223 */ /* 0x080fe20000010840 */
[----:B------:R-:W-:Y:S01]  /*71d0*/  F2FP.F16.E4M3.UNPACK_B R41, R62.H1 ;  /* 0x0000003eff29723e */ /* 0x000fe200030006ff */
[----:B------:R-:W-:Y:S01]  /*71e0*/  FFMA.FTZ R70, R40, R149, R63 ;  /* 0x0000009528467223 */ /* 0x000fe2000001003f */
[----:B------:R-:W-:-:S02]  /*71f0*/  F2FP.F16.E4M3.UNPACK_B R64, R68.H1 ;  /* 0x00000044ff40723e */ /* 0x000fc400030006ff */
[----:B------:R-:W-:Y:S01]  /*7200*/  F2FP.SATFINITE.E4M3.F32.PACK_AB_MERGE_C R75, R66, R67, RZ ;  /* 0x00000043424b723e */ /* 0x000fe200048070ff */
[--C-:B------:R-:W-:Y:S01]  /*7210*/  HADD2.F32 R43, -RZ, R41.reuse.H1_H1 ;  /* 0x30000029ff2b7230 */ /* 0x100fe20000004100 */
[----:B------:R-:W-:Y:S01]  /*7220*/  F2FP.F16.E4M3.UNPACK_B R48, R65.H1 ;  /* 0x00000041ff30723e */ /* 0x000fe200030006ff */
[----:B------:R-:W-:Y:S01]  /*7230*/  HADD2.F32 R67, -RZ, R64.H1_H1 ;  /* 0x30000040ff437230 */ /* 0x000fe20000004100 */
[----:B------:R-:W-:Y:S01]  /*7240*/  F2FP.F16.E4M3.UNPACK_B R40, R49.H1 ;  /* 0x00000031ff28723e */ /* 0x000fe200030006ff */
[----:B------:R-:W-:Y:S01]  /*7250*/  HADD2.F32 R42, -RZ, R41.H0_H0 ;  /* 0x20000029ff2a7230 */ /* 0x000fe20000004100 */
[----:B------:R-:W-:Y:S01]  /*7260*/  F2FP.F16.E4M3.UNPACK_B R68, R68 ;  /* 0x00000044ff44723e */ /* 0x000fe200020006ff */
[----:B------:R-:W-:Y:S01]  /*7270*/  HADD2.F32 R63, -RZ, R48.H1_H1 ;  /* 0x30000030ff3f7230 */ /* 0x000fe20000004100 */
[----:B------:R-:W-:Y:S01]  /*7280*/  F2FP.F16.E4M3.UNPACK_B R65, R65 ;  /* 0x00000041ff41723e */ /* 0x000fe200020006ff */
[----:B------:R-:W-:Y:S01]  /*7290*/  FMUL.FTZ R73, R43, R67 ;  /* 0x000000432b497220 */ /* 0x000fe20000410000 */
[----:B------:R-:W-:-:S02]  /*72a0*/  HADD2.F32 R41, -RZ, R40.H1_H1 ;  /* 0x30000028ff297230 */ /* 0x000fc40000004100 */
[C---:B------:R-:W-:Y:S01]  /*72b0*/  FMUL.FTZ R74, R42.reuse, R67 ;  /* 0x000000432a4a7220 */ /* 0x040fe20000410000 */
[----:B------:R-:W-:Y:S02]  /*72c0*/  HADD2.F32 R66, -RZ, R68.H1_H1 ;  /* 0x30000044ff427230 */ /* 0x000fe40000004100 */
[----:B------:R-:W-:Y:S01]  /*72d0*/  FFMA.FTZ R73, R42, R63, -R73 ;  /* 0x0000003f2a497223 */ /* 0x000fe20000010849 */
[----:B------:R-:W-:Y:S01]  /*72e0*/  HADD2.F32 R40, -RZ, R40.H0_H0 ;  /* 0x20000028ff287230 */ /* 0x000fe20000004100 */
[----:B------:R-:W-:Y:S01]  /*72f0*/  F2FP.F16.E4M3.UNPACK_B R49, R49 ;  /* 0x00000031ff31723e */ /* 0x000fe200020006ff */
        /* <DEDUP_REMOVED lines=10> */
[--C-:B------:R-:W-:Y:S02]  /*73a0*/  HADD2.F32 R41, -RZ, R62.reuse.H0_H0 ;  /* 0x2000003eff297230 */ /* 0x100fe40000004100 */
        /* <DEDUP_REMOVED lines=13> */
[----:B------:R-:W-:-:S02]  /*7480*/  F2FP.SATFINITE.E4M3.F32.PACK_AB_MERGE_C R73, R74, R73, RZ ;  /* 0x000000494a49723e */ /* 0x000fc400048070ff */
[----:B------:R-:W-:Y:S02]  /*7490*/  F2FP.SATFINITE.E4M3.F32.PACK_AB_MERGE_C R66, R68, R43, R66 ;  /* 0x0000002b4442723e */ /* 0x000fe40004807042 */
[----:B------:R-:W-:Y:S02]  /*74a0*/  F2FP.SATFINITE.E4M3.F32.PACK_AB_MERGE_C R43, R63, R42, R73 ;  /* 0x0000002a3f2b723e */ /* 0x000fe40004807049 */
[----:B------:R-:W-:Y:S01]  /*74b0*/  F2FP.SATFINITE.E4M3.F32.PACK_AB_MERGE_C R41, R72, R71, R76 ;  /* 0x000000474829723e */ /* 0x000fe2000480704c */
[----:B------:R-:W-:Y:S01]  /*74c0*/  IMAD.MOV.U32 R42, RZ, RZ, R66 ;  /* 0x000000ffff2a7224 */ /* 0x000fe200078e0042 */
[----:B------:R-:W-:-:S07]  /*74d0*/  F2FP.SATFINITE.E4M3.F32.PACK_AB_MERGE_C R40, R70, R69, R75 ;  /* 0x000000454628723e */ /* 0x000fce000480704b */
.L_x_469:
[----:B------:R-:W-:Y:S05]  /*74e0*/  BSYNC B2 ;  /* 0x0000000000027941 */ /* 0x000fea0003800000 */
.L_x_468:
[----:B-1----:R0:W-:Y:S02]  /*74f0*/  STG.E.128 desc[UR54][R44.64+0x40], R40 ;  /* 0x000040282c007986 */ /* 0x0021e4000c101d36 */
.L_x_467:
[----:B------:R-:W-:Y:S05]  /*7500*/  BSYNC B1 ;  /* 0x0000000000017941 */ /* 0x000fea0003800000 */
.L_x_466:
        /* <DEDUP_REMOVED lines=10> */
[----:B------:R-:W-:Y:S01]  /*75b0*/  SHF.R.U32.HI R48, RZ, 0x8, R61 ;  /* 0x00000008ff307819 */ /* 0x000fe2000001163d */
[----:B------:R-:W-:Y:S01]  /*75c0*/  IMAD.MOV.U32 R58, RZ, RZ, R43 ;  /* 0x000000ffff3a7224 */ /* 0x000fe200078e002b */
[----:B------:R-:W-:Y:S01]  /*75d0*/  SHF.R.U32.HI R64, RZ, 0x10, R59 ;  /* 0x00000010ff407819 */ /* 0x000fe2000001163b */
[----:B------:R-:W-:Y:S01]  /*75e0*/  IMAD.SHL.U32 R42, R62, 0x100, RZ ;  /* 0x000001003e2a7824 */ /* 0x000fe200078e00ff */
[----:B------:R-:W-:Y:S02]  /*75f0*/  LOP3.LUT R59, R59, 0xff0000ff, RZ, 0xc0, !PT ;  /* 0xff0000ff3b3b7812 */ /* 0x000fe400078ec0ff */
        /* <DEDUP_REMOVED lines=17> */
[CC--:B------:R-:W-:Y:S01]  /*7710*/  FMUL.FTZ R65, R43.reuse, R62.reuse ;  /* 0x0000003e2b417220 */ /* 0x0c0fe20000410000 */
        /* <DEDUP_REMOVED lines=30> */
[----:B------:R-:W-:Y:S01]  /*7900*/  FFMA.FTZ R65, R41, R142, -R60 ;  /* 0x0000008e29417223 */ /* 0x000fe2000001083c */
        /* <DEDUP_REMOVED lines=49> */
.L_x_473:
[----:B------:R-:W-:Y:S05]  /*7c20*/  BSYNC B2 ;  /* 0x0000000000027941 */ /* 0x000fea0003800000 */
.L_x_472:
[----:B-1----:R0:W-:Y:S02]  /*7c30*/  STG.E.128 desc[UR54][R44.64+0x60], R40 ;  /* 0x000060282c007986 */ /* 0x0021e4000c101d36 */
.L_x_471:
[----:B------:R-:W-:Y:S05]  /*7c40*/  BSYNC B1 ;  /* 0x0000000000017941 */ /* 0x000fea0003800000 */
.L_x_470:
        /* <DEDUP_REMOVED lines=10> */
[----:B------:R-:W-:Y:S01]  /*7cf0*/  LOP3.LUT R47, R55, 0xff0000ff, RZ, 0xc0, !PT ;  /* 0xff0000ff372f7812 */ /* 0x000fe200078ec0ff */
[----:B------:R-:W-:Y:S01]  /*7d00*/  IMAD.MOV.U32 R48, RZ, RZ, R42 ;  /* 0x000000ffff307224 */ /* 0x000fe200078e002a */
[----:B------:R-:W-:Y:S01]  /*7d10*/  SHF.R.U32.HI R56, RZ, 0x10, R55 ;  /* 0x00000010ff387819 */ /* 0x000fe20000011637 */
[----:B------:R-:W-:Y:S01]  /*7d20*/  IMAD.SHL.U32 R42, R59, 0x100, RZ ;  /* 0x000001003b2a7824 */ /* 0x000fe200078e00ff */
[----:B------:R-:W-:Y:S02]  /*7d30*/  SHF.R.U32.HI R55, RZ, 0x8, R57 ;  /* 0x00000008ff377819 */ /* 0x000fe40000011639 */
[----:B------:R-:W-:Y:S02]  /*7d40*/  LOP3.LUT R54, R57, 0xff0000ff, RZ, 0xc0, !PT ;  /* 0xff0000ff39367812 */ /* 0x000fe400078ec0ff */
[----:B------:R-:W-:-:S02]  /*7d50*/  SHF.L.U32 R43, R55, 0x8, RZ ;  /* 0x00000008372b7819 */ /* 0x000fc400000006ff */
[----:B------:R-:W-:Y:S02]  /*7d60*/  SHF.R.U32.HI R58, RZ, 0x10, R57 ;  /* 0x00000010ff3a7819 */ /* 0x000fe40000011639 */
[----:B------:R-:W-:Y:S01]  /*7d70*/  LOP3.LUT R43, R54, 0xff00, R43, 0xf8, !PT ;  /* 0x0000ff00362b7812 */ /* 0x000fe200078ef82b */
[----:B------:R-:W-:Y:S01]  /*7d80*/  IMAD.U32 R54, R56, 0x10000, RZ ;  /* 0x0001000038367824 */ /* 0x000fe200078e00ff */
[----:B------:R-:W-:Y:S01]  /*7d90*/  LOP3.LUT R47, R47, 0xff00, R42, 0xf8, !PT ;  /* 0x0000ff002f2f7812 */ /* 0x000fe200078ef82a */
[----:B------:R-:W-:Y:S01]  /*7da0*/  IMAD.U32 R58, R58, 0x10000, RZ ;  /* 0x000100003a3a7824 */ /* 0x000fe200078e00ff */
[----:B------:R-:W-:Y:S02]  /*7db0*/  F2FP.F16.E4M3.UNPACK_B R55, R91.H1 ;  /* 0x0000005bff37723e */ /* 0x000fe400030006ff */
[-C--:B------:R-:W-:Y:S02]  /*7dc0*/  F2FP.F16.E4M3.UNPACK_B R42, R41.reuse ;  /* 0x00000029ff2a723e */ /* 0x080fe400020006ff */
[----:B------:R-:W-:Y:S01]  /*7dd0*/  LOP3.LUT R56, R47, 0xff0000, R54, 0xf8, !PT ;  /* 0x00ff00002f387812 */ /* 0x000fe200078ef836 */
[--C-:B------:R-:W-:Y:S01]  /*7de0*/  HADD2.F32 R57, -RZ, R55.reuse.H0_H0 ;  /* 0x20000037ff397230 */ /* 0x100fe20000004100 */
[----:B------:R-:W-:Y:S01]  /*7df0*/  LOP3.LUT R59, R43, 0xff0000, R58, 0xf8, !PT ;  /* 0x00ff00002b3b7812 */ /* 0x000fe200078ef83a */
[--C-:B------:R-:W-:Y:S01]  /*7e00*/  HADD2.F32 R43, -RZ, R42.reuse.H1_H1 ;  /* 0x3000002aff2b7230 */ /* 0x100fe20000004100 */
[----:B------:R-:W-:Y:S01]  /*7e10*/  F2FP.F16.E4M3.UNPACK_B R54, R90.H1 ;  /* 0x0000005aff36723e */ /* 0x000fe200030006ff */
[----:B------:R-:W-:Y:S01]  /*7e20*/  HADD2.F32 R58, -RZ, R55.H1_H1 ;  /* 0x30000037ff3a7230 */ /* 0x000fe20000004100 */
[----:B------:R-:W-:Y:S01]  /*7e30*/  F2FP.F16.E4M3.UNPACK_B R41, R41.H1 ;  /* 0x00000029ff29723e */ /* 0x000fe200030006ff */
[----:B------:R-:W-:-:S02]  /*7e40*/  HADD2.F32 R42, -RZ, R42.H0_H0 ;  /* 0x2000002aff2a7230 */ /* 0x000fc40000004100 */
[----:B------:R-:W-:Y:S01]  /*7e50*/  FMUL.FTZ R61, R43, R57 ;  /* 0x000000392b3d7220 */ /* 0x000fe20000410000 */
[--C-:B------:R-:W-:Y:S01]  /*7e60*/  HADD2.F32 R55, -RZ, R54.reuse.H0_H0 ;  /* 0x20000036ff377230 */ /* 0x100fe20000004100 */
[----:B------:R-:W-:Y:S01]  /*7e70*/  F2FP.F16.E4M3.UNPACK_B R91, R91 ;  /* 0x0000005bff5b723e */ /* 0x000fe200020006ff */
[--C-:B------:R-:W-:Y:S02]  /*7e80*/  HADD2.F32 R47, -RZ, R41.reuse.H1_H1 ;  /* 0x30000029ff2f7230 */ /* 0x100fe40000004100 */
[C---:B------:R-:W-:Y:S01]  /*7e90*/  FMUL.FTZ R60, R42.reuse, R57 ;  /* 0x000000392a3c7220 */ /* 0x040fe20000410000 */
[----:B------:R-:W-:Y:S02]  /*7ea0*/  HADD2.F32 R41, -RZ, R41.H0_H0 ;  /* 0x20000029ff297230 */ /* 0x000fe40000004100 */
[-C--:B------:R-:W-:Y:S01]  /*7eb0*/  FFMA.FTZ R61, R42, R55.reuse, -R61 ;  /* 0x000000372a3d7223 */ /* 0x080fe2000001083d */
[----:B------:R-:W-:Y:S02]  /*7ec0*/  HADD2.F32 R54, -RZ, R54.H1_H1 ;  /* 0x30000036ff367230 */ /* 0x000fe40000004100 */
[-C--:B------:R-:W-:Y:S01]  /*7ed0*/  FMUL.FTZ R42, R47, R58.reuse ;  /* 0x0000003a2f2a7220 */ /* 0x080fe20000410000 */
[----:B------:R-:W-:Y:S01]  /*7ee0*/  FFMA.FTZ R62, R43, R55, R60 ;  /* 0x000000372b3e7223 */ /* 0x000fe2000001003c */
[C---:B------:R-:W-:Y:S01]  /*7ef0*/  FMUL.FTZ R58, R41.reuse, R58 ;  /* 0x0000003a293a7220 */ /* 0x040fe20000410000 */
[----:B------:R-:W-:Y:S01]  /*7f00*/  F2FP.F16.E4M3.UNPACK_B R90, R90 ;  /* 0x0000005aff5a723e */ /* 0x000fe200020006ff */
[----:B------:R-:W-:Y:S01]  /*7f10*/  FFMA.FTZ R57, R41, R54, -R42 ;  /* 0x0000003629397223 */ /* 0x000fe2000001082a */
[----:B------:R-:W-:Y:S01]  /*7f20*/  F2FP.F16.E4M3.UNPACK_B R41, R40.H1 ;  /* 0x00000028ff29723e */ /* 0x000fe200030006ff */
        /* <DEDUP_REMOVED lines=10> */
[----:B------:R-:W-:-:S02]  /*7fd0*/  HADD2.F32 R91, -RZ, R91.H0_H0 ;  /* 0x2000005bff5b7230 */ /* 0x000fc40000004100 */
[----:B------:R-:W-:Y:S02]  /*7fe0*/  HADD2.F32 R40, -RZ, R40.H1_H1 ;  /* 0x30000028ff287230 */ /* 0x000fe40000004100 */
[-C--:B------:R-:W-:Y:S01]  /*7ff0*/  FFMA.FTZ R55, R42, R47.reuse, -R55 ;  /* 0x0000002f2a377223 */ /* 0x080fe20000010837 */
[----:B------:R-:W-:Y:S02]  /*8000*/  HADD2.F32 R90, -RZ, R90.H0_H0 ;  /* 0x2000005aff5a7230 */ /* 0x000fe40000004100 */
[----:B------:R-:W-:Y:S01]  /*8010*/  FFMA.FTZ R58, R43, R47, R58 ;  /* 0x0000002f2b3a7223 */ /* 0x000fe2000001003a */
[-C--:B------:R-:W-:Y:S01]  /*8020*/  F2FP.F16.E4M3.UNPACK_B R47, R56.reuse.H1 ;  /* 0x00000038ff2f723e */ /* 0x080fe200030006ff */
[-C--:B------:R-:W-:Y:S01]  /*8030*/  FMUL.FTZ R54, R40, R91.reuse ;  /* 0x0000005b28367220 */ /* 0x080fe20000410000 */
[C---:B------:R-:W-:Y:S01]  /*8040*/  FMUL.FTZ R91, R41.reuse, R91 ;  /* 0x0000005b295b7220 */ /* 0x040fe20000410000 */
[----:B------:R-:W-:Y:S02]  /*8050*/  F2FP.F16.E4M3.UNPACK_B R56, R56 ;  /* 0x00000038ff38723e */ /* 0x000fe400020006ff */
[-C--:B------:R-:W-:Y:S01]  /*8060*/  FFMA.FTZ R60, R41, R90.reuse, -R54 ;  /* 0x0000005a293c7223 */ /* 0x080fe20000010836 */
[----:B------:R-:W-:Y:S01]  /*8070*/  F2FP.SATFINITE.E4M3.F32.PACK_AB_MERGE_C R65, R58, R55, RZ ;  /* 0x000000373a41723e */ /* 0x000fe200048070ff */
[----:B------:R-:W-:Y:S01]  /*8080*/  FFMA.FTZ R91, R40, R90, R91 ;  /* 0x0000005a285b7223 */ /* 0x000fe2000001005b */
[----:B------:R-:W-:Y:S01]  /*8090*/  F2FP.F16.E4M3.UNPACK_B R41, R49.H1 ;  /* 0x00000031ff29723e */ /* 0x000fe200030006ff */
[----:B------:R-:W-:Y:S01]  /*80a0*/  HADD2.F32 R54, -RZ, R47.H1_H1 ;  /* 0x3000002fff367230 */ /* 0x000fe20000004100 */
[----:B------:R-:W-:-:S02]  /*80b0*/  F2FP.F16.E4M3.UNPACK_B R55, R59.H1 ;  /* 0x0000003bff37723e */ /* 0x000fc400030006ff */
[-C--:B------:R-:W-:Y:S01]  /*80c0*/  F2FP.F16.E4M3.UNPACK_B R40, R48.reuse.H1 ;  /* 0x00000030ff28723e */ /* 0x080fe200030006ff */
[----:B------:R-:W-:Y:S01]  /*80d0*/  HADD2.F32 R43, -RZ, R41.H1_H1 ;  /* 0x30000029ff2b7230 */ /* 0x000fe20000004100 */
[----:B------:R-:W-:Y:S01]  /*80e0*/  F2FP.F16.E4M3.UNPACK_B R59, R59 ;  /* 0x0000003bff3b723e */ /* 0x000fe200020006ff */
[----:B------:R-:W-:Y:S01]  /*80f0*/  HADD2.F32 R58, -RZ, R55.H1_H1 ;  /* 0x30000037ff3a7230 */ /* 0x000fe20000004100 */
[----:B------:R-:W-:Y:S01]  /*8100*/  F2FP.F16.E4M3.UNPACK_B R49, R49 ;  /* 0x00000031ff31723e */ /* 0x000fe200020006ff */
[----:B------:R-:W-:Y:S01]  /*8110*/  HADD2.F32 R42, -RZ, R41.H0_H0 ;  /* 0x20000029ff2a7230 */ /* 0x000fe20000004100 */
[----:B------:R-:W-:Y:S01]  /*8120*/  F2FP.F16.E4M3.UNPACK_B R48, R48 ;  /* 0x00000030ff30723e */ /* 0x000fe200020006ff */
[----:B------:R-:W-:Y:S02]  /*8130*/  HADD2.F32 R41, -RZ, R40.H1_H1 ;  /* 0x30000028ff297230 */ /* 0x000fe40000004100 */
[----:B------:R-:W-:Y:S01]  /*8140*/  FMUL.FTZ R63, R43, R58 ;  /* 0x0000003a2b3f7220 */ /* 0x000fe20000410000 */
[----:B------:R-:W-:-:S02]  /*8150*/  HADD2.F32 R57, -RZ, R59.H1_H1 ;  /* 0x3000003bff397230 */ /* 0x000fc40000004100 */
[C---:B------:R-:W-:Y:S01]  /*8160*/  FMUL.FTZ R66, R42.reuse, R58 ;  /* 0x0000003a2a427220 */ /* 0x040fe20000410000 */
[----:B------:R-:W-:Y:S02]  /*8170*/  HADD2.F32 R40, -RZ, R40.H0_H0 ;  /* 0x20000028ff287230 */ /* 0x000fe40000004100 */
[-C--:B------:R-:W-:Y:S01]  /*8180*/  FFMA.FTZ R64, R42, R54.reuse, -R63 ;  /* 0x000000362a407223 */ /* 0x080fe2000001083f */
[----:B------:R-:W-:Y:S02]  /*8190*/  HADD2.F32 R42, -RZ, R56.H1_H1 ;  /* 0x30000038ff2a7230 */ /* 0x000fe40000004100 */
[-C--:B------:R-:W-:Y:S01]  /*81a0*/  FMUL.FTZ R63, R41, R57.reuse ;  /* 0x00000039293f7220 */ /* 0x080fe20000410000 */
[----:B------:R-:W-:Y:S02]  /*81b0*/  HADD2.F32 R59, -RZ, R59.H0_H0 ;  /* 0x2000003bff3b7230 */ /* 0x000fe40000004100 */
[C---:B------:R-:W-:Y:S01]  /*81c0*/  FMUL.FTZ R58, R40.reuse, R57 ;  /* 0x00000039283a7220 */ /* 0x040fe20000410000 */
[----:B------:R-:W-:Y:S01]  /*81d0*/  FFMA.FTZ R57, R43, R54, R66 ;  /* 0x000000362b397223 */ /* 0x000fe20000010042 */
[----:B------:R-:W-:Y:S01]  /*81e0*/  FFMA.FTZ R63, R40, R42, -R63 ;  /* 0x0000002a283f7223 */ /* 0x000fe2000001083f */
[----:B------:R-:W-:-:S02]  /*81f0*/  HADD2.F32 R40, -RZ, R48.H0_H0 ;  /* 0x20000030ff287230 */ /* 0x000fc40000004100 */
[----:B------:R-:W-:Y:S01]  /*8200*/  FFMA.FTZ R58, R41, R42, R58 ;  /* 0x0000002a293a7223 */ /* 0x000fe2000001003a */
[--C-:B------:R-:W-:Y:S01]  /*8210*/  HADD2.F32 R41, -RZ, R49.reuse.H0_H0 ;  /* 0x20000031ff297230 */ /* 0x100fe20000004100 */
[----:B------:R-:W-:Y:S01]  /*8220*/  F2FP.SATFINITE.E4M3.F32.PACK_AB_MERGE_C R57, R57, R64, RZ ;  /* 0x000000403939723e */ /* 0x000fe200048070ff */
[----:B------:R-:W-:Y:S02]  /*8230*/  HADD2.F32 R49, -RZ, R49.H1_H1 ;  /* 0x30000031ff317230 */ /* 0x000fe40000004100 */
[----:B------:R-:W-:Y:S01]  /*8240*/  HADD2.F32 R54, -RZ, R55.H0_H0 ;  /* 0x20000037ff367230 */ /* 0x000fe20000004100 */
[----:B------:R-:W-:Y:S01]  /*8250*/  F2FP.SATFINITE.E4M3.F32.PACK_AB_MERGE_C R58, R58, R63, RZ ;  /* 0x0000003f3a3a723e */ /* 0x000fe200048070ff */
[----:B------:R-:W-:Y:S02]  /*8260*/  HADD2.F32 R48, -RZ, R48.H1_H1 ;  /* 0x30000030ff307230 */ /* 0x000fe40000004100 */
[----:B------:R-:W-:Y:S02]  /*8270*/  HADD2.F32 R42, -RZ, R47.H0_H0 ;  /* 0x2000002fff2a7230 */ /* 0x000fe40000004100 */
[----:B------:R-:W-:-:S02]  /*8280*/  HADD2.F32 R43, -RZ, R56.H0_H0 ;  /* 0x20000038ff2b7230 */ /* 0x000fc40000004100 */
[-C--:B------:R-:W-:Y:S01]  /*8290*/  FMUL.FTZ R56, R49, R54.reuse ;  /* 0x0000003631387220 */ /* 0x080fe20000410000 */
[-C--:B------:R-:W-:Y:S01]  /*82a0*/  FMUL.FTZ R47, R48, R59.reuse ;  /* 0x0000003b302f7220 */ /* 0x080fe20000410000 */
[C---:B------:R-:W-:Y:S01]  /*82b0*/  FMUL.FTZ R54, R41.reuse, R54 ;  /* 0x0000003629367220 */ /* 0x040fe20000410000 */
[C---:B------:R-:W-:Y:S01]  /*82c0*/  FMUL.FTZ R59, R40.reuse, R59 ;  /* 0x0000003b283b7220 */ /* 0x040fe20000410000 */
[-C--:B------:R-:W-:Y:S01]  /*82d0*/  FFMA.FTZ R56, R41, R42.reuse, -R56 ;  /* 0x0000002a29387223 */ /* 0x080fe20000010838 */
[-C--:B------:R-:W-:Y:S01]  /*82e0*/  FFMA.FTZ R47, R40, R43.reuse, -R47 ;  /* 0x0000002b282f7223 */ /* 0x080fe2000001082f */
[----:B------:R-:W-:Y:S01]  /*82f0*/  FFMA.FTZ R49, R49, R42, R54 ;  /* 0x0000002a31317223 */ /* 0x000fe20000010036 */
[----:B------:R-:W-:Y:S01]  /*8300*/  FFMA.FTZ R48, R48, R43, R59 ;  /* 0x0000002b30307223 */ /* 0x000fe2000001003b */
[----:B------:R-:W-:Y:S02]  /*8310*/  F2FP.SATFINITE.E4M3.F32.PACK_AB_MERGE_C R41, R62, R61, R67 ;  /* 0x0000003d3e29723e */ /* 0x000fe40004807043 */
[----:B------:R-:W-:-:S02]  /*8320*/  F2FP.SATFINITE.E4M3.F32.PACK_AB_MERGE_C R40, R91, R60, R65 ;  /* 0x0000003c5b28723e */ /* 0x000fc40004807041 */
[----:B------:R-:W-:Y:S02]  /*8330*/  F2FP.SATFINITE.E4M3.F32.PACK_AB_MERGE_C R42, R48, R47, R58 ;  /* 0x0000002f302a723e */ /* 0x000fe4000480703a */
[----:B------:R-:W-:-:S07]  /*8340*/  F2FP.SATFINITE.E4M3.F32.PACK_AB_MERGE_C R43, R49, R56, R57 ;  /* 0x00000038312b723e */ /* 0x000fce0004807039 */
.L_x_477:
[----:B------:R-:W-:Y:S05]  /*8350*/  BSYNC B2 ;  /* 0x0000000000027941 */ /* 0x000fea0003800000 */
.L_x_476:
[----:B-1----:R0:W-:Y:S02]  /*8360*/  STG.E.128 desc[UR54][R44.64+0x80], R40 ;  /* 0x000080282c007986 */ /* 0x0021e4000c101d36 */
.L_x_475:
[----:B------:R-:W-:Y:S05]  /*8370*/  BSYNC B1 ;  /* 0x0000000000017941 */ /* 0x000fea0003800000 */
.L_x_474:
[----:B------:R-:W-:-:S13]  /*8380*/  ISETP.NE.AND P2, PT, R37, RZ, PT ;  /* 0x000000ff2500720c */ /* 0x000fda0003f45270 */
[----:B------:R-:W-:Y:S05]  /*8390*/  @!P2 BRA `(.L_x_457) ;  /* 0x00000070001ca947 */ /* 0x000fea0003800000 */
[----:B012-4-:R0:W1:Y:S01]  /*83a0*/  LDS.128 R40, [R46+0x21400] ;  /* 0x021400002e287984 */ /* 0x0170620000000c00 */
[----:B------:R-:W-:Y:S01]  /*83b0*/  VIADD R47, R16, 0x50 ;  /* 0x00000050102f7836 */ /* 0x000fe20000000000 */
[----:B------:R-:W-:Y:S04]  /*83c0*/  BSSY B1, `(.L_x_478) ;  /* 0x000006c000017945 */ /* 0x000fe80003800000 */
[----:B------:R-:W-:-:S13]  /*83d0*/  ISETP.GE.AND P2, PT, R47, R136, PT ;  /* 0x000000882f00720c */ /* 0x000fda0003f46270 */
[----:B0-----:R-:W-:Y:S05]  /*83e0*/  @P2 BRA `(.L_x_479) ;  /* 0x0000000400a42947 */ /* 0x001fea0003800000 */
[----:B------:R-:W-:Y:S01]  /*83f0*/  SHF.R.U32.HI R52, RZ, 0x8, R51 ;  /* 0x00000008ff347819 */ /* 0x000fe20000011633 */
[----:B-1----:R-:W-:Y:S01]  /*8400*/  IMAD.MOV.U32 R47, RZ, RZ, R42 ;  /* 0x000000ffff2f7224 */ /* 0x002fe200078e002a */
[----:B------:R-:W-:Y:S02]  /*8410*/  SHF.R.U32.HI R46, RZ, 0x8, R53 ;  /* 0x00000008ff2e7819 */ /* 0x000fe40000011635 */
[----:B------:R-:W-:Y:S01]  /*8420*/  SHF.R.U32.HI R54, RZ, 0x10, R51 ;  /* 0x00000010ff367819 */ /* 0x000fe20000011633 */
[----:B------:R-:W-:Y:S01]  /*8430*/  IMAD.SHL.U32 R42, R52, 0x100, RZ ;  /* 0x00000100342a7824 */ /* 0x000fe200078e00ff */
[----:B------:R-:W-:Y:S02]  /*8440*/  LOP3.LUT R49, R51, 0xff0000ff, RZ, 0xc0, !PT ;  /* 0xff0000ff33317812 */ /* 0x000fe400078ec0ff */
[----:B------:R-:W-:Y:S02]  /*8450*/  SHF.R.U32.HI R51, RZ, 0x10, R53 ;  /* 0x00000010ff337819 */ /* 0x000fe40000011635 */
[----:B------:R-:W-:Y:S01]  /*8460*/  MOV R48, R43 ;  /* 0x0000002b00307202 */ /* 0x000fe20000000f00 */
[----:B------:R-:W-:Y:S01]  /*8470*/  IMAD.SHL.U32 R43, R46, 0x100, RZ ;  /* 0x000001002e2b7824 */ /* 0x000fe200078e00ff */
[----:B------:R-:W-:-:S02]  /*8480*/  LOP3.LUT R50, R53, 0xff0000ff, RZ, 0xc0, !PT ;  /* 0xff0000ff35327812 */ /* 0x000fc400078ec0ff */
[----:B------:R-:W-:Y:S01]  /*8490*/  LOP3.LUT R46, R49, 0xff00, R42, 0xf8, !PT ;  /* 0x0000ff00312e7812 */ /* 0x000fe200078ef82a */
[----:B------:R-:W-:Y:S01]  /*84a0*/  IMAD.U32 R49, R51, 0x10000, RZ ;  /* 0x0001000033317824 */ /* 0x000fe200078e00ff */
[----:B------:R-:W-:Y:S02]  /*84b0*/  LOP3.LUT R52, R50, 0xff00, R43, 0xf8, !PT ;  /* 0x0000ff0032347812 */ /* 0x000fe400078ef82b */
[----:B------:R-:W-:Y:S02]  /*84c0*/  SHF.L.U32 R43, R54, 0x10, RZ ;  /* 0x00000010362b7819 */ /* 0x000fe400000006ff */
        /* <DEDUP_REMOVED lines=91> */
.L_x_479:
[----:B------:R-:W-:Y:S05]  /*8a80*/  BSYNC B1 ;  /* 0x0000000000017941 */ /* 0x000fea0003800000 */
.L_x_478:
[----:B-1----:R0:W-:Y:S01]  /*8a90*/  STG.E.128 desc[UR54][R44.64+0xa0], R40 ;  /* 0x0000a0282c007986 */ /* 0x0021e2000c101d36 */
[----:B------:R-:W-:Y:S05]  /*8aa0*/  BRA `(.L_x_457) ;  /* 0x0000006800587947 */ /* 0x000fea0003800000 */
.L_x_425:
[----:B------:R-:W-:Y:S01]  /*8ab0*/  ISETP.GE.AND P4, PT, R168, R38, PT ;  /* 0x00000026a800720c */ /* 0x000fe20003f86270 */
[----:B------:R-:W-:Y:S01]  /*8ac0*/  BSSY B1, `(.L_x_480) ;  /* 0x000002a000017945 */ /* 0x000fe20003800000 */
[----:B------:R-:W-:Y:S02]  /*8ad0*/  CS2R R64, SRZ ;  /* 0x0000000000407805 */ /* 0x000fe4000001ff00 */
[----:B0-----:R-:W-:Y:S02]  /*8ae0*/  CS2R R40, SRZ ;  /* 0x0000000000287805 */ /* 0x001fe4000001ff00 */
        /* <DEDUP_REMOVED lines=14> */
[----:B------:R-:W-:Y:S02]  /*8bd0*/  IADD3 R66, P1, P2, R108, UR4, R90 ;  /* 0x000000046c427c10 */ /* 0x000fe4000fa3e05a */
[----:B------:R-:W-:Y:S02]  /*8be0*/  CS2R R54, SRZ ;  /* 0x0000000000367805 */ /* 0x000fe4000001ff00 */
[----:B------:R-:W-:Y:S02]  /*8bf0*/  CS2R R40, SRZ ;  /* 0x0000000000287805 */ /* 0x000fe4000001ff00 */
[----:B------:R-:W-:Y:S02]  /*8c00*/  CS2R R42, SRZ ;  /* 0x00000000002a7805 */ /* 0x000fe4000001ff00 */
[----:B------:R-:W-:Y:S01]  /*8c10*/  IADD3.X R67, R12, UR5, R39, P1, P2 ;  /* 0x000000050c437c10 */ /* 0x000fe20008fe4427 */
[----:B------:R-:W-:-:S02]  /*8c20*/  ULDC.64 UR4, c[0x0][0x3e0] ;  /* 0x0000f80000047ab9 */ /* 0x000fc40000000a00 */
[----:B------:R-:W-:-:S04]  /*8c30*/  IADD3 R68, P1, P2, R102, UR4, R88 ;  /* 0x0000000466447c10 */ /* 0x000fc8000fa3e058 */
[----:B------:R-:W-:Y:S02]  /*8c40*/  IADD3.X R69, R14, UR5, R96, P1, P2 ;  /* 0x000000050e457c10 */ /* 0x000fe40008fe4460 */
[----:B------:R-:W-:Y:S02]  /*8c50*/  ISETP.GE.AND P1, PT, R22, R136, PT ;  /* 0x000000881600720c */ /* 0x000fe40003f26270 */
[----:B------:R-:W-:Y:S02]  /*8c60*/  CS2R R56, SRZ ;  /* 0x0000000000387805 */ /* 0x000fe4000001ff00 */
[----:B------:R-:W-:Y:S02]  /*8c70*/  CS2R R58, SRZ ;  /* 0x00000000003a7805 */ /* 0x000fe4000001ff00 */
[----:B------:R-:W-:Y:S02]  /*8c80*/  CS2R R44, SRZ ;  /* 0x00000000002c7805 */ /* 0x000fe4000001ff00 */
[----:B------:R-:W-:-:S05]  /*8c90*/  CS2R R46, SRZ ;  /* 0x00000000002e7805 */ /* 0x000fca000001ff00 */
[----:B------:R0:W5:Y:S04]  /*8ca0*/  @!P1 LDG.E.128 R52, desc[UR54][R66.64] ;  /* 0x0000003642349981 */ /* 0x000168000c1e1d00 */
[----:B------:R0:W5:Y:S01]  /*8cb0*/  @!P1 LDG.E.128 R40, desc[UR54][R68.64] ;  /* 0x0000003644289981 */ /* 0x000162000c1e1d00 */
[----:B------:R-:W-:Y:S02]  /*8cc0*/  ISETP.GE.AND P1, PT, R169, R136, PT ;  /* 0x00000088a900720c */ /* 0x000fe40003f26270 */
[----:B------:R-:W-:Y:S02]  /*8cd0*/  CS2R R60, SRZ ;  /* 0x00000000003c7805 */ /* 0x000fe4000001ff00 */
[----:B------:R-:W-:Y:S02]  /*8ce0*/  CS2R R62, SRZ ;  /* 0x00000000003e7805 */ /* 0x000fe4000001ff00 */
[----:B------:R-:W-:-:S02]  /*8cf0*/  CS2R R48, SRZ ;  /* 0x0000000000307805 */ /* 0x000fc4000001ff00 */
[----:B------:R-:W-:-:S05]  /*8d00*/  CS2R R50, SRZ ;  /* 0x0000000000327805 */ /* 0x000fca000001ff00 */
[----:B------:R0:W5:Y:S04]  /*8d10*/  @!P1 LDG.E.128 R56, desc[UR54][R66.64+0x20] ;  /* 0x0000203642389981 */ /* 0x000168000c1e1d00 */
[----:B------:R0:W5:Y:S01]  /*8d20*/  @!P1 LDG.E.128 R44, desc[UR54][R68.64+0x20] ;  /* 0x00002036442c9981 */ /* 0x000162000c1e1d00 */
[----:B------:R-:W-:-:S13]  /*8d30*/  ISETP.GE.AND P1, PT, R170, R136, PT ;  /* 0x00000088aa00720c */ /* 0x000fda0003f26270 */
[----:B------:R0:W5:Y:S04]  /*8d40*/  @!P1 LDG.E.128 R60, desc[UR54][R66.64+0x40] ;  /* 0x00004036423c9981 */ /* 0x000168000c1e1d00 */
[----:B------:R0:W5:Y:S02]  /*8d50*/  @!P1 LDG.E.128 R48, desc[UR54][R68.64+0x40] ;  /* 0x0000403644309981 */ /* 0x000164000c1e1d00 */
.L_x_481:
[----:B------:R-:W-:Y:S05]  /*8d60*/  BSYNC B1 ;  /* 0x0000000000017941 */ /* 0x000fea0003800000 */
.L_x_480:
[----:B------:R-:W-:Y:S01]  /*8d70*/  ISETP.GE.AND P2, PT, R211, R38, PT ;  /* 0x00000026d300720c */ /* 0x000fe20003f46270 */
[----:B------:R-:W-:Y:S01]  /*8d80*/  BSSY B1, `(.L_x_482) ;  /* 0x000002e000017945 */ /* 0x000fe20003800000 */
[----:B0-----:R-:W-:Y:S02]  /*8d90*/  CS2R R66, SRZ ;  /* 0x0000000000427805 */ /* 0x001fe4000001ff00 */
        /* <DEDUP_REMOVED lines=13> */
[----:B------:R-:W-:Y:S01]  /*8e70*/  IADD3 R89, P1, P5, R108, R90, R8 ;  /* 0x0000005a6c597210 */ /* 0x000fe20007d3e008 */
[----:B------:R-:W-:Y:S01]  /*8e80*/  ULDC.64 UR4, c[0x0][0x3c8] ;  /* 0x0000f20000047ab9 */ /* 0x000fe20000000a00 */
[----:B------:R-:W-:Y:S02]  /*8e90*/  CS2R R76, SRZ ;  /* 0x00000000004c7805 */ /* 0x000fe4000001ff00 */
[----:B------:R-:W-:Y:S02]  /*8ea0*/  CS2R R78, SRZ ;  /* 0x00000000004e7805 */ /* 0x000fe4000001ff00 */
[----:B------:R-:W-:Y:S02]  /*8eb0*/  IADD3.X R39, R12, R39, R7, P1, P5 ;  /* 0x000000270c277210 */ /* 0x000fe40000fea407 */
[----:B------:R-:W-:Y:S02]  /*8ec0*/  CS2R R64, SRZ ;  /* 0x0000000000407805 */ /* 0x000fe4000001ff00 */
[----:B------:R-:W-:-:S02]  /*8ed0*/  IADD3 R90, P1, P5, R102, R88, R10 ;  /* 0x00000058665a7210 */ /* 0x000fc40007d3e00a */
[----:B------:R-:W-:Y:S02]  /*8ee0*/  CS2R R66, SRZ ;  /* 0x0000000000427805 */ /* 0x000fe4000001ff00 */
[----:B------:R-:W-:Y:S02]  /*8ef0*/  IADD3.X R96, R14, R96, R9, P1, P5 ;  /* 0x000000600e607210 */ /* 0x000fe40000fea409 */
[----:B------:R-:W-:-:S04]  /*8f00*/  IADD3 R88, P1, R89, UR4, RZ ;  /* 0x0000000459587c10 */ /* 0x000fc8000ff3e0ff */
[----:B------:R-:W-:Y:S01]  /*8f10*/  IADD3.X R89, R39, UR5, RZ, P1, !PT ;  /* 0x0000000527597c10 */ /* 0x000fe20008ffe4ff */
[----:B------:R-:W-:Y:S02]  /*8f20*/  ULDC.64 UR4, c[0x0][0x3e0] ;  /* 0x0000f80000047ab9 */ /* 0x000fe40000000a00 */
[----:B------:R-:W-:-:S04]  /*8f30*/  IADD3 R90, P1, R90, UR4, RZ ;  /* 0x000000045a5a7c10 */ /* 0x000fc8000ff3e0ff */
[----:B------:R-:W-:Y:S02]  /*8f40*/  IADD3.X R91, R96, UR5, RZ, P1, !PT ;  /* 0x00000005605b7c10 */ /* 0x000fe40008ffe4ff */
        /* <DEDUP_REMOVED lines=17> */
.L_x_483:
[----:B------:R-:W-:Y:S05]  /*9060*/  BSYNC B1 ;  /* 0x0000000000017941 */ /* 0x000fea0003800000 */
.L_x_482:
        /* <DEDUP_REMOVED lines=26> */
.L_x_484:
[----:B------:R-:W-:Y:S01]  /*9210*/  IMAD R39, R19, 0x8, R18 ;  /* 0x0000000813277824 */ /* 0x000fe200078e0212 */
[----:B------:R-:W-:Y:S01]  /*9220*/  SHF.L.U32 R96, R171, 0x1f, RZ ;  /* 0x0000001fab607819 */ /* 0x000fe200000006ff */
[----:B------:R-:W1:Y:S01]  /*9230*/  LDC R153, c[0x0][0x2e4] ;  /* 0x0000b900ff997b82 */ /* 0x000e620000000800 */
[----:B------:R-:W-:Y:S02]  /*9240*/  BSSY B1, `(.L_x_485) ;  /* 0x0000004000017945 */ /* 0x000fe40003800000 */
[----:B------:R-:W2:Y:S05]  /*9250*/  SYNCS.PHASECHK.TRANS64.TRYWAIT P5, [R39+URZ+0x29890], R96 ;  /* 0x02989060270075a7 */ /* 0x000eaa00080a017f */
[----:B------:R-:W3:Y:S01]  /*9260*/  LDC.64 R138, c[0x0][0x2f0] ;  /* 0x0000bc00ff8a7b82 */ /* 0x000ee20000000a00 */
[----:B--2---:R-:W-:Y:S05]  /*9270*/  @!P5 BRA `(.L_x_486) ;  /* 0x000001e800ecd947 */ /* 0x004fea0003800000 */
.L_x_737:
[----:B------:R-:W-:Y:S05]  /*9280*/  BSYNC B1 ;  /* 0x0000000000017941 */ /* 0x000fea0003800000 */
.L_x_485:
[----:B------:R-:W-:Y:S01]  /*9290*/  BSSY B1, `(.L_x_487) ;  /* 0x00002ee000017945 */ /* 0x000fe20003800000 */
[----:B-1----:R-:W-:Y:S01]  /*92a0*/  IADD3 R158, -R97, R153, RZ ;  /* 0x00000099619e7210 */ /* 0x002fe20007ffe1ff */
[----:B------:R-:W-:Y:S02]  /*92b0*/  IMAD.MOV.U32 R141, RZ, RZ, R93 ;  /* 0x000000ffff8d7224 */ /* 0x000fe400078e005d */
[----:B------:R-:W-:Y:S05]  /*92c0*/  @P4 BRA `(.L_x_488) ;  /* 0x0000002c00a84947 */ /* 0x000fea0003800000 */
[----:B------:R-:W-:Y:S01]  /*92d0*/  ISETP.NE.AND P4, PT, R32, RZ, PT ;  /* 0x000000ff2000720c */ /* 0x000fe20003f85270 */
[-C--:B0--3--:R-:W-:Y:S01]  /*92e0*/  IMAD R88, R137, R138.reuse, RZ ;  /* 0x0000008a89587224 */ /* 0x089fe200078e02ff */
[----:B------:R-:W-:Y:S01]  /*92f0*/  BSSY B2, `(.L_x_489) ;  /* 0x00000f6000027945 */ /* 0x000fe20003800000 */
[----:B------:R-:W-:-:S04]  /*9300*/  IMAD.WIDE.U32 R142, R168, R138, R140 ;  /* 0x0000008aa88e7225 */ /* 0x000fc800078e008c */
[----:B------:R-:W-:-:S04]  /*9310*/  IMAD R89, R168, R139, R88 ;  /* 0x0000008ba8597224 */ /* 0x000fc800078e0258 */
[----:B------:R-:W-:Y:S02]  /*9320*/  IMAD.IADD R178, R89, 0x1, R143 ;  /* 0x0000000159b27824 */ /* 0x000fe400078e028f */
[----:B------:R-:W-:Y:S05]  /*9330*/  @!P4 BRA `(.L_x_490) ;  /* 0x0000000c00c4c947 */ /* 0x000fea0003800000 */
[----:B------:R-:W-:Y:S01]  /*9340*/  SEL R88, R97, R158, !P0 ;  /* 0x0000009e61587207 */ /* 0x000fe20004000000 */
[----:B------:R-:W-:Y:S01]  /*9350*/  BSSY B3, `(.L_x_491) ;  /* 0x00000e5000037945 */ /* 0x000fe20003800000 */
[----:B------:R-:W-:Y:S02]  /*9360*/  IADD3 R186, P4, P5, R116, R142, R20 ;  /* 0x0000008e74ba7210 */ /* 0x000fe40007d9e014 */
[----:B------:R-:W-:Y:S02]  /*9370*/  SHF.R.S32.HI R89, RZ, 0x1f, R88 ;  /* 0x0000001fff597819 */ /* 0x000fe40000011458 */
[----:B------:R-:W-:Y:S02]  /*9380*/  IADD3.X R184, R0, R178, R28, P4, P5 ;  /* 0x000000b200b87210 */ /* 0x000fe400027ea41c */
[----:B------:R-:W-:Y:S02]  /*9390*/  LEA.HI R88, R89, R88, RZ, 0x5 ;  /* 0x0000005859587211 */ /* 0x000fe400078f28ff */
[----:B------:R-:W-:-:S02]  /*93a0*/  ISETP.GE.AND P4, PT, R22, R136, PT ;  /* 0x000000881600720c */ /* 0x000fc40003f86270 */
[----:B------:R-:W-:-:S04]  /*93b0*/  LEA.HI.SX32 R88, R88, R15, 0x1b ;  /* 0x0000000f58587211 */ /* 0x000fc800078fdaff */
[----:B------:R-:W-:Y:S01]  /*93c0*/  SHF.R.S32.HI R89, RZ, 0x1f, R88 ;  /* 0x0000001fff597819 */ /* 0x000fe20000011458 */
[----:B------:R-:W-:-:S03]  /*93d0*/  IMAD.SHL.U32 R187, R88, 0x10, RZ ;  /* 0x0000001058bb7824 */ /* 0x000fc600078e00ff */
[----:B------:R-:W-:Y:S02]  /*93e0*/  LEA.HI R89, R89, R88, RZ, 0x2 ;  /* 0x0000005859597211 */ /* 0x000fe400078f10ff */
[----:B------:R-:W-:Y:S02]  /*93f0*/  LOP3.LUT R88, R172, 0x30, R187, 0xf8, !PT ;  /* 0x00000030ac587812 */ /* 0x000fe400078ef8bb */
[----:B------:R-:W-:Y:S02]  /*9400*/  SHF.R.S32.HI R89, RZ, 0x2, R89 ;  /* 0x00000002ff597819 */ /* 0x000fe40000011459 */
[----:B------:R-:W-:-:S03]  /*9410*/  LOP3.LUT R88, R88, R173, RZ, 0x3c, !PT ;  /* 0x000000ad58587212 */ /* 0x000fc600078e3cff */
[----:B------:R-:W-:-:S05]  /*9420*/  IMAD R89, R89, 0x2800, R174 ;  /* 0x0000280059597824 */ /* 0x000fca00078e02ae */
[----:B------:R-:W-:Y:S01]  /*9430*/  IADD3 R88, R89, R88, RZ ;  /* 0x0000005859587210 */ /* 0x000fe20007ffe0ff */
[----:B------:R-:W-:-:S04]  /*9440*/  IMAD R89, R19, 0x7800, R135 ;  /* 0x0000780013597824 */ /* 0x000fc800078e0287 */
[----:B------:R-:W-:Y:S02]  /*9450*/  IMAD R91, R19, 0x7800, R88 ;  /* 0x00007800135b7824 */ /* 0x000fe400078e0258 */
[C---:B------:R-:W-:Y:S02]  /*9460*/  IMAD.IADD R89, R18.reuse, 0x1, R89 ;  /* 0x0000000112597824 */ /* 0x040fe400078e0259 */
[----:B------:R-:W-:-:S04]  /*9470*/  IMAD.IADD R92, R18, 0x1, R91 ;  /* 0x00000001125c7824 */ /* 0x000fc800078e025b */
[----:B------:R-:W0:Y:S04]  /*9480*/  LDS.128 R88, [R89+0x1a400] ;  /* 0x01a4000059587984 */ /* 0x000e280000000c00 */
[----:B------:R-:W1:Y:S01]  /*9490*/  LDS.128 R92, [R92+0x1a400] ;  /* 0x01a400005c5c7984 */ /* 0x000e620000000c00 */
[----:B------:R-:W-:Y:S05]  /*94a0*/  @P4 BRA `(.L_x_492) ;  /* 0x0000000c003c4947 */ /* 0x000fea0003800000 */
[----:B------:R-:W-:Y:S02]  /*94b0*/  F2FP.F16.E4M3.UNPACK_B R192, R188.H1 ;  /* 0x000000bcffc0723e */ /* 0x000fe400030006ff */
[----:B-1----:R-:W-:Y:S02]  /*94c0*/  F2FP.F16.E4M3.UNPACK_B R189, R92.H1 ;  /* 0x0000005cffbd723e */ /* 0x002fe400030006ff */
[----:B0-----:R-:W-:Y:S01]  /*94d0*/  F2FP.F16.E4M3.UNPACK_B R54, R88.H1 ;  /* 0x00000058ff36723e */ /* 0x001fe200030006ff */
[----:B------:R-:W-:Y:S01]  /*94e0*/  HADD2.F32 R193, -RZ, R192.H0_H0 ;  /* 0x200000c0ffc17230 */ /* 0x000fe20000004100 */
[----:B------:R-:W-:Y:S01]  /*94f0*/  F2FP.F16.E4M3.UNPACK_B R52, R190.H1 ;  /* 0x000000beff34723e */ /* 0x000fe200030006ff */
[----:B------:R-:W-:Y:S01]  /*9500*/  HADD2.F32 R40, -RZ, R189.H0_H0 ;  /* 0x200000bdff287230 */ /* 0x000fe20000004100 */
[----:B------:R-:W-:Y:S01]  /*9510*/  F2FP.F16.E4M3.UNPACK_B R88, R88 ;  /* 0x00000058ff58723e */ /* 0x000fe200020006ff */
[----:B------:R-:W-:Y:S01]  /*9520*/  HADD2.F32 R42, -RZ, R54.H0_H0 ;  /* 0x20000036ff2a7230 */ /* 0x000fe20000004100 */
[----:B------:R-:W-:Y:S01]  /*9530*/  F2FP.F16.E4M3.UNPACK_B R226, R90.H1 ;  /* 0x0000005affe2723e */ /* 0x000fe200030006ff */
[----:B------:R-:W-:-:S02]  /*9540*/  HADD2.F32 R191, -RZ, R52.H0_H0 ;  /* 0x20000034ffbf7230 */ /* 0x000fc40000004100 */
[-C--:B------:R-:W-:Y:S01]  /*9550*/  FMUL.FTZ R195, R40, R193.reuse ;  /* 0x000000c128c37220 */ /* 0x080fe20000410000 */
[----:B------:R-:W-:Y:S02]  /*9560*/  HADD2.F32 R192, -RZ, R192.H1_H1 ;  /* 0x300000c0ffc07230 */ /* 0x000fe40000004100 */
[C---:B------:R-:W-:Y:S01]  /*9570*/  FMUL.FTZ R193, R42.reuse, R193 ;  /* 0x000000c12ac17220 */ /* 0x040fe20000410000 */
[----:B------:R-:W-:Y:S02]  /*9580*/  HADD2.F32 R189, -RZ, R189.H1_H1 ;  /* 0x300000bdffbd7230 */ /* 0x000fe40000004100 */
[-C--:B------:R-:W-:Y:S01]  /*9590*/  FFMA.FTZ R42, R42, R191.reuse, -R195 ;  /* 0x000000bf2a2a7223 */ /* 0x080fe200000108c3 */
[----:B------:R-:W-:Y:S02]  /*95a0*/  HADD2.F32 R54, -RZ, R54.H1_H1 ;  /* 0x30000036ff367230 */ /* 0x000fe40000004100 */
[----:B------:R-:W-:Y:S01]  /*95b0*/  FFMA.FTZ R40, R40, R191, R193 ;  /* 0x000000bf28287223 */ /* 0x000fe200000100c1 */
[----:B------:R-:W-:-:S02]  /*95c0*/  HADD2.F32 R52, -RZ, R52.H1_H1 ;  /* 0x30000034ff347230 */ /* 0x000fc40000004100 */
[CC--:B------:R-:W-:Y:S01]  /*95d0*/  FMUL.FTZ R191, R189.reuse, R192.reuse ;  /* 0x000000c0bdbf7220 */ /* 0x0c0fe20000410000 */
[----:B------:R-:W-:Y:S01]  /*95e0*/  F2FP.F16.E4M3.UNPACK_B R229, R185.H1 ;  /* 0x000000b9ffe5723e */ /* 0x000fe200030006ff */
[C---:B------:R-:W-:Y:S01]  /*95f0*/  FMUL.FTZ R192, R54.reuse, R192 ;  /* 0x000000c036c07220 */ /* 0x040fe20000410000 */
[--C-:B------:R-:W-:Y:S02]  /*9600*/  HADD2.F32 R230, -RZ, R226.reuse.H0_H0 ;  /* 0x200000e2ffe67230 */ /* 0x100fe40000004100 */
[-C--:B------:R-:W-:Y:S01]  /*9610*/  FFMA.FTZ R191, R54, R52.reuse, -R191 ;  /* 0x0000003436bf7223 */ /* 0x080fe200000108bf */
[----:B------:R-:W-:Y:S02]  /*9620*/  HADD2.F32 R226, -RZ, R226.H1_H1 ;  /* 0x300000e2ffe27230 */ /* 0x000fe40000004100 */
[----:B------:R-:W-:Y:S01]  /*9630*/  FFMA.FTZ R189, R189, R52, R192 ;  /* 0x00000034bdbd7223 */ /* 0x000fe200000100c0 */
[----:B------:R-:W-:Y:S01]  /*9640*/  F2FP.F16.E4M3.UNPACK_B R192, R188 ;  /* 0x000000bcffc0723e */ /* 0x000fe200020006ff */
[--C-:B------:R-:W-:Y:S01]  /*9650*/  HADD2.F32 R188, -RZ, R88.reuse.H0_H0 ;  /* 0x20000058ffbc7230 */ /* 0x100fe20000004100 */
[----:B------:R-:W-:Y:S01]  /*9660*/  F2FP.F16.E4M3.UNPACK_B R52, R92 ;  /* 0x0000005cff34723e */ /* 0x000fe200020006ff */
[----:B------:R-:W-:Y:S01]  /*9670*/  HADD2.F32 R88, -RZ, R88.H1_H1 ;  /* 0x30000058ff587230 */ /* 0x000fe20000004100 */
[----:B------:R-:W-:Y:S01]  /*9680*/  F2FP.F16.E4M3.UNPACK_B R92, R190 ;  /* 0x000000beff5c723e */ /* 0x000fe200020006ff */
[----:B------:R-:W-:Y:S01]  /*9690*/  HADD2.F32 R195, -RZ, R192.H0_H0 ;  /* 0x200000c0ffc37230 */ /* 0x000fe20000004100 */
[----:B------:R-:W-:Y:S01]  /*96a0*/  F2FP.F16.E4M3.UNPACK_B R90, R90 ;  /* 0x0000005aff5a723e */ /* 0x000fe200020006ff */
[----:B------:R-:W-:Y:S01]  /*96b0*/  HADD2.F32 R54, -RZ, R52.H0_H0 ;  /* 0x20000034ff367230 */ /* 0x000fe20000004100 */
[----:B------:R-:W-:Y:S01]  /*96c0*/  SHF.R.U32.HI R190, RZ, 0x10, R53 ;  /* 0x00000010ffbe7819 */ /* 0x000fe20000011635 */
[----:B------:R-:W-:Y:S01]  /*96d0*/  HADD2.F32 R193, -RZ, R92.H0_H0 ;  /* 0x2000005cffc17230 */ /* 0x000fe20000004100 */
[----:B------:R-:W-:Y:S01]  /*96e0*/  SHF.R.U32.HI R194, RZ, 0x8, R41 ;  /* 0x00000008ffc27819 */ /* 0x000fe20000011629 */
[----:B------:R-:W-:-:S02]  /*96f0*/  HADD2.F32 R52, -RZ, R52.H1_H1 ;  /* 0x30000034ff347230 */ /* 0x000fc40000004100 */
[-C--:B------:R-:W-:Y:S01]  /*9700*/  FMUL.FTZ R225, R54, R195.reuse ;  /* 0x000000c336e17220 */ /* 0x080fe20000410000 */
[C---:B------:R-:W-:Y:S01]  /*9710*/  FMUL.FTZ R195, R188.reuse, R195 ;  /* 0x000000c3bcc37220 */ /* 0x040fe20000410000 */
[--C-:B------:R-:W-:Y:S01]  /*9720*/  HADD2.F32 R231, -RZ, R229.reuse.H0_H0 ;  /* 0x200000e5ffe77230 */ /* 0x100fe20000004100 */
[----:B------:R-:W-:Y:S01]  /*9730*/  F2FP.F16.E4M3.UNPACK_B R185, R185 ;  /* 0x000000b9ffb9723e */ /* 0x000fe200020006ff */
[-C--:B------:R-:W-:Y:S01]  /*9740*/  FFMA.FTZ R188, R188, R193.reuse, -R225 ;  /* 0x000000c1bcbc7223 */ /* 0x080fe200000108e1 */
[----:B------:R-:W-:Y:S01]  /*9750*/  FFMA.FTZ R54, R54, R193, R195 ;  /* 0x000000c136367223 */ /* 0x000fe200000100c3 */
[----:B------:R-:W-:Y:S01]  /*9760*/  HADD2.F32 R195, -RZ, R192.H1_H1 ;  /* 0x300000c0ffc37230 */ /* 0x000fe20000004100 */
[----:B------:R-:W-:Y:S01]  /*9770*/  SHF.R.U32.HI R192, RZ, 0x10, R55 ;  /* 0x00000010ffc07819 */ /* 0x000fe20000011637 */
[----:B------:R-:W-:Y:S01]  /*9780*/  HADD2.F32 R193, -RZ, R92.H1_H1 ;  /* 0x3000005cffc17230 */ /* 0x000fe20000004100 */
[----:B------:R-:W-:Y:S01]  /*9790*/  LOP3.LUT R202, R41, 0xff0000ff, RZ, 0xc0, !PT ;  /* 0xff0000ff29ca7812 */ /* 0x000fe200078ec0ff */
[----:B------:R-:W-:-:S02]  /*97a0*/  HADD2.F32 R229, -RZ, R229.H1_H1 ;  /* 0x300000e5ffe57230 */ /* 0x000fc40000004100 */
[-C--:B------:R-:W-:Y:S01]  /*97b0*/  FMUL.FTZ R225, R52, R195.reuse ;  /* 0x000000c334e17220 */ /* 0x080fe20000410000 */
[----:B------:R-:W-:Y:S01]  /*97c0*/  FMUL.FTZ R195, R88, R195 ;  /* 0x000000c358c37220 */ /* 0x000fe20000410000 */
[----:B------:R-:W-:Y:S01]  /*97d0*/  F2FP.SATFINITE.E4M3.F32.PACK_AB_MERGE_C R191, R191, R42, RZ ;  /* 0x0000002abfbf723e */ /* 0x000fe200048070ff */
[----:B------:R-:W-:Y:S02]  /*97e0*/  IMAD.U32 R192, R192, 0x10000, RZ ;  /* 0x00010000c0c07824 */ /* 0x000fe400078e00ff */
[----:B------:R-:W-:Y:S01]  /*97f0*/  FFMA.FTZ R92, R88, R193, -R225 ;  /* 0x000000c1585c7223 */ /* 0x000fe200000108e1 */
[----:B------:R-:W-:Y:S01]  /*9800*/  IMAD.MOV.U32 R225, RZ, RZ, R94 ;  /* 0x000000ffffe17224 */ /* 0x000fe200078e005e */
[----:B------:R-:W-:Y:S01]  /*9810*/  F2FP.F16.E4M3.UNPACK_B R94, R183.H1 ;  /* 0x000000b7ff5e723e */ /* 0x000fe200030006ff */
[----:B------:R-:W-:Y:S01]  /*9820*/  FFMA.FTZ R52, R52, R193, R195 ;  /* 0x000000c134347223 */ /* 0x000fe200000100c3 */
[----:B------:R-:W-:Y:S02]  /*9830*/  SHF.R.U32.HI R88, RZ, 0x8, R53 ;  /* 0x00000008ff587819 */ /* 0x000fe40000011635 */
[----:B------:R-:W-:Y:S01]  /*9840*/  F2FP.F16.E4M3.UNPACK_B R227, R225.H1 ;  /* 0x000000e1ffe3723e */ /* 0x000fe200030006ff */
[--C-:B------:R-:W-:Y:S01]  /*9850*/  HADD2.F32 R233, -RZ, R94.reuse.H0_H0 ;  /* 0x2000005effe97230 */ /* 0x100fe20000004100 */
[----:B------:R-:W-:Y:S01]  /*9860*/  F2FP.F16.E4M3.UNPACK_B R183, R183 ;  /* 0x000000b7ffb7723e */ /* 0x000fe200020006ff */
[----:B------:R-:W-:Y:S01]  /*9870*/  HADD2.F32 R94, -RZ, R94.H1_H1 ;  /* 0x3000005eff5e7230 */ /* 0x000fe20000004100 */
[----:B------:R-:W-:Y:S01]  /*9880*/  F2FP.F16.E4M3.UNPACK_B R225, R225 ;  /* 0x000000e1ffe1723e */ /* 0x000fe200020006ff */
[--C-:B------:R-:W-:Y:S01]  /*9890*/  HADD2.F32 R228, -RZ, R227.reuse.H0_H0 ;  /* 0x200000e3ffe47230 */ /* 0x100fe20000004100 */
[----:B------:R-:W-:Y:S01]  /*98a0*/  LOP3.LUT R193, R53, 0xff0000ff, RZ, 0xc0, !PT ;  /* 0xff0000ff35c17812 */ /* 0x000fe200078ec0ff */
[----:B------:R-:W-:Y:S01]  /*98b0*/  HADD2.F32 R227, -RZ, R227.H1_H1 ;  /* 0x300000e3ffe37230 */ /* 0x000fe20000004100 */
[----:B------:R-:W-:-:S02]  /*98c0*/  SHF.R.U32.HI R53, RZ, 0x8, R55 ;  /* 0x00000008ff357819 */ /* 0x000fc40000011637 */
[-C--:B------:R-:W-:Y:S01]  /*98d0*/  FMUL.FTZ R232, R228, R233.reuse ;  /* 0x000000e9e4e87220 */ /* 0x080fe20000410000 */
[----:B------:R-:W-:Y:S01]  /*98e0*/  FMUL.FTZ R233, R230, R233 ;  /* 0x000000e9e6e97220 */ /* 0x000fe20000410000 */
[----:B------:R-:W-:Y:S02]  /*98f0*/  SHF.L.U32 R88, R88, 0x8, RZ ;  /* 0x0000000858587819 */ /* 0x000fe400000006ff */
[-C--:B------:R-:W-:Y:S01]  /*9900*/  FFMA.FTZ R232, R230, R231.reuse, -R232 ;  /* 0x000000e7e6e87223 */ /* 0x080fe200000108e8 */
[----:B------:R-:W-:Y:S01]  /*9910*/  FFMA.FTZ R233, R228, R231, R233 ;  /* 0x000000e7e4e97223 */ /* 0x000fe200000100e9 */
[-C--:B------:R-:W-:Y:S01]  /*9920*/  FMUL.FTZ R228, R227, R94.reuse ;  /* 0x0000005ee3e47220 */ /* 0x080fe20000410000 */
[C---:B------:R-:W-:Y:S01]  /*9930*/  FMUL.FTZ R94, R226.reuse, R94 ;  /* 0x0000005ee25e7220 */ /* 0x040fe20000410000 */
[----:B------:R-:W-:Y:S01]  /*9940*/  HADD2.F32 R231, -RZ, R183.H0_H0 ;  /* 0x200000b7ffe77230 */ /* 0x000fe20000004100 */
[----:B------:R-:W-:Y:S01]  /*9950*/  LOP3.LUT R195, R55, 0xff0000ff, RZ, 0xc0, !PT ;  /* 0xff0000ff37c37812 */ /* 0x000fe200078ec0ff */
[-C--:B------:R-:W-:Y:S01]  /*9960*/  FFMA.FTZ R226, R226, R229.reuse, -R228 ;  /* 0x000000e5e2e27223 */ /* 0x080fe200000108e4 */
[----:B------:R-:W-:Y:S01]  /*9970*/  FFMA.FTZ R94, R227, R229, R94 ;  /* 0x000000e5e35e7223 */ /* 0x000fe2000001005e */
[----:B------:R-:W-:Y:S01]  /*9980*/  HADD2.F32 R227, -RZ, R225.H0_H0 ;  /* 0x200000e1ffe37230 */ /* 0x000fe20000004100 */
[----:B------:R-:W-:Y:S01]  /*9990*/  LOP3.LUT R193, R193, 0xff00, R88, 0xf8, !PT ;  /* 0x0000ff00c1c17812 */ /* 0x000fe200078ef858 */
[----:B------:R-:W-:Y:S01]  /*99a0*/  HADD2.F32 R229, -RZ, R90.H0_H0 ;  /* 0x2000005affe57230 */ /* 0x000fe20000004100 */
[----:B------:R-:W-:Y:S01]  /*99b0*/  SHF.R.U32.HI R55, RZ, 0x10, R41 ;  /* 0x00000010ff377819 */ /* 0x000fe20000011629 */
[----:B------:R-:W-:-:S02]  /*99c0*/  IMAD.SHL.U32 R88, R53, 0x100, RZ ;  /* 0x0000010035587824 */ /* 0x000fc400078e00ff */
[-C--:B------:R-:W-:Y:S01]  /*99d0*/  FMUL.FTZ R230, R227, R231.reuse ;  /* 0x000000e7e3e67220 */ /* 0x080fe20000410000 */
[----:B------:R-:W-:Y:S02]  /*99e0*/  IMAD.SHL.U32 R53, R194, 0x100, RZ ;  /* 0x00000100c2357824 */ /* 0x000fe400078e00ff */
[----:B------:R-:W-:Y:S01]  /*99f0*/  FMUL.FTZ R231, R229, R231 ;  /* 0x000000e7e5e77220 */ /* 0x000fe20000410000 */
[----:B------:R-:W-:Y:S01]  /*9a00*/  HADD2.F32 R228, -RZ, R185.H0_H0 ;  /* 0x200000b9ffe47230 */ /* 0x000fe20000004100 */
[----:B------:R-:W-:Y:S01]  /*9a10*/  F2FP.SATFINITE.E4M3.F32.PACK_AB_MERGE_C R189, R189, R40, RZ ;  /* 0x00000028bdbd723e */ /* 0x000fe200048070ff */
[----:B------:R-:W-:Y:S01]  /*9a20*/  HADD2.F32 R183, -RZ, R183.H1_H1 ;  /* 0x300000b7ffb77230 */ /* 0x000fe20000004100 */
[----:B------:R-:W-:Y:S01]  /*9a30*/  LOP3.LUT R202, R202, 0xff00, R53, 0xf8, !PT ;  /* 0x0000ff00caca7812 */ /* 0x000fe200078ef835 */
[----:B------:R-:W-:Y:S02]  /*9a40*/  HADD2.F32 R225, -RZ, R225.H1_H1 ;  /* 0x300000e1ffe17230 */ /* 0x000fe40000004100 */
[----:B------:R-:W-:Y:S01]  /*9a50*/  FFMA.FTZ R231, R227, R228, R231 ;  /* 0x000000e4e3e77223 */ /* 0x000fe200000100e7 */
[----:B------:R-:W-:Y:S01]  /*9a60*/  HADD2.F32 R90, -RZ, R90.H1_H1 ;  /* 0x3000005aff5a7230 */ /* 0x000fe20000004100 */
[----:B------:R-:W-:Y:S01]  /*9a70*/  SHF.L.U32 R190, R190, 0x10, RZ ;  /* 0x00000010bebe7819 */ /* 0x000fe200000006ff */
[----:B------:R-:W-:-:S02]  /*9a80*/  IMAD.U32 R55, R55, 0x10000, RZ ;  /* 0x0001000037377824 */ /* 0x000fc400078e00ff */
[-C--:B------:R-:W-:Y:S01]  /*9a90*/  FMUL.FTZ R227, R225, R183.reuse ;  /* 0x000000b7e1e37220 */ /* 0x080fe20000410000 */
[----:B------:R-:W-:Y:S02]  /*9aa0*/  HADD2.F32 R185, -RZ, R185.H1_H1 ;  /* 0x300000b9ffb97230 */ /* 0x000fe40000004100 */
[----:B------:R-:W-:Y:S01]  /*9ab0*/  FMUL.FTZ R183, R90, R183 ;  /* 0x000000b75ab77220 */ /* 0x000fe20000410000 */
[----:B------:R-:W-:Y:S01]  /*9ac0*/  LOP3.LUT R195, R195, 0xff00, R88, 0xf8, !PT ;  /* 0x0000ff00c3c37812 */ /* 0x000fe200078ef858 */
[----:B------:R-:W-:Y:S01]  /*9ad0*/  FFMA.FTZ R230, R229, R228, -R230 ;  /* 0x000000e4e5e67223 */ /* 0x000fe200000108e6 */
[----:B------:R-:W-:Y:S01]  /*9ae0*/  LOP3.LUT R55, R202, 0xff0000, R55, 0xf8, !PT ;  /* 0x00ff0000ca377812 */ /* 0x000fe200078ef837 */
[-C--:B------:R-:W-:Y:S01]  /*9af0*/  FFMA.FTZ R227, R90, R185.reuse, -R227 ;  /* 0x000000b95ae37223 */ /* 0x080fe200000108e3 */
[----:B------:R-:W-:Y:S01]  /*9b00*/  FFMA.FTZ R90, R225, R185, R183 ;  /* 0x000000b9e15a7223 */ /* 0x000fe200000100b7 */
[----:B------:R-:W-:Y:S02]  /*9b10*/  F2FP.SATFINITE.E4M3.F32.PACK_AB_MERGE_C R88, R92, R188, R191 ;  /* 0x000000bc5c58723e */ /* 0x000fe400048070bf */
[----:B------:R-:W-:-:S02]  /*9b20*/  F2FP.F16.E4M3.UNPACK_B R183, R93 ;  /* 0x0000005dffb7723e */ /* 0x000fc400020006ff */
[----:B------:R-:W-:Y:S02]  /*9b30*/  F2FP.SATFINITE.E4M3.F32.PACK_AB_MERGE_C R92, R52, R54, R189 ;  /* 0x00000036345c723e */ /* 0x000fe400048070bd */
[----:B------:R-:W-:Y:S01]  /*9b40*/  F2FP.F16.E4M3.UNPACK_B R188, R55 ;  /* 0x00000037ffbc723e */ /* 0x000fe200020006ff */
[--C-:B------:R-:W-:Y:S01]  /*9b50*/  HADD2.F32 R40, -RZ, R183.reuse.H0_H0 ;  /* 0x200000b7ff287230 */ /* 0x100fe20000004100 */
[----:B------:R-:W-:Y:S01]  /*9b60*/  LOP3.LUT R53, R193, 0xff0000, R190, 0xf8, !PT ;  /* 0x00ff0000c1357812 */ /* 0x000fe200078ef8be */
[----:B------:R-:W-:Y:S01]  /*9b70*/  HADD2.F32 R183, -RZ, R183.H1_H1 ;  /* 0x300000b7ffb77230 */ /* 0x000fe20000004100 */
[----:B------:R-:W-:Y:S01]  /*9b80*/  F2FP.F16.E4M3.UNPACK_B R52, R89 ;  /* 0x00000059ff34723e */ /* 0x000fe200020006ff */
[----:B------:R-:W-:Y:S01]  /*9b90*/  HADD2.F32 R189, -RZ, R188.H0_H0 ;  /* 0x200000bcffbd7230 */ /* 0x000fe20000004100 */
[----:B------:R-:W-:Y:S02]  /*9ba0*/  F2FP.F16.E4M3.UNPACK_B R54, R53 ;  /* 0x00000035ff36723e */ /* 0x000fe400020006ff */
[----:B------:R-:W-:Y:S01]  /*9bb0*/  F2FP.SATFINITE.E4M3.F32.PACK_AB_MERGE_C R94, R94, R233, RZ ;  /* 0x000000e95e5e723e */ /* 0x000fe200048070ff */
[----:B------:R-:W-:-:S02]  /*9bc0*/  HADD2.F32 R42, -RZ, R52.H0_H0 ;  /* 0x20000034ff2a7230 */ /* 0x000fc40000004100 */
[----:B------:R-:W-:Y:S01]  /*9bd0*/  FMUL.FTZ R191, R40, R189 ;  /* 0x000000bd28bf7220 */ /* 0x000fe20000410000 */
[----:B------:R-:W-:Y:S01]  /*9be0*/  HADD2.F32 R185, -RZ, R54.H0_H0 ;  /* 0x20000036ffb97230 */ /* 0x000fe20000004100 */
[----:B------:R-:W-:Y:S01]  /*9bf0*/  F2FP.SATFINITE.E4M3.F32.PACK_AB_MERGE_C R94, R90, R231, R94 ;  /* 0x000000e75a5e723e */ /* 0x000fe2000480705e */
[----:B------:R-:W-:Y:S02]  /*9c00*/  HADD2.F32 R90, -RZ, R188.H1_H1 ;  /* 0x300000bcff5a7230 */ /* 0x000fe40000004100 */
[C---:B------:R-:W-:Y:S01]  /*9c10*/  FMUL.FTZ R189, R42.reuse, R189 ;  /* 0x000000bd2abd7220 */ /* 0x040fe20000410000 */
[----:B------:R-:W-:Y:S01]  /*9c20*/  HADD2.F32 R52, -RZ, R52.H1_H1 ;  /* 0x30000034ff347230 */ /* 0x000fe20000004100 */
[----:B------:R-:W-:Y:S01]  /*9c30*/  SHF.R.U32.HI R198, RZ, 0x8, R43 ;  /* 0x00000008ffc67819 */ /* 0x000fe2000001162b */
[-C--:B------:R-:W-:Y:S01]  /*9c40*/  FFMA.FTZ R42, R42, R185.reuse, -R191 ;  /* 0x000000b92a2a7223 */ /* 0x080fe200000108bf */
[----:B------:R-:W-:Y:S01]  /*9c50*/  FFMA.FTZ R40, R40, R185, R189 ;  /* 0x000000b928287223 */ /* 0x000fe200000100bd */
[----:B------:R-:W-:Y:S01]  /*9c60*/  HADD2.F32 R185, -RZ, R54.H1_H1 ;  /* 0x30000036ffb97230 */ /* 0x000fe20000004100 */
[----:B------:R-:W-:Y:S01]  /*9c70*/  F2FP.F16.E4M3.UNPACK_B R188, R55.H1 ;  /* 0x00000037ffbc723e */ /* 0x000fe200030006ff */
[-C--:B------:R-:W-:Y:S01]  /*9c80*/  FMUL.FTZ R55, R183, R90.reuse ;  /* 0x0000005ab7377220 */ /* 0x080fe20000410000 */
[----:B------:R-:W-:Y:S01]  /*9c90*/  F2FP.F16.E4M3.UNPACK_B R93, R93.H1 ;  /* 0x0000005dff5d723e */ /* 0x000fe200030006ff */
[----:B------:R-:W-:Y:S01]  /*9ca0*/  FMUL.FTZ R190, R52, R90 ;  /* 0x0000005a34be7220 */ /* 0x000fe20000410000 */
[----:B------:R-:W-:Y:S01]  /*9cb0*/  F2FP.F16.E4M3.UNPACK_B R89, R89.H1 ;  /* 0x00000059ff59723e */ /* 0x000fe200030006ff */
[----:B------:R-:W-:Y:S01]  /*9cc0*/  IMAD.SHL.U32 R198, R198, 0x100, RZ ;  /* 0x00000100c6c67824 */ /* 0x000fe200078e00ff */
[----:B------:R-:W-:Y:S01]  /*9cd0*/  SHF.R.U32.HI R41, RZ, 0x10, R43 ;  /* 0x00000010ff297819 */ /* 0x000fe2000001162b */
[----:B------:R-:W-:Y:S01]  /*9ce0*/  HADD2.F32 R54, -RZ, R93.H0_H0 ;  /* 0x2000005dff367230 */ /* 0x000fe20000004100 */
[----:B------:R-:W-:Y:S01]  /*9cf0*/  F2FP.F16.E4M3.UNPACK_B R90, R53.H1 ;  /* 0x00000035ff5a723e */ /* 0x000fe200030006ff */
[----:B------:R-:W-:Y:S01]  /*9d00*/  FFMA.FTZ R53, R52, R185, -R55 ;  /* 0x000000b934357223 */ /* 0x000fe20000010837 */
[----:B------:R-:W-:Y:S01]  /*9d10*/  LOP3.LUT R43, R43, 0xff0000ff, RZ, 0xc0, !PT ;  /* 0xff0000ff2b2b7812 */ /* 0x000fe200078ec0ff */
[----:B------:R-:W-:-:S02]  /*9d20*/  HADD2.F32 R189, -RZ, R188.H0_H0 ;  /* 0x200000bcffbd7230 */ /* 0x000fc40000004100 */
[----:B------:R-:W-:Y:S01]  /*9d30*/  FFMA.FTZ R55, R183, R185, R190 ;  /* 0x000000b9b7377223 */ /* 0x000fe200000100be */
[----:B------:R-:W-:Y:S01]  /*9d40*/  HADD2.F32 R52, -RZ, R89.H0_H0 ;  /* 0x20000059ff347230 */ /* 0x000fe20000004100 */
[----:B------:R-:W-:Y:S01]  /*9d50*/  LOP3.LUT R198, R43, 0xff00, R198, 0xf8, !PT ;  /* 0x0000ff002bc67812 */ /* 0x000fe200078ef8c6 */
[----:B------:R-:W-:Y:S02]  /*9d60*/  HADD2.F32 R185, -RZ, R93.H1_H1 ;  /* 0x3000005dffb97230 */ /* 0x000fe40000004100 */
[-C--:B------:R-:W-:Y:S01]  /*9d70*/  FMUL.FTZ R191, R54, R189.reuse ;  /* 0x000000bd36bf7220 */ /* 0x080fe20000410000 */
[----:B------:R-:W-:Y:S02]  /*9d80*/  HADD2.F32 R190, -RZ, R188.H1_H1 ;  /* 0x300000bcffbe7230 */ /* 0x000fe40000004100 */
[----:B------:R-:W-:Y:S01]  /*9d90*/  FMUL.FTZ R189, R52, R189 ;  /* 0x000000bd34bd7220 */ /* 0x000fe20000410000 */
[----:B------:R-:W-:Y:S01]  /*9da0*/  IMAD.U32 R41, R41, 0x10000, RZ ;  /* 0x0001000029297824 */ /* 0x000fe200078e00ff */
[----:B------:R-:W-:Y:S01]  /*9db0*/  LOP3.LUT R43, R195, 0xff0000, R192, 0xf8, !PT ;  /* 0x00ff0000c32b7812 */ /* 0x000fe200078ef8c0 */
[----:B------:R-:W-:Y:S01]  /*9dc0*/  HADD2.F32 R89, -RZ, R89.H1_H1 ;  /* 0x30000059ff597230 */ /* 0x000fe20000004100 */
[----:B------:R-:W-:Y:S01]  /*9dd0*/  F2FP.F16.E4M3.UNPACK_B R93, R95 ;  /* 0x0000005fff5d723e */ /* 0x000fe200020006ff */
[--C-:B------:R-:W-:Y:S01]  /*9de0*/  HADD2.F32 R183, -RZ, R90.reuse.H0_H0 ;  /* 0x2000005affb77230 */ /* 0x100fe20000004100 */
[----:B------:R-:W-:Y:S01]  /*9df0*/  LOP3.LUT R41, R198, 0xff0000, R41, 0xf8, !PT ;  /* 0x00ff0000c6297812 */ /* 0x000fe200078ef829 */
[----:B------:R-:W-:-:S02]  /*9e00*/  HADD2.F32 R188, -RZ, R90.H1_H1 ;  /* 0x3000005affbc7230 */ /* 0x000fc40000004100 */
[-C--:B------:R-:W-:Y:S01]  /*9e10*/  FMUL.FTZ R90, R185, R190.reuse ;  /* 0x000000beb95a7220 */ /* 0x080fe20000410000 */
[C---:B------:R-:W-:Y:S01]  /*9e20*/  FMUL.FTZ R190, R89.reuse, R190 ;  /* 0x000000be59be7220 */ /* 0x040fe20000410000 */
[-C--:B------:R-:W-:Y:S01]  /*9e30*/  FFMA.FTZ R52, R52, R183.reuse, -R191 ;  /* 0x000000b734347223 */ /* 0x080fe200000108bf */
[----:B------:R-:W-:Y:S01]  /*9e40*/  FFMA.FTZ R54, R54, R183, R189 ;  /* 0x000000b736367223 */ /* 0x000fe200000100bd */
[-C--:B------:R-:W-:Y:S01]  /*9e50*/  FFMA.FTZ R89, R89, R188.reuse, -R90 ;  /* 0x000000bc59597223 */ /* 0x080fe2000001085a */
[----:B------:R-:W-:Y:S01]  /*9e60*/  F2FP.F16.E4M3.UNPACK_B R183, R41 ;  /* 0x00000029ffb7723e */ /* 0x000fe200020006ff */
[----:B------:R-:W-:Y:S01]  /*9e70*/  FFMA.FTZ R185, R185, R188, R190 ;  /* 0x000000bcb9b97223 */ /* 0x000fe200000100be */
[----:B------:R-:W-:Y:S01]  /*9e80*/  F2FP.F16.E4M3.UNPACK_B R90, R91 ;  /* 0x0000005bff5a723e */ /* 0x000fe200020006ff */
[----:B------:R-:W-:Y:S01]  /*9e90*/  HADD2.F32 R190, -RZ, R93.H0_H0 ;  /* 0x2000005dffbe7230 */ /* 0x000fe20000004100 */
[----:B------:R-:W-:Y:S01]  /*9ea0*/  F2FP.F16.E4M3.UNPACK_B R188, R43 ;  /* 0x0000002bffbc723e */ /* 0x000fe200020006ff */
[----:B------:R-:W-:Y:S01]  /*9eb0*/  HADD2.F32 R192, -RZ, R183.H0_H0 ;  /* 0x200000b7ffc07230 */ /* 0x000fe20000004100 */
[----:B------:R-:W-:Y:S01]  /*9ec0*/  F2FP.F16.E4M3.UNPACK_B R95, R95.H1 ;  /* 0x0000005fff5f723e */ /* 0x000fe200030006ff */
[----:B------:R-:W-:Y:S01]  /*9ed0*/  HADD2.F32 R189, -RZ, R90.H0_H0 ;  /* 0x2000005affbd7230 */ /* 0x000fe20000004100 */
[----:B------:R-:W-:Y:S01]  /*9ee0*/  F2FP.F16.E4M3.UNPACK_B R91, R91.H1 ;  /* 0x0000005bff5b723e */ /* 0x000fe200030006ff */
[----:B------:R-:W-:-:S02]  /*9ef0*/  HADD2.F32 R191, -RZ, R188.H0_H0 ;  /* 0x200000bcffbf7230 */ /* 0x000fc40000004100 */
[CC--:B------:R-:W-:Y:S01]  /*9f00*/  FMUL.FTZ R194, R190.reuse, R192.reuse ;  /* 0x000000c0bec27220 */ /* 0x0c0fe20000410000 */
[----:B------:R-:W-:Y:S02]  /*9f10*/  HADD2.F32 R93, -RZ, R93.H1_H1 ;  /* 0x3000005dff5d7230 */ /* 0x000fe40000004100 */
[C---:B------:R-:W-:Y:S01]  /*9f20*/  FMUL.FTZ R193, R189.reuse, R192 ;  /* 0x000000c0bdc17220 */ /* 0x040fe20000410000 */
[----:B------:R-:W-:Y:S01]  /*9f30*/  F2FP.F16.E4M3.UNPACK_B R192, R43.H1 ;  /* 0x0000002bffc0723e */ /* 0x000fe200030006ff */
[-C--:B------:R-:W-:Y:S01]  /*9f40*/  FFMA.FTZ R189, R189, R191.reuse, -R194 ;  /* 0x000000bfbdbd7223 */ /* 0x080fe200000108c2 */
[----:B------:R-:W-:Y:S02]  /*9f50*/  HADD2.F32 R183, -RZ, R183.H1_H1 ;  /* 0x300000b7ffb77230 */ /* 0x000fe40000004100 */
[----:B------:R-:W-:Y:S01]  /*9f60*/  FFMA.FTZ R190, R190, R191, R193 ;  /* 0x000000bfbebe7223 */ /* 0x000fe200000100c1 */
[----:B------:R-:W-:Y:S01]  /*9f70*/  F2FP.F16.E4M3.UNPACK_B R193, R41.H1 ;  /* 0x00000029ffc1723e */ /* 0x000fe200030006ff */
[----:B------:R-:W-:Y:S01]  /*9f80*/  HADD2.F32 R191, -RZ, R95.H0_H0 ;  /* 0x2000005fffbf7230 */ /* 0x000fe20000004100 */
[----:B------:R-:W-:Y:S01]  /*9f90*/  F2FP.SATFINITE.E4M3.F32.PACK_AB_MERGE_C R226, R226, R232, RZ ;  /* 0x000000e8e2e2723e */ /* 0x000fe200048070ff */
[----:B------:R-:W-:Y:S01]  /*9fa0*/  HADD2.F32 R41, -RZ, R91.H0_H0 ;  /* 0x2000005bff297230 */ /* 0x000fe20000004100 */
[----:B------:R-:W-:Y:S01]  /*9fb0*/  F2FP.SATFINITE.E4M3.F32.PACK_AB_MERGE_C R54, R185, R54, RZ ;  /* 0x00000036b936723e */ /* 0x000fe200048070ff */
[----:B------:R-:W-:Y:S01]  /*9fc0*/  HADD2.F32 R198, -RZ, R193.H0_H0 ;  /* 0x200000c1ffc67230 */ /* 0x000fe20000004100 */
[----:B------:R-:W-:Y:S01]  /*9fd0*/  F2FP.SATFINITE.E4M3.F32.PACK_AB_MERGE_C R227, R227, R230, R226 ;  /* 0x000000e6e3e3723e */ /* 0x000fe200048070e2 */
[----:B------:R-:W-:Y:S01]  /*9fe0*/  HADD2.F32 R194, -RZ, R192.H0_H0 ;  /* 0x200000c0ffc27230 */ /* 0x000fe20000004100 */
[----:B------:R-:W-:Y:S01]  /*9ff0*/  F2FP.SATFINITE.E4M3.F32.PACK_AB_MERGE_C R52, R89, R52, RZ ;  /* 0x000000345934723e */ /* 0x000fe200048070ff */
[----:B------:R-:W-:-:S02]  /*a000*/  HADD2.F32 R95, -RZ, R95.H1_H1 ;  /* 0x3000005fff5f7230 */ /* 0x000fc40000004100 */
[-C--:B------:R-:W-:Y:S01]  /*a010*/  FMUL.FTZ R202, R191, R198.reuse ;  /* 0x000000c6bfca7220 */ /* 0x080fe20000410000 */
[----:B------:R-:W-:Y:S01]  /*a020*/  FMUL.FTZ R198, R41, R198 ;  /* 0x000000c629c67220 */ /* 0x000fe20000410000 */
[----:B------:R-:W-:Y:S01]  /*a030*/  HADD2.F32 R91, -RZ, R91.H1_H1 ;  /* 0x3000005bff5b7230 */ /* 0x000fe20000004100 */
[----:B------:R-:W-:Y:S01]  /*a040*/  F2FP.SATFINITE.E4M3.F32.PACK_AB_MERGE_C R55, R55, R40, R54 ;  /* 0x000000283737723e */ /* 0x000fe20004807036 */
[-C--:B------:R-:W-:Y:S01]  /*a050*/  FFMA.FTZ R41, R41, R194.reuse, -R202 ;  /* 0x000000c229297223 */ /* 0x080fe200000108ca */
[----:B------:R-:W-:Y:S01]  /*a060*/  FFMA.FTZ R43, R191, R194, R198 ;  /* 0x000000c2bf2b7223 */ /* 0x000fe200000100c6 */
[----:B------:R-:W-:Y:S01]  /*a070*/  HADD2.F32 R194, -RZ, R193.H1_H1 ;  /* 0x300000c1ffc27230 */ /* 0x000fe20000004100 */
[----:B------:R-:W-:Y:S01]  /*a080*/  F2FP.SATFINITE.E4M3.F32.PACK_AB_MERGE_C R89, R53, R42, R52 ;  /* 0x0000002a3559723e */ /* 0x000fe20004807034 */
[----:B------:R-:W-:Y:S02]  /*a090*/  HADD2.F32 R192, -RZ, R192.H1_H1 ;  /* 0x300000c0ffc07230 */ /* 0x000fe40000004100 */
[----:B------:R-:W-:-:S02]  /*a0a0*/  HADD2.F32 R90, -RZ, R90.H1_H1 ;  /* 0x3000005aff5a7230 */ /* 0x000fc40000004100 */
[-C--:B------:R-:W-:Y:S01]  /*a0b0*/  FMUL.FTZ R198, R95, R194.reuse ;  /* 0x000000c25fc67220 */ /* 0x080fe20000410000 */
[C---:B------:R-:W-:Y:S01]  /*a0c0*/  FMUL.FTZ R194, R91.reuse, R194 ;  /* 0x000000c25bc27220 */ /* 0x040fe20000410000 */
[----:B------:R-:W-:Y:S02]  /*a0d0*/  HADD2.F32 R188, -RZ, R188.H1_H1 ;  /* 0x300000bcffbc7230 */ /* 0x000fe40000004100 */
[-C--:B------:R-:W-:Y:S01]  /*a0e0*/  FFMA.FTZ R198, R91, R192.reuse, -R198 ;  /* 0x000000c05bc67223 */ /* 0x080fe200000108c6 */
[----:B------:R-:W-:Y:S01]  /*a0f0*/  FFMA.FTZ R194, R95, R192, R194 ;  /* 0x000000c05fc27223 */ /* 0x000fe200000100c2 */
[CC--:B------:R-:W-:Y:S01]  /*a100*/  FMUL.FTZ R91, R93.reuse, R183.reuse ;  /* 0x000000b75d5b7220 */ /* 0x0c0fe20000410000 */
[----:B------:R-:W-:Y:S02]  /*a110*/  FMUL.FTZ R192, R90, R183 ;  /* 0x000000b75ac07220 */ /* 0x000fe40000410000 */
[----:B------:R-:W-:Y:S01]  /*a120*/  F2FP.SATFINITE.E4M3.F32.PACK_AB_MERGE_C R41, R198, R41, RZ ;  /* 0x00000029c629723e */ /* 0x000fe200048070ff */
[-C--:B------:R-:W-:Y:S01]  /*a130*/  FFMA.FTZ R90, R90, R188.reuse, -R91 ;  /* 0x000000bc5a5a7223 */ /* 0x080fe2000001085b */
[----:B------:R-:W-:Y:S01]  /*a140*/  FFMA.FTZ R93, R93, R188, R192 ;  /* 0x000000bc5d5d7223 */ /* 0x000fe200000100c0 */
[----:B------:R-:W-:-:S03]  /*a150*/  F2FP.SATFINITE.E4M3.F32.PACK_AB_MERGE_C R43, R194, R43, RZ ;  /* 0x0000002bc22b723e */ /* 0x000fc600048070ff */
[----:B------:R-:W-:Y:S01]  /*a160*/  F2FP.SATFINITE.E4M3.F32.PACK_AB_MERGE_C R91, R90, R189, R41 ;  /* 0x000000bd5a5b723e */ /* 0x000fe20004807029 */
[----:B------:R-:W-:Y:S01]  /*a170*/  IMAD.MOV.U32 R90, RZ, RZ, R227 ;  /* 0x000000ffff5a7224 */ /* 0x000fe200078e00e3 */
[----:B------:R-:W-:Y:S02]  /*a180*/  F2FP.SATFINITE.E4M3.F32.PACK_AB_MERGE_C R95, R93, R190, R43 ;  /* 0x000000be5d5f723e */ /* 0x000fe4000480702b */
[----:B------:R-:W-:-:S07]  /*a190*/  MOV R93, R55 ;  /* 0x00000037005d7202 */ /* 0x000fce0000000f00 */
.L_x_492:
[----:B------:R-:W-:Y:S05]  /*a1a0*/  BSYNC B3 ;  /* 0x0000000000037941 */ /* 0x000fea0003800000 */
.L_x_491:
[----:B------:R-:W-:-:S13]  /*a1b0*/  ISETP.GE.AND P4, PT, R187, R153, PT ;  /* 0x00000099bb00720c */ /* 0x000fda0003f86270 */
[--C-:B------:R-:W-:Y:S02]  /*a1c0*/  @!P4 SHF.R.S32.HI R41, RZ, 0x1f, R187.reuse ;  /* 0x0000001fff29c819 */ /* 0x100fe400000114bb */
[----:B------:R-:W-:-:S04]  /*a1d0*/  @!P4 IADD3 R43, P5, P6, R116, R142, R187 ;  /* 0x0000008e742bc210 */ /* 0x000fc80007ebe0bb */
[----:B------:R-:W-:Y:S02]  /*a1e0*/  @!P4 IADD3.X R52, R0, R178, R41, P5, P6 ;  /* 0x000000b20034c210 */ /* 0x000fe40002fec429 */
[----:B------:R-:W-:-:S05]  /*a1f0*/  IADD3 R40, P5, R186, R126, RZ ;  /* 0x0000007eba287210 */ /* 0x000fca0007fbe0ff */
[----:B------:R-:W-:Y:S01]  /*a200*/  IMAD.X R41, R184, 0x1, R127, P5 ;  /* 0x00000001b8297824 */ /* 0x000fe200028e067f */
[----:B------:R-:W-:-:S04]  /*a210*/  @!P4 IADD3 R42, P5, R43, R126, RZ ;  /* 0x0000007e2b2ac210 */ /* 0x000fc80007fbe0ff */
[----:B0-----:R0:W-:Y:S01]  /*a220*/  STG.E.128 desc[UR54][R40.64], R88 ;  /* 0x0000005828007986 */ /* 0x0011e2000c101d36 */
[----:B------:R-:W-:-:S05]  /*a230*/  @!P4 IMAD.X R43, R52, 0x1, R127, P5 ;  /* 0x00000001342bc824 */ /* 0x000fca00028e067f */
[----:B-1----:R0:W-:Y:S03]  /*a240*/  @!P4 STG.E.128 desc[UR54][R42.64], R92 ;  /* 0x0000005c2a00c986 */ /* 0x0021e6000c101d36 */
.L_x_490:
[----:B------:R-:W-:Y:S05]  /*a250*/  BSYNC B2 ;  /* 0x0000000000027941 */ /* 0x000fea0003800000 */
.L_x_489:
[----:B------:R-:W-:Y:S01]  /*a260*/  ISETP.NE.AND P4, PT, R33, RZ, PT ;  /* 0x000000ff2100720c */ /* 0x000fe20003f85270 */
[----:B------:R-:W-:-:S12]  /*a270*/  BSSY B2, `(.L_x_493) ;  /* 0x00000f5000027945 */ /* 0x000fd80003800000 */
[----:B------:R-:W-:Y:S05]  /*a280*/  @!P4 BRA `(.L_x_494) ;  /* 0x0000000c00ccc947 */ /* 0x000fea0003800000 */
[----:B0-----:R-:W-:Y:S01]  /*a290*/  SEL R40, R97, R158, !P3 ;  /* 0x0000009e61287207 */ /* 0x001fe20005800000 */
[----:B------:R-:W-:Y:S01]  /*a2a0*/  BSSY B3, `(.L_x_495) ;  /* 0x00000e7000037945 */ /* 0x000fe20003800000 */
[----:B------:R-:W-:Y:S02]  /*a2b0*/  IADD3 R89, P4, P5, R116, R142, R25 ;  /* 0x0000008e74597210 */ /* 0x000fe40007d9e019 */
[----:B------:R-:W-:Y:S02]  /*a2c0*/  SHF.R.S32.HI R41, RZ, 0x1f, R40 ;  /* 0x0000001fff297819 */ /* 0x000fe40000011428 */
[----:B------:R-:W-:Y:S02]  /*a2d0*/  IADD3.X R88, R0, R178, R29, P4, P5 ;  /* 0x000000b200587210 */ /* 0x000fe400027ea41d */
[----:B------:R-:W-:Y:S02]  /*a2e0*/  LEA.HI R40, R41, R40, RZ, 0x5 ;  /* 0x0000002829287211 */ /* 0x000fe400078f28ff */
[----:B------:R-:W-:-:S02]  /*a2f0*/  ISETP.GE.AND P4, PT, R169, R136, PT ;  /* 0x00000088a900720c */ /* 0x000fc40003f86270 */
[----:B------:R-:W-:-:S04]  /*a300*/  LEA.HI.SX32 R40, R40, R21, 0x1b ;  /* 0x0000001528287211 */ /* 0x000fc800078fdaff */
[----:B------:R-:W-:Y:S02]  /*a310*/  SHF.R.S32.HI R41, RZ, 0x1f, R40 ;  /* 0x0000001fff297819 */ /* 0x000fe40000011428 */
[----:B------:R-:W-:Y:S02]  /*a320*/  SHF.L.U32 R91, R40, 0x4, RZ ;  /* 0x00000004285b7819 */ /* 0x000fe400000006ff */
[----:B------:R-:W-:Y:S02]  /*a330*/  LEA.HI R41, R41, R40, RZ, 0x2 ;  /* 0x0000002829297211 */ /* 0x000fe400078f10ff */
[----:B------:R-:W-:Y:S02]  /*a340*/  LOP3.LUT R40, R172, 0x30, R91, 0xf8, !PT ;  /* 0x00000030ac287812 */ /* 0x000fe400078ef85b */
[----:B------:R-:W-:Y:S02]  /*a350*/  SHF.R.S32.HI R41, RZ, 0x2, R41 ;  /* 0x00000002ff297819 */ /* 0x000fe40000011429 */
[----:B------:R-:W-:-:S03]  /*a360*/  LOP3.LUT R40, R40, R173, RZ, 0x3c, !PT ;  /* 0x000000ad28287212 */ /* 0x000fc600078e3cff */
[----:B------:R-:W-:-:S04]  /*a370*/  IMAD R41, R41, 0x2800, R174 ;  /* 0x0000280029297824 */ /* 0x000fc800078e02ae */
[----:B------:R-:W-:Y:S02]  /*a380*/  IMAD.IADD R40, R41, 0x1, R40 ;  /* 0x0000000129287824 */ /* 0x000fe400078e0228 */
[C---:B------:R-:W-:Y:S02]  /*a390*/  IMAD R41, R19.reuse, 0x7800, R134 ;  /* 0x0000780013297824 */ /* 0x040fe400078e0286 */
[----:B------:R-:W-:Y:S02]  /*a3a0*/  IMAD R43, R19, 0x7800, R40 ;  /* 0x00007800132b7824 */ /* 0x000fe400078e0228 */
[C---:B------:R-:W-:Y:S02]  /*a3b0*/  IMAD.IADD R41, R18.reuse, 0x1, R41 ;  /* 0x0000000112297824 */ /* 0x040fe400078e0229 */
[----:B------:R-:W-:-:S04]  /*a3c0*/  IMAD.IADD R52, R18, 0x1, R43 ;  /* 0x0000000112347824 */ /* 0x000fc800078e022b */
[----:B------:R-:W0:Y:S04]  /*a3d0*/  LDS.128 R40, [R41+0x1a400] ;  /* 0x01a4000029287984 */ /* 0x000e280000000c00 */
[----:B------:R-:W1:Y:S01]  /*a3e0*/  LDS.128 R52, [R52+0x1a400] ;  /* 0x01a4000034347984 */ /* 0x000e620000000c00 */
[----:B------:R-:W-:Y:S05]  /*a3f0*/  @P4 BRA `(.L_x_496) ;  /* 0x0000000c00444947 */ /* 0x000fea0003800000 */
[----:B------:R-:W-:Y:S02]  /*a400*/  SHF.R.U32.HI R185, RZ, 0x8, R57 ;  /* 0x00000008ffb97819 */ /* 0x000fe40000011639 */
[--C-:B------:R-:W-:Y:S02]  /*a410*/  SHF.R.U32.HI R183, RZ, 0x8, R47.reuse ;  /* 0x00000008ffb77819 */ /* 0x100fe4000001162f */
[----:B------:R-:W-:Y:S02]  /*a420*/  LOP3.LUT R92, R47, 0xff0000ff, RZ, 0xc0, !PT ;  /* 0xff0000ff2f5c7812 */ /* 0x000fe400078ec0ff */
[----:B------:R-:W-:Y:S01]  /*a430*/  SHF.R.U32.HI R46, RZ, 0x10, R47 ;  /* 0x00000010ff2e7819 */ /* 0x000fe2000001162f */
[----:B------:R-:W-:Y:S01]  /*a440*/  IMAD.SHL.U32 R47, R185, 0x100, RZ ;  /* 0x00000100b92f7824 */ /* 0x000fe200078e00ff */
[----:B------:R-:W-:Y:S01]  /*a450*/  SHF.R.U32.HI R93, RZ, 0x8, R45 ;  /* 0x00000008ff5d7819 */ /* 0x000fe2000001162d */
[----:B------:R-:W-:Y:S01]  /*a460*/  IMAD.SHL.U32 R183, R183, 0x100, RZ ;  /* 0x00000100b7b77824 */ /* 0x000fe200078e00ff */
[----:B------:R-:W-:Y:S01]  /*a470*/  LOP3.LUT R44, R57, 0xff0000ff, RZ, 0xc0, !PT ;  /* 0xff0000ff392c7812 */ /* 0x000fe200078ec0ff */
[----:B------:R-:W-:Y:S01]  /*a480*/  IMAD.U32 R46, R46, 0x10000, RZ ;  /* 0x000100002e2e7824 */ /* 0x000fe200078e00ff */
[----:B------:R-:W-:Y:S01]  /*a490*/  SHF.R.U32.HI R184, RZ, 0x10, R57 ;  /* 0x00000010ffb87819 */ /* 0x000fe20000011639 */
[----:B------:R-:W-:Y:S01]  /*a4a0*/  IMAD.SHL.U32 R93, R93, 0x100, RZ ;  /* 0x000001005d5d7824 */ /* 0x000fe200078e00ff */
[----:B------:R-:W-:Y:S01]  /*a4b0*/  SHF.R.U32.HI R95, RZ, 0x8, R59 ;  /* 0x00000008ff5f7819 */ /* 0x000fe2000001163b */
[----:B-1----:R-:W-:Y:S01]  /*a4c0*/  IMAD.MOV.U32 R57, RZ, RZ, R52 ;  /* 0x000000ffff397224 */ /* 0x002fe200078e0034 */
[----:B------:R-:W-:Y:S01]  /*a4d0*/  LOP3.LUT R44, R44, 0xff00, R47, 0xf8, !PT ;  /* 0x0000ff002c2c7812 */ /* 0x000fe200078ef82f */
[----:B------:R-:W-:Y:S01]  /*a4e0*/  IMAD.U32 R47, R184, 0x10000, RZ ;  /* 0x00010000b82f7824 */ /* 0x000fe200078e00ff */
[----:B------:R-:W-:Y:S01]  /*a4f0*/  LOP3.LUT R58, R59, 0xff0000ff, RZ, 0xc0, !PT ;  /* 0xff0000ff3b3a7812 */ /* 0x000fe200078ec0ff */
[----:B0-----:R-:W-:Y:S01]  /*a500*/  IMAD.MOV.U32 R52, RZ, RZ, R42 ;  /* 0x000000ffff347224 */ /* 0x001fe200078e002a */
[----:B------:R-:W-:-:S02]  /*a510*/  SHF.R.U32.HI R94, RZ, 0x10, R59 ;  /* 0x00000010ff5e7819 */ /* 0x000fc4000001163b */
[----:B------:R-:W-:Y:S02]  /*a520*/  LOP3.LUT R90, R45, 0xff0000ff, RZ, 0xc0, !PT ;  /* 0xff0000ff2d5a7812 */ /* 0x000fe400078ec0ff */
[----:B------:R-:W-:Y:S02]  /*a530*/  SHF.L.U32 R59, R95, 0x8, RZ ;  /* 0x000000085f3b7819 */ /* 0x000fe400000006ff */
[----:B------:R-:W-:Y:S02]  /*a540*/  MOV R56, R40 ;  /* 0x0000002800387202 */ /* 0x000fe40000000f00 */
[----:B------:R-:W-:Y:S02]  /*a550*/  LOP3.LUT R95, R90, 0xff00, R93, 0xf8, !PT ;  /* 0x0000ff005a5f7812 */ /* 0x000fe400078ef85d */
[----:B------:R-:W-:Y:S02]  /*a560*/  LOP3.LUT R40, R58, 0xff00, R59, 0xf8, !PT ;  /* 0x0000ff003a287812 */ /* 0x000fe400078ef83b */
[----:B------:R-:W-:-:S02]  /*a570*/  LOP3.LUT R44, R44, 0xff0000, R47, 0xf8, !PT ;  /* 0x00ff00002c2c7812 */ /* 0x000fc400078ef82f */
[----:B------:R-:W-:Y:S02]  /*a580*/  F2FP.F16.E4M3.UNPACK_B R93, R179.H1 ;  /* 0x000000b3ff5d723e */ /* 0x000fe400030006ff */
[----:B------:R-:W-:Y:S02]  /*a590*/  F2FP.F16.E4M3.UNPACK_B R90, R57.H1 ;  /* 0x00000039ff5a723e */ /* 0x000fe400030006ff */
[----:B------:R-:W-:Y:S01]  /*a5a0*/  SHF.L.U32 R47, R94, 0x10, RZ ;  /* 0x000000105e2f7819 */ /* 0x000fe200000006ff */
[--C-:B------:R-:W-:Y:S01]  /*a5b0*/  HADD2.F32 R42, -RZ, R93.reuse.H0_H0 ;  /* 0x2000005dff2a7230 */ /* 0x100fe20000004100 */
[----:B------:R-:W-:Y:S01]  /*a5c0*/  F2FP.F16.E4M3.UNPACK_B R58, R56.H1 ;  /* 0x00000038ff3a723e */ /* 0x000fe200030006ff */
[----:B------:R-:W-:Y:S01]  /*a5d0*/  HADD2.F32 R59, -RZ, R90.H0_H0 ;  /* 0x2000005aff3b7230 */ /* 0x000fe20000004100 */
[----:B------:R-:W-:Y:S01]  /*a5e0*/  LOP3.LUT R183, R92, 0xff00, R183, 0xf8, !PT ;  /* 0x0000ff005cb77812 */ /* 0x000fe200078ef8b7 */
[----:B------:R-:W-:Y:S01]  /*a5f0*/  HADD2.F32 R93, -RZ, R93.H1_H1 ;  /* 0x3000005dff5d7230 */ /* 0x000fe20000004100 */
[----:B------:R-:W-:-:S02]  /*a600*/  F2FP.F16.E4M3.UNPACK_B R92, R181.H1 ;  /* 0x000000b5ff5c723e */ /* 0x000fc400030006ff */
[----:B------:R-:W-:Y:S01]  /*a610*/  SHF.R.U32.HI R45, RZ, 0x10, R45 ;  /* 0x00000010ff2d7819 */ /* 0x000fe2000001162d */
[-C--:B------:R-:W-:Y:S01]  /*a620*/  FMUL.FTZ R186, R59, R42.reuse ;  /* 0x0000002a3bba7220 */ /* 0x080fe20000410000 */
[----:B------:R-:W-:Y:S01]  /*a630*/  LOP3.LUT R40, R40, 0xff0000, R47, 0xf8, !PT ;  /* 0x00ff000028287812 */ /* 0x000fe200078ef82f */
[----:B------:R-:W-:Y:S01]  /*a640*/  HADD2.F32 R47, -RZ, R58.H0_H0 ;  /* 0x2000003aff2f7230 */ /* 0x000fe20000004100 */
[----:B------:R-:W-:Y:S01]  /*a650*/  F2FP.F16.E4M3.UNPACK_B R179, R179 ;  /* 0x000000b3ffb3723e */ /* 0x000fe200020006ff */
[--C-:B------:R-:W-:Y:S01]  /*a660*/  HADD2.F32 R94, -RZ, R92.reuse.H0_H0 ;  /* 0x2000005cff5e7230 */ /* 0x100fe20000004100 */
[----:B------:R-:W-:Y:S01]  /*a670*/  F2FP.F16.E4M3.UNPACK_B R181, R181 ;  /* 0x000000b5ffb5723e */ /* 0x000fe200020006ff */
[----:B------:R-:W-:Y:S02]  /*a680*/  IMAD.U32 R184, R45, 0x10000, RZ ;  /* 0x000100002db87824 */ /* 0x000fe400078e00ff */
[----:B------:R-:W-:Y:S01]  /*a690*/  FMUL.FTZ R188, R47, R42 ;  /* 0x0000002a2fbc7220 */ /* 0x000fe20000410000 */
[----:B------:R-:W-:Y:S01]  /*a6a0*/  LOP3.LUT R42, R183, 0xff0000, R46, 0xf8, !PT ;  /* 0x00ff0000b72a7812 */ /* 0x000fe200078ef82e */
[-C--:B------:R-:W-:Y:S01]  /*a6b0*/  FFMA.FTZ R46, R47, R94.reuse, -R186 ;  /* 0x0000005e2f2e7223 */ /* 0x080fe200000108ba */
[----:B------:R-:W-:Y:S01]  /*a6c0*/  HADD2.F32 R183, -RZ, R179.H0_H0 ;  /* 0x200000b3ffb77230 */ /* 0x000fe20000004100 */
[----:B------:R-:W-:Y:S01]  /*a6d0*/  LOP3.LUT R45, R95, 0xff0000, R184, 0xf8, !PT ;  /* 0x00ff00005f2d7812 */ /* 0x000fe200078ef8b8 */
[----:B------:R-:W-:Y:S01]  /*a6e0*/  FFMA.FTZ R47, R59, R94, R188 ;  /* 0x0000005e3b2f7223 */ /* 0x000fe200000100bc */
[----:B------:R-:W-:Y:S01]  /*a6f0*/  HADD2.F32 R95, -RZ, R92.H1_H1 ;  /* 0x3000005cff5f7230 */ /* 0x000fe20000004100 */
[----:B------:R-:W-:Y:S01]  /*a700*/  F2FP.F16.E4M3.UNPACK_B R92, R57 ;  /* 0x00000039ff5c723e */ /* 0x000fe200020006ff */
[----:B------:R-:W-:-:S02]  /*a710*/  HADD2.F32 R59, -RZ, R58.H1_H1 ;  /* 0x3000003aff3b7230 */ /* 0x000fc40000004100 */
[----:B------:R-:W-:Y:S01]  /*a720*/  HADD2.F32 R94, -RZ, R90.H1_H1 ;  /* 0x3000005aff5e7230 */ /* 0x000fe20000004100 */
[----:B------:R-:W-:Y:S01]  /*a730*/  F2FP.F16.E4M3.UNPACK_B R90, R56 ;  /* 0x00000038ff5a723e */ /* 0x000fe200020006ff */
[----:B------:R-:W-:Y:S02]  /*a740*/  HADD2.F32 R179, -RZ, R179.H1_H1 ;  /* 0x300000b3ffb37230 */ /* 0x000fe40000004100 */
[CC--:B------:R-:W-:Y:S01]  /*a750*/  FMUL.FTZ R185, R59.reuse, R93.reuse ;  /* 0x0000005d3bb97220 */ /* 0x0c0fe20000410000 */
[C---:B------:R-:W-:Y:S01]  /*a760*/  FMUL.FTZ R56, R94.reuse, R93 ;  /* 0x0000005d5e387220 */ /* 0x040fe20000410000 */
[----:B------:R-:W-:Y:S02]  /*a770*/  HADD2.F32 R93, -RZ, R92.H0_H0 ;  /* 0x2000005cff5d7230 */ /* 0x000fe40000004100 */
[----:B------:R-:W-:Y:S02]  /*a780*/  HADD2.F32 R58, -RZ, R90.H0_H0 ;  /* 0x2000005aff3a7230 */ /* 0x000fe40000004100 */
[-C--:B------:R-:W-:Y:S01]  /*a790*/  FFMA.FTZ R57, R59, R95.reuse, -R56 ;  /* 0x0000005f3b397223 */ /* 0x080fe20000010838 */
[----:B------:R-:W-:Y:S01]  /*a7a0*/  FFMA.FTZ R56, R94, R95, R185 ;  /* 0x0000005f5e387223 */ /* 0x000fe200000100b9 */
[----:B------:R-:W-:-:S02]  /*a7b0*/  HADD2.F32 R59, -RZ, R181.H0_H0 ;  /* 0x200000b5ff3b7230 */ /* 0x000fc40000004100 */
[CC--:B------:R-:W-:Y:S01]  /*a7c0*/  FMUL.FTZ R95, R93.reuse, R183.reuse ;  /* 0x000000b75d5f7220 */ /* 0x0c0fe20000410000 */
[C---:B------:R-:W-:Y:S01]  /*a7d0*/  FMUL.FTZ R184, R58.reuse, R183 ;  /* 0x000000b73ab87220 */ /* 0x040fe20000410000 */
[----:B------:R-:W-:Y:S01]  /*a7e0*/  HADD2.F32 R94, -RZ, R92.H1_H1 ;  /* 0x3000005cff5e7230 */ /* 0x000fe20000004100 */
[----:B------:R-:W-:Y:S01]  /*a7f0*/  F2FP.F16.E4M3.UNPACK_B R92, R52.H1 ;  /* 0x00000034ff5c723e */ /* 0x000fe200030006ff */
[----:B------:R-:W-:Y:S02]  /*a800*/  HADD2.F32 R90, -RZ, R90.H1_H1 ;  /* 0x3000005aff5a7230 */ /* 0x000fe40000004100 */
[-C--:B------:R-:W-:Y:S01]  /*a810*/  FFMA.FTZ R58, R58, R59.reuse, -R95 ;  /* 0x0000003b3a3a7223 */ /* 0x080fe2000001085f */
[----:B------:R-:W-:Y:S01]  /*a820*/  FFMA.FTZ R59, R93, R59, R184 ;  /* 0x0000003b5d3b7223 */ /* 0x000fe200000100b8 */
[----:B------:R-:W-:Y:S02]  /*a830*/  HADD2.F32 R181, -RZ, R181.H1_H1 ;  /* 0x300000b5ffb57230 */ /* 0x000fe40000004100 */
[-C--:B------:R-:W-:Y:S01]  /*a840*/  FMUL.FTZ R93, R94, R179.reuse ;  /* 0x000000b35e5d7220 */ /* 0x080fe20000410000 */
[----:B------:R-:W-:Y:S01]  /*a850*/  F2FP.F16.E4M3.UNPACK_B R184, R180.H1 ;  /* 0x000000b4ffb8723e */ /* 0x000fe200030006ff */
[C---:B------:R-:W-:Y:S01]  /*a860*/  FMUL.FTZ R187, R90.reuse, R179 ;  /* 0x000000b35abb7220 */ /* 0x040fe20000410000 */
[----:B------:R-:W-:Y:S01]  /*a870*/  F2FP.F16.E4M3.UNPACK_B R95, R54.H1 ;  /* 0x00000036ff5f723e */ /* 0x000fe200030006ff */
[----:B------:R-:W-:Y:S01]  /*a880*/  FFMA.FTZ R93, R90, R181, -R93 ;  /* 0x000000b55a5d7223 */ /* 0x000fe2000001085d */
[----:B------:R-:W-:Y:S01]  /*a890*/  F2FP.F16.E4M3.UNPACK_B R183, R182.H1 ;  /* 0x000000b6ffb7723e */ /* 0x000fe200030006ff */
[----:B------:R-:W-:-:S02]  /*a8a0*/  HADD2.F32 R185, -RZ, R184.H0_H0 ;  /* 0x200000b8ffb97230 */ /* 0x000fc40000004100 */
[----:B------:R-:W-:Y:S01]  /*a8b0*/  FFMA.FTZ R90, R94, R181, R187 ;  /* 0x000000b55e5a7223 */ /* 0x000fe200000100bb */
[----:B------:R-:W-:Y:S01]  /*a8c0*/  HADD2.F32 R179, -RZ, R95.H0_H0 ;  /* 0x2000005fffb37230 */ /* 0x000fe20000004100 */
[----:B------:R-:W-:Y:S01]  /*a8d0*/  F2FP.F16.E4M3.UNPACK_B R180, R180 ;  /* 0x000000b4ffb4723e */ /* 0x000fe200020006ff */
[----:B------:R-:W-:Y:S01]  /*a8e0*/  HADD2.F32 R94, -RZ, R92.H0_H0 ;  /* 0x2000005cff5e7230 */ /* 0x000fe20000004100 */
[----:B------:R-:W-:Y:S01]  /*a8f0*/  F2FP.F16.E4M3.UNPACK_B R52, R52 ;  /* 0x00000034ff34723e */ /* 0x000fe200020006ff */
[----:B------:R-:W-:Y:S02]  /*a900*/  HADD2.F32 R188, -RZ, R184.H1_H1 ;  /* 0x300000b8ffbc7230 */ /* 0x000fe40000004100 */
[-C--:B------:R-:W-:Y:S01]  /*a910*/  FMUL.FTZ R187, R179, R185.reuse ;  /* 0x000000b9b3bb7220 */ /* 0x080fe20000410000 */
[----:B------:R-:W-:Y:S02]  /*a920*/  HADD2.F32 R184, -RZ, R183.H0_H0 ;  /* 0x200000b7ffb87230 */ /* 0x000fe40000004100 */
[----:B------:R-:W-:Y:S01]  /*a930*/  FMUL.FTZ R190, R94, R185 ;  /* 0x000000b95ebe7220 */ /* 0x000fe20000410000 */
[----:B------:R-:W-:Y:S01]  /*a940*/  HADD2.F32 R181, -RZ, R95.H1_H1 ;  /* 0x3000005fffb57230 */ /* 0x000fe20000004100 */
[----:B------:R-:W-:Y:S01]  /*a950*/  F2FP.F16.E4M3.UNPACK_B R182, R182 ;  /* 0x000000b6ffb6723e */ /* 0x000fe200020006ff */
[----:B------:R-:W-:-:S02]  /*a960*/  HADD2.F32 R95, -RZ, R92.H1_H1 ;  /* 0x3000005cff5f7230 */ /* 0x000fc40000004100 */
[-C--:B------:R-:W-:Y:S01]  /*a970*/  FFMA.FTZ R92, R94, R184.reuse, -R187 ;  /* 0x000000b85e5c7223 */ /* 0x080fe200000108bb */
[----:B------:R-:W-:Y:S01]  /*a980*/  FFMA.FTZ R94, R179, R184, R190 ;  /* 0x000000b8b35e7223 */ /* 0x000fe200000100be */
[----:B------:R-:W-:Y:S01]  /*a990*/  F2FP.F16.E4M3.UNPACK_B R179, R54 ;  /* 0x00000036ffb3723e */ /* 0x000fe200020006ff */
[----:B------:R-:W-:Y:S02]  /*a9a0*/  HADD2.F32 R186, -RZ, R183.H1_H1 ;  /* 0x300000b7ffba7230 */ /* 0x000fe40000004100 */
[-C--:B------:R-:W-:Y:S01]  /*a9b0*/  FMUL.FTZ R192, R181, R188.reuse ;  /* 0x000000bcb5c07220 */ /* 0x080fe20000410000 */
[----:B------:R-:W-:Y:S01]  /*a9c0*/  FMUL.FTZ R188, R95, R188 ;  /* 0x000000bc5fbc7220 */ /* 0x000fe20000410000 */
[--C-:B------:R-:W-:Y:S01]  /*a9d0*/  HADD2.F32 R183, -RZ, R180.reuse.H0_H0 ;  /* 0x200000b4ffb77230 */ /* 0x100fe20000004100 */
[----:B------:R-:W-:Y:S01]  /*a9e0*/  F2FP.SATFINITE.E4M3.F32.PACK_AB_MERGE_C R46, R57, R46, RZ ;  /* 0x0000002e392e723e */ /* 0x000fe200048070ff */
[----:B------:R-:W-:Y:S02]  /*a9f0*/  HADD2.F32 R184, -RZ, R180.H1_H1 ;  /* 0x300000b4ffb87230 */ /* 0x000fe40000004100 */
[----:B------:R-:W-:Y:S01]  /*aa00*/  FFMA.FTZ R189, R181, R186, R188 ;  /* 0x000000bab5bd7223 */ /* 0x000fe200000100bc */
[----:B------:R-:W-:-:S02]  /*aa10*/  HADD2.F32 R180, -RZ, R179.H0_H0 ;  /* 0x200000b3ffb47230 */ /* 0x000fc40000004100 */
[----:B------:R-:W-:Y:S01]  /*aa20*/  FFMA.FTZ R95, R95, R186, -R192 ;  /* 0x000000ba5f5f7223 */ /* 0x000fe200000108c0 */
[----:B------:R-:W-:Y:S01]  /*aa30*/  HADD2.F32 R54, -RZ, R52.H0_H0 ;  /* 0x20000034ff367230 */ /* 0x000fe20000004100 */
[----:B------:R-:W-:Y:S01]  /*aa40*/  F2FP.F16.E4M3.UNPACK_B R57, R41 ;  /* 0x00000029ff39723e */ /* 0x000fe200020006ff */
[----:B------:R-:W-:Y:S02]  /*aa50*/  HADD2.F32 R179, -RZ, R179.H1_H1 ;  /* 0x300000b3ffb37230 */ /* 0x000fe40000004100 */
[-C--:B------:R-:W-:Y:S01]  /*aa60*/  FMUL.FTZ R185, R180, R183.reuse ;  /* 0x000000b7b4b97220 */ /* 0x080fe20000410000 */
[----:B------:R-:W-:Y:S02]  /*aa70*/  HADD2.F32 R181, -RZ, R182.H0_H0 ;  /* 0x200000b6ffb57230 */ /* 0x000fe40000004100 */
[----:B------:R-:W-:Y:S01]  /*aa80*/  FMUL.FTZ R183, R54, R183 ;  /* 0x000000b736b77220 */ /* 0x000fe20000410000 */
[----:B------:R-:W-:Y:S02]  /*aa90*/  HADD2.F32 R52, -RZ, R52.H1_H1 ;  /* 0x30000034ff347230 */ /* 0x000fe40000004100 */
[----:B------:R-:W-:Y:S01]  /*aaa0*/  FMUL.FTZ R187, R179, R184 ;  /* 0x000000b8b3bb7220 */ /* 0x000fe20000410000 */
[----:B------:R-:W-:-:S02]  /*aab0*/  HADD2.F32 R182, -RZ, R182.H1_H1 ;  /* 0x300000b6ffb67230 */ /* 0x000fc40000004100 */
[-C--:B------:R-:W-:Y:S01]  /*aac0*/  FFMA.FTZ R185, R54, R181.reuse, -R185 ;  /* 0x000000b536b97223 */ /* 0x080fe200000108b9 */
[----:B------:R-:W-:Y:S01]  /*aad0*/  FFMA.FTZ R54, R180, R181, R183 ;  /* 0x000000b5b4367223 */ /* 0x000fe200000100b7 */
[C---:B------:R-:W-:Y:S01]  /*aae0*/  FMUL.FTZ R184, R52.reuse, R184 ;  /* 0x000000b834b87220 */ /* 0x040fe20000410000 */
[----:B------:R-:W-:Y:S01]  /*aaf0*/  F2FP.SATFINITE.E4M3.F32.PACK_AB_MERGE_C R95, R95, R92, RZ ;  /* 0x0000005c5f5f723e */ /* 0x000fe200048070ff */
[-C--:B------:R-:W-:Y:S01]  /*ab00*/  FFMA.FTZ R180, R52, R182.reuse, -R187 ;  /* 0x000000b634b47223 */ /* 0x080fe200000108bb */
[----:B------:R-:W-:Y:S01]  /*ab10*/  F2FP.SATFINITE.E4M3.F32.PACK_AB_MERGE_C R52, R56, R47, RZ ;  /* 0x0000002f3834723e */ /* 0x000fe200048070ff */
[----:B------:R-:W-:Y:S01]  /*ab20*/  FFMA.FTZ R179, R179, R182, R184 ;  /* 0x000000b6b3b37223 */ /* 0x000fe200000100b8 */
[----:B------:R-:W-:Y:S01]  /*ab30*/  F2FP.SATFINITE.E4M3.F32.PACK_AB_MERGE_C R47, R93, R58, R46 ;  /* 0x0000003a5d2f723e */ /* 0x000fe2000480702e */
[----:B------:R-:W-:Y:S01]  /*ab40*/  HADD2.F32 R56, -RZ, R57.H0_H0 ;  /* 0x20000039ff387230 */ /* 0x000fe20000004100 */
[----:B------:R-:W-:Y:S02]  /*ab50*/  F2FP.F16.E4M3.UNPACK_B R92, R53 ;  /* 0x00000035ff5c723e */ /* 0x000fe400020006ff */
[----:B------:R-:W-:-:S02]  /*ab60*/  F2FP.F16.E4M3.UNPACK_B R58, R45 ;  /* 0x0000002dff3a723e */ /* 0x000fc400020006ff */
[----:B------:R-:W-:Y:S02]  /*ab70*/  F2FP.SATFINITE.E4M3.F32.PACK_AB_MERGE_C R189, R189, R94, RZ ;  /* 0x0000005ebdbd723e */ /* 0x000fe400048070ff */
[----:B------:R-:W-:Y:S01]  /*ab80*/  F2FP.SATFINITE.E4M3.F32.PACK_AB_MERGE_C R52, R90, R59, R52 ;  /* 0x0000003b5a34723e */ /* 0x000fe20004807034 */
[----:B------:R-:W-:Y:S01]  /*ab90*/  HADD2.F32 R59, -RZ, R92.H0_H0 ;  /* 0x2000005cff3b7230 */ /* 0x000fe20000004100 */
[----:B------:R-:W-:Y:S01]  /*aba0*/  F2FP.F16.E4M3.UNPACK_B R90, R44 ;  /* 0x0000002cff5a723e */ /* 0x000fe200020006ff */
[----:B------:R-:W-:Y:S01]  /*abb0*/  HADD2.F32 R94, -RZ, R58.H0_H0 ;  /* 0x2000003aff5e7230 */ /* 0x000fe20000004100 */
[----:B------:R-:W-:Y:S01]  /*abc0*/  F2FP.SATFINITE.E4M3.F32.PACK_AB_MERGE_C R54, R179, R54, R189 ;  /* 0x00000036b336723e */ /* 0x000fe200048070bd */
[----:B------:R-:W-:Y:S01]  /*abd0*/  HADD2.F32 R92, -RZ, R92.H1_H1 ;  /* 0x3000005cff5c7230 */ /* 0x000fe20000004100 */
[----:B------:R-:W-:Y:S01]  /*abe0*/  F2FP.SATFINITE.E4M3.F32.PACK_AB_MERGE_C R46, R180, R185, R95 ;  /* 0x000000b9b42e723e */ /* 0x000fe2000480705f */
[----:B------:R-:W-:Y:S02]  /*abf0*/  HADD2.F32 R93, -RZ, R90.H0_H0 ;  /* 0x2000005aff5d7230 */ /* 0x000fe40000004100 */
[-C--:B------:R-:W-:Y:S01]  /*ac00*/  FMUL.FTZ R179, R59, R94.reuse ;  /* 0x0000005e3bb37220 */ /* 0x080fe20000410000 */
[----:B------:R-:W-:Y:S01]  /*ac10*/  FMUL.FTZ R94, R56, R94 ;  /* 0x0000005e385e7220 */ /* 0x000fe20000410000 */
[----:B------:R-:W-:Y:S01]  /*ac20*/  HADD2.F32 R95, -RZ, R58.H1_H1 ;  /* 0x3000003aff5f7230 */ /* 0x000fe20000004100 */
[----:B------:R-:W-:Y:S01]  /*ac30*/  F2FP.F16.E4M3.UNPACK_B R53, R53.H1 ;  /* 0x00000035ff35723e */ /* 0x000fe200030006ff */
[----:B------:R-:W-:-:S02]  /*ac40*/  HADD2.F32 R58, -RZ, R57.H1_H1 ;  /* 0x30000039ff3a7230 */ /* 0x000fc40000004100 */
[-C--:B------:R-:W-:Y:S01]  /*ac50*/  FFMA.FTZ R56, R56, R93.reuse, -R179 ;  /* 0x0000005d38387223 */ /* 0x080fe200000108b3 */
[----:B------:R-:W-:Y:S01]  /*ac60*/  FFMA.FTZ R57, R59, R93, R94 ;  /* 0x0000005d3b397223 */ /* 0x000fe2000001005e */
[----:B------:R-:W-:Y:S02]  /*ac70*/  HADD2.F32 R93, -RZ, R90.H1_H1 ;  /* 0x3000005aff5d7230 */ /* 0x000fe40000004100 */
[-C--:B------:R-:W-:Y:S01]  /*ac80*/  FMUL.FTZ R179, R92, R95.reuse ;  /* 0x0000005f5cb37220 */ /* 0x080fe20000410000 */
[C---:B------:R-:W-:Y:S01]  /*ac90*/  FMUL.FTZ R95, R58.reuse, R95 ;  /* 0x0000005f3a5f7220 */ /* 0x040fe20000410000 */
[----:B------:R-:W-:Y:S01]  /*aca0*/  F2FP.F16.E4M3.UNPACK_B R94, R45.H1 ;  /* 0x0000002dff5e723e */ /* 0x000fe200030006ff */
[----:B------:R-:W-:Y:S01]  /*acb0*/  HADD2.F32 R90, -RZ, R53.H0_H0 ;  /* 0x20000035ff5a7230 */ /* 0x000fe20000004100 */
[----:B------:R-:W-:Y:S01]  /*acc0*/  F2FP.F16.E4M3.UNPACK_B R59, R41.H1 ;  /* 0x00000029ff3b723e */ /* 0x000fe200030006ff */
[-C--:B------:R-:W-:Y:S01]  /*acd0*/  FFMA.FTZ R41, R58, R93.reuse, -R179 ;  /* 0x0000005d3a297223 */ /* 0x080fe200000108b3 */
[----:B------:R-:W-:Y:S01]  /*ace0*/  FFMA.FTZ R58, R92, R93, R95 ;  /* 0x0000005d5c3a7223 */ /* 0x000fe2000001005f */
[----:B------:R-:W-:Y:S01]  /*acf0*/  F2FP.F16.E4M3.UNPACK_B R44, R44.H1 ;  /* 0x0000002cff2c723e */ /* 0x000fe200030006ff */
[----:B------:R-:W-:Y:S01]  /*ad00*/  HADD2.F32 R93, -RZ, R94.H0_H0 ;  /* 0x2000005eff5d7230 */ /* 0x000fe20000004100 */
[-C--:B------:R-:W-:Y:S01]  /*ad10*/  F2FP.F16.E4M3.UNPACK_B R184, R42.reuse.H1 ;  /* 0x0000002affb8723e */ /* 0x080fe200030006ff */
[----:B------:R-:W-:Y:S01]  /*ad20*/  HADD2.F32 R45, -RZ, R59.H0_H0 ;  /* 0x2000003bff2d7230 */ /* 0x000fe20000004100 */
[----:B------:R-:W-:Y:S01]  /*ad30*/  F2FP.F16.E4M3.UNPACK_B R183, R42 ;  /* 0x0000002affb7723e */ /* 0x000fe200020006ff */
[----:B------:R-:W-:-:S02]  /*ad40*/  HADD2.F32 R92, -RZ, R53.H1_H1 ;  /* 0x30000035ff5c7230 */ /* 0x000fc40000004100 */
[-C--:B------:R-:W-:Y:S01]  /*ad50*/  FMUL.FTZ R180, R90, R93.reuse ;  /* 0x0000005d5ab47220 */ /* 0x080fe20000410000 */
[----:B------:R-:W-:Y:S02]  /*ad60*/  HADD2.F32 R95, -RZ, R94.H1_H1 ;  /* 0x3000005eff5f7230 */ /* 0x000fe40000004100 */
[----:B------:R-:W-:Y:S01]  /*ad70*/  FMUL.FTZ R93, R45, R93 ;  /* 0x0000005d2d5d7220 */ /* 0x000fe20000410000 */
[----:B------:R-:W-:Y:S01]  /*ad80*/  HADD2.F32 R59, -RZ, R59.H1_H1 ;  /* 0x3000003bff3b7230 */ /* 0x000fe20000004100 */
[----:B------:R-:W-:Y:S01]  /*ad90*/  F2FP.F16.E4M3.UNPACK_B R181, R40.H1 ;  /* 0x00000028ffb5723e */ /* 0x000fe200030006ff */
[--C-:B------:R-:W-:Y:S02]  /*ada0*/  HADD2.F32 R53, -RZ, R44.reuse.H0_H0 ;  /* 0x2000002cff357230 */ /* 0x100fe40000004100 */
[-C--:B------:R-:W-:Y:S01]  /*adb0*/  FMUL.FTZ R182, R92, R95.reuse ;  /* 0x0000005f5cb67220 */ /* 0x080fe20000410000 */
[----:B------:R-:W-:Y:S02]  /*adc0*/  HADD2.F32 R94, -RZ, R44.H1_H1 ;  /* 0x3000002cff5e7230 */ /* 0x000fe40000004100 */
[----:B------:R-:W-:Y:S01]  /*add0*/  FMUL.FTZ R95, R59, R95 ;  /* 0x0000005f3b5f7220 */ /* 0x000fe20000410000 */
[----:B------:R-:W-:-:S02]  /*ade0*/  HADD2.F32 R185, -RZ, R184.H0_H0 ;  /* 0x200000b8ffb97230 */ /* 0x000fc40000004100 */
[-C--:B------:R-:W-:Y:S01]  /*adf0*/  FFMA.FTZ R44, R45, R53.reuse, -R180 ;  /* 0x000000352d2c7223 */ /* 0x080fe200000108b4 */
[----:B------:R-:W-:Y:S01]  /*ae00*/  FFMA.FTZ R45, R90, R53, R93 ;  /* 0x000000355a2d7223 */ /* 0x000fe2000001005d */
[-C--:B------:R-:W-:Y:S01]  /*ae10*/  FFMA.FTZ R53, R59, R94.reuse, -R182 ;  /* 0x0000005e3b357223 */ /* 0x080fe200000108b6 */
[----:B------:R-:W-:Y:S01]  /*ae20*/  FFMA.FTZ R90, R92, R94, R95 ;  /* 0x0000005e5c5a7223 */ /* 0x000fe2000001005f */
[-C--:B------:R-:W-:Y:S01]  /*ae30*/  F2FP.F16.E4M3.UNPACK_B R94, R55.reuse.H1 ;  /* 0x00000037ff5e723e */ /* 0x080fe200030006ff */
[----:B------:R-:W-:Y:S01]  /*ae40*/  HADD2.F32 R182, -RZ, R181.H0_H0 ;  /* 0x200000b5ffb67230 */ /* 0x000fe20000004100 */
[----:B------:R-:W-:Y:S01]  /*ae50*/  F2FP.F16.E4M3.UNPACK_B R93, R55 ;  /* 0x00000037ff5d723e */ /* 0x000fe200020006ff */
[----:B------:R-:W-:Y:S01]  /*ae60*/  HADD2.F32 R184, -RZ, R184.H1_H1 ;  /* 0x300000b8ffb87230 */ /* 0x000fe20000004100 */
[-C--:B------:R-:W-:Y:S01]  /*ae70*/  F2FP.F16.E4M3.UNPACK_B R59, R43.reuse ;  /* 0x0000002bff3b723e */ /* 0x080fe200020006ff */
[----:B------:R-:W-:Y:S01]  /*ae80*/  HADD2.F32 R179, -RZ, R94.H0_H0 ;  /* 0x2000005effb37230 */ /* 0x000fe20000004100 */
[----:B------:R-:W-:Y:S01]  /*ae90*/  F2FP.F16.E4M3.UNPACK_B R43, R43.H1 ;  /* 0x0000002bff2b723e */ /* 0x000fe200030006ff */
[----:B------:R-:W-:Y:S01]  /*aea0*/  HADD2.F32 R95, -RZ, R93.H0_H0 ;  /* 0x2000005dff5f7230 */ /* 0x000fe20000004100 */
[----:B------:R-:W-:Y:S01]  /*aeb0*/  F2FP.F16.E4M3.UNPACK_B R180, R40 ;  /* 0x00000028ffb4723e */ /* 0x000fe200020006ff */
[----:B------:R-:W-:-:S02]  /*aec0*/  HADD2.F32 R40, -RZ, R183.H0_H0 ;  /* 0x200000b7ff287230 */ /* 0x000fc40000004100 */
[-C--:B------:R-:W-:Y:S01]  /*aed0*/  FMUL.FTZ R187, R179, R185.reuse ;  /* 0x000000b9b3bb7220 */ /* 0x080fe20000410000 */
[----:B------:R-:W-:Y:S01]  /*aee0*/  HADD2.F32 R92, -RZ, R43.H0_H0 ;  /* 0x2000002bff5c7230 */ /* 0x000fe20000004100 */
[----:B------:R-:W-:Y:S01]  /*aef0*/  F2FP.SATFINITE.E4M3.F32.PACK_AB_MERGE_C R44, R53, R44, RZ ;  /* 0x0000002c352c723e */ /* 0x000fe200048070ff */
[----:B------:R-:W-:Y:S02]  /*af00*/  HADD2.F32 R55, -RZ, R59.H0_H0 ;  /* 0x2000003bff377230 */ /* 0x000fe40000004100 */
[----:B------:R-:W-:Y:S01]  /*af10*/  FMUL.FTZ R186, R95, R40 ;  /* 0x000000285fba7220 */ /* 0x000fe20000410000 */
[----:B------:R-:W-:Y:S02]  /*af20*/  HADD2.F32 R42, -RZ, R180.H0_H0 ;  /* 0x200000b4ff2a7230 */ /* 0x000fe40000004100 */
[C---:B------:R-:W-:Y:S01]  /*af30*/  FMUL.FTZ R190, R92.reuse, R185 ;  /* 0x000000b95cbe7220 */ /* 0x040fe20000410000 */
[----:B------:R-:W-:Y:S02]  /*af40*/  HADD2.F32 R94, -RZ, R94.H1_H1 ;  /* 0x3000005eff5e7230 */ /* 0x000fe40000004100 */
[----:B------:R-:W-:Y:S01]  /*af50*/  FFMA.FTZ R187, R92, R182, -R187 ;  /* 0x000000b65cbb7223 */ /* 0x000fe200000108bb */
[----:B------:R-:W-:-:S02]  /*af60*/  HADD2.F32 R43, -RZ, R43.H1_H1 ;  /* 0x3000002bff2b7230 */ /* 0x000fc40000004100 */
[C---:B------:R-:W-:Y:S01]  /*af70*/  FMUL.FTZ R188, R55.reuse, R40 ;  /* 0x0000002837bc7220 */ /* 0x040fe20000410000 */
[----:B------:R-:W-:Y:S02]  /*af80*/  HADD2.F32 R93, -RZ, R93.H1_H1 ;  /* 0x3000005dff5d7230 */ /* 0x000fe40000004100 */
[----:B------:R-:W-:Y:S01]  /*af90*/  FFMA.FTZ R40, R55, R42, -R186 ;  /* 0x0000002a37287223 */ /* 0x000fe200000108ba */
[----:B------:R-:W-:Y:S02]  /*afa0*/  HADD2.F32 R92, -RZ, R183.H1_H1 ;  /* 0x300000b7ff5c7230 */ /* 0x000fe40000004100 */
[-C--:B------:R-:W-:Y:S01]  /*afb0*/  FMUL.FTZ R186, R94, R184.reuse ;  /* 0x000000b85eba7220 */ /* 0x080fe20000410000 */
[----:B------:R-:W-:Y:S02]  /*afc0*/  HADD2.F32 R59, -RZ, R59.H1_H1 ;  /* 0x3000003bff3b7230 */ /* 0x000fe40000004100 */
[----:B------:R-:W-:Y:S01]  /*afd0*/  FMUL.FTZ R55, R43, R184 ;  /* 0x000000b82b377220 */ /* 0x000fe20000410000 */
[----:B------:R-:W-:-:S02]  /*afe0*/  HADD2.F32 R181, -RZ, R181.H1_H1 ;  /* 0x300000b5ffb57230 */ /* 0x000fc40000004100 */
[----:B------:R-:W-:Y:S01]  /*aff0*/  FFMA.FTZ R190, R179, R182, R190 ;  /* 0x000000b6b3be7223 */ /* 0x000fe200000100be */
[----:B------:R-:W-:Y:S02]  /*b000*/  HADD2.F32 R180, -RZ, R180.H1_H1 ;  /* 0x300000b4ffb47230 */ /* 0x000fe40000004100 */
[-C--:B------:R-:W-:Y:S01]  /*b010*/  FMUL.FTZ R182, R93, R92.reuse ;  /* 0x0000005c5db67220 */ /* 0x080fe20000410000 */
[----:B------:R-:W-:Y:S01]  /*b020*/  FMUL.FTZ R92, R59, R92 ;  /* 0x0000005c3b5c7220 */ /* 0x000fe20000410000 */
[-C--:B------:R-:W-:Y:S01]  /*b030*/  FFMA.FTZ R186, R43, R181.reuse, -R186 ;  /* 0x000000b52bba7223 */ /* 0x080fe200000108ba */
[----:B------:R-:W-:Y:S01]  /*b040*/  FFMA.FTZ R55, R94, R181, R55 ;  /* 0x000000b55e377223 */ /* 0x000fe20000010037 */
[----:B------:R-:W-:Y:S01]  /*b050*/  FFMA.FTZ R42, R95, R42, R188 ;  /* 0x0000002a5f2a7223 */ /* 0x000fe200000100bc */
[-C--:B------:R-:W-:Y:S01]  /*b060*/  FFMA.FTZ R59, R59, R180.reuse, -R182 ;  /* 0x000000b43b3b7223 */ /* 0x080fe200000108b6 */
[----:B------:R-:W-:Y:S01]  /*b070*/  FFMA.FTZ R93, R93, R180, R92 ;  /* 0x000000b45d5d7223 */ /* 0x000fe2000001005c */
[----:B------:R-:W-:-:S02]  /*b080*/  F2FP.SATFINITE.E4M3.F32.PACK_AB_MERGE_C R186, R186, R187, RZ ;  /* 0x000000bbbaba723e */ /* 0x000fc400048070ff */
[----:B------:R-:W-:Y:S02]  /*b090*/  F2FP.SATFINITE.E4M3.F32.PACK_AB_MERGE_C R55, R55, R190, RZ ;  /* 0x000000be3737723e */ /* 0x000fe400048070ff */
[----:B------:R-:W-:Y:S02]  /*b0a0*/  F2FP.SATFINITE.E4M3.F32.PACK_AB_MERGE_C R45, R90, R45, RZ ;  /* 0x0000002d5a2d723e */ /* 0x000fe400048070ff */
[----:B------:R-:W-:Y:S01]  /*b0b0*/  F2FP.SATFINITE.E4M3.F32.PACK_AB_MERGE_C R43, R59, R40, R186 ;  /* 0x000000283b2b723e */ /* 0x000fe200048070ba */
[----:B------:R-:W-:Y:S01]  /*b0c0*/  IMAD.MOV.U32 R40, RZ, RZ, R47 ;  /* 0x000000ffff287224 */ /* 0x000fe200078e002f */
[----:B------:R-:W-:Y:S02]  /*b0d0*/  F2FP.SATFINITE.E4M3.F32.PACK_AB_MERGE_C R55, R93, R42, R55 ;  /* 0x0000002a5d37723e */ /* 0x000fe40004807037 */
[----:B------:R-:W-:Y:S02]  /*b0e0*/  F2FP.SATFINITE.E4M3.F32.PACK_AB_MERGE_C R41, R41, R56, R44 ;  /* 0x000000382929723e */ /* 0x000fe4000480702c */
[----:B------:R-:W-:-:S02]  /*b0f0*/  F2FP.SATFINITE.E4M3.F32.PACK_AB_MERGE_C R53, R58, R57, R45 ;  /* 0x000000393a35723e */ /* 0x000fc4000480702d */
[----:B------:R-:W-:-:S07]  /*b100*/  MOV R42, R46 ;  /* 0x0000002e002a7202 */ /* 0x000fce0000000f00 */
.L_x_496:
[----:B------:R-:W-:Y:S05]  /*b110*/  BSYNC B3 ;  /* 0x0000000000037941 */ /* 0x000fea0003800000 */
.L_x_495:
        /* <DEDUP_REMOVED lines=10> */
.L_x_494:
[----:B------:R-:W-:Y:S05]  /*b1c0*/  BSYNC B2 ;  /* 0x0000000000027941 */ /* 0x000fea0003800000 */
.L_x_493:
[----:B------:R-:W-:-:S13]  /*b1d0*/  ISETP.NE.AND P4, PT, R34, RZ, PT ;  /* 0x000000ff2200720c */ /* 0x000fda0003f85270 */
[----:B------:R-:W-:Y:S05]  /*b1e0*/  @!P4 BRA `(.L_x_488) ;  /* 0x0000000c00e0c947 */ /* 0x000fea0003800000 */
[----:B0--3--:R-:W3:Y:S01]  /*b1f0*/  LDL R40, [R1+0x18] ;  /* 0x0000180001287983 */ /* 0x009ee20000100800 */
[----:B------:R-:W-:Y:S01]  /*b200*/  IADD3 R53, P4, P5, R116, R142, R27 ;  /* 0x0000008e74357210 */ /* 0x000fe20007d9e01b */
[----:B------:R-:W-:Y:S03]  /*b210*/  BSSY B2, `(.L_x_497) ;  /* 0x00000eb000027945 */ /* 0x000fe60003800000 */
[----:B------:R-:W-:Y:S02]  /*b220*/  IADD3.X R52, R0, R178, R30, P4, P5 ;  /* 0x000000b200347210 */ /* 0x000fe400027ea41e */
[----:B------:R-:W-:Y:S02]  /*b230*/  ISETP.GE.AND P4, PT, R170, R136, PT ;  /* 0x00000088aa00720c */ /* 0x000fe40003f86270 */
[----:B---3--:R-:W-:-:S04]  /*b240*/  LOP3.LUT P6, RZ, R40, 0x1, RZ, 0xc0, !PT ;  /* 0x0000000128ff7812 */ /* 0x008fc800078cc0ff */
[----:B------:R-:W-:-:S04]  /*b250*/  SEL R40, R97, R158, !P6 ;  /* 0x0000009e61287207 */ /* 0x000fc80007000000 */
[----:B------:R-:W-:-:S04]  /*b260*/  SHF.R.S32.HI R41, RZ, 0x1f, R40 ;  /* 0x0000001fff297819 */ /* 0x000fc80000011428 */
[----:B------:R-:W-:-:S04]  /*b270*/  LEA.HI R41, R41, R40, RZ, 0x5 ;  /* 0x0000002829297211 */ /* 0x000fc800078f28ff */
[----:B------:R-:W-:-:S04]  /*b280*/  LEA.HI.SX32 R41, R41, R26, 0x1b ;  /* 0x0000001a29297211 */ /* 0x000fc800078fdaff */
[----:B------:R-:W-:Y:S01]  /*b290*/  SHF.R.S32.HI R40, RZ, 0x1f, R41 ;  /* 0x0000001fff287819 */ /* 0x000fe20000011429 */
[----:B------:R-:W-:-:S03]  /*b2a0*/  IMAD.SHL.U32 R55, R41, 0x10, RZ ;  /* 0x0000001029377824 */ /* 0x000fc600078e00ff */
[----:B------:R-:W-:-:S04]  /*b2b0*/  LEA.HI R40, R40, R41, RZ, 0x2 ;  /* 0x0000002928287211 */ /* 0x000fc800078f10ff */
[----:B------:R-:W-:Y:S02]  /*b2c0*/  SHF.R.S32.HI R41, RZ, 0x2, R40 ;  /* 0x00000002ff297819 */ /* 0x000fe40000011428 */
[----:B------:R-:W-:-:S03]  /*b2d0*/  LOP3.LUT R40, R172, 0x30, R55, 0xf8, !PT ;  /* 0x00000030ac287812 */ /* 0x000fc600078ef837 */
[----:B------:R-:W-:Y:S01]  /*b2e0*/  IMAD R41, R41, 0x2800, R174 ;  /* 0x0000280029297824 */ /* 0x000fe200078e02ae */
[----:B------:R-:W-:-:S04]  /*b2f0*/  LOP3.LUT R40, R40, R173, RZ, 0x3c, !PT ;  /* 0x000000ad28287212 */ /* 0x000fc800078e3cff */
        /* <DEDUP_REMOVED lines=8> */
[----:B------:R-:W-:Y:S01]  /*b380*/  SHF.R.U32.HI R89, RZ, 0x8, R61 ;  /* 0x00000008ff597819 */ /* 0x000fe2000001163d */
[----:B-1----:R-:W-:Y:S01]  /*b390*/  IMAD.MOV.U32 R56, RZ, RZ, R44 ;  /* 0x000000ffff387224 */ /* 0x002fe200078e002c */
[----:B0-----:R-:W-:Y:S01]  /*b3a0*/  MOV R54, R40 ;  /* 0x0000002800367202 */ /* 0x001fe20000000f00 */
[----:B------:R-:W-:Y:S01]  /*b3b0*/  IMAD.MOV.U32 R48, RZ, RZ, R41 ;  /* 0x000000ffff307224 */ /* 0x000fe200078e0029 */
[----:B------:R-:W-:Y:S01]  /*b3c0*/  SHF.R.U32.HI R91, RZ, 0x10, R61 ;  /* 0x00000010ff5b7819 */ /* 0x000fe2000001163d */
[----:B------:R-:W-:Y:S01]  /*b3d0*/  IMAD.SHL.U32 R40, R89, 0x100, RZ ;  /* 0x0000010059287824 */ /* 0x000fe200078e00ff */
[----:B------:R-:W-:Y:S02]  /*b3e0*/  LOP3.LUT R57, R61, 0xff0000ff, RZ, 0xc0, !PT ;  /* 0xff0000ff3d397812 */ /* 0x000fe400078ec0ff */
[----:B------:R-:W-:Y:S02]  /*b3f0*/  SHF.R.U32.HI R61, RZ, 0x8, R63 ;  /* 0x00000008ff3d7819 */ /* 0x000fe4000001163f */
[----:B------:R-:W-:-:S02]  /*b400*/  SHF.R.U32.HI R88, RZ, 0x10, R49 ;  /* 0x00000010ff587819 */ /* 0x000fc40000011631 */
[----:B------:R-:W-:Y:S02]  /*b410*/  SHF.R.U32.HI R60, RZ, 0x8, R49 ;  /* 0x00000008ff3c7819 */ /* 0x000fe40000011631 */
[----:B------:R-:W-:Y:S01]  /*b420*/  LOP3.LUT R50, R49, 0xff0000ff, RZ, 0xc0, !PT ;  /* 0xff0000ff31327812 */ /* 0x000fe200078ec0ff */
[----:B------:R-:W-:Y:S01]  /*b430*/  IMAD.MOV.U32 R49, RZ, RZ, R42 ;  /* 0x000000ffff317224 */ /* 0x000fe200078e002a */
[----:B------:R-:W-:Y:S01]  /*b440*/  LOP3.LUT R57, R57, 0xff00, R40, 0xf8, !PT ;  /* 0x0000ff0039397812 */ /* 0x000fe200078ef828 */
[----:B------:R-:W-:Y:S01]  /*b450*/  IMAD.U32 R42, R91, 0x10000, RZ ;  /* 0x000100005b2a7824 */ /* 0x000fe200078e00ff */
[----:B------:R-:W-:Y:S01]  /*b460*/  LOP3.LUT R59, R63, 0xff0000ff, RZ, 0xc0, !PT ;  /* 0xff0000ff3f3b7812 */ /* 0x000fe200078ec0ff */
[----:B------:R-:W-:Y:S01]  /*b470*/  IMAD.SHL.U32 R41, R60, 0x100, RZ ;  /* 0x000001003c297824 */ /* 0x000fe200078e00ff */
[----:B------:R-:W-:Y:S02]  /*b480*/  SHF.R.U32.HI R58, RZ, 0x8, R51 ;  /* 0x00000008ff3a7819 */ /* 0x000fe40000011633 */
[----:B------:R-:W-:-:S02]  /*b490*/  SHF.L.U32 R40, R61, 0x8, RZ ;  /* 0x000000083d287819 */ /* 0x000fc400000006ff */
[----:B------:R-:W-:Y:S01]  /*b4a0*/  SHF.R.U32.HI R90, RZ, 0x10, R63 ;  /* 0x00000010ff5a7819 */ /* 0x000fe2000001163f */
[----:B------:R-:W-:Y:S01]  /*b4b0*/  IMAD.SHL.U32 R44, R58, 0x100, RZ ;  /* 0x000001003a2c7824 */ /* 0x000fe200078e00ff */
[----:B------:R-:W-:Y:S02]  /*b4c0*/  LOP3.LUT R59, R59, 0xff00, R40, 0xf8, !PT ;  /* 0x0000ff003b3b7812 */ /* 0x000fe400078ef828 */
[----:B------:R-:W-:Y:S02]  /*b4d0*/  SHF.R.U32.HI R62, RZ, 0x10, R51 ;  /* 0x00000010ff3e7819 */ /* 0x000fe40000011633 */
[----:B------:R-:W-:Y:S02]  /*b4e0*/  LOP3.LUT R42, R57, 0xff0000, R42, 0xf8, !PT ;  /* 0x00ff0000392a7812 */ /* 0x000fe400078ef82a */
[----:B------:R-:W-:Y:S01]  /*b4f0*/  SHF.L.U32 R40, R90, 0x10, RZ ;  /* 0x000000105a287819 */ /* 0x000fe200000006ff */
[----:B------:R-:W-:Y:S01]  /*b500*/  IMAD.U32 R62, R62, 0x10000, RZ ;  /* 0x000100003e3e7824 */ /* 0x000fe200078e00ff */
[----:B------:R-:W-:-:S02]  /*b510*/  LOP3.LUT R51, R51, 0xff0000ff, RZ, 0xc0, !PT ;  /* 0xff0000ff33337812 */ /* 0x000fc400078ec0ff */
[-C--:B------:R-:W-:Y:S02]  /*b520*/  F2FP.F16.E4M3.UNPACK_B R61, R167.reuse.H1 ;  /* 0x000000a7ff3d723e */ /* 0x080fe400030006ff */
[----:B------:R-:W-:Y:S02]  /*b530*/  F2FP.F16.E4M3.UNPACK_B R58, R56.H1 ;  /* 0x00000038ff3a723e */ /* 0x000fe400030006ff */
[----:B------:R-:W-:Y:S02]  /*b540*/  F2FP.F16.E4M3.UNPACK_B R57, R54.H1 ;  /* 0x00000036ff39723e */ /* 0x000fe400030006ff */
[----:B------:R-:W-:Y:S02]  /*b550*/  LOP3.LUT R40, R59, 0xff0000, R40, 0xf8, !PT ;  /* 0x00ff00003b287812 */ /* 0x000fe400078ef828 */
[----:B------:R-:W-:Y:S01]  /*b560*/  LOP3.LUT R63, R50, 0xff00, R41, 0xf8, !PT ;  /* 0x0000ff00323f7812 */ /* 0x000fe200078ef829 */
[----:B------:R-:W-:Y:S01]  /*b570*/  HADD2.F32 R41, -RZ, R61.H0_H0 ;  /* 0x2000003dff297230 */ /* 0x000fe20000004100 */
[----:B------:R-:W-:Y:S01]  /*b580*/  LOP3.LUT R89, R51, 0xff00, R44, 0xf8, !PT ;  /* 0x0000ff0033597812 */ /* 0x000fe200078ef82c */
[----:B------:R-:W-:Y:S01]  /*b590*/  HADD2.F32 R51, -RZ, R58.H0_H0 ;  /* 0x2000003aff337230 */ /* 0x000fe20000004100 */
[----:B------:R-:W-:Y:S01]  /*b5a0*/  F2FP.F16.E4M3.UNPACK_B R59, R176.H1 ;  /* 0x000000b0ff3b723e */ /* 0x000fe200030006ff */
[----:B------:R-:W-:Y:S01]  /*b5b0*/  HADD2.F32 R50, -RZ, R57.H0_H0 ;  /* 0x20000039ff327230 */ /* 0x000fe20000004100 */
[----:B------:R-:W-:Y:S01]  /*b5c0*/  F2FP.F16.E4M3.UNPACK_B R167, R167 ;  /* 0x000000a7ffa7723e */ /* 0x000fe200020006ff */
[----:B------:R-:W-:-:S02]  /*b5d0*/  IMAD.U32 R44, R88, 0x10000, RZ ;  /* 0x00010000582c7824 */ /* 0x000fc400078e00ff */
[-C--:B------:R-:W-:Y:S01]  /*b5e0*/  FMUL.FTZ R91, R51, R41.reuse ;  /* 0x00000029335b7220 */ /* 0x080fe20000410000 */
[----:B------:R-:W-:Y:S02]  /*b5f0*/  HADD2.F32 R60, -RZ, R59.H0_H0 ;  /* 0x2000003bff3c7230 */ /* 0x000fe40000004100 */
[C---:B------:R-:W-:Y:S01]  /*b600*/  FMUL.FTZ R88, R50.reuse, R41 ;  /* 0x0000002932587220 */ /* 0x040fe20000410000 */
[----:B------:R-:W-:Y:S01]  /*b610*/  LOP3.LUT R41, R89, 0xff0000, R62, 0xf8, !PT ;  /* 0x00ff000059297812 */ /* 0x000fe200078ef83e */
[----:B------:R-:W-:Y:S01]  /*b620*/  HADD2.F32 R57, -RZ, R57.H1_H1 ;  /* 0x30000039ff397230 */ /* 0x000fe20000004100 */
[----:B------:R-:W-:Y:S01]  /*b630*/  F2FP.F16.E4M3.UNPACK_B R176, R176 ;  /* 0x000000b0ffb0723e */ /* 0x000fe200020006ff */
[-C--:B------:R-:W-:Y:S01]  /*b640*/  FFMA.FTZ R50, R50, R60.reuse, -R91 ;  /* 0x0000003c32327223 */ /* 0x080fe2000001085b */
[----:B------:R-:W-:Y:S01]  /*b650*/  FFMA.FTZ R51, R51, R60, R88 ;  /* 0x0000003c33337223 */ /* 0x000fe20000010058 */
[----:B------:R-:W-:Y:S01]  /*b660*/  HADD2.F32 R60, -RZ, R61.H1_H1 ;  /* 0x3000003dff3c7230 */ /* 0x000fe20000004100 */
[----:B------:R-:W-:Y:S01]  /*b670*/  LOP3.LUT R44, R63, 0xff0000, R44, 0xf8, !PT ;  /* 0x00ff00003f2c7812 */ /* 0x000fe200078ef82c */
[----:B------:R-:W-:Y:S01]  /*b680*/  HADD2.F32 R61, -RZ, R58.H1_H1 ;  /* 0x3000003aff3d7230 */ /* 0x000fe20000004100 */
[----:B------:R-:W-:Y:S01]  /*b690*/  F2FP.F16.E4M3.UNPACK_B R58, R56 ;  /* 0x00000038ff3a723e */ /* 0x000fe200020006ff */
[----:B------:R-:W-:Y:S01]  /*b6a0*/  HADD2.F32 R62, -RZ, R59.H1_H1 ;  /* 0x3000003bff3e7230 */ /* 0x000fe20000004100 */
[----:B------:R-:W-:Y:S01]  /*b6b0*/  F2FP.F16.E4M3.UNPACK_B R59, R54 ;  /* 0x00000036ff3b723e */ /* 0x000fe200020006ff */
[-C--:B------:R-:W-:Y:S01]  /*b6c0*/  FMUL.FTZ R88, R57, R60.reuse ;  /* 0x0000003c39587220 */ /* 0x080fe20000410000 */
[----:B------:R-:W-:Y:S01]  /*b6d0*/  FMUL.FTZ R54, R61, R60 ;  /* 0x0000003c3d367220 */ /* 0x000fe20000410000 */
[----:B------:R-:W-:Y:S01]  /*b6e0*/  HADD2.F32 R89, -RZ, R167.H0_H0 ;  /* 0x200000a7ff597230 */ /* 0x000fe20000004100 */
[----:B------:R-:W-:Y:S01]  /*b6f0*/  F2FP.F16.E4M3.UNPACK_B R90, R166.H1 ;  /* 0x000000a6ff5a723e */ /* 0x000fe200030006ff */
[----:B------:R-:W-:-:S02]  /*b700*/  HADD2.F32 R60, -RZ, R58.H0_H0 ;  /* 0x2000003aff3c7230 */ /* 0x000fc40000004100 */
[-C--:B------:R-:W-:Y:S01]  /*b710*/  FFMA.FTZ R57, R57, R62.reuse, -R54 ;  /* 0x0000003e39397223 */ /* 0x080fe20000010836 */
[----:B------:R-:W-:Y:S02]  /*b720*/  HADD2.F32 R56, -RZ, R59.H0_H0 ;  /* 0x2000003bff387230 */ /* 0x000fe40000004100 */
[----:B------:R-:W-:Y:S01]  /*b730*/  FFMA.FTZ R54, R61, R62, R88 ;  /* 0x0000003e3d367223 */ /* 0x000fe20000010058 */
[----:B------:R-:W-:Y:S02]  /*b740*/  HADD2.F32 R63, -RZ, R176.H0_H0 ;  /* 0x200000b0ff3f7230 */ /* 0x000fe40000004100 */
[-C--:B------:R-:W-:Y:S01]  /*b750*/  FMUL.FTZ R91, R60, R89.reuse ;  /* 0x000000593c5b7220 */ /* 0x080fe20000410000 */
[----:B------:R-:W-:Y:S02]  /*b760*/  HADD2.F32 R62, -RZ, R167.H1_H1 ;  /* 0x300000a7ff3e7230 */ /* 0x000fe40000004100 */
[----:B------:R-:W-:Y:S01]  /*b770*/  FMUL.FTZ R89, R56, R89 ;  /* 0x0000005938597220 */ /* 0x000fe20000410000 */
[----:B------:R-:W-:-:S02]  /*b780*/  HADD2.F32 R61, -RZ, R58.H1_H1 ;  /* 0x3000003aff3d7230 */ /* 0x000fc40000004100 */
[-C--:B------:R-:W-:Y:S01]  /*b790*/  FFMA.FTZ R56, R56, R63.reuse, -R91 ;  /* 0x0000003f38387223 */ /* 0x080fe2000001085b */
[----:B------:R-:W-:Y:S02]  /*b7a0*/  HADD2.F32 R59, -RZ, R59.H1_H1 ;  /* 0x3000003bff3b7230 */ /* 0x000fe40000004100 */
[----:B------:R-:W-:Y:S01]  /*b7b0*/  FFMA.FTZ R58, R60, R63, R89 ;  /* 0x0000003f3c3a7223 */ /* 0x000fe20000010059 */
[----:B------:R-:W-:Y:S02]  /*b7c0*/  HADD2.F32 R176, -RZ, R176.H1_H1 ;  /* 0x300000b0ffb07230 */ /* 0x000fe40000004100 */
[----:B------:R-:W-:Y:S01]  /*b7d0*/  FMUL.FTZ R60, R61, R62 ;  /* 0x0000003e3d3c7220 */ /* 0x000fe20000410000 */
[----:B------:R-:W-:Y:S01]  /*b7e0*/  F2FP.F16.E4M3.UNPACK_B R63, R46.H1 ;  /* 0x0000002eff3f723e */ /* 0x000fe200030006ff */
[C---:B------:R-:W-:Y:S01]  /*b7f0*/  FMUL.FTZ R62, R59.reuse, R62 ;  /* 0x0000003e3b3e7220 */ /* 0x040fe20000410000 */
[----:B------:R-:W-:Y:S01]  /*b800*/  F2FP.F16.E4M3.UNPACK_B R89, R177.H1 ;  /* 0x000000b1ff59723e */ /* 0x000fe200030006ff */
[----:B------:R-:W-:Y:S01]  /*b810*/  FFMA.FTZ R59, R59, R176, -R60 ;  /* 0x000000b03b3b7223 */ /* 0x000fe2000001083c */
[----:B------:R-:W-:Y:S01]  /*b820*/  F2FP.F16.E4M3.UNPACK_B R60, R49.H1 ;  /* 0x00000031ff3c723e */ /* 0x000fe200030006ff */
[----:B------:R-:W-:-:S02]  /*b830*/  HADD2.F32 R93, -RZ, R90.H0_H0 ;  /* 0x2000005aff5d7230 */ /* 0x000fc40000004100 */
[----:B------:R-:W-:Y:S01]  /*b840*/  FFMA.FTZ R61, R61, R176, R62 ;  /* 0x000000b03d3d7223 */ /* 0x000fe2000001003e */
[--C-:B------:R-:W-:Y:S01]  /*b850*/  HADD2.F32 R88, -RZ, R63.reuse.H0_H0 ;  /* 0x2000003fff587230 */ /* 0x100fe20000004100 */
[----:B------:R-:W-:Y:S01]  /*b860*/  F2FP.F16.E4M3.UNPACK_B R166, R166 ;  /* 0x000000a6ffa6723e */ /* 0x000fe200020006ff */
[----:B------:R-:W-:Y:S01]  /*b870*/  HADD2.F32 R90, -RZ, R90.H1_H1 ;  /* 0x3000005aff5a7230 */ /* 0x000fe20000004100 */
[----:B------:R-:W-:Y:S01]  /*b880*/  F2FP.F16.E4M3.UNPACK_B R49, R49 ;  /* 0x00000031ff31723e */ /* 0x000fe200020006ff */
[----:B------:R-:W-:Y:S02]  /*b890*/  HADD2.F32 R63, -RZ, R63.H1_H1 ;  /* 0x3000003fff3f7230 */ /* 0x000fe40000004100 */
[----:B------:R-:W-:Y:S01]  /*b8a0*/  FMUL.FTZ R95, R88, R93 ;  /* 0x0000005d585f7220 */ /* 0x000fe20000410000 */
[----:B------:R-:W-:Y:S01]  /*b8b0*/  HADD2.F32 R62, -RZ, R60.H0_H0 ;  /* 0x2000003cff3e7230 */ /* 0x000fe20000004100 */
[----:B------:R-:W-:Y:S01]  /*b8c0*/  F2FP.F16.E4M3.UNPACK_B R177, R177 ;  /* 0x000000b1ffb1723e */ /* 0x000fe200020006ff */
[----:B------:R-:W-:-:S02]  /*b8d0*/  HADD2.F32 R91, -RZ, R89.H0_H0 ;  /* 0x20000059ff5b7230 */ /* 0x000fc40000004100 */
[----:B------:R-:W-:Y:S01]  /*b8e0*/  FMUL.FTZ R167, R63, R90 ;  /* 0x0000005a3fa77220 */ /* 0x000fe20000410000 */
[----:B------:R-:W-:Y:S02]  /*b8f0*/  HADD2.F32 R60, -RZ, R60.H1_H1 ;  /* 0x3000003cff3c7230 */ /* 0x000fe40000004100 */
[C---:B------:R-:W-:Y:S01]  /*b900*/  FMUL.FTZ R93, R62.reuse, R93 ;  /* 0x0000005d3e5d7220 */ /* 0x040fe20000410000 */
[----:B------:R-:W-:Y:S02]  /*b910*/  HADD2.F32 R89, -RZ, R89.H1_H1 ;  /* 0x30000059ff597230 */ /* 0x000fe40000004100 */
[-C--:B------:R-:W-:Y:S01]  /*b920*/  FFMA.FTZ R95, R62, R91.reuse, -R95 ;  /* 0x0000005b3e5f7223 */ /* 0x080fe2000001085f */
[----:B------:R-:W-:Y:S01]  /*b930*/  F2FP.SATFINITE.E4M3.F32.PACK_AB_MERGE_C R50, R57, R50, RZ ;  /* 0x000000323932723e */ /* 0x000fe200048070ff */
[----:B------:R-:W-:Y:S01]  /*b940*/  FMUL.FTZ R62, R60, R90 ;  /* 0x0000005a3c3e7220 */ /* 0x000fe20000410000 */
[----:B------:R-:W-:Y:S01]  /*b950*/  FFMA.FTZ R90, R88, R91, R93 ;  /* 0x0000005b585a7223 */ /* 0x000fe2000001005d */
[-C--:B------:R-:W-:Y:S01]  /*b960*/  FFMA.FTZ R92, R60, R89.reuse, -R167 ;  /* 0x000000593c5c7223 */ /* 0x080fe200000108a7 */
[----:B------:R-:W-:Y:S01]  /*b970*/  F2FP.F16.E4M3.UNPACK_B R60, R46 ;  /* 0x0000002eff3c723e */ /* 0x000fe200020006ff */
[----:B------:R-:W-:Y:S01]  /*b980*/  FFMA.FTZ R167, R63, R89, R62 ;  /* 0x000000593fa77223 */ /* 0x000fe2000001003e */
[----:B------:R-:W-:Y:S01]  /*b990*/  HADD2.F32 R89, -RZ, R166.H0_H0 ;  /* 0x200000a6ff597230 */ /* 0x000fe20000004100 */
[----:B------:R-:W-:Y:S01]  /*b9a0*/  F2FP.SATFINITE.E4M3.F32.PACK_AB_MERGE_C R54, R54, R51, RZ ;  /* 0x000000333636723e */ /* 0x000fe200048070ff */
[----:B------:R-:W-:Y:S01]  /*b9b0*/  HADD2.F32 R46, -RZ, R49.H0_H0 ;  /* 0x20000031ff2e7230 */ /* 0x000fe20000004100 */
[----:B------:R-:W-:Y:S01]  /*b9c0*/  F2FP.F16.E4M3.UNPACK_B R57, R45 ;  /* 0x0000002dff39723e */ /* 0x000fe200020006ff */
[----:B------:R-:W-:Y:S01]  /*b9d0*/  HADD2.F32 R62, -RZ, R60.H0_H0 ;  /* 0x2000003cff3e7230 */ /* 0x000fe20000004100 */
[----:B------:R-:W-:Y:S01]  /*b9e0*/  F2FP.SATFINITE.E4M3.F32.PACK_AB_MERGE_C R51, R59, R56, R50 ;  /* 0x000000383b33723e */ /* 0x000fe20004807032 */
[----:B------:R-:W-:Y:S01]  /*b9f0*/  HADD2.F32 R63, -RZ, R177.H0_H0 ;  /* 0x200000b1ff3f7230 */ /* 0x000fe20000004100 */
[----:B------:R-:W-:Y:S01]  /*ba00*/  F2FP.F16.E4M3.UNPACK_B R56, R48 ;  /* 0x00000030ff38723e */ /* 0x000fe200020006ff */
[----:B------:R-:W-:-:S02]  /*ba10*/  HADD2.F32 R166, -RZ, R166.H1_H1 ;  /* 0x300000a6ffa67230 */ /* 0x000fc40000004100 */
[-C--:B------:R-:W-:Y:S01]  /*ba20*/  FMUL.FTZ R91, R62, R89.reuse ;  /* 0x000000593e5b7220 */ /* 0x080fe20000410000 */
[----:B------:R-:W-:Y:S02]  /*ba30*/  HADD2.F32 R49, -RZ, R49.H1_H1 ;  /* 0x30000031ff317230 */ /* 0x000fe40000004100 */
[C---:B------:R-:W-:Y:S01]  /*ba40*/  FMUL.FTZ R89, R46.reuse, R89 ;  /* 0x000000592e597220 */ /* 0x040fe20000410000 */
[----:B------:R-:W-:Y:S02]  /*ba50*/  HADD2.F32 R60, -RZ, R60.H1_H1 ;  /* 0x3000003cff3c7230 */ /* 0x000fe40000004100 */
[-C--:B------:R-:W-:Y:S01]  /*ba60*/  FFMA.FTZ R91, R46, R63.reuse, -R91 ;  /* 0x0000003f2e5b7223 */ /* 0x080fe2000001085b */
[----:B------:R-:W-:Y:S02]  /*ba70*/  HADD2.F32 R177, -RZ, R177.H1_H1 ;  /* 0x300000b1ffb17230 */ /* 0x000fe40000004100 */
[----:B------:R-:W-:Y:S01]  /*ba80*/  FFMA.FTZ R46, R62, R63, R89 ;  /* 0x0000003f3e2e7223 */ /* 0x000fe20000010059 */
[----:B------:R-:W-:Y:S01]  /*ba90*/  FMUL.FTZ R93, R49, R166 ;  /* 0x000000a6315d7220 */ /* 0x000fe20000410000 */
[----:B------:R-:W-:Y:S01]  /*baa0*/  F2FP.F16.E4M3.UNPACK_B R62, R44 ;  /* 0x0000002cff3e723e */ /* 0x000fe200020006ff */
[C---:B------:R-:W-:Y:S01]  /*bab0*/  FMUL.FTZ R88, R60.reuse, R166 ;  /* 0x000000a63c587220 */ /* 0x040fe20000410000 */
[----:B------:R-:W-:Y:S01]  /*bac0*/  F2FP.SATFINITE.E4M3.F32.PACK_AB_MERGE_C R50, R61, R58, R54 ;  /* 0x0000003a3d32723e */ /* 0x000fe20004807036 */
[----:B------:R-:W-:Y:S01]  /*bad0*/  FFMA.FTZ R93, R60, R177, R93 ;  /* 0x000000b13c5d7223 */ /* 0x000fe2000001005d */
[----:B------:R-:W-:Y:S01]  /*bae0*/  HADD2.F32 R58, -RZ, R57.H0_H0 ;  /* 0x20000039ff3a7230 */ /* 0x000fe20000004100 */
[----:B------:R-:W-:Y:S01]  /*baf0*/  F2FP.F16.E4M3.UNPACK_B R60, R42 ;  /* 0x0000002aff3c723e */ /* 0x000fe200020006ff */
[----:B------:R-:W-:-:S02]  /*bb00*/  HADD2.F32 R63, -RZ, R62.H0_H0 ;  /* 0x2000003eff3f7230 */ /* 0x000fc40000004100 */
[----:B------:R-:W-:Y:S01]  /*bb10*/  FFMA.FTZ R88, R49, R177, -R88 ;  /* 0x000000b131587223 */ /* 0x000fe20000010858 */
[----:B------:R-:W-:Y:S01]  /*bb20*/  HADD2.F32 R54, -RZ, R56.H0_H0 ;  /* 0x20000038ff367230 */ /* 0x000fe20000004100 */
[----:B------:R-:W-:Y:S01]  /*bb30*/  F2FP.SATFINITE.E4M3.F32.PACK_AB_MERGE_C R49, R92, R95, RZ ;  /* 0x0000005f5c31723e */ /* 0x000fe200048070ff */
[----:B------:R-:W-:Y:S02]  /*bb40*/  HADD2.F32 R61, -RZ, R60.H0_H0 ;  /* 0x2000003cff3d7230 */ /* 0x000fe40000004100 */
[-C--:B------:R-:W-:Y:S01]  /*bb50*/  FMUL.FTZ R89, R58, R63.reuse ;  /* 0x0000003f3a597220 */ /* 0x080fe20000410000 */
[----:B------:R-:W-:Y:S02]  /*bb60*/  HADD2.F32 R59, -RZ, R57.H1_H1 ;  /* 0x30000039ff3b7230 */ /* 0x000fe40000004100 */
[----:B------:R-:W-:Y:S01]  /*bb70*/  FMUL.FTZ R63, R54, R63 ;  /* 0x0000003f363f7220 */ /* 0x000fe20000410000 */
[----:B------:R-:W-:Y:S01]  /*bb80*/  HADD2.F32 R62, -RZ, R62.H1_H1 ;  /* 0x3000003eff3e7230 */ /* 0x000fe20000004100 */
[----:B------:R-:W-:Y:S01]  /*bb90*/  F2FP.SATFINITE.E4M3.F32.PACK_AB_MERGE_C R49, R88, R91, R49 ;  /* 0x0000005b5831723e */ /* 0x000fe20004807031 */
[----:B------:R-:W-:-:S02]  /*bba0*/  HADD2.F32 R57, -RZ, R56.H1_H1 ;  /* 0x30000038ff397230 */ /* 0x000fc40000004100 */
[-C--:B------:R-:W-:Y:S01]  /*bbb0*/  FFMA.FTZ R54, R54, R61.reuse, -R89 ;  /* 0x0000003d36367223 */ /* 0x080fe20000010859 */
[----:B------:R-:W-:Y:S02]  /*bbc0*/  HADD2.F32 R60, -RZ, R60.H1_H1 ;  /* 0x3000003cff3c7230 */ /* 0x000fe40000004100 */
[----:B------:R-:W-:Y:S01]  /*bbd0*/  FFMA.FTZ R56, R58, R61, R63 ;  /* 0x0000003d3a387223 */ /* 0x000fe2000001003f */
[-C--:B------:R-:W-:Y:S01]  /*bbe0*/  FMUL.FTZ R88, R59, R62.reuse ;  /* 0x0000003e3b587220 */ /* 0x080fe20000410000 */
[C---:B------:R-:W-:Y:S01]  /*bbf0*/  FMUL.FTZ R62, R57.reuse, R62 ;  /* 0x0000003e393e7220 */ /* 0x040fe20000410000 */
[----:B------:R-:W-:Y:S02]  /*bc00*/  F2FP.F16.E4M3.UNPACK_B R58, R45.H1 ;  /* 0x0000002dff3a723e */ /* 0x000fe400030006ff */
[----:B------:R-:W-:Y:S01]  /*bc10*/  F2FP.F16.E4M3.UNPACK_B R61, R44.H1 ;  /* 0x0000002cff3d723e */ /* 0x000fe200030006ff */
[----:B------:R-:W-:Y:S01]  /*bc20*/  FFMA.FTZ R45, R57, R60, -R88 ;  /* 0x0000003c392d7223 */ /* 0x000fe20000010858 */
[----:B------:R-:W-:Y:S01]  /*bc30*/  F2FP.F16.E4M3.UNPACK_B R48, R48.H1 ;  /* 0x00000030ff30723e */ /* 0x000fe200030006ff */
[----:B------:R-:W-:Y:S01]  /*bc40*/  FFMA.FTZ R57, R59, R60, R62 ;  /* 0x0000003c3b397223 */ /* 0x000fe2000001003e */
[----:B------:R-:W-:Y:S01]  /*bc50*/  F2FP.F16.E4M3.UNPACK_B R42, R42.H1 ;  /* 0x0000002aff2a723e */ /* 0x000fe200030006ff */
[----:B------:R-:W-:Y:S01]  /*bc60*/  HADD2.F32 R59, -RZ, R58.H0_H0 ;  /* 0x2000003aff3b7230 */ /* 0x000fe20000004100 */
[----:B------:R-:W-:Y:S01]  /*bc70*/  F2FP.SATFINITE.E4M3.F32.PACK_AB_MERGE_C R90, R167, R90, RZ ;  /* 0x0000005aa75a723e */ /* 0x000fe200048070ff */
[----:B------:R-:W-:-:S02]  /*bc80*/  HADD2.F32 R62, -RZ, R61.H0_H0 ;  /* 0x2000003dff3e7230 */ /* 0x000fc40000004100 */
[----:B------:R-:W-:Y:S01]  /*bc90*/  HADD2.F32 R44, -RZ, R48.H0_H0 ;  /* 0x20000030ff2c7230 */ /* 0x000fe20000004100 */
[----:B------:R-:W-:Y:S01]  /*bca0*/  F2FP.SATFINITE.E4M3.F32.PACK_AB_MERGE_C R46, R93, R46, R90 ;  /* 0x0000002e5d2e723e */ /* 0x000fe2000480705a */
[----:B------:R-:W-:Y:S02]  /*bcb0*/  HADD2.F32 R58, -RZ, R58.H1_H1 ;  /* 0x3000003aff3a7230 */ /* 0x000fe40000004100 */
[-C--:B------:R-:W-:Y:S01]  /*bcc0*/  FMUL.FTZ R89, R59, R62.reuse ;  /* 0x0000003e3b597220 */ /* 0x080fe20000410000 */
[----:B------:R-:W-:Y:S02]  /*bcd0*/  HADD2.F32 R63, -RZ, R61.H1_H1 ;  /* 0x3000003dff3f7230 */ /* 0x000fe40000004100 */
[----:B------:R-:W-:Y:S01]  /*bce0*/  FMUL.FTZ R62, R44, R62 ;  /* 0x0000003e2c3e7220 */ /* 0x000fe20000410000 */
[----:B------:R-:W-:Y:S01]  /*bcf0*/  HADD2.F32 R60, -RZ, R42.H0_H0 ;  /* 0x2000002aff3c7230 */ /* 0x000fe20000004100 */
[----:B------:R-:W-:Y:S01]  /*bd00*/  F2FP.F16.E4M3.UNPACK_B R90, R41.H1 ;  /* 0x00000029ff5a723e */ /* 0x000fe200030006ff */
[----:B------:R-:W-:-:S02]  /*bd10*/  HADD2.F32 R48, -RZ, R48.H1_H1 ;  /* 0x30000030ff307230 */ /* 0x000fc40000004100 */
[-C--:B------:R-:W-:Y:S01]  /*bd20*/  FMUL.FTZ R91, R58, R63.reuse ;  /* 0x0000003f3a5b7220 */ /* 0x080fe20000410000 */
[----:B------:R-:W-:Y:S02]  /*bd30*/  HADD2.F32 R61, -RZ, R42.H1_H1 ;  /* 0x3000002aff3d7230 */ /* 0x000fe40000004100 */
[-C--:B------:R-:W-:Y:S01]  /*bd40*/  FFMA.FTZ R42, R44, R60.reuse, -R89 ;  /* 0x0000003c2c2a7223 */ /* 0x080fe20000010859 */
[----:B------:R-:W-:Y:S01]  /*bd50*/  FFMA.FTZ R44, R59, R60, R62 ;  /* 0x0000003c3b2c7223 */ /* 0x000fe2000001003e */
[C---:B------:R-:W-:Y:S01]  /*bd60*/  FMUL.FTZ R63, R48.reuse, R63 ;  /* 0x0000003f303f7220 */ /* 0x040fe20000410000 */
[----:B------:R-:W-:Y:S01]  /*bd70*/  F2FP.F16.E4M3.UNPACK_B R59, R47 ;  /* 0x0000002fff3b723e */ /* 0x000fe200020006ff */
[----:B------:R-:W-:Y:S01]  /*bd80*/  FFMA.FTZ R93, R48, R61, -R91 ;  /* 0x0000003d305d7223 */ /* 0x000fe2000001085b */
[----:B------:R-:W-:Y:S01]  /*bd90*/  F2FP.F16.E4M3.UNPACK_B R60, R47.H1 ;  /* 0x0000002fff3c723e */ /* 0x000fe200030006ff */
[----:B------:R-:W-:Y:S01]  /*bda0*/  FFMA.FTZ R95, R58, R61, R63 ;  /* 0x0000003d3a5f7223 */ /* 0x000fe2000001003f */
[----:B------:R-:W-:Y:S01]  /*bdb0*/  F2FP.F16.E4M3.UNPACK_B R89, R41 ;  /* 0x00000029ff59723e */ /* 0x000fe200020006ff */
[----:B------:R-:W-:Y:S01]  /*bdc0*/  HADD2.F32 R61, -RZ, R59.H0_H0 ;  /* 0x2000003bff3d7230 */ /* 0x000fe20000004100 */
[-C--:B------:R-:W-:Y:S01]  /*bdd0*/  F2FP.F16.E4M3.UNPACK_B R48, R43.reuse ;  /* 0x0000002bff30723e */ /* 0x080fe200020006ff */
[----:B------:R-:W-:Y:S01]  /*bde0*/  HADD2.F32 R91, -RZ, R90.H0_H0 ;  /* 0x2000005aff5b7230 */ /* 0x000fe20000004100 */
[----:B------:R-:W-:Y:S01]  /*bdf0*/  F2FP.F16.E4M3.UNPACK_B R43, R43.H1 ;  /* 0x0000002bff2b723e */ /* 0x000fe200030006ff */
[----:B------:R-:W-:Y:S01]  /*be00*/  HADD2.F32 R92, -RZ, R89.H0_H0 ;  /* 0x20000059ff5c7230 */ /* 0x000fe20000004100 */
[-C--:B------:R-:W-:Y:S01]  /*be10*/  F2FP.F16.E4M3.UNPACK_B R41, R40.reuse ;  /* 0x00000028ff29723e */ /* 0x080fe200020006ff */
[----:B------:R-:W-:Y:S01]  /*be20*/  HADD2.F32 R47, -RZ, R48.H0_H0 ;  /* 0x20000030ff2f7230 */ /* 0x000fe20000004100 */
[----:B------:R-:W-:Y:S01]  /*be30*/  F2FP.F16.E4M3.UNPACK_B R62, R40.H1 ;  /* 0x00000028ff3e723e */ /* 0x000fe200030006ff */
[----:B------:R-:W-:-:S02]  /*be40*/  HADD2.F32 R40, -RZ, R60.H0_H0 ;  /* 0x2000003cff287230 */ /* 0x000fc40000004100 */
[-C--:B------:R-:W-:Y:S01]  /*be50*/  FMUL.FTZ R94, R61, R92.reuse ;  /* 0x0000005c3d5e7220 */ /* 0x080fe20000410000 */
[----:B------:R-:W-:Y:S02]  /*be60*/  HADD2.F32 R58, -RZ, R43.H0_H0 ;  /* 0x2000002bff3a7230 */ /* 0x000fe40000004100 */
[----:B------:R-:W-:Y:S01]  /*be70*/  FMUL.FTZ R92, R47, R92 ;  /* 0x0000005c2f5c7220 */ /* 0x000fe20000410000 */
[----:B------:R-:W-:Y:S02]  /*be80*/  HADD2.F32 R63, -RZ, R62.H0_H0 ;  /* 0x2000003eff3f7230 */ /* 0x000fe40000004100 */
[-C--:B------:R-:W-:Y:S01]  /*be90*/  FMUL.FTZ R167, R40, R91.reuse ;  /* 0x0000005b28a77220 */ /* 0x080fe20000410000 */
[----:B------:R-:W-:Y:S02]  /*bea0*/  HADD2.F32 R88, -RZ, R41.H0_H0 ;  /* 0x20000029ff587230 */ /* 0x000fe40000004100 */
[----:B------:R-:W-:Y:S01]  /*beb0*/  FMUL.FTZ R91, R58, R91 ;  /* 0x0000005b3a5b7220 */ /* 0x000fe20000410000 */
[----:B------:R-:W-:-:S02]  /*bec0*/  HADD2.F32 R60, -RZ, R60.H1_H1 ;  /* 0x3000003cff3c7230 */ /* 0x000fc40000004100 */
[----:B------:R-:W-:Y:S01]  /*bed0*/  FFMA.FTZ R167, R58, R63, -R167 ;  /* 0x0000003f3aa77223 */ /* 0x000fe200000108a7 */
[----:B------:R-:W-:Y:S02]  /*bee0*/  HADD2.F32 R90, -RZ, R90.H1_H1 ;  /* 0x3000005aff5a7230 */ /* 0x000fe40000004100 */
[-C--:B------:R-:W-:Y:S01]  /*bef0*/  FFMA.FTZ R92, R61, R88.reuse, R92 ;  /* 0x000000583d5c7223 */ /* 0x080fe2000001005c */
[----:B------:R-:W-:Y:S02]  /*bf00*/  HADD2.F32 R43, -RZ, R43.H1_H1 ;  /* 0x3000002bff2b7230 */ /* 0x000fe40000004100 */
[----:B------:R-:W-:Y:S01]  /*bf10*/  FFMA.FTZ R94, R47, R88, -R94 ;  /* 0x000000582f5e7223 */ /* 0x000fe2000001085e */
[----:B------:R-:W-:Y:S02]  /*bf20*/  HADD2.F32 R59, -RZ, R59.H1_H1 ;  /* 0x3000003bff3b7230 */ /* 0x000fe40000004100 */
[----:B------:R-:W-:Y:S01]  /*bf30*/  FMUL.FTZ R58, R60, R90 ;  /* 0x0000005a3c3a7220 */ /* 0x000fe20000410000 */
[----:B------:R-:W-:-:S02]  /*bf40*/  HADD2.F32 R89, -RZ, R89.H1_H1 ;  /* 0x30000059ff597230 */ /* 0x000fc40000004100 */
[----:B------:R-:W-:Y:S01]  /*bf50*/  FMUL.FTZ R61, R43, R90 ;  /* 0x0000005a2b3d7220 */ /* 0x000fe20000410000 */
[----:B------:R-:W-:Y:S02]  /*bf60*/  HADD2.F32 R62, -RZ, R62.H1_H1 ;  /* 0x3000003eff3e7230 */ /* 0x000fe40000004100 */
[----:B------:R-:W-:Y:S01]  /*bf70*/  FFMA.FTZ R91, R40, R63, R91 ;  /* 0x0000003f285b7223 */ /* 0x000fe2000001005b */
[----:B------:R-:W-:Y:S02]  /*bf80*/  HADD2.F32 R48, -RZ, R48.H1_H1 ;  /* 0x30000030ff307230 */ /* 0x000fe40000004100 */
[-C--:B------:R-:W-:Y:S01]  /*bf90*/  FMUL.FTZ R47, R59, R89.reuse ;  /* 0x000000593b2f7220 */ /* 0x080fe20000410000 */
[----:B------:R-:W-:Y:S02]  /*bfa0*/  HADD2.F32 R41, -RZ, R41.H1_H1 ;  /* 0x30000029ff297230 */ /* 0x000fe40000004100 */
[-C--:B------:R-:W-:Y:S01]  /*bfb0*/  FFMA.FTZ R58, R43, R62.reuse, -R58 ;  /* 0x0000003e2b3a7223 */ /* 0x080fe2000001083a */
[----:B------:R-:W-:Y:S01]  /*bfc0*/  FFMA.FTZ R60, R60, R62, R61 ;  /* 0x0000003e3c3c7223 */ /* 0x000fe2000001003d */
[C---:B------:R-:W-:Y:S01]  /*bfd0*/  FMUL.FTZ R40, R48.reuse, R89 ;  /* 0x0000005930287220 */ /* 0x040fe20000410000 */
[----:B------:R-:W-:Y:S01]  /*bfe0*/  F2FP.SATFINITE.E4M3.F32.PACK_AB_MERGE_C R42, R93, R42, RZ ;  /* 0x0000002a5d2a723e */ /* 0x000fe200048070ff */
[----:B------:R-:W-:Y:S01]  /*bff0*/  FFMA.FTZ R47, R48, R41, -R47 ;  /* 0x00000029302f7223 */ /* 0x000fe2000001082f */
[----:B------:R-:W-:Y:S01]  /*c000*/  F2FP.SATFINITE.E4M3.F32.PACK_AB_MERGE_C R58, R58, R167, RZ ;  /* 0x000000a73a3a723e */ /* 0x000fe200048070ff */
[----:B------:R-:W-:Y:S01]  /*c010*/  FFMA.FTZ R41, R59, R41, R40 ;  /* 0x000000293b297223 */ /* 0x000fe20000010028 */
[----:B------:R-:W-:Y:S01]  /*c020*/  F2FP.SATFINITE.E4M3.F32.PACK_AB_MERGE_C R60, R60, R91, RZ ;  /* 0x0000005b3c3c723e */ /* 0x000fe200048070ff */
[----:B------:R-:W-:Y:S01]  /*c030*/  IMAD.MOV.U32 R40, RZ, RZ, R51 ;  /* 0x000000ffff287224 */ /* 0x000fe200078e0033 */
[----:B------:R-:W-:-:S02]  /*c040*/  F2FP.SATFINITE.E4M3.F32.PACK_AB_MERGE_C R44, R95, R44, RZ ;  /* 0x0000002c5f2c723e */ /* 0x000fc400048070ff */
[----:B------:R-:W-:Y:S02]  /*c050*/  F2FP.SATFINITE.E4M3.F32.PACK_AB_MERGE_C R42, R45, R54, R42 ;  /* 0x000000362d2a723e */ /* 0x000fe4000480702a */
[----:B------:R-:W-:Y:S02]  /*c060*/  F2FP.SATFINITE.E4M3.F32.PACK_AB_MERGE_C R43, R47, R94, R58 ;  /* 0x0000005e2f2b723e */ /* 0x000fe4000480703a */
[----:B------:R-:W-:Y:S02]  /*c070*/  F2FP.SATFINITE.E4M3.F32.PACK_AB_MERGE_C R47, R41, R92, R60 ;  /* 0x0000005c292f723e */ /* 0x000fe4000480703c */
[----:B------:R-:W-:Y:S01]  /*c080*/  F2FP.SATFINITE.E4M3.F32.PACK_AB_MERGE_C R45, R57, R56, R44 ;  /* 0x00000038392d723e */ /* 0x000fe2000480702c */
[----:B------:R-:W-:Y:S01]  /*c090*/  IMAD.MOV.U32 R44, RZ, RZ, R50 ;  /* 0x000000ffff2c7224 */ /* 0x000fe200078e0032 */
[----:B------:R-:W-:Y:S01]  /*c0a0*/  MOV R41, R42 ;  /* 0x0000002a00297202 */ /* 0x000fe20000000f00 */
[----:B------:R-:W-:-:S07]  /*c0b0*/  IMAD.MOV.U32 R42, RZ, RZ, R49 ;  /* 0x000000ffff2a7224 */ /* 0x000fce00078e0031 */
.L_x_498:
[----:B------:R-:W-:Y:S05]  /*c0c0*/  BSYNC B2 ;  /* 0x0000000000027941 */ /* 0x000fea0003800000 */
.L_x_497:
[----:B------:R-:W-:-:S13]  /*c0d0*/  ISETP.GE.AND P4, PT, R55, R153, PT ;  /* 0x000000993700720c */ /* 0x000fda0003f86270 */
[--C-:B------:R-:W-:Y:S02]  /*c0e0*/  @!P4 SHF.R.S32.HI R49, RZ, 0x1f, R55.reuse ;  /* 0x0000001fff31c819 */ /* 0x100fe40000011437 */
[----:B------:R-:W-:-:S04]  /*c0f0*/  @!P4 IADD3 R51, P5, P6, R116, R142, R55 ;  /* 0x0000008e7433c210 */ /* 0x000fc80007ebe037 */
[----:B------:R-:W-:Y:S02]  /*c100*/  @!P4 IADD3.X R178, R0, R178, R49, P5, P6 ;  /* 0x000000b200b2c210 */ /* 0x000fe40002fec431 */
[----:B------:R-:W-:-:S05]  /*c110*/  IADD3 R48, P5, R53, R126, RZ ;  /* 0x0000007e35307210 */ /* 0x000fca0007fbe0ff */
[----:B------:R-:W-:Y:S01]  /*c120*/  IMAD.X R49, R52, 0x1, R127, P5 ;  /* 0x0000000134317824 */ /* 0x000fe200028e067f */
[----:B------:R-:W-:-:S04]  /*c130*/  @!P4 IADD3 R50, P5, R51, R126, RZ ;  /* 0x0000007e3332c210 */ /* 0x000fc80007fbe0ff */
[----:B------:R-:W-:Y:S01]  /*c140*/  @!P4 IADD3.X R51, R178, R127, RZ, P5, !PT ;  /* 0x0000007fb233c210 */ /* 0x000fe20002ffe4ff */
[----:B0-----:R4:W-:Y:S04]  /*c150*/  STG.E.128 desc[UR54][R48.64], R40 ;  /* 0x0000002830007986 */ /* 0x0019e8000c101d36 */
[----:B-1----:R4:W-:Y:S04]  /*c160*/  @!P4 STG.E.128 desc[UR54][R50.64], R44 ;  /* 0x0000002c3200c986 */ /* 0x0029e8000c101d36 */
.L_x_488:
[----:B------:R-:W-:Y:S05]  /*c170*/  BSYNC B1 ;  /* 0x0000000000017941 */ /* 0x000fea0003800000 */
.L_x_487:
[-C--:B0--34-:R-:W-:Y:S02]  /*c180*/  IMAD R40, R144, R138.reuse, RZ ;  /* 0x0000008a90287224 */ /* 0x099fe400078e02ff */
[----:B------:R-:W-:-:S04]  /*c190*/  IMAD.WIDE.U32 R140, R211, R138, R140 ;  /* 0x0000008ad38c7225 */ /* 0x000fc800078e008c */
[----:B------:R-:W-:Y:S01]  /*c1a0*/  IMAD R53, R211, R139, R40 ;  /* 0x0000008bd3357224 */ /* 0x000fe200078e0228 */
[----:B------:R-:W-:Y:S06]  /*c1b0*/  @P2 BRA `(.L_x_457) ;  /* 0x0000003000942947 */ /* 0x000fec0003800000 */
[----:B------:R-:W-:Y:S01]  /*c1c0*/  ISETP.NE.AND P2, PT, R32, RZ, PT ;  /* 0x000000ff2000720c */ /* 0x000fe20003f45270 */
[----:B------:R-:W-:Y:S01]  /*c1d0*/  BSSY B1, `(.L_x_499) ;  /* 0x00000f8000017945 */ /* 0x000fe20003800000 */
[----:B------:R-:W-:-:S11]  /*c1e0*/  IMAD.IADD R53, R141, 0x1, R53 ;  /* 0x000000018d357824 */ /* 0x000fd600078e0235 */
[----:B------:R-:W-:Y:S05]  /*c1f0*/  @!P2 BRA `(.L_x_500) ;  /* 0x0000000c00d4a947 */ /* 0x000fea0003800000 */
[----:B------:R-:W-:Y:S01]  /*c200*/  SEL R40, R97, R158, !P0 ;  /* 0x0000009e61287207 */ /* 0x000fe20004000000 */
[----:B------:R-:W-:Y:S01]  /*c210*/  BSSY B2, `(.L_x_501) ;  /* 0x00000f1000027945 */ /* 0x000fe20003800000 */
[----:B------:R-:W-:Y:S02]  /*c220*/  IADD3 R49, P2, P4, R116, R140, R20 ;  /* 0x0000008c74317210 */ /* 0x000fe40007c5e014 */
[----:B------:R-:W-:Y:S02]  /*c230*/  SHF.R.S32.HI R41, RZ, 0x1f, R40 ;  /* 0x0000001fff297819 */ /* 0x000fe40000011428 */
[----:B------:R-:W-:Y:S02]  /*c240*/  IADD3.X R42, R0, R53, R28, P2, P4 ;  /* 0x00000035002a7210 */ /* 0x000fe400017e841c */
[----:B------:R-:W-:-:S04]  /*c250*/  LEA.HI R40, R41, R40, RZ, 0x5 ;  /* 0x0000002829287211 */ /* 0x000fc800078f28ff */
[----:B------:R-:W-:-:S05]  /*c260*/  LEA.HI.SX32 R41, R40, R15, 0x1b ;  /* 0x0000000f28297211 */ /* 0x000fca00078fdaff */
[----:B------:R-:W-:-:S05]  /*c270*/  IMAD.SHL.U32 R43, R41, 0x10, RZ ;  /* 0x00000010292b7824 */ /* 0x000fca00078e00ff */
[----:B------:R-:W-:-:S13]  /*c280*/  ISETP.GE.AND P2, PT, R43, R153, PT ;  /* 0x000000992b00720c */ /* 0x000fda0003f46270 */
[--C-:B------:R-:W-:Y:S02]  /*c290*/  @!P2 SHF.R.S32.HI R40, RZ, 0x1f, R43.reuse ;  /* 0x0000001fff28a819 */ /* 0x100fe4000001142b */
[----:B------:R-:W-:-:S04]  /*c2a0*/  @!P2 IADD3 R51, P4, P5, R116, R140, R43 ;  /* 0x0000008c7433a210 */ /* 0x000fc80007d9e02b */
[----:B------:R-:W-:Y:S02]  /*c2b0*/  @!P2 IADD3.X R40, R0, R53, R40, P4, P5 ;  /* 0x000000350028a210 */ /* 0x000fe400027ea428 */
[----:B------:R-:W-:-:S05]  /*c2c0*/  IADD3 R48, P4, R49, R126, RZ ;  /* 0x0000007e31307210 */ /* 0x000fca0007f9e0ff */
[----:B------:R-:W-:Y:S01]  /*c2d0*/  IMAD.X R49, R42, 0x1, R127, P4 ;  /* 0x000000012a317824 */ /* 0x000fe200020e067f */
[----:B------:R-:W-:-:S04]  /*c2e0*/  @!P2 IADD3 R50, P4, R51, R126, RZ ;  /* 0x0000007e3332a210 */ /* 0x000fc80007f9e0ff */
[----:B------:R-:W-:Y:S02]  /*c2f0*/  @!P2 IADD3.X R51, R40, R127, RZ, P4, !PT ;  /* 0x0000007f2833a210 */ /* 0x000fe400027fe4ff */
[----:B------:R-:W-:Y:S02]  /*c300*/  SHF.R.S32.HI R40, RZ, 0x1f, R41 ;  /* 0x0000001fff287819 */ /* 0x000fe40000011429 */
[----:B------:R-:W-:Y:S02]  /*c310*/  ISETP.GE.AND P4, PT, R22, R136, PT ;  /* 0x000000881600720c */ /* 0x000fe40003f86270 */
[----:B------:R-:W-:Y:S02]  /*c320*/  LEA.HI R40, R40, R41, RZ, 0x2 ;  /* 0x0000002928287211 */ /* 0x000fe400078f10ff */
[----:B------:R-:W-:Y:S02]  /*c330*/  LOP3.LUT R41, R196, 0x30, R43, 0xf8, !PT ;  /* 0x00000030c4297812 */ /* 0x000fe400078ef82b */
[----:B------:R-:W-:-:S02]  /*c340*/  SHF.R.S32.HI R40, RZ, 0x2, R40 ;  /* 0x00000002ff287819 */ /* 0x000fc40000011428 */
        /* <DEDUP_REMOVED lines=10> */
[----:B------:R-:W-:Y:S01]  /*c3f0*/  SHF.R.U32.HI R54, RZ, 0x8, R77 ;  /* 0x00000008ff367819 */ /* 0x000fe2000001164d */
[----:B0-----:R-:W-:Y:S01]  /*c400*/  IMAD.MOV.U32 R57, RZ, RZ, R40 ;  /* 0x000000ffff397224 */ /* 0x001fe200078e0028 */
[----:B------:R-:W-:Y:S01]  /*c410*/  SHF.R.U32.HI R61, RZ, 0x8, R65 ;  /* 0x00000008ff3d7819 */ /* 0x000fe20000011641 */
[----:B-1----:R-:W-:Y:S01]  /*c420*/  IMAD.MOV.U32 R59, RZ, RZ, R44 ;  /* 0x000000ffff3b7224 */ /* 0x002fe200078e002c */
[----:B------:R-:W-:Y:S01]  /*c430*/  SHF.R.U32.HI R63, RZ, 0x8, R67 ;  /* 0x00000008ff3f7819 */ /* 0x000fe20000011643 */
[----:B------:R-:W-:Y:S01]  /*c440*/  IMAD.SHL.U32 R40, R54, 0x100, RZ ;  /* 0x0000010036287824 */ /* 0x000fe200078e00ff */
[----:B------:R-:W-:Y:S01]  /*c450*/  LOP3.LUT R55, R77, 0xff0000ff, RZ, 0xc0, !PT ;  /* 0xff0000ff4d377812 */ /* 0x000fe200078ec0ff */
[----:B------:R-:W-:Y:S01]  /*c460*/  IMAD.SHL.U32 R61, R61, 0x100, RZ ;  /* 0x000001003d3d7824 */ /* 0x000fe200078e00ff */
[----:B------:R-:W-:Y:S01]  /*c470*/  SHF.R.U32.HI R66, RZ, 0x10, R77 ;  /* 0x00000010ff427819 */ /* 0x000fe2000001164d */
[----:B------:R-:W-:Y:S01]  /*c480*/  IMAD.SHL.U32 R63, R63, 0x100, RZ ;  /* 0x000001003f3f7824 */ /* 0x000fe200078e00ff */
[----:B------:R-:W-:-:S02]  /*c490*/  SHF.R.U32.HI R64, RZ, 0x8, R79 ;  /* 0x00000008ff407819 */ /* 0x000fc4000001164f */
[----:B------:R-:W-:Y:S02]  /*c4a0*/  MOV R52, R41 ;  /* 0x0000002900347202 */ /* 0x000fe40000000f00 */
[----:B------:R-:W-:Y:S02]  /*c4b0*/  SHF.R.U32.HI R62, RZ, 0x10, R79 ;  /* 0x00000010ff3e7819 */ /* 0x000fe4000001164f */
[----:B------:R-:W-:Y:S01]  /*c4c0*/  LOP3.LUT R40, R55, 0xff00, R40, 0xf8, !PT ;  /* 0x0000ff0037287812 */ /* 0x000fe200078ef828 */
[----:B------:R-:W-:Y:S01]  /*c4d0*/  IMAD.SHL.U32 R55, R64, 0x100, RZ ;  /* 0x0000010040377824 */ /* 0x000fe200078e00ff */
[----:B------:R-:W-:Y:S02]  /*c4e0*/  SHF.L.U32 R41, R66, 0x10, RZ ;  /* 0x0000001042297819 */ /* 0x000fe400000006ff */
[----:B------:R-:W-:Y:S02]  /*c4f0*/  LOP3.LUT R58, R65, 0xff0000ff, RZ, 0xc0, !PT ;  /* 0xff0000ff413a7812 */ /* 0x000fe400078ec0ff */
[----:B------:R-:W-:-:S02]  /*c500*/  LOP3.LUT R60, R67, 0xff0000ff, RZ, 0xc0, !PT ;  /* 0xff0000ff433c7812 */ /* 0x000fc400078ec0ff */
[----:B------:R-:W-:Y:S02]  /*c510*/  LOP3.LUT R56, R79, 0xff0000ff, RZ, 0xc0, !PT ;  /* 0xff0000ff4f387812 */ /* 0x000fe400078ec0ff */
[----:B------:R-:W-:Y:S02]  /*c520*/  MOV R54, R42 ;  /* 0x0000002a00367202 */ /* 0x000fe40000000f00 */
[----:B------:R-:W-:Y:S01]  /*c530*/  LOP3.LUT R42, R40, 0xff0000, R41, 0xf8, !PT ;  /* 0x00ff0000282a7812 */ /* 0x000fe200078ef829 */
[----:B------:R-:W-:Y:S01]  /*c540*/  IMAD.U32 R40, R62, 0x10000, RZ ;  /* 0x000100003e287824 */ /* 0x000fe200078e00ff */
[----:B------:R-:W-:Y:S02]  /*c550*/  LOP3.LUT R44, R58, 0xff00, R61, 0xf8, !PT ;  /* 0x0000ff003a2c7812 */ /* 0x000fe400078ef83d */
[----:B------:R-:W-:Y:S02]  /*c560*/  LOP3.LUT R64, R60, 0xff00, R63, 0xf8, !PT ;  /* 0x0000ff003c407812 */ /* 0x000fe400078ef83f */
[----:B------:R-:W-:-:S02]  /*c570*/  LOP3.LUT R55, R56, 0xff00, R55, 0xf8, !PT ;  /* 0x0000ff0038377812 */ /* 0x000fc400078ef837 */
[----:B------:R-:W-:Y:S02]  /*c580*/  F2FP.F16.E4M3.UNPACK_B R63, R162.H1 ;  /* 0x000000a2ff3f723e */ /* 0x000fe400030006ff */
[----:B------:R-:W-:Y:S02]  /*c590*/  F2FP.F16.E4M3.UNPACK_B R60, R59.H1 ;  /* 0x0000003bff3c723e */ /* 0x000fe400030006ff */
[----:B------:R-:W-:Y:S02]  /*c5a0*/  F2FP.F16.E4M3.UNPACK_B R58, R57.H1 ;  /* 0x00000039ff3a723e */ /* 0x000fe400030006ff */
[----:B------:R-:W-:Y:S01]  /*c5b0*/  LOP3.LUT R41, R55, 0xff0000, R40, 0xf8, !PT ;  /* 0x00ff000037297812 */ /* 0x000fe200078ef828 */
[----:B------:R-:W-:Y:S01]  /*c5c0*/  HADD2.F32 R40, -RZ, R63.H0_H0 ;  /* 0x2000003fff287230 */ /* 0x000fe20000004100 */
[----:B------:R-:W-:Y:S01]  /*c5d0*/  F2FP.F16.E4M3.UNPACK_B R61, R164.H1 ;  /* 0x000000a4ff3d723e */ /* 0x000fe200030006ff */
[----:B------:R-:W-:Y:S01]  /*c5e0*/  HADD2.F32 R56, -RZ, R60.H0_H0 ;  /* 0x2000003cff387230 */ /* 0x000fe20000004100 */
[----:B------:R-:W-:Y:S01]  /*c5f0*/  SHF.R.U32.HI R67, RZ, 0x10, R67 ;  /* 0x00000010ff437819 */ /* 0x000fe20000011643 */
[----:B------:R-:W-:Y:S01]  /*c600*/  HADD2.F32 R55, -RZ, R58.H0_H0 ;  /* 0x2000003aff377230 */ /* 0x000fe20000004100 */
[----:B------:R-:W-:Y:S01]  /*c610*/  SHF.R.U32.HI R65, RZ, 0x10, R65 ;  /* 0x00000010ff417819 */ /* 0x000fe20000011641 */
[----:B------:R-:W-:-:S02]  /*c620*/  HADD2.F32 R62, -RZ, R61.H0_H0 ;  /* 0x2000003dff3e7230 */ /* 0x000fc40000004100 */
[CC--:B------:R-:W-:Y:S01]  /*c630*/  FMUL.FTZ R66, R56.reuse, R40.reuse ;  /* 0x0000002838427220 */ /* 0x0c0fe20000410000 */
[----:B------:R-:W-:Y:S02]  /*c640*/  IMAD.U32 R67, R67, 0x10000, RZ ;  /* 0x0001000043437824 */ /* 0x000fe400078e00ff */
[----:B------:R-:W-:Y:S01]  /*c650*/  FMUL.FTZ R77, R55, R40 ;  /* 0x00000028374d7220 */ /* 0x000fe20000410000 */
[----:B------:R-:W-:Y:S02]  /*c660*/  IMAD.U32 R65, R65, 0x10000, RZ ;  /* 0x0001000041417824 */ /* 0x000fe400078e00ff */
[-C--:B------:R-:W-:Y:S01]  /*c670*/  FFMA.FTZ R55, R55, R62.reuse, -R66 ;  /* 0x0000003e37377223 */ /* 0x080fe20000010842 */
[----:B------:R-:W-:Y:S02]  /*c680*/  HADD2.F32 R58, -RZ, R58.H1_H1 ;  /* 0x3000003aff3a7230 */ /* 0x000fe40000004100 */
        /* <DEDUP_REMOVED lines=8> */
[----:B------:R-:W-:Y:S01]  /*c710*/  F2FP.F16.E4M3.UNPACK_B R61, R57 ;  /* 0x00000039ff3d723e */ /* 0x000fe200020006ff */
[----:B------:R-:W-:Y:S01]  /*c720*/  FMUL.FTZ R57, R63, R62 ;  /* 0x0000003e3f397220 */ /* 0x000fe20000410000 */
[----:B------:R-:W-:Y:S01]  /*c730*/  LOP3.LUT R44, R44, 0xff0000, R65, 0xf8, !PT ;  /* 0x00ff00002c2c7812 */ /* 0x000fe200078ef841 */
[----:B------:R-:W-:Y:S01]  /*c740*/  HADD2.F32 R65, -RZ, R162.H0_H0 ;  /* 0x200000a2ff417230 */ /* 0x000fe20000004100 */
[----:B------:R-:W-:Y:S01]  /*c750*/  F2FP.F16.E4M3.UNPACK_B R164, R164 ;  /* 0x000000a4ffa4723e */ /* 0x000fe200020006ff */
        /* <DEDUP_REMOVED lines=19> */
[----:B------:R-:W-:Y:S01]  /*c890*/  HADD2.F32 R67, -RZ, R62.H0_H0 ;  /* 0x2000003eff437230 */ /* 0x000fe20000004100 */
[----:B------:R-:W-:Y:S01]  /*c8a0*/  F2FP.F16.E4M3.UNPACK_B R61, R54.H1 ;  /* 0x00000036ff3d723e */ /* 0x000fe200030006ff */
[----:B------:R-:W-:-:S02]  /*c8b0*/  HADD2.F32 R65, -RZ, R64.H0_H0 ;  /* 0x20000040ff417230 */ /* 0x000fc40000004100 */
[----:B------:R-:W-:Y:S01]  /*c8c0*/  FFMA.FTZ R77, R63, R164, R162 ;  /* 0x000000a43f4d7223 */ /* 0x000fe200000100a2 */
[----:B------:R-:W-:Y:S01]  /*c8d0*/  HADD2.F32 R76, -RZ, R62.H1_H1 ;  /* 0x3000003eff4c7230 */ /* 0x000fe20000004100 */
[----:B------:R-:W-:Y:S01]  /*c8e0*/  F2FP.F16.E4M3.UNPACK_B R163, R163 ;  /* 0x000000a3ffa3723e */ /* 0x000fe200020006ff */
[--C-:B------:R-:W-:Y:S02]  /*c8f0*/  HADD2.F32 R62, -RZ, R61.reuse.H0_H0 ;  /* 0x2000003dff3e7230 */ /* 0x100fe40000004100 */
[-C--:B------:R-:W-:Y:S01]  /*c900*/  FMUL.FTZ R79, R65, R67.reuse ;  /* 0x00000043414f7220 */ /* 0x080fe20000410000 */
[----:B------:R-:W-:Y:S01]  /*c910*/  HADD2.F32 R63, -RZ, R66.H0_H0 ;  /* 0x20000042ff3f7230 */ /* 0x000fe20000004100 */
[----:B------:R-:W-:Y:S01]  /*c920*/  F2FP.F16.E4M3.UNPACK_B R54, R54 ;  /* 0x00000036ff36723e */ /* 0x000fe200020006ff */
[----:B------:R-:W-:Y:S02]  /*c930*/  HADD2.F32 R64, -RZ, R64.H1_H1 ;  /* 0x30000040ff407230 */ /* 0x000fe40000004100 */
[----:B------:R-:W-:Y:S01]  /*c940*/  FMUL.FTZ R90, R62, R67 ;  /* 0x000000433e5a7220 */ /* 0x000fe20000410000 */
[----:B------:R-:W-:-:S02]  /*c950*/  HADD2.F32 R61, -RZ, R61.H1_H1 ;  /* 0x3000003dff3d7230 */ /* 0x000fc40000004100 */
[-C--:B------:R-:W-:Y:S01]  /*c960*/  FFMA.FTZ R88, R62, R63.reuse, -R79 ;  /* 0x0000003f3e587223 */ /* 0x080fe2000001084f */
[----:B------:R-:W-:Y:S02]  /*c970*/  HADD2.F32 R66, -RZ, R66.H1_H1 ;  /* 0x30000042ff427230 */ /* 0x000fe40000004100 */
[CC--:B------:R-:W-:Y:S01]  /*c980*/  FMUL.FTZ R62, R64.reuse, R76.reuse ;  /* 0x0000004c403e7220 */ /* 0x0c0fe20000410000 */
[----:B------:R-:W-:Y:S01]  /*c990*/  FFMA.FTZ R90, R65, R63, R90 ;  /* 0x0000003f415a7223 */ /* 0x000fe2000001005a */
[C---:B------:R-:W-:Y:S01]  /*c9a0*/  FMUL.FTZ R67, R61.reuse, R76 ;  /* 0x0000004c3d437220 */ /* 0x040fe20000410000 */
[----:B------:R-:W-:Y:S01]  /*c9b0*/  F2FP.F16.E4M3.UNPACK_B R165, R165 ;  /* 0x000000a5ffa5723e */ /* 0x000fe200020006ff */
[----:B------:R-:W-:Y:S01]  /*c9c0*/  FFMA.FTZ R89, R61, R66, -R62 ;  /* 0x000000423d597223 */ /* 0x000fe2000001083e */
[----:B------:R-:W-:Y:S01]  /*c9d0*/  F2FP.F16.E4M3.UNPACK_B R61, R46 ;  /* 0x0000002eff3d723e */ /* 0x000fe200020006ff */
[--C-:B------:R-:W-:Y:S02]  /*c9e0*/  HADD2.F32 R65, -RZ, R163.reuse.H0_H0 ;  /* 0x200000a3ff417230 */ /* 0x100fe40000004100 */
[----:B------:R-:W-:Y:S01]  /*c9f0*/  FFMA.FTZ R91, R64, R66, R67 ;  /* 0x00000042405b7223 */ /* 0x000fe20000010043 */
[----:B------:R-:W-:Y:S01]  /*ca00*/  HADD2.F32 R163, -RZ, R163.H1_H1 ;  /* 0x300000a3ffa37230 */ /* 0x000fe20000004100 */
[----:B------:R-:W-:Y:S01]  /*ca10*/  F2FP.SATFINITE.E4M3.F32.PACK_AB_MERGE_C R55, R58, R55, RZ ;  /* 0x000000373a37723e */ /* 0x000fe200048070ff */
[--C-:B------:R-:W-:Y:S01]  /*ca20*/  HADD2.F32 R62, -RZ, R61.reuse.H0_H0 ;  /* 0x2000003dff3e7230 */ /* 0x100fe20000004100 */
[----:B------:R-:W-:Y:S01]  /*ca30*/  F2FP.SATFINITE.E4M3.F32.PACK_AB_MERGE_C R57, R57, R56, RZ ;  /* 0x000000383939723e */ /* 0x000fe200048070ff */
[----:B------:R-:W-:Y:S01]  /*ca40*/  HADD2.F32 R46, -RZ, R54.H0_H0 ;  /* 0x20000036ff2e7230 */ /* 0x000fe20000004100 */
[----:B------:R-:W-:Y:S01]  /*ca50*/  F2FP.F16.E4M3.UNPACK_B R58, R52 ;  /* 0x00000034ff3a723e */ /* 0x000fe200020006ff */
[----:B------:R-:W-:-:S02]  /*ca60*/  HADD2.F32 R61, -RZ, R61.H1_H1 ;  /* 0x3000003dff3d7230 */ /* 0x000fc40000004100 */
[-C--:B------:R-:W-:Y:S01]  /*ca70*/  FMUL.FTZ R67, R62, R65.reuse ;  /* 0x000000413e437220 */ /* 0x080fe20000410000 */
[----:B------:R-:W-:Y:S02]  /*ca80*/  HADD2.F32 R54, -RZ, R54.H1_H1 ;  /* 0x30000036ff367230 */ /* 0x000fe40000004100 */
[----:B------:R-:W-:Y:S01]  /*ca90*/  FMUL.FTZ R65, R46, R65 ;  /* 0x000000412e417220 */ /* 0x000fe20000410000 */
[--C-:B------:R-:W-:Y:S02]  /*caa0*/  HADD2.F32 R63, -RZ, R165.reuse.H0_H0 ;  /* 0x200000a5ff3f7230 */ /* 0x100fe40000004100 */
[CC--:B------:R-:W-:Y:S01]  /*cab0*/  FMUL.FTZ R79, R61.reuse, R163.reuse ;  /* 0x000000a33d4f7220 */ /* 0x0c0fe20000410000 */
[----:B------:R-:W-:Y:S02]  /*cac0*/  HADD2.F32 R165, -RZ, R165.H1_H1 ;  /* 0x300000a5ffa57230 */ /* 0x000fe40000004100 */
[----:B------:R-:W-:Y:S01]  /*cad0*/  FMUL.FTZ R64, R54, R163 ;  /* 0x000000a336407220 */ /* 0x000fe20000410000 */
[----:B------:R-:W-:Y:S01]  /*cae0*/  F2FP.SATFINITE.E4M3.F32.PACK_AB_MERGE_C R56, R78, R59, R55 ;  /* 0x0000003b4e38723e */ /* 0x000fe20004807037 */
[-C--:B------:R-:W-:Y:S01]  /*caf0*/  FFMA.FTZ R67, R46, R63.reuse, -R67 ;  /* 0x0000003f2e437223 */ /* 0x080fe20000010843 */
[----:B------:R-:W-:Y:S01]  /*cb00*/  FFMA.FTZ R46, R62, R63, R65 ;  /* 0x0000003f3e2e7223 */ /* 0x000fe20000010041 */
[-C--:B------:R-:W-:Y:S01]  /*cb10*/  FFMA.FTZ R54, R54, R165.reuse, -R79 ;  /* 0x000000a536367223 */ /* 0x080fe2000001084f */
[----:B------:R-:W-:Y:S01]  /*cb20*/  FFMA.FTZ R165, R61, R165, R64 ;  /* 0x000000a53da57223 */ /* 0x000fe20000010040 */
[----:B------:R-:W-:-:S02]  /*cb30*/  F2FP.F16.E4M3.UNPACK_B R61, R45 ;  /* 0x0000002dff3d723e */ /* 0x000fc400020006ff */
[----:B------:R-:W-:Y:S02]  /*cb40*/  F2FP.F16.E4M3.UNPACK_B R65, R44 ;  /* 0x0000002cff41723e */ /* 0x000fe400020006ff */
[----:B------:R-:W-:Y:S01]  /*cb50*/  F2FP.SATFINITE.E4M3.F32.PACK_AB_MERGE_C R55, R77, R60, R57 ;  /* 0x0000003c4d37723e */ /* 0x000fe20004807039 */
[----:B------:R-:W-:Y:S01]  /*cb60*/  HADD2.F32 R59, -RZ, R61.H0_H0 ;  /* 0x2000003dff3b7230 */ /* 0x000fe20000004100 */
[----:B------:R-:W-:Y:S01]  /*cb70*/  F2FP.F16.E4M3.UNPACK_B R63, R42 ;  /* 0x0000002aff3f723e */ /* 0x000fe200020006ff */
[----:B------:R-:W-:Y:S01]  /*cb80*/  HADD2.F32 R60, -RZ, R65.H0_H0 ;  /* 0x20000041ff3c7230 */ /* 0x000fe20000004100 */
[----:B------:R-:W-:Y:S01]  /*cb90*/  F2FP.SATFINITE.E4M3.F32.PACK_AB_MERGE_C R88, R89, R88, RZ ;  /* 0x000000585958723e */ /* 0x000fe200048070ff */
[----:B------:R-:W-:Y:S01]  /*cba0*/  HADD2.F32 R57, -RZ, R58.H0_H0 ;  /* 0x2000003aff397230 */ /* 0x000fe20000004100 */
[----:B------:R-:W-:Y:S01]  /*cbb0*/  F2FP.F16.E4M3.UNPACK_B R42, R42.H1 ;  /* 0x0000002aff2a723e */ /* 0x000fe200030006ff */
[----:B------:R-:W-:Y:S02]  /*cbc0*/  HADD2.F32 R64, -RZ, R63.H0_H0 ;  /* 0x2000003fff407230 */ /* 0x000fe40000004100 */
[----:B------:R-:W-:Y:S01]  /*cbd0*/  FMUL.FTZ R66, R59, R60 ;  /* 0x0000003c3b427220 */ /* 0x000fe20000410000 */
[----:B------:R-:W-:-:S02]  /*cbe0*/  HADD2.F32 R62, -RZ, R61.H1_H1 ;  /* 0x3000003dff3e7230 */ /* 0x000fc40000004100 */
[C---:B------:R-:W-:Y:S01]  /*cbf0*/  FMUL.FTZ R76, R57.reuse, R60 ;  /* 0x0000003c394c7220 */ /* 0x040fe20000410000 */
[----:B------:R-:W-:Y:S01]  /*cc00*/  HADD2.F32 R65, -RZ, R65.H1_H1 ;  /* 0x30000041ff417230 */ /* 0x000fe20000004100 */
[----:B------:R-:W-:Y:S01]  /*cc10*/  F2FP.SATFINITE.E4M3.F32.PACK_AB_MERGE_C R54, R54, R67, R88 ;  /* 0x000000433636723e */ /* 0x000fe20004807058 */
[----:B------:R-:W-:Y:S02]  /*cc20*/  HADD2.F32 R60, -RZ, R58.H1_H1 ;  /* 0x3000003aff3c7230 */ /* 0x000fe40000004100 */
[-C--:B------:R-:W-:Y:S01]  /*cc30*/  FFMA.FTZ R57, R57, R64.reuse, -R66 ;  /* 0x0000004039397223 */ /* 0x080fe20000010842 */
[----:B------:R-:W-:Y:S01]  /*cc40*/  FFMA.FTZ R58, R59, R64, R76 ;  /* 0x000000403b3a7223 */ /* 0x000fe2000001004c */
[----:B------:R-:W-:Y:S02]  /*cc50*/  HADD2.F32 R63, -RZ, R63.H1_H1 ;  /* 0x3000003fff3f7230 */ /* 0x000fe40000004100 */
[-C--:B------:R-:W-:Y:S01]  /*cc60*/  FMUL.FTZ R67, R62, R65.reuse ;  /* 0x000000413e437220 */ /* 0x080fe20000410000 */
[----:B------:R-:W-:Y:S01]  /*cc70*/  FMUL.FTZ R65, R60, R65 ;  /* 0x000000413c417220 */ /* 0x000fe20000410000 */
[----:B------:R-:W-:-:S02]  /*cc80*/  F2FP.F16.E4M3.UNPACK_B R61, R45.H1 ;  /* 0x0000002dff3d723e */ /* 0x000fc400030006ff */
[----:B------:R-:W-:Y:S01]  /*cc90*/  F2FP.F16.E4M3.UNPACK_B R64, R44.H1 ;  /* 0x0000002cff40723e */ /* 0x000fe200030006ff */
[-C--:B------:R-:W-:Y:S01]  /*cca0*/  FFMA.FTZ R45, R62, R63.reuse, R65 ;  /* 0x0000003f3e2d7223 */ /* 0x080fe20000010041 */
[----:B------:R-:W-:Y:S01]  /*ccb0*/  F2FP.F16.E4M3.UNPACK_B R59, R52.H1 ;  /* 0x00000034ff3b723e */ /* 0x000fe200030006ff */
[----:B------:R-:W-:Y:S01]  /*ccc0*/  FFMA.FTZ R52, R60, R63, -R67 ;  /* 0x0000003f3c347223 */ /* 0x000fe20000010843 */
[----:B------:R-:W-:Y:S01]  /*ccd0*/  HADD2.F32 R60, -RZ, R61.H0_H0 ;  /* 0x2000003dff3c7230 */ /* 0x000fe20000004100 */
[----:B------:R-:W-:Y:S01]  /*cce0*/  F2FP.F16.E4M3.UNPACK_B R66, R40.H1 ;  /* 0x00000028ff42723e */ /* 0x000fe200030006ff */
[----:B------:R-:W-:Y:S01]  /*ccf0*/  HADD2.F32 R65, -RZ, R64.H0_H0 ;  /* 0x20000040ff417230 */ /* 0x000fe20000004100 */
[----:B------:R-:W-:Y:S01]  /*cd00*/  F2FP.SATFINITE.E4M3.F32.PACK_AB_MERGE_C R90, R91, R90, RZ ;  /* 0x0000005a5b5a723e */ /* 0x000fe200048070ff */
[----:B------:R-:W-:Y:S02]  /*cd10*/  HADD2.F32 R44, -RZ, R59.H0_H0 ;  /* 0x2000003bff2c7230 */ /* 0x000fe40000004100 */
[----:B------:R-:W-:-:S02]  /*cd20*/  HADD2.F32 R61, -RZ, R61.H1_H1 ;  /* 0x3000003dff3d7230 */ /* 0x000fc40000004100 */
[-C--:B------:R-:W-:Y:S01]  /*cd30*/  FMUL.FTZ R67, R60, R65.reuse ;  /* 0x000000413c437220 */ /* 0x080fe20000410000 */
[----:B------:R-:W-:Y:S02]  /*cd40*/  HADD2.F32 R64, -RZ, R64.H1_H1 ;  /* 0x30000040ff407230 */ /* 0x000fe40000004100 */
[----:B------:R-:W-:Y:S01]  /*cd50*/  FMUL.FTZ R65, R44, R65 ;  /* 0x000000412c417220 */ /* 0x000fe20000410000 */
[----:B------:R-:W-:Y:S01]  /*cd60*/  HADD2.F32 R59, -RZ, R59.H1_H1 ;  /* 0x3000003bff3b7230 */ /* 0x000fe20000004100 */
[----:B------:R-:W-:Y:S01]  /*cd70*/  F2FP.SATFINITE.E4M3.F32.PACK_AB_MERGE_C R46, R165, R46, R90 ;  /* 0x0000002ea52e723e */ /* 0x000fe2000480705a */
[--C-:B------:R-:W-:Y:S02]  /*cd80*/  HADD2.F32 R63, -RZ, R42.reuse.H0_H0 ;  /* 0x2000002aff3f7230 */ /* 0x100fe40000004100 */
[----:B------:R-:W-:Y:S02]  /*cd90*/  HADD2.F32 R62, -RZ, R42.H1_H1 ;  /* 0x3000002aff3e7230 */ /* 0x000fe40000004100 */
[-C--:B------:R-:W-:Y:S01]  /*cda0*/  FMUL.FTZ R42, R61, R64.reuse ;  /* 0x000000403d2a7220 */ /* 0x080fe20000410000 */
[C---:B------:R-:W-:Y:S01]  /*cdb0*/  FMUL.FTZ R64, R59.reuse, R64 ;  /* 0x000000403b407220 */ /* 0x040fe20000410000 */
[----:B------:R-:W-:Y:S01]  /*cdc0*/  FFMA.FTZ R78, R60, R63, R65 ;  /* 0x0000003f3c4e7223 */ /* 0x000fe20000010041 */
[----:B------:R-:W-:Y:S01]  /*cdd0*/  F2FP.F16.E4M3.UNPACK_B R65, R40 ;  /* 0x00000028ff41723e */ /* 0x000fe200020006ff */
[-C--:B------:R-:W-:Y:S01]  /*cde0*/  FFMA.FTZ R88, R59, R62.reuse, -R42 ;  /* 0x0000003e3b587223 */ /* 0x080fe2000001082a */
[----:B------:R-:W-:Y:S01]  /*cdf0*/  F2FP.F16.E4M3.UNPACK_B R59, R47 ;  /* 0x0000002fff3b723e */ /* 0x000fe200020006ff */
[----:B------:R-:W-:Y:S01]  /*ce00*/  FFMA.FTZ R79, R61, R62, R64 ;  /* 0x0000003e3d4f7223 */ /* 0x000fe20000010040 */
[----:B------:R-:W-:Y:S01]  /*ce10*/  F2FP.F16.E4M3.UNPACK_B R42, R43 ;  /* 0x0000002bff2a723e */ /* 0x000fe200020006ff */
[----:B------:R-:W-:Y:S01]  /*ce20*/  FFMA.FTZ R77, R44, R63, -R67 ;  /* 0x0000003f2c4d7223 */ /* 0x000fe20000010843 */
[----:B------:R-:W-:Y:S01]  /*ce30*/  F2FP.F16.E4M3.UNPACK_B R60, R47.H1 ;  /* 0x0000002fff3c723e */ /* 0x000fe200030006ff */
[----:B------:R-:W-:Y:S01]  /*ce40*/  HADD2.F32 R61, -RZ, R59.H0_H0 ;  /* 0x2000003bff3d7230 */ /* 0x000fe20000004100 */
[----:B------:R-:W-:Y:S01]  /*ce50*/  F2FP.F16.E4M3.UNPACK_B R62, R41 ;  /* 0x00000029ff3e723e */ /* 0x000fe200020006ff */
[----:B------:R-:W-:Y:S01]  /*ce60*/  HADD2.F32 R67, -RZ, R65.H0_H0 ;  /* 0x20000041ff437230 */ /* 0x000fe20000004100 */
[----:B------:R-:W-:Y:S01]  /*ce70*/  F2FP.F16.E4M3.UNPACK_B R43, R43.H1 ;  /* 0x0000002bff2b723e */ /* 0x000fe200030006ff */
[----:B------:R-:W-:Y:S01]  /*ce80*/  HADD2.F32 R44, -RZ, R42.H0_H0 ;  /* 0x2000002aff2c7230 */ /* 0x000fe20000004100 */
[----:B------:R-:W-:Y:S01]  /*ce90*/  F2FP.F16.E4M3.UNPACK_B R41, R41.H1 ;  /* 0x00000029ff29723e */ /* 0x000fe200030006ff */
[----:B------:R-:W-:-:S02]  /*cea0*/  HADD2.F32 R40, -RZ, R60.H0_H0 ;  /* 0x2000003cff287230 */ /* 0x000fc40000004100 */
[-C--:B------:R-:W-:Y:S01]  /*ceb0*/  FMUL.FTZ R89, R61, R67.reuse ;  /* 0x000000433d597220 */ /* 0x080fe20000410000 */
[----:B------:R-:W-:Y:S02]  /*cec0*/  HADD2.F32 R76, -RZ, R66.H0_H0 ;  /* 0x20000042ff4c7230 */ /* 0x000fe40000004100 */
[----:B------:R-:W-:Y:S01]  /*ced0*/  FMUL.FTZ R90, R44, R67 ;  /* 0x000000432c5a7220 */ /* 0x000fe20000410000 */
[----:B------:R-:W-:Y:S01]  /*cee0*/  HADD2.F32 R63, -RZ, R62.H0_H0 ;  /* 0x2000003eff3f7230 */ /* 0x000fe20000004100 */
[----:B------:R-:W-:Y:S01]  /*cef0*/  F2FP.SATFINITE.E4M3.F32.PACK_AB_MERGE_C R77, R88, R77, RZ ;  /* 0x0000004d584d723e */ /* 0x000fe200048070ff */
[----:B------:R-:W-:Y:S02]  /*cf00*/  HADD2.F32 R47, -RZ, R43.H0_H0 ;  /* 0x2000002bff2f7230 */ /* 0x000fe40000004100 */
[----:B------:R-:W-:Y:S01]  /*cf10*/  FMUL.FTZ R92, R40, R76 ;  /* 0x0000004c285c7220 */ /* 0x000fe20000410000 */
[----:B------:R-:W-:Y:S02]  /*cf20*/  HADD2.F32 R60, -RZ, R60.H1_H1 ;  /* 0x3000003cff3c7230 */ /* 0x000fe40000004100 */
[----:B------:R-:W-:Y:S01]  /*cf30*/  FFMA.FTZ R89, R44, R63, -R89 ;  /* 0x0000003f2c597223 */ /* 0x000fe20000010859 */
[----:B------:R-:W-:-:S02]  /*cf40*/  HADD2.F32 R66, -RZ, R66.H1_H1 ;  /* 0x30000042ff427230 */ /* 0x000fc40000004100 */
[----:B------:R-:W-:Y:S01]  /*cf50*/  FMUL.FTZ R67, R47, R76 ;  /* 0x0000004c2f437220 */ /* 0x000fe20000410000 */
[----:B------:R-:W-:Y:S02]  /*cf60*/  HADD2.F32 R43, -RZ, R43.H1_H1 ;  /* 0x3000002bff2b7230 */ /* 0x000fe40000004100 */
        /* <DEDUP_REMOVED lines=21> */
[----:B------:R-:W-:Y:S01]  /*d0c0*/  F2FP.SATFINITE.E4M3.F32.PACK_AB_MERGE_C R43, R42, R89, R43 ;  /* 0x000000592a2b723e */ /* 0x000fe2000480702b */
[----:B------:R-:W-:Y:S01]  /*d0d0*/  IMAD.MOV.U32 R42, RZ, RZ, R54 ;  /* 0x000000ffff2a7224 */ /* 0x000fe200078e0036 */
[----:B------:R-:W-:-:S02]  /*d0e0*/  F2FP.SATFINITE.E4M3.F32.PACK_AB_MERGE_C R41, R52, R57, R77 ;  /* 0x000000393429723e */ /* 0x000fc4000480704d */
[----:B------:R-:W-:Y:S02]  /*d0f0*/  F2FP.SATFINITE.E4M3.F32.PACK_AB_MERGE_C R45, R45, R58, R78 ;  /* 0x0000003a2d2d723e */ /* 0x000fe4000480704e */
[----:B------:R-:W-:Y:S02]  /*d100*/  F2FP.SATFINITE.E4M3.F32.PACK_AB_MERGE_C R47, R59, R90, R60 ;  /* 0x0000005a3b2f723e */ /* 0x000fe4000480703c */
[----:B------:R-:W-:-:S07]  /*d110*/  MOV R40, R56 ;  /* 0x0000003800287202 */ /* 0x000fce0000000f00 */
.L_x_502:
[----:B------:R-:W-:Y:S05]  /*d120*/  BSYNC B2 ;  /* 0x0000000000027941 */ /* 0x000fea0003800000 */
.L_x_501:
[----:B0-----:R0:W-:Y:S04]  /*d130*/  STG.E.128 desc[UR54][R48.64], R40 ;  /* 0x0000002830007986 */ /* 0x0011e8000c101d36 */
[----:B-1----:R0:W-:Y:S02]  /*d140*/  @!P2 STG.E.128 desc[UR54][R50.64], R44 ;  /* 0x0000002c3200a986 */ /* 0x0021e4000c101d36 */
.L_x_500:
[----:B------:R-:W-:Y:S05]  /*d150*/  BSYNC B1 ;  /* 0x0000000000017941 */ /* 0x000fea0003800000 */
.L_x_499:
        /* <DEDUP_REMOVED lines=15> */
[----:B------:R-:W-:-:S04]  /*d250*/  IADD3 R48, P4, R49, R126, RZ ;  /* 0x0000007e31307210 */ /* 0x000fc80007f9e0ff */
[----:B------:R-:W-:Y:S02]  /*d260*/  IADD3.X R49, R42, R127, RZ, P4, !PT ;  /* 0x0000007f2a317210 */ /* 0x000fe400027fe4ff */
[----:B------:R-:W-:-:S05]  /*d270*/  @!P2 IADD3 R50, P4, R51, R126, RZ ;  /* 0x0000007e3332a210 */ /* 0x000fca0007f9e0ff */
[----:B------:R-:W-:Y:S01]  /*d280*/  @!P2 IMAD.X R51, R40, 0x1, R127, P4 ;  /* 0x000000012833a824 */ /* 0x000fe200020e067f */
[----:B------:R-:W-:Y:S02]  /*d290*/  SHF.R.S32.HI R40, RZ, 0x1f, R41 ;  /* 0x0000001fff287819 */ /* 0x000fe40000011429 */
[----:B------:R-:W-:Y:S02]  /*d2a0*/  ISETP.GE.AND P4, PT, R169, R136, PT ;  /* 0x00000088a900720c */ /* 0x000fe40003f86270 */
        /* <DEDUP_REMOVED lines=8> */
[----:B------:R-:W-:-:S03]  /*d330*/  IMAD.IADD R41, R18, 0x1, R41 ;  /* 0x0000000112297824 */ /* 0x000fc600078e0229 */
[----:B------:R-:W-:-:S03]  /*d340*/  IADD3 R44, R18, R43, RZ ;  /* 0x0000002b122c7210 */ /* 0x000fc60007ffe0ff */
[----:B------:R-:W0:Y:S04]  /*d350*/  LDS.128 R40, [R41+0x1a400] ;  /* 0x01a4000029287984 */ /* 0x000e280000000c00 */
[----:B------:R-:W1:Y:S01]  /*d360*/  LDS.128 R44, [R44+0x1a400] ;  /* 0x01a400002c2c7984 */ /* 0x000e620000000c00 */
[----:B------:R-:W-:Y:S05]  /*d370*/  @P4 BRA `(.L_x_506) ;  /* 0x0000000c004c4947 */ /* 0x000fea0003800000 */
[----:B------:R-:W-:Y:S01]  /*d380*/  SHF.R.U32.HI R54, RZ, 0x8, R81 ;  /* 0x00000008ff367819 */ /* 0x000fe20000011651 */
[----:B0-----:R-:W-:Y:S01]  /*d390*/  IMAD.MOV.U32 R57, RZ, RZ, R40 ;  /* 0x000000ffff397224 */ /* 0x001fe200078e0028 */
[----:B------:R-:W-:Y:S01]  /*d3a0*/  LOP3.LUT R55, R81, 0xff0000ff, RZ, 0xc0, !PT ;  /* 0xff0000ff51377812 */ /* 0x000fe200078ec0ff */
[----:B-1----:R-:W-:Y:S01]  /*d3b0*/  IMAD.MOV.U32 R60, RZ, RZ, R44 ;  /* 0x000000ffff3c7224 */ /* 0x002fe200078e002c */
[----:B------:R-:W-:Y:S01]  /*d3c0*/  SHF.R.U32.HI R63, RZ, 0x8, R83 ;  /* 0x00000008ff3f7819 */ /* 0x000fe20000011653 */
[----:B------:R-:W-:Y:S01]  /*d3d0*/  IMAD.MOV.U32 R52, RZ, RZ, R41 ;  /* 0x000000ffff347224 */ /* 0x000fe200078e0029 */
[----:B------:R-:W-:Y:S01]  /*d3e0*/  SHF.L.U32 R40, R54, 0x8, RZ ;  /* 0x0000000836287819 */ /* 0x000fe200000006ff */
[----:B------:R-:W-:Y:S01]  /*d3f0*/  IMAD.MOV.U32 R54, RZ, RZ, R42 ;  /* 0x000000ffff367224 */ /* 0x000fe200078e002a */
[----:B------:R-:W-:Y:S02]  /*d400*/  SHF.R.U32.HI R58, RZ, 0x8, R71 ;  /* 0x00000008ff3a7819 */ /* 0x000fe40000011647 */
[----:B------:R-:W-:Y:S01]  /*d410*/  LOP3.LUT R55, R55, 0xff00, R40, 0xf8, !PT ;  /* 0x0000ff0037377812 */ /* 0x000fe200078ef828 */
[----:B------:R-:W-:Y:S01]  /*d420*/  IMAD.SHL.U32 R40, R63, 0x100, RZ ;  /* 0x000001003f287824 */ /* 0x000fe200078e00ff */
[----:B------:R-:W-:-:S02]  /*d430*/  SHF.R.U32.HI R66, RZ, 0x10, R81 ;  /* 0x00000010ff427819 */ /* 0x000fc40000011651 */
[----:B------:R-:W-:Y:S02]  /*d440*/  SHF.R.U32.HI R64, RZ, 0x10, R83 ;  /* 0x00000010ff407819 */ /* 0x000fe40000011653 */
[----:B------:R-:W-:Y:S01]  /*d450*/  LOP3.LUT R59, R83, 0xff0000ff, RZ, 0xc0, !PT ;  /* 0xff0000ff533b7812 */ /* 0x000fe200078ec0ff */
[----:B------:R-:W-:Y:S01]  /*d460*/  IMAD.U32 R42, R66, 0x10000, RZ ;  /* 0x00010000422a7824 */ /* 0x000fe200078e00ff */
[----:B------:R-:W-:Y:S02]  /*d470*/  SHF.R.U32.HI R62, RZ, 0x8, R69 ;  /* 0x00000008ff3e7819 */ /* 0x000fe40000011645 */
[----:B------:R-:W-:Y:S02]  /*d480*/  LOP3.LUT R61, R71, 0xff0000ff, RZ, 0xc0, !PT ;  /* 0xff0000ff473d7812 */ /* 0x000fe400078ec0ff */
[----:B------:R-:W-:Y:S01]  /*d490*/  SHF.L.U32 R44, R58, 0x8, RZ ;  /* 0x000000083a2c7819 */ /* 0x000fe200000006ff */
[----:B------:R-:W-:Y:S01]  /*d4a0*/  IMAD.SHL.U32 R41, R62, 0x100, RZ ;  /* 0x000001003e297824 */ /* 0x000fe200078e00ff */
[----:B------:R-:W-:Y:S01]  /*d4b0*/  LOP3.LUT R59, R59, 0xff00, R40, 0xf8, !PT ;  /* 0x0000ff003b3b7812 */ /* 0x000fe200078ef828 */
[----:B------:R-:W-:Y:S01]  /*d4c0*/  IMAD.U32 R40, R64, 0x10000, RZ ;  /* 0x0001000040287824 */ /* 0x000fe200078e00ff */
[----:B------:R-:W-:-:S02]  /*d4d0*/  LOP3.LUT R66, R61, 0xff00, R44, 0xf8, !PT ;  /* 0x0000ff003d427812 */ /* 0x000fc400078ef82c */
[----:B------:R-:W-:Y:S02]  /*d4e0*/  LOP3.LUT R56, R69, 0xff0000ff, RZ, 0xc0, !PT ;  /* 0xff0000ff45387812 */ /* 0x000fe400078ec0ff */
[----:B------:R-:W-:Y:S02]  /*d4f0*/  F2FP.F16.E4M3.UNPACK_B R64, R154.H1 ;  /* 0x0000009aff40723e */ /* 0x000fe400030006ff */
[----:B------:R-:W-:Y:S02]  /*d500*/  F2FP.F16.E4M3.UNPACK_B R61, R60.H1 ;  /* 0x0000003cff3d723e */ /* 0x000fe400030006ff */
[----:B------:R-:W-:Y:S02]  /*d510*/  F2FP.F16.E4M3.UNPACK_B R58, R57.H1 ;  /* 0x00000039ff3a723e */ /* 0x000fe400030006ff */
[----:B------:R-:W-:Y:S02]  /*d520*/  LOP3.LUT R40, R59, 0xff0000, R40, 0xf8, !PT ;  /* 0x00ff00003b287812 */ /* 0x000fe400078ef828 */
[----:B------:R-:W-:-:S02]  /*d530*/  SHF.R.U32.HI R67, RZ, 0x10, R69 ;  /* 0x00000010ff437819 */ /* 0x000fc40000011645 */
[----:B------:R-:W-:Y:S01]  /*d540*/  LOP3.LUT R63, R56, 0xff00, R41, 0xf8, !PT ;  /* 0x0000ff00383f7812 */ /* 0x000fe200078ef829 */
[----:B------:R-:W-:Y:S01]  /*d550*/  HADD2.F32 R41, -RZ, R64.H0_H0 ;  /* 0x20000040ff297230 */ /* 0x000fe20000004100 */
[----:B------:R-:W-:Y:S01]  /*d560*/  LOP3.LUT R42, R55, 0xff0000, R42, 0xf8, !PT ;  /* 0x00ff0000372a7812 */ /* 0x000fe200078ef82a */
[----:B------:R-:W-:Y:S01]  /*d570*/  HADD2.F32 R56, -RZ, R61.H0_H0 ;  /* 0x2000003dff387230 */ /* 0x000fe20000004100 */
[----:B------:R-:W-:Y:S01]  /*d580*/  F2FP.F16.E4M3.UNPACK_B R59, R156.H1 ;  /* 0x0000009cff3b723e */ /* 0x000fe200030006ff */
[----:B------:R-:W-:Y:S01]  /*d590*/  HADD2.F32 R55, -RZ, R58.H0_H0 ;  /* 0x2000003aff377230 */ /* 0x000fe20000004100 */
[----:B------:R-:W-:Y:S01]  /*d5a0*/  SHF.R.U32.HI R65, RZ, 0x10, R71 ;  /* 0x00000010ff417819 */ /* 0x000fe20000011647 */
[----:B------:R-:W-:Y:S02]  /*d5b0*/  IMAD.U32 R44, R67, 0x10000, RZ ;  /* 0x00010000432c7824 */ /* 0x000fe400078e00ff */
[-C--:B------:R-:W-:Y:S01]  /*d5c0*/  FMUL.FTZ R68, R56, R41.reuse ;  /* 0x0000002938447220 */ /* 0x080fe20000410000 */
[--C-:B------:R-:W-:Y:S01]  /*d5d0*/  HADD2.F32 R62, -RZ, R59.reuse.H0_H0 ;  /* 0x2000003bff3e7230 */ /* 0x100fe20000004100 */
[----:B------:R-:W-:Y:S01]  /*d5e0*/  SHF.L.U32 R65, R65, 0x10, RZ ;  /* 0x0000001041417819 */ /* 0x000fe200000006ff */
[----:B------:R-:W-:Y:S01]  /*d5f0*/  FMUL.FTZ R67, R55, R41 ;  /* 0x0000002937437220 */ /* 0x000fe20000410000 */
[----:B------:R-:W-:Y:S01]  /*d600*/  LOP3.LUT R44, R63, 0xff0000, R44, 0xf8, !PT ;  /* 0x00ff00003f2c7812 */ /* 0x000fe200078ef82c */
[----:B------:R-:W-:Y:S01]  /*d610*/  HADD2.F32 R63, -RZ, R59.H1_H1 ;  /* 0x3000003bff3f7230 */ /* 0x000fe20000004100 */
[----:B------:R-:W-:Y:S01]  /*d620*/  LOP3.LUT R41, R66, 0xff0000, R65, 0xf8, !PT ;  /* 0x00ff000042297812 */ /* 0x000fe200078ef841 */
[-C--:B------:R-:W-:Y:S01]  /*d630*/  FFMA.FTZ R55, R55, R62.reuse, -R68 ;  /* 0x0000003e37377223 */ /* 0x080fe20000010844 */
[----:B------:R-:W-:Y:S01]  /*d640*/  FFMA.FTZ R56, R56, R62, R67 ;  /* 0x0000003e38387223 */ /* 0x000fe20000010043 */
[----:B------:R-:W-:Y:S01]  /*d650*/  HADD2.F32 R65, -RZ, R64.H1_H1 ;  /* 0x30000040ff417230 */ /* 0x000fe20000004100 */
[----:B------:R-:W-:Y:S01]  /*d660*/  F2FP.F16.E4M3.UNPACK_B R154, R154 ;  /* 0x0000009aff9a723e */ /* 0x000fe200020006ff */
[----:B------:R-:W-:Y:S01]  /*d670*/  HADD2.F32 R62, -RZ, R61.H1_H1 ;  /* 0x3000003dff3e7230 */ /* 0x000fe20000004100 */
[----:B------:R-:W-:Y:S01]  /*d680*/  F2FP.F16.E4M3.UNPACK_B R60, R60 ;  /* 0x0000003cff3c723e */ /* 0x000fe200020006ff */
[----:B------:R-:W-:Y:S01]  /*d690*/  HADD2.F32 R59, -RZ, R58.H1_H1 ;  /* 0x3000003aff3b7230 */ /* 0x000fe20000004100 */
[----:B------:R-:W-:Y:S01]  /*d6a0*/  F2FP.F16.E4M3.UNPACK_B R57, R57 ;  /* 0x00000039ff39723e */ /* 0x000fe200020006ff */
[----:B------:R-:W-:-:S02]  /*d6b0*/  HADD2.F32 R64, -RZ, R154.H0_H0 ;  /* 0x2000009aff407230 */ /* 0x000fc40000004100 */
[CC--:B------:R-:W-:Y:S01]  /*d6c0*/  FMUL.FTZ R66, R62.reuse, R65.reuse ;  /* 0x000000413e427220 */ /* 0x0c0fe20000410000 */
[----:B------:R-:W-:Y:S01]  /*d6d0*/  F2FP.F16.E4M3.UNPACK_B R156, R156 ;  /* 0x0000009cff9c723e */ /* 0x000fe200020006ff */
[C---:B------:R-:W-:Y:S01]  /*d6e0*/  FMUL.FTZ R65, R59.reuse, R65 ;  /* 0x000000413b417220 */ /* 0x040fe20000410000 */
[----:B------:R-:W-:Y:S02]  /*d6f0*/  HADD2.F32 R61, -RZ, R60.H0_H0 ;  /* 0x2000003cff3d7230 */ /* 0x000fe40000004100 */
[-C--:B------:R-:W-:Y:S01]  /*d700*/  FFMA.FTZ R70, R59, R63.reuse, -R66 ;  /* 0x0000003f3b467223 */ /* 0x080fe20000010842 */
[----:B------:R-:W-:Y:S02]  /*d710*/  HADD2.F32 R58, -RZ, R57.H0_H0 ;  /* 0x20000039ff3a7230 */ /* 0x000fe40000004100 */
[----:B------:R-:W-:Y:S01]  /*d720*/  FFMA.FTZ R69, R62, R63, R65 ;  /* 0x0000003f3e457223 */ /* 0x000fe20000010041 */
[----:B------:R-:W-:Y:S02]  /*d730*/  HADD2.F32 R59, -RZ, R156.H0_H0 ;  /* 0x2000009cff3b7230 */ /* 0x000fe40000004100 */
[----:B------:R-:W-:Y:S01]  /*d740*/  FMUL.FTZ R63, R61, R64 ;  /* 0x000000403d3f7220 */ /* 0x000fe20000410000 */
[----:B------:R-:W-:-:S02]  /*d750*/  HADD2.F32 R154, -RZ, R154.H1_H1 ;  /* 0x3000009aff9a7230 */ /* 0x000fc40000004100 */
[C---:B------:R-:W-:Y:S01]  /*d760*/  FMUL.FTZ R64, R58.reuse, R64 ;  /* 0x000000403a407220 */ /* 0x040fe20000410000 */
[----:B------:R-:W-:Y:S02]  /*d770*/  HADD2.F32 R60, -RZ, R60.H1_H1 ;  /* 0x3000003cff3c7230 */ /* 0x000fe40000004100 */
        /* <DEDUP_REMOVED lines=16> */
[----:B------:R-:W-:Y:S02]  /*d880*/  HADD2.F32 R58, -RZ, R57.H0_H0 ;  /* 0x20000039ff3a7230 */ /* 0x000fe40000004100 */
[-C--:B------:R-:W-:Y:S01]  /*d890*/  FMUL.FTZ R71, R61, R63.reuse ;  /* 0x0000003f3d477220 */ /* 0x080fe20000410000 */
[----:B------:R-:W-:Y:S01]  /*d8a0*/  HADD2.F32 R60, -RZ, R62.H0_H0 ;  /* 0x2000003eff3c7230 */ /* 0x000fe20000004100 */
[----:B------:R-:W-:Y:S01]  /*d8b0*/  F2FP.F16.E4M3.UNPACK_B R54, R54 ;  /* 0x00000036ff36723e */ /* 0x000fe200020006ff */
[----:B------:R-:W-:Y:S02]  /*d8c0*/  HADD2.F32 R59, -RZ, R59.H1_H1 ;  /* 0x3000003bff3b7230 */ /* 0x000fe40000004100 */
[----:B------:R-:W-:Y:S01]  /*d8d0*/  FMUL.FTZ R78, R58, R63 ;  /* 0x0000003f3a4e7220 */ /* 0x000fe20000410000 */
[----:B------:R-:W-:-:S02]  /*d8e0*/  HADD2.F32 R57, -RZ, R57.H1_H1 ;  /* 0x30000039ff397230 */ /* 0x000fc40000004100 */
[----:B------:R-:W-:Y:S01]  /*d8f0*/  FFMA.FTZ R76, R58, R60, -R71 ;  /* 0x0000003c3a4c7223 */ /* 0x000fe20000010847 */
[----:B------:R-:W-:Y:S02]  /*d900*/  HADD2.F32 R62, -RZ, R62.H1_H1 ;  /* 0x3000003eff3e7230 */ /* 0x000fe40000004100 */
[----:B------:R-:W-:Y:S01]  /*d910*/  FMUL.FTZ R58, R59, R64 ;  /* 0x000000403b3a7220 */ /* 0x000fe20000410000 */
[----:B------:R-:W-:Y:S01]  /*d920*/  FFMA.FTZ R78, R61, R60, R78 ;  /* 0x0000003c3d4e7223 */ /* 0x000fe2000001004e */
[C---:B------:R-:W-:Y:S01]  /*d930*/  FMUL.FTZ R64, R57.reuse, R64 ;  /* 0x0000004039407220 */ /* 0x040fe20000410000 */
[----:B------:R-:W-:Y:S01]  /*d940*/  F2FP.F16.E4M3.UNPACK_B R157, R157 ;  /* 0x0000009dff9d723e */ /* 0x000fe200020006ff */
[----:B------:R-:W-:Y:S01]  /*d950*/  FFMA.FTZ R77, R57, R62, -R58 ;  /* 0x0000003e394d7223 */ /* 0x000fe2000001083a */
[----:B------:R-:W-:Y:S01]  /*d960*/  F2FP.F16.E4M3.UNPACK_B R57, R46 ;  /* 0x0000002eff39723e */ /* 0x000fe200020006ff */
[----:B------:R-:W-:Y:S02]  /*d970*/  HADD2.F32 R61, -RZ, R155.H0_H0 ;  /* 0x2000009bff3d7230 */ /* 0x000fe40000004100 */
[----:B------:R-:W-:Y:S01]  /*d980*/  FFMA.FTZ R79, R59, R62, R64 ;  /* 0x0000003e3b4f7223 */ /* 0x000fe20000010040 */
[----:B------:R-:W-:Y:S01]  /*d990*/  HADD2.F32 R46, -RZ, R54.H0_H0 ;  /* 0x20000036ff2e7230 */ /* 0x000fe20000004100 */
[----:B------:R-:W-:Y:S01]  /*d9a0*/  F2FP.SATFINITE.E4M3.F32.PACK_AB_MERGE_C R55, R70, R55, RZ ;  /* 0x000000374637723e */ /* 0x000fe200048070ff */
[----:B------:R-:W-:Y:S01]  /*d9b0*/  HADD2.F32 R58, -RZ, R57.H0_H0 ;  /* 0x20000039ff3a7230 */ /* 0x000fe20000004100 */
[----:B------:R-:W-:Y:S01]  /*d9c0*/  F2FP.F16.E4M3.UNPACK_B R64, R44 ;  /* 0x0000002cff40723e */ /* 0x000fe200020006ff */
[----:B------:R-:W-:Y:S01]  /*d9d0*/  HADD2.F32 R59, -RZ, R157.H0_H0 ;  /* 0x2000009dff3b7230 */ /* 0x000fe20000004100 */
[----:B------:R-:W-:Y:S01]  /*d9e0*/  F2FP.SATFINITE.E4M3.F32.PACK_AB_MERGE_C R69, R69, R56, RZ ;  /* 0x000000384545723e */ /* 0x000fe200048070ff */
[----:B------:R-:W-:-:S02]  /*d9f0*/  HADD2.F32 R155, -RZ, R155.H1_H1 ;  /* 0x3000009bff9b7230 */ /* 0x000fc40000004100 */
[-C--:B------:R-:W-:Y:S01]  /*da00*/  FMUL.FTZ R63, R58, R61.reuse ;  /* 0x0000003d3a3f7220 */ /* 0x080fe20000410000 */
[----:B------:R-:W-:Y:S02]  /*da10*/  HADD2.F32 R57, -RZ, R57.H1_H1 ;  /* 0x30000039ff397230 */ /* 0x000fe40000004100 */
[C---:B------:R-:W-:Y:S01]  /*da20*/  FMUL.FTZ R61, R46.reuse, R61 ;  /* 0x0000003d2e3d7220 */ /* 0x040fe20000410000 */
[----:B------:R-:W-:Y:S02]  /*da30*/  HADD2.F32 R54, -RZ, R54.H1_H1 ;  /* 0x30000036ff367230 */ /* 0x000fe40000004100 */
[----:B------:R-:W-:Y:S01]  /*da40*/  FFMA.FTZ R63, R46, R59, -R63 ;  /* 0x0000003b2e3f7223 */ /* 0x000fe2000001083f */
[----:B------:R-:W-:Y:S02]  /*da50*/  HADD2.F32 R157, -RZ, R157.H1_H1 ;  /* 0x3000009dff9d7230 */ /* 0x000fe40000004100 */
[C---:B------:R-:W-:Y:S01]  /*da60*/  FMUL.FTZ R71, R57.reuse, R155 ;  /* 0x0000009b39477220 */ /* 0x040fe20000410000 */
[----:B------:R-:W-:Y:S01]  /*da70*/  FFMA.FTZ R46, R58, R59, R61 ;  /* 0x0000003b3a2e7223 */ /* 0x000fe2000001003d */
[C---:B------:R-:W-:Y:S01]  /*da80*/  FMUL.FTZ R60, R54.reuse, R155 ;  /* 0x0000009b363c7220 */ /* 0x040fe20000410000 */
[----:B------:R-:W-:Y:S01]  /*da90*/  F2FP.F16.E4M3.UNPACK_B R59, R45 ;  /* 0x0000002dff3b723e */ /* 0x000fe200020006ff */
[-C--:B------:R-:W-:Y:S01]  /*daa0*/  FFMA.FTZ R54, R54, R157.reuse, -R71 ;  /* 0x0000009d36367223 */ /* 0x080fe20000010847 */
[----:B------:R-:W-:Y:S01]  /*dab0*/  F2FP.F16.E4M3.UNPACK_B R58, R52 ;  /* 0x00000034ff3a723e */ /* 0x000fe200020006ff */
[----:B------:R-:W-:Y:S01]  /*dac0*/  FFMA.FTZ R157, R57, R157, R60 ;  /* 0x0000009d399d7223 */ /* 0x000fe2000001003c */
[----:B------:R-:W-:Y:S01]  /*dad0*/  F2FP.SATFINITE.E4M3.F32.PACK_AB_MERGE_C R56, R68, R65, R55 ;  /* 0x000000414438723e */ /* 0x000fe20004807037 */
[--C-:B------:R-:W-:Y:S01]  /*dae0*/  HADD2.F32 R60, -RZ, R59.reuse.H0_H0 ;  /* 0x2000003bff3c7230 */ /* 0x100fe20000004100 */
[----:B------:R-:W-:Y:S01]  /*daf0*/  F2FP.SATFINITE.E4M3.F32.PACK_AB_MERGE_C R76, R77, R76, RZ ;  /* 0x0000004c4d4c723e */ /* 0x000fe200048070ff */
[----:B------:R-:W-:Y:S01]  /*db00*/  HADD2.F32 R65, -RZ, R64.H0_H0 ;  /* 0x20000040ff417230 */ /* 0x000fe20000004100 */
[----:B------:R-:W-:Y:S01]  /*db10*/  F2FP.F16.E4M3.UNPACK_B R62, R42 ;  /* 0x0000002aff3e723e */ /* 0x000fe200020006ff */
[----:B------:R-:W-:Y:S01]  /*db20*/  HADD2.F32 R57, -RZ, R58.H0_H0 ;  /* 0x2000003aff397230 */ /* 0x000fe20000004100 */
[----:B------:R-:W-:Y:S01]  /*db30*/  F2FP.SATFINITE.E4M3.F32.PACK_AB_MERGE_C R55, R67, R66, R69 ;  /* 0x000000424337723e */ /* 0x000fe20004807045 */
[----:B------:R-:W-:Y:S01]  /*db40*/  HADD2.F32 R61, -RZ, R59.H1_H1 ;  /* 0x3000003bff3d7230 */ /* 0x000fe20000004100 */
[----:B------:R-:W-:Y:S01]  /*db50*/  F2FP.SATFINITE.E4M3.F32.PACK_AB_MERGE_C R54, R54, R63, R76 ;  /* 0x0000003f3636723e */ /* 0x000fe2000480704c */
[----:B------:R-:W-:-:S02]  /*db60*/  HADD2.F32 R63, -RZ, R62.H0_H0 ;  /* 0x2000003eff3f7230 */ /* 0x000fc40000004100 */
[CC--:B------:R-:W-:Y:S01]  /*db70*/  FMUL.FTZ R66, R60.reuse, R65.reuse ;  /* 0x000000413c427220 */ /* 0x0c0fe20000410000 */
[----:B------:R-:W-:Y:S01]  /*db80*/  FMUL.FTZ R65, R57, R65 ;  /* 0x0000004139417220 */ /* 0x000fe20000410000 */
[----:B------:R-:W-:Y:S01]  /*db90*/  HADD2.F32 R64, -RZ, R64.H1_H1 ;  /* 0x30000040ff407230 */ /* 0x000fe20000004100 */
[----:B------:R-:W-:Y:S01]  /*dba0*/  F2FP.F16.E4M3.UNPACK_B R52, R52.H1 ;  /* 0x00000034ff34723e */ /* 0x000fe200030006ff */
        /* <DEDUP_REMOVED lines=9> */
[----:B------:R-:W-:Y:S01]  /*dc40*/  FFMA.FTZ R67, R61, R62, R64 ;  /* 0x0000003e3d437223 */ /* 0x000fe20000010040 */
[----:B------:R-:W-:-:S02]  /*dc50*/  HADD2.F32 R44, -RZ, R52.H0_H0 ;  /* 0x20000034ff2c7230 */ /* 0x000fc40000004100 */
[----:B------:R-:W-:Y:S01]  /*dc60*/  FFMA.FTZ R57, R57, R63, -R66 ;  /* 0x0000003f39397223 */ /* 0x000fe20000010842 */
[--C-:B------:R-:W-:Y:S01]  /*dc70*/  HADD2.F32 R59, -RZ, R45.reuse.H0_H0 ;  /* 0x2000002dff3b7230 */ /* 0x100fe20000004100 */
[----:B------:R-:W-:Y:S01]  /*dc80*/  F2FP.SATFINITE.E4M3.F32.PACK_AB_MERGE_C R78, R79, R78, RZ ;  /* 0x0000004e4f4e723e */ /* 0x000fe200048070ff */
[--C-:B------:R-:W-:Y:S02]  /*dc90*/  HADD2.F32 R61, -RZ, R60.reuse.H0_H0 ;  /* 0x2000003cff3d7230 */ /* 0x100fe40000004100 */
[----:B------:R-:W-:Y:S01]  /*dca0*/  HADD2.F32 R45, -RZ, R45.H1_H1 ;  /* 0x3000002dff2d7230 */ /* 0x000fe20000004100 */
[----:B------:R-:W-:Y:S01]  /*dcb0*/  F2FP.SATFINITE.E4M3.F32.PACK_AB_MERGE_C R46, R157, R46, R78 ;  /* 0x0000002e9d2e723e */ /* 0x000fe2000480704e */
[----:B------:R-:W-:Y:S02]  /*dcc0*/  HADD2.F32 R62, -RZ, R60.H1_H1 ;  /* 0x3000003cff3e7230 */ /* 0x000fe40000004100 */
[-C--:B------:R-:W-:Y:S01]  /*dcd0*/  FMUL.FTZ R63, R59, R61.reuse ;  /* 0x0000003d3b3f7220 */ /* 0x080fe20000410000 */
[----:B------:R-:W-:Y:S01]  /*dce0*/  FMUL.FTZ R64, R44, R61 ;  /* 0x0000003d2c407220 */ /* 0x000fe20000410000 */
[----:B------:R-:W-:-:S02]  /*dcf0*/  HADD2.F32 R52, -RZ, R52.H1_H1 ;  /* 0x30000034ff347230 */ /* 0x000fc40000004100 */
[--C-:B------:R-:W-:Y:S02]  /*dd00*/  HADD2.F32 R60, -RZ, R42.reuse.H0_H0 ;  /* 0x2000002aff3c7230 */ /* 0x100fe40000004100 */
[-C--:B------:R-:W-:Y:S01]  /*dd10*/  FMUL.FTZ R65, R45, R62.reuse ;  /* 0x0000003e2d417220 */ /* 0x080fe20000410000 */
[----:B------:R-:W-:Y:S02]  /*dd20*/  HADD2.F32 R61, -RZ, R42.H1_H1 ;  /* 0x3000002aff3d7230 */ /* 0x000fe40000004100 */
[----:B------:R-:W-:Y:S01]  /*dd30*/  FMUL.FTZ R62, R52, R62 ;  /* 0x0000003e343e7220 */ /* 0x000fe20000410000 */
[----:B------:R-:W-:Y:S01]  /*dd40*/  F2FP.F16.E4M3.UNPACK_B R42, R43 ;  /* 0x0000002bff2a723e */ /* 0x000fe200020006ff */
[-C--:B------:R-:W-:Y:S01]  /*dd50*/  FFMA.FTZ R69, R44, R60.reuse, -R63 ;  /* 0x0000003c2c457223 */ /* 0x080fe2000001083f */
[----:B------:R-:W-:Y:S01]  /*dd60*/  FFMA.FTZ R70, R59, R60, R64 ;  /* 0x0000003c3b467223 */ /* 0x000fe20000010040 */
[----:B------:R-:W-:Y:S01]  /*dd70*/  FFMA.FTZ R76, R52, R61, -R65 ;  /* 0x0000003d344c7223 */ /* 0x000fe20000010841 */
[----:B------:R-:W-:Y:S01]  /*dd80*/  F2FP.F16.E4M3.UNPACK_B R52, R47 ;  /* 0x0000002fff34723e */ /* 0x000fe200020006ff */
[----:B------:R-:W-:Y:S01]  /*dd90*/  FFMA.FTZ R71, R45, R61, R62 ;  /* 0x0000003d2d477223 */ /* 0x000fe2000001003e */
[----:B------:R-:W-:Y:S01]  /*dda0*/  F2FP.F16.E4M3.UNPACK_B R63, R41 ;  /* 0x00000029ff3f723e */ /* 0x000fe200020006ff */
[----:B------:R-:W-:Y:S01]  /*ddb0*/  HADD2.F32 R44, -RZ, R42.H0_H0 ;  /* 0x2000002aff2c7230 */ /* 0x000fe20000004100 */
[----:B------:R-:W-:Y:S01]  /*ddc0*/  F2FP.F16.E4M3.UNPACK_B R43, R43.H1 ;  /* 0x0000002bff2b723e */ /* 0x000fe200030006ff */
[----:B------:R-:W-:Y:S01]  /*ddd0*/  HADD2.F32 R59, -RZ, R52.H0_H0 ;  /* 0x20000034ff3b7230 */ /* 0x000fe20000004100 */
[----:B------:R-:W-:Y:S01]  /*dde0*/  F2FP.F16.E4M3.UNPACK_B R64, R41.H1 ;  /* 0x00000029ff40723e */ /* 0x000fe200030006ff */
[----:B------:R-:W-:Y:S01]  /*ddf0*/  HADD2.F32 R65, -RZ, R63.H0_H0 ;  /* 0x2000003fff417230 */ /* 0x000fe20000004100 */
[----:B------:R-:W-:Y:S01]  /*de00*/  F2FP.F16.E4M3.UNPACK_B R47, R47.H1 ;  /* 0x0000002fff2f723e */ /* 0x000fe200030006ff */
[----:B------:R-:W-:Y:S01]  /*de10*/  HADD2.F32 R45, -RZ, R43.H0_H0 ;  /* 0x2000002bff2d7230 */ /* 0x000fe20000004100 */
[-C--:B------:R-:W-:Y:S01]  /*de20*/  F2FP.F16.E4M3.UNPACK_B R60, R40.reuse.H1 ;  /* 0x00000028ff3c723e */ /* 0x080fe200030006ff */
[----:B------:R-:W-:Y:S01]  /*de30*/  HADD2.F32 R66, -RZ, R64.H0_H0 ;  /* 0x20000040ff427230 */ /* 0x000fe20000004100 */
[----:B------:R-:W-:Y:S01]  /*de40*/  F2FP.F16.E4M3.UNPACK_B R41, R40 ;  /* 0x00000028ff29723e */ /* 0x000fe200020006ff */
[----:B------:R-:W-:-:S02]  /*de50*/  HADD2.F32 R40, -RZ, R47.H0_H0 ;  /* 0x2000002fff287230 */ /* 0x000fc40000004100 */
[-C--:B------:R-:W-:Y:S01]  /*de60*/  FMUL.FTZ R77, R59, R65.reuse ;  /* 0x000000413b4d7220 */ /* 0x080fe20000410000 */
[----:B------:R-:W-:Y:S02]  /*de70*/  HADD2.F32 R62, -RZ, R60.H0_H0 ;  /* 0x2000003cff3e7230 */ /* 0x000fe40000004100 */
[----:B------:R-:W-:Y:S01]  /*de80*/  FMUL.FTZ R78, R44, R65 ;  /* 0x000000412c4e7220 */ /* 0x000fe20000410000 */
[-C--:B------:R-:W-:Y:S01]  /*de90*/  FMUL.FTZ R65, R45, R66.reuse ;  /* 0x000000422d417220 */ /* 0x080fe20000410000 */
[----:B------:R-:W-:Y:S02]  /*dea0*/  HADD2.F32 R47, -RZ, R47.H1_H1 ;  /* 0x3000002fff2f7230 */ /* 0x000fe40000004100 */
[C---:B------:R-:W-:Y:S01]  /*deb0*/  FMUL.FTZ R80, R40.reuse, R66 ;  /* 0x0000004228507220 */ /* 0x040fe20000410000 */
[----:B------:R-:W-:Y:S02]  /*dec0*/  HADD2.F32 R64, -RZ, R64.H1_H1 ;  /* 0x30000040ff407230 */ /* 0x000fe40000004100 */
[----:B------:R-:W-:Y:S01]  /*ded0*/  FFMA.FTZ R65, R40, R62, R65 ;  /* 0x0000003e28417223 */ /* 0x000fe20000010041 */
[----:B------:R-:W-:-:S02]  /*dee0*/  HADD2.F32 R43, -RZ, R43.H1_H1 ;  /* 0x3000002bff2b7230 */ /* 0x000fc40000004100 */
[----:B------:R-:W-:Y:S01]  /*def0*/  FFMA.FTZ R80, R45, R62, -R80 ;  /* 0x0000003e2d507223 */ /* 0x000fe20000010850 */
[----:B------:R-:W-:Y:S02]  /*df00*/  HADD2.F32 R52, -RZ, R52.H1_H1 ;  /* 0x30000034ff347230 */ /* 0x000fe40000004100 */
[-C--:B------:R-:W-:Y:S01]  /*df10*/  FMUL.FTZ R40, R47, R64.reuse ;  /* 0x000000402f287220 */ /* 0x080fe20000410000 */
[----:B------:R-:W-:Y:S02]  /*df20*/  HADD2.F32 R63, -RZ, R63.H1_H1 ;  /* 0x3000003fff3f7230 */ /* 0x000fe40000004100 */
[----:B------:R-:W-:Y:S01]  /*df30*/  FMUL.FTZ R64, R43, R64 ;  /* 0x000000402b407220 */ /* 0x000fe20000410000 */
[----:B------:R-:W-:Y:S01]  /*df40*/  HADD2.F32 R60, -RZ, R60.H1_H1 ;  /* 0x3000003cff3c7230 */ /* 0x000fe20000004100 */
[----:B------:R-:W-:Y:S01]  /*df50*/  F2FP.SATFINITE.E4M3.F32.PACK_AB_MERGE_C R69, R76, R69, RZ ;  /* 0x000000454c45723e */ /* 0x000fe200048070ff */
[----:B------:R-:W-:Y:S02]  /*df60*/  HADD2.F32 R42, -RZ, R42.H1_H1 ;  /* 0x3000002aff2a7230 */ /* 0x000fe40000004100 */
[----:B------:R-:W-:Y:S01]  /*df70*/  FMUL.FTZ R45, R52, R63 ;  /* 0x0000003f342d7220 */ /* 0x000fe20000410000 */
[----:B------:R-:W-:-:S02]  /*df80*/  HADD2.F32 R61, -RZ, R41.H0_H0 ;  /* 0x20000029ff3d7230 */ /* 0x000fc40000004100 */
[-C--:B------:R-:W-:Y:S01]  /*df90*/  FFMA.FTZ R43, R43, R60.reuse, -R40 ;  /* 0x0000003c2b2b7223 */ /* 0x080fe20000010828 */
[----:B------:R-:W-:Y:S02]  /*dfa0*/  HADD2.F32 R41, -RZ, R41.H1_H1 ;  /* 0x30000029ff297230 */ /* 0x000fe40000004100 */
[----:B------:R-:W-:Y:S01]  /*dfb0*/  FMUL.FTZ R63, R42, R63 ;  /* 0x0000003f2a3f7220 */ /* 0x000fe20000410000 */
[----:B------:R-:W-:Y:S01]  /*dfc0*/  FFMA.FTZ R64, R47, R60, R64 ;  /* 0x0000003c2f407223 */ /* 0x000fe20000010040 */
[-C--:B------:R-:W-:Y:S01]  /*dfd0*/  FFMA.FTZ R77, R44, R61.reuse, -R77 ;  /* 0x0000003d2c4d7223 */ /* 0x080fe2000001084d */
[----:B------:R-:W-:Y:S01]  /*dfe0*/  FFMA.FTZ R78, R59, R61, R78 ;  /* 0x0000003d3b4e7223 */ /* 0x000fe2000001004e */
[-C--:B------:R-:W-:Y:S01]  /*dff0*/  FFMA.FTZ R42, R42, R41.reuse, -R45 ;  /* 0x000000292a2a7223 */ /* 0x080fe2000001082d */
[----:B------:R-:W-:Y:S01]  /*e000*/  FFMA.FTZ R63, R52, R41, R63 ;  /* 0x00000029343f7223 */ /* 0x000fe2000001003f */
[----:B------:R-:W-:Y:S01]  /*e010*/  F2FP.SATFINITE.E4M3.F32.PACK_AB_MERGE_C R43, R43, R80, RZ ;  /* 0x000000502b2b723e */ /* 0x000fe200048070ff */
[----:B------:R-:W-:Y:S01]  /*e020*/  IMAD.MOV.U32 R40, RZ, RZ, R56 ;  /* 0x000000ffff287224 */ /* 0x000fe200078e0038 */
[----:B------:R-:W-:Y:S01]  /*e030*/  F2FP.SATFINITE.E4M3.F32.PACK_AB_MERGE_C R70, R71, R70, RZ ;  /* 0x000000464746723e */ /* 0x000fe200048070ff */
[----:B------:R-:W-:Y:S01]  /*e040*/  IMAD.MOV.U32 R44, RZ, RZ, R55 ;  /* 0x000000ffff2c7224 */ /* 0x000fe200078e0037 */
[----:B------:R-:W-:-:S02]  /*e050*/  F2FP.SATFINITE.E4M3.F32.PACK_AB_MERGE_C R64, R64, R65, RZ ;  /* 0x000000414040723e */ /* 0x000fc400048070ff */
[----:B------:R-:W-:Y:S01]  /*e060*/  F2FP.SATFINITE.E4M3.F32.PACK_AB_MERGE_C R43, R42, R77, R43 ;  /* 0x0000004d2a2b723e */ /* 0x000fe2000480702b */
[----:B------:R-:W-:Y:S01]  /*e070*/  IMAD.MOV.U32 R42, RZ, RZ, R54 ;  /* 0x000000ffff2a7224 */ /* 0x000fe200078e0036 */
[----:B------:R-:W-:Y:S02]  /*e080*/  F2FP.SATFINITE.E4M3.F32.PACK_AB_MERGE_C R41, R68, R57, R69 ;  /* 0x000000394429723e */ /* 0x000fe40004807045 */
[----:B------:R-:W-:Y:S02]  /*e090*/  F2FP.SATFINITE.E4M3.F32.PACK_AB_MERGE_C R45, R67, R58, R70 ;  /* 0x0000003a432d723e */ /* 0x000fe40004807046 */
[----:B------:R-:W-:-:S07]  /*e0a0*/  F2FP.SATFINITE.E4M3.F32.PACK_AB_MERGE_C R47, R63, R78, R64 ;  /* 0x0000004e3f2f723e */ /* 0x000fce0004807040 */
.L_x_506:
[----:B------:R-:W-:Y:S05]  /*e0b0*/  BSYNC B2 ;  /* 0x0000000000027941 */ /* 0x000fea0003800000 */
.L_x_505:
[----:B0-----:R3:W-:Y:S04]  /*e0c0*/  STG.E.128 desc[UR54][R48.64], R40 ;  /* 0x0000002830007986 */ /* 0x0017e8000c101d36 */
[----:B-1----:R3:W-:Y:S02]  /*e0d0*/  @!P2 STG.E.128 desc[UR54][R50.64], R44 ;  /* 0x0000002c3200a986 */ /* 0x0027e4000c101d36 */
.L_x_504:
[----:B------:R-:W-:Y:S05]  /*e0e0*/  BSYNC B1 ;  /* 0x0000000000017941 */ /* 0x000fea0003800000 */
.L_x_503:
[----:B------:R-:W-:-:S13]  /*e0f0*/  ISETP.NE.AND P2, PT, R34, RZ, PT ;  /* 0x000000ff2200720c */ /* 0x000fda0003f45270 */
[----:B------:R-:W-:Y:S05]  /*e100*/  @!P2 BRA `(.L_x_457) ;  /* 0x0000001000c0a947 */ /* 0x000fea0003800000 */
[----:B0--3--:R-:W3:Y:S01]  /*e110*/  LDL R40, [R1+0x18] ;  /* 0x0000180001287983 */ /* 0x009ee20000100800 */
[----:B------:R-:W-:Y:S01]  /*e120*/  IADD3 R49, P2, P4, R116, R140, R27 ;  /* 0x0000008c74317210 */ /* 0x000fe20007c5e01b */
[----:B------:R-:W-:Y:S03]  /*e130*/  BSSY B1, `(.L_x_507) ;  /* 0x00000ed000017945 */ /* 0x000fe60003800000 */
[----:B------:R-:W-:Y:S02]  /*e140*/  IADD3.X R42, R0, R53, R30, P2, P4 ;  /* 0x00000035002a7210 */ /* 0x000fe400017e841e */
[----:B------:R-:W-:-:S04]  /*e150*/  IADD3 R48, P2, R49, R126, RZ ;  /* 0x0000007e31307210 */ /* 0x000fc80007f5e0ff */
[----:B------:R-:W-:Y:S02]  /*e160*/  IADD3.X R49, R42, R127, RZ, P2, !PT ;  /* 0x0000007f2a317210 */ /* 0x000fe400017fe4ff */
[----:B------:R-:W-:Y:S02]  /*e170*/  ISETP.GE.AND P2, PT, R170, R136, PT ;  /* 0x00000088aa00720c */ /* 0x000fe40003f46270 */
[----:B---3--:R-:W-:-:S04]  /*e180*/  LOP3.LUT P5, RZ, R40, 0x1, RZ, 0xc0, !PT ;  /* 0x0000000128ff7812 */ /* 0x008fc800078ac0ff */
[----:B------:R-:W-:-:S04]  /*e190*/  SEL R158, R97, R158, !P5 ;  /* 0x0000009e619e7207 */ /* 0x000fc80006800000 */
[----:B------:R-:W-:-:S04]  /*e1a0*/  SHF.R.S32.HI R41, RZ, 0x1f, R158 ;  /* 0x0000001fff297819 */ /* 0x000fc8000001149e */
[----:B------:R-:W-:-:S04]  /*e1b0*/  LEA.HI R41, R41, R158, RZ, 0x5 ;  /* 0x0000009e29297211 */ /* 0x000fc800078f28ff */
        /* <DEDUP_REMOVED lines=16> */
[--C-:B------:R-:W-:Y:S01]  /*e2c0*/  SHF.R.U32.HI R55, RZ, 0x8, R85.reuse ;  /* 0x00000008ff377819 */ /* 0x100fe20000011655 */
[----:B-1----:R-:W-:Y:S01]  /*e2d0*/  IMAD.MOV.U32 R56, RZ, RZ, R44 ;  /* 0x000000ffff387224 */ /* 0x002fe200078e002c */
[----:B------:R-:W-:Y:S01]  /*e2e0*/  LOP3.LUT R54, R85, 0xff0000ff, RZ, 0xc0, !PT ;  /* 0xff0000ff55367812 */ /* 0x000fe200078ec0ff */
[----:B0-----:R-:W-:Y:S01]  /*e2f0*/  IMAD.MOV.U32 R52, RZ, RZ, R40 ;  /* 0x000000ffff347224 */ /* 0x001fe200078e0028 */
[----:B------:R-:W-:Y:S01]  /*e300*/  SHF.R.U32.HI R67, RZ, 0x10, R85 ;  /* 0x00000010ff437819 */ /* 0x000fe20000011655 */
[----:B------:R-:W-:Y:S01]  /*e310*/  IMAD.SHL.U32 R55, R55, 0x100, RZ ;  /* 0x0000010037377824 */ /* 0x000fe200078e00ff */
[--C-:B------:R-:W-:Y:S01]  /*e320*/  SHF.R.U32.HI R64, RZ, 0x8, R87.reuse ;  /* 0x00000008ff407819 */ /* 0x100fe20000011657 */
[----:B------:R-:W-:Y:S01]  /*e330*/  IMAD.MOV.U32 R59, RZ, RZ, R46 ;  /* 0x000000ffff3b7224 */ /* 0x000fe200078e002e */
[----:B------:R-:W-:Y:S02]  /*e340*/  SHF.R.U32.HI R62, RZ, 0x10, R87 ;  /* 0x00000010ff3e7819 */ /* 0x000fe40000011657 */
[----:B------:R-:W-:Y:S01]  /*e350*/  LOP3.LUT R44, R54, 0xff00, R55, 0xf8, !PT ;  /* 0x0000ff00362c7812 */ /* 0x000fe200078ef837 */
[----:B------:R-:W-:Y:S01]  /*e360*/  IMAD.U32 R55, R67, 0x10000, RZ ;  /* 0x0001000043377824 */ /* 0x000fe200078e00ff */
[----:B------:R-:W-:Y:S01]  /*e370*/  SHF.R.U32.HI R61, RZ, 0x8, R73 ;  /* 0x00000008ff3d7819 */ /* 0x000fe20000011649 */
[----:B------:R-:W-:Y:S01]  /*e380*/  IMAD.SHL.U32 R40, R64, 0x100, RZ ;  /* 0x0000010040287824 */ /* 0x000fe200078e00ff */
[----:B------:R-:W-:-:S02]  /*e390*/  SHF.R.U32.HI R63, RZ, 0x8, R75 ;  /* 0x00000008ff3f7819 */ /* 0x000fc4000001164b */
[----:B------:R-:W-:Y:S01]  /*e3a0*/  LOP3.LUT R57, R87, 0xff0000ff, RZ, 0xc0, !PT ;  /* 0xff0000ff57397812 */ /* 0x000fe200078ec0ff */
[----:B------:R-:W-:Y:S01]  /*e3b0*/  IMAD.SHL.U32 R61, R61, 0x100, RZ ;  /* 0x000001003d3d7824 */ /* 0x000fe200078e00ff */
[----:B------:R-:W-:Y:S01]  /*e3c0*/  LOP3.LUT R44, R44, 0xff0000, R55, 0xf8, !PT ;  /* 0x00ff00002c2c7812 */ /* 0x000fe200078ef837 */
[----:B------:R-:W-:Y:S01]  /*e3d0*/  IMAD.U32 R55, R62, 0x10000, RZ ;  /* 0x000100003e377824 */ /* 0x000fe200078e00ff */
[----:B------:R-:W-:Y:S02]  /*e3e0*/  LOP3.LUT R60, R75, 0xff0000ff, RZ, 0xc0, !PT ;  /* 0xff0000ff4b3c7812 */ /* 0x000fe400078ec0ff */
[----:B------:R-:W-:Y:S02]  /*e3f0*/  SHF.L.U32 R63, R63, 0x8, RZ ;  /* 0x000000083f3f7819 */ /* 0x000fe400000006ff */
[----:B------:R-:W-:Y:S02]  /*e400*/  LOP3.LUT R40, R57, 0xff00, R40, 0xf8, !PT ;  /* 0x0000ff0039287812 */ /* 0x000fe400078ef828 */
[----:B------:R-:W-:-:S02]  /*e410*/  F2FP.F16.E4M3.UNPACK_B R62, R149.H1 ;  /* 0x00000095ff3e723e */ /* 0x000fc400030006ff */
[----:B------:R-:W-:Y:S02]  /*e420*/  F2FP.F16.E4M3.UNPACK_B R54, R52.H1 ;  /* 0x00000034ff36723e */ /* 0x000fe400030006ff */
[----:B------:R-:W-:Y:S02]  /*e430*/  LOP3.LUT R58, R73, 0xff0000ff, RZ, 0xc0, !PT ;  /* 0xff0000ff493a7812 */ /* 0x000fe400078ec0ff */
[----:B------:R-:W-:Y:S02]  /*e440*/  F2FP.F16.E4M3.UNPACK_B R57, R56.H1 ;  /* 0x00000038ff39723e */ /* 0x000fe400030006ff */
[----:B------:R-:W-:Y:S02]  /*e450*/  LOP3.LUT R64, R60, 0xff00, R63, 0xf8, !PT ;  /* 0x0000ff003c407812 */ /* 0x000fe400078ef83f */
[----:B------:R-:W-:Y:S01]  /*e460*/  MOV R50, R42 ;  /* 0x0000002a00327202 */ /* 0x000fe20000000f00 */
[----:B------:R-:W-:Y:S01]  /*e470*/  HADD2.F32 R42, -RZ, R62.H0_H0 ;  /* 0x2000003eff2a7230 */ /* 0x000fe20000004100 */
[----:B------:R-:W-:Y:S01]  /*e480*/  LOP3.LUT R40, R40, 0xff0000, R55, 0xf8, !PT ;  /* 0x00ff000028287812 */ /* 0x000fe200078ef837 */
[----:B------:R-:W-:Y:S01]  /*e490*/  HADD2.F32 R55, -RZ, R54.H0_H0 ;  /* 0x20000036ff377230 */ /* 0x000fe20000004100 */
[----:B------:R-:W-:Y:S01]  /*e4a0*/  F2FP.F16.E4M3.UNPACK_B R60, R151.H1 ;  /* 0x00000097ff3c723e */ /* 0x000fe200030006ff */
[----:B------:R-:W-:Y:S01]  /*e4b0*/  HADD2.F32 R62, -RZ, R62.H1_H1 ;  /* 0x3000003eff3e7230 */ /* 0x000fe20000004100 */
[----:B------:R-:W-:-:S02]  /*e4c0*/  SHF.R.U32.HI R66, RZ, 0x10, R73 ;  /* 0x00000010ff427819 */ /* 0x000fc40000011649 */
[----:B------:R-:W-:Y:S01]  /*e4d0*/  LOP3.LUT R46, R58, 0xff00, R61, 0xf8, !PT ;  /* 0x0000ff003a2e7812 */ /* 0x000fe200078ef83d */
[--C-:B------:R-:W-:Y:S02]  /*e4e0*/  HADD2.F32 R58, -RZ, R57.reuse.H0_H0 ;  /* 0x20000039ff3a7230 */ /* 0x100fe40000004100 */
[-C--:B------:R-:W-:Y:S01]  /*e4f0*/  FMUL.FTZ R67, R55, R42.reuse ;  /* 0x0000002a37437220 */ /* 0x080fe20000410000 */
[----:B------:R-:W-:Y:S01]  /*e500*/  HADD2.F32 R61, -RZ, R60.H0_H0 ;  /* 0x2000003cff3d7230 */ /* 0x000fe20000004100 */
[----:B------:R-:W-:Y:S01]  /*e510*/  SHF.R.U32.HI R65, RZ, 0x10, R75 ;  /* 0x00000010ff417819 */ /* 0x000fe2000001164b */
[----:B------:R-:W-:Y:S02]  /*e520*/  IMAD.U32 R63, R66, 0x10000, RZ ;  /* 0x00010000423f7824 */ /* 0x000fe400078e00ff */
[C---:B------:R-:W-:Y:S01]  /*e530*/  FMUL.FTZ R66, R58.reuse, R42 ;  /* 0x0000002a3a427220 */ /* 0x040fe20000410000 */
[----:B------:R-:W-:Y:S01]  /*e540*/  F2FP.F16.E4M3.UNPACK_B R149, R149 ;  /* 0x00000095ff95723e */ /* 0x000fe200020006ff */
[-C--:B------:R-:W-:Y:S01]  /*e550*/  FFMA.FTZ R67, R58, R61.reuse, R67 ;  /* 0x0000003d3a437223 */ /* 0x080fe20000010043 */
[----:B------:R-:W-:Y:S01]  /*e560*/  SHF.L.U32 R65, R65, 0x10, RZ ;  /* 0x0000001041417819 */ /* 0x000fe200000006ff */
[----:B------:R-:W-:Y:S01]  /*e570*/  FFMA.FTZ R66, R55, R61, -R66 ;  /* 0x0000003d37427223 */ /* 0x000fe20000010842 */
[----:B------:R-:W-:Y:S01]  /*e580*/  HADD2.F32 R58, -RZ, R57.H1_H1 ;  /* 0x30000039ff3a7230 */ /* 0x000fe20000004100 */
[----:B------:R-:W-:Y:S01]  /*e590*/  F2FP.F16.E4M3.UNPACK_B R52, R52 ;  /* 0x00000034ff34723e */ /* 0x000fe200020006ff */
[----:B------:R-:W-:Y:S01]  /*e5a0*/  HADD2.F32 R55, -RZ, R54.H1_H1 ;  /* 0x30000036ff377230 */ /* 0x000fe20000004100 */
[----:B------:R-:W-:Y:S01]  /*e5b0*/  F2FP.F16.E4M3.UNPACK_B R56, R56 ;  /* 0x00000038ff38723e */ /* 0x000fe200020006ff */
[----:B------:R-:W-:Y:S01]  /*e5c0*/  HADD2.F32 R60, -RZ, R60.H1_H1 ;  /* 0x3000003cff3c7230 */ /* 0x000fe20000004100 */
[----:B------:R-:W-:Y:S01]  /*e5d0*/  LOP3.LUT R42, R64, 0xff0000, R65, 0xf8, !PT ;  /* 0x00ff0000402a7812 */ /* 0x000fe200078ef841 */
[-C--:B------:R-:W-:Y:S01]  /*e5e0*/  FMUL.FTZ R64, R58, R62.reuse ;  /* 0x0000003e3a407220 */ /* 0x080fe20000410000 */
[----:B------:R-:W-:Y:S01]  /*e5f0*/  LOP3.LUT R46, R46, 0xff0000, R63, 0xf8, !PT ;  /* 0x00ff00002e2e7812 */ /* 0x000fe200078ef83f */
[----:B------:R-:W-:Y:S01]  /*e600*/  HADD2.F32 R61, -RZ, R149.H0_H0 ;  /* 0x20000095ff3d7230 */ /* 0x000fe20000004100 */
[----:B------:R-:W-:Y:S01]  /*e610*/  F2FP.F16.E4M3.UNPACK_B R151, R151 ;  /* 0x00000097ff97723e */ /* 0x000fe200020006ff */
[----:B------:R-:W-:Y:S01]  /*e620*/  FMUL.FTZ R63, R55, R62 ;  /* 0x0000003e373f7220 */ /* 0x000fe20000410000 */
[----:B------:R-:W-:-:S02]  /*e630*/  HADD2.F32 R54, -RZ, R52.H0_H0 ;  /* 0x20000034ff367230 */ /* 0x000fc40000004100 */
[-C--:B------:R-:W-:Y:S01]  /*e640*/  FFMA.FTZ R65, R55, R60.reuse, -R64 ;  /* 0x0000003c37417223 */ /* 0x080fe20000010840 */
[--C-:B------:R-:W-:Y:S02]  /*e650*/  HADD2.F32 R57, -RZ, R56.reuse.H0_H0 ;  /* 0x20000038ff397230 */ /* 0x100fe40000004100 */
[----:B------:R-:W-:Y:S01]  /*e660*/  FFMA.FTZ R68, R58, R60, R63 ;  /* 0x0000003c3a447223 */ /* 0x000fe2000001003f */
[----:B------:R-:W-:Y:S02]  /*e670*/  HADD2.F32 R55, -RZ, R151.H0_H0 ;  /* 0x20000097ff377230 */ /* 0x000fe40000004100 */
[-C--:B------:R-:W-:Y:S01]  /*e680*/  FMUL.FTZ R58, R54, R61.reuse ;  /* 0x0000003d363a7220 */ /* 0x080fe20000410000 */
[----:B------:R-:W-:Y:S02]  /*e690*/  HADD2.F32 R149, -RZ, R149.H1_H1 ;  /* 0x30000095ff957230 */ /* 0x000fe40000004100 */
[----:B------:R-:W-:Y:S01]  /*e6a0*/  FMUL.FTZ R63, R57, R61 ;  /* 0x0000003d393f7220 */ /* 0x000fe20000410000 */
[----:B------:R-:W-:-:S02]  /*e6b0*/  HADD2.F32 R56, -RZ, R56.H1_H1 ;  /* 0x30000038ff387230 */ /* 0x000fc40000004100 */
[-C--:B------:R-:W-:Y:S01]  /*e6c0*/  FFMA.FTZ R62, R57, R55.reuse, R58 ;  /* 0x00000037393e7223 */ /* 0x080fe2000001003a */
[----:B------:R-:W-:Y:S02]  /*e6d0*/  HADD2.F32 R52, -RZ, R52.H1_H1 ;  /* 0x30000034ff347230 */ /* 0x000fe40000004100 */
[----:B------:R-:W-:Y:S01]  /*e6e0*/  FFMA.FTZ R63, R54, R55, -R63 ;  /* 0x00000037363f7223 */ /* 0x000fe2000001083f */
        /* <DEDUP_REMOVED lines=22> */
[CC--:B------:R-:W-:Y:S01]  /*e850*/  FMUL.FTZ R54, R52.reuse, R61.reuse ;  /* 0x0000003d34367220 */ /* 0x0c0fe20000410000 */
[----:B------:R-:W-:Y:S01]  /*e860*/  F2FP.F16.E4M3.UNPACK_B R50, R50 ;  /* 0x00000032ff32723e */ /* 0x000fe200020006ff */
[----:B------:R-:W-:Y:S01]  /*e870*/  FMUL.FTZ R69, R55, R61 ;  /* 0x0000003d37457220 */ /* 0x000fe20000410000 */
[----:B------:R-:W-:Y:S01]  /*e880*/  FFMA.FTZ R56, R57, R56, R70 ;  /* 0x0000003839387223 */ /* 0x000fe20000010046 */
[----:B------:R-:W-:Y:S01]  /*e890*/  FFMA.FTZ R75, R55, R58, R54 ;  /* 0x0000003a374b7223 */ /* 0x000fe20000010036 */
[----:B------:R-:W-:Y:S01]  /*e8a0*/  F2FP.F16.E4M3.UNPACK_B R152, R152 ;  /* 0x00000098ff98723e */ /* 0x000fe200020006ff */
[----:B------:R-:W-:Y:S01]  /*e8b0*/  FFMA.FTZ R73, R52, R58, -R69 ;  /* 0x0000003a34497223 */ /* 0x000fe20000010845 */
[--C-:B------:R-:W-:Y:S01]  /*e8c0*/  HADD2.F32 R57, -RZ, R150.reuse.H0_H0 ;  /* 0x20000096ff397230 */ /* 0x100fe20000004100 */
[----:B------:R-:W-:Y:S01]  /*e8d0*/  F2FP.F16.E4M3.UNPACK_B R58, R45 ;  /* 0x0000002dff3a723e */ /* 0x000fe200020006ff */
[----:B------:R-:W-:Y:S01]  /*e8e0*/  HADD2.F32 R54, -RZ, R59.H0_H0 ;  /* 0x2000003bff367230 */ /* 0x000fe20000004100 */
[----:B------:R-:W-:Y:S01]  /*e8f0*/  F2FP.SATFINITE.E4M3.F32.PACK_AB_MERGE_C R75, R75, R56, RZ ;  /* 0x000000384b4b723e */ /* 0x000fe200048070ff */
[----:B------:R-:W-:Y:S01]  /*e900*/  HADD2.F32 R150, -RZ, R150.H1_H1 ;  /* 0x30000096ff967230 */ /* 0x000fe20000004100 */
[----:B------:R-:W-:Y:S01]  /*e910*/  F2FP.F16.E4M3.UNPACK_B R56, R41 ;  /* 0x00000029ff38723e */ /* 0x000fe200020006ff */
[----:B------:R-:W-:-:S02]  /*e920*/  HADD2.F32 R52, -RZ, R50.H0_H0 ;  /* 0x20000032ff347230 */ /* 0x000fc40000004100 */
[----:B------:R-:W-:Y:S01]  /*e930*/  FMUL.FTZ R61, R54, R57 ;  /* 0x00000039363d7220 */ /* 0x000fe20000410000 */
[----:B------:R-:W-:Y:S01]  /*e940*/  HADD2.F32 R59, -RZ, R59.H1_H1 ;  /* 0x3000003bff3b7230 */ /* 0x000fe20000004100 */
[----:B------:R-:W-:Y:S01]  /*e950*/  F2FP.F16.E4M3.UNPACK_B R41, R41.H1 ;  /* 0x00000029ff29723e */ /* 0x000fe200030006ff */
[----:B------:R-:W-:Y:S02]  /*e960*/  HADD2.F32 R55, -RZ, R152.H0_H0 ;  /* 0x20000098ff377230 */ /* 0x000fe40000004100 */
[C---:B------:R-:W-:Y:S01]  /*e970*/  FMUL.FTZ R69, R52.reuse, R57 ;  /* 0x0000003934457220 */ /* 0x040fe20000410000 */
        /* <DEDUP_REMOVED lines=8> */
[----:B------:R-:W-:Y:S01]  /*ea00*/  F2FP.F16.E4M3.UNPACK_B R61, R46 ;  /* 0x0000002eff3d723e */ /* 0x000fe200020006ff */
[----:B------:R-:W-:Y:S01]  /*ea10*/  FFMA.FTZ R69, R59, R152, R150 ;  /* 0x000000983b457223 */ /* 0x000fe20000010096 */
[----:B------:R-:W-:Y:S01]  /*ea20*/  F2FP.SATFINITE.E4M3.F32.PACK_AB_MERGE_C R55, R73, R60, RZ ;  /* 0x0000003c4937723e */ /* 0x000fe200048070ff */
[--C-:B------:R-:W-:Y:S01]  /*ea30*/  HADD2.F32 R59, -RZ, R58.reuse.H0_H0 ;  /* 0x2000003aff3b7230 */ /* 0x100fe20000004100 */
[----:B------:R-:W-:Y:S01]  /*ea40*/  F2FP.SATFINITE.E4M3.F32.PACK_AB_MERGE_C R52, R64, R63, R52 ;  /* 0x0000003f4034723e */ /* 0x000fe20004807034 */
[--C-:B------:R-:W-:Y:S01]  /*ea50*/  HADD2.F32 R64, -RZ, R61.reuse.H0_H0 ;  /* 0x2000003dff407230 */ /* 0x100fe20000004100 */
[----:B------:R-:W-:Y:S01]  /*ea60*/  F2FP.SATFINITE.E4M3.F32.PACK_AB_MERGE_C R50, R68, R67, RZ ;  /* 0x000000434432723e */ /* 0x000fe200048070ff */
[----:B------:R-:W-:Y:S01]  /*ea70*/  HADD2.F32 R58, -RZ, R58.H1_H1 ;  /* 0x3000003aff3a7230 */ /* 0x000fe20000004100 */
[----:B------:R-:W-:Y:S01]  /*ea80*/  F2FP.F16.E4M3.UNPACK_B R60, R44 ;  /* 0x0000002cff3c723e */ /* 0x000fe200020006ff */
[----:B------:R-:W-:Y:S01]  /*ea90*/  HADD2.F32 R61, -RZ, R61.H1_H1 ;  /* 0x3000003dff3d7230 */ /* 0x000fe20000004100 */
[----:B------:R-:W-:Y:S01]  /*eaa0*/  F2FP.SATFINITE.E4M3.F32.PACK_AB_MERGE_C R55, R70, R57, R55 ;  /* 0x000000394637723e */ /* 0x000fe20004807037 */
[----:B------:R-:W-:Y:S01]  /*eab0*/  HADD2.F32 R57, -RZ, R56.H0_H0 ;  /* 0x20000038ff397230 */ /* 0x000fe20000004100 */
[----:B------:R-:W-:Y:S01]  /*eac0*/  F2FP.SATFINITE.E4M3.F32.PACK_AB_MERGE_C R50, R149, R62, R50 ;  /* 0x0000003e9532723e */ /* 0x000fe20004807032 */
[----:B------:R-:W-:-:S02]  /*ead0*/  HADD2.F32 R62, -RZ, R60.H0_H0 ;  /* 0x2000003cff3e7230 */ /* 0x000fc40000004100 */
[-C--:B------:R-:W-:Y:S01]  /*eae0*/  FMUL.FTZ R66, R59, R64.reuse ;  /* 0x000000403b427220 */ /* 0x080fe20000410000 */
[----:B------:R-:W-:Y:S02]  /*eaf0*/  HADD2.F32 R56, -RZ, R56.H1_H1 ;  /* 0x30000038ff387230 */ /* 0x000fe40000004100 */
[C---:B------:R-:W-:Y:S01]  /*eb00*/  FMUL.FTZ R64, R57.reuse, R64 ;  /* 0x0000004039407220 */ /* 0x040fe20000410000 */
[----:B------:R-:W-:Y:S01]  /*eb10*/  FMUL.FTZ R63, R58, R61 ;  /* 0x0000003d3a3f7220 */ /* 0x000fe20000410000 */
[-C--:B------:R-:W-:Y:S01]  /*eb20*/  FFMA.FTZ R66, R57, R62.reuse, -R66 ;  /* 0x0000003e39427223 */ /* 0x080fe20000010842 */
[----:B------:R-:W-:Y:S01]  /*eb30*/  F2FP.F16.E4M3.UNPACK_B R57, R45.H1 ;  /* 0x0000002dff39723e */ /* 0x000fe200030006ff */
[----:B------:R-:W-:Y:S01]  /*eb40*/  FFMA.FTZ R64, R59, R62, R64 ;  /* 0x0000003e3b407223 */ /* 0x000fe20000010040 */
[----:B------:R-:W-:Y:S02]  /*eb50*/  HADD2.F32 R59, -RZ, R60.H1_H1 ;  /* 0x3000003cff3b7230 */ /* 0x000fe40000004100 */
[----:B------:R-:W-:Y:S01]  /*eb60*/  FMUL.FTZ R61, R56, R61 ;  /* 0x0000003d383d7220 */ /* 0x000fe20000410000 */
[--C-:B------:R-:W-:Y:S01]  /*eb70*/  HADD2.F32 R45, -RZ, R41.reuse.H0_H0 ;  /* 0x20000029ff2d7230 */ /* 0x100fe20000004100 */
[----:B------:R-:W-:Y:S01]  /*eb80*/  F2FP.F16.E4M3.UNPACK_B R44, R44.H1 ;  /* 0x0000002cff2c723e */ /* 0x000fe200030006ff */
[----:B------:R-:W-:-:S02]  /*eb90*/  HADD2.F32 R41, -RZ, R41.H1_H1 ;  /* 0x30000029ff297230 */ /* 0x000fc40000004100 */
[-C--:B------:R-:W-:Y:S01]  /*eba0*/  FFMA.FTZ R65, R56, R59.reuse, -R63 ;  /* 0x0000003b38417223 */ /* 0x080fe2000001083f */
[----:B------:R-:W-:Y:S01]  /*ebb0*/  F2FP.F16.E4M3.UNPACK_B R56, R46.H1 ;  /* 0x0000002eff38723e */ /* 0x000fe200030006ff */
[----:B------:R-:W-:Y:S01]  /*ebc0*/  FFMA.FTZ R67, R58, R59, R61 ;  /* 0x0000003b3a437223 */ /* 0x000fe2000001003d */
[--C-:B------:R-:W-:Y:S01]  /*ebd0*/  HADD2.F32 R46, -RZ, R57.reuse.H0_H0 ;  /* 0x20000039ff2e7230 */ /* 0x100fe20000004100 */
[----:B------:R-:W-:Y:S01]  /*ebe0*/  F2FP.SATFINITE.E4M3.F32.PACK_AB_MERGE_C R54, R69, R54, R75 ;  /* 0x000000364536723e */ /* 0x000fe2000480704b */
[----:B------:R-:W-:Y:S01]  /*ebf0*/  HADD2.F32 R57, -RZ, R57.H1_H1 ;  /* 0x30000039ff397230 */ /* 0x000fe20000004100 */
[----:B------:R-:W-:Y:S01]  /*ec00*/  F2FP.F16.E4M3.UNPACK_B R61, R42.H1 ;  /* 0x0000002aff3d723e */ /* 0x000fe200030006ff */
[--C-:B------:R-:W-:Y:S02]  /*ec10*/  HADD2.F32 R58, -RZ, R56.reuse.H0_H0 ;  /* 0x20000038ff3a7230 */ /* 0x100fe40000004100 */
[----:B------:R-:W-:Y:S02]  /*ec20*/  HADD2.F32 R60, -RZ, R56.H1_H1 ;  /* 0x30000038ff3c7230 */ /* 0x000fe40000004100 */
[----:B------:R-:W-:-:S02]  /*ec30*/  HADD2.F32 R56, -RZ, R44.H0_H0 ;  /* 0x2000002cff387230 */ /* 0x000fc40000004100 */
[CC--:B------:R-:W-:Y:S01]  /*ec40*/  FMUL.FTZ R62, R46.reuse, R58.reuse ;  /* 0x0000003a2e3e7220 */ /* 0x0c0fe20000410000 */
[----:B------:R-:W-:Y:S01]  /*ec50*/  FMUL.FTZ R59, R45, R58 ;  /* 0x0000003a2d3b7220 */ /* 0x000fe20000410000 */
[----:B------:R-:W-:Y:S02]  /*ec60*/  HADD2.F32 R44, -RZ, R44.H1_H1 ;  /* 0x3000002cff2c7230 */ /* 0x000fe40000004100 */
[-C--:B------:R-:W-:Y:S01]  /*ec70*/  FMUL.FTZ R58, R57, R60.reuse ;  /* 0x0000003c393a7220 */ /* 0x080fe20000410000 */
[C---:B------:R-:W-:Y:S01]  /*ec80*/  FMUL.FTZ R60, R41.reuse, R60 ;  /* 0x0000003c293c7220 */ /* 0x040fe20000410000 */
[----:B------:R-:W-:Y:S01]  /*ec90*/  FFMA.FTZ R69, R46, R56, R59 ;  /* 0x000000382e457223 */ /* 0x000fe2000001003b */
[----:B------:R-:W-:Y:S01]  /*eca0*/  F2FP.F16.E4M3.UNPACK_B R46, R47 ;  /* 0x0000002fff2e723e */ /* 0x000fe200020006ff */
[-C--:B------:R-:W-:Y:S01]  /*ecb0*/  FFMA.FTZ R71, R41, R44.reuse, -R58 ;  /* 0x0000002c29477223 */ /* 0x080fe2000001083a */
[----:B------:R-:W-:Y:S01]  /*ecc0*/  FFMA.FTZ R70, R57, R44, R60 ;  /* 0x0000002c39467223 */ /* 0x000fe2000001003c */
[----:B------:R-:W-:Y:S01]  /*ecd0*/  F2FP.F16.E4M3.UNPACK_B R60, R42 ;  /* 0x0000002aff3c723e */ /* 0x000fe200020006ff */
[----:B------:R-:W-:Y:S01]  /*ece0*/  FFMA.FTZ R68, R45, R56, -R62 ;  /* 0x000000382d447223 */ /* 0x000fe2000001083e */
[-C--:B------:R-:W-:Y:S01]  /*ecf0*/  F2FP.F16.E4M3.UNPACK_B R41, R43.reuse ;  /* 0x0000002bff29723e */ /* 0x080fe200020006ff */
[----:B------:R-:W-:Y:S01]  /*ed00*/  HADD2.F32 R56, -RZ, R46.H0_H0 ;  /* 0x2000002eff387230 */ /* 0x000fe20000004100 */
[----:B------:R-:W-:Y:S01]  /*ed10*/  F2FP.F16.E4M3.UNPACK_B R43, R43.H1 ;  /* 0x0000002bff2b723e */ /* 0x000fe200030006ff */
[----:B------:R-:W-:Y:S01]  /*ed20*/  HADD2.F32 R63, -RZ, R60.H0_H0 ;  /* 0x2000003cff3f7230 */ /* 0x000fe20000004100 */
[-C--:B------:R-:W-:Y:S01]  /*ed30*/  F2FP.F16.E4M3.UNPACK_B R42, R40.reuse ;  /* 0x00000028ff2a723e */ /* 0x080fe200020006ff */
[----:B------:R-:W-:Y:S01]  /*ed40*/  HADD2.F32 R44, -RZ, R41.H0_H0 ;  /* 0x20000029ff2c7230 */ /* 0x000fe20000004100 */
[----:B------:R-:W-:Y:S01]  /*ed50*/  F2FP.F16.E4M3.UNPACK_B R47, R47.H1 ;  /* 0x0000002fff2f723e */ /* 0x000fe200030006ff */
[----:B------:R-:W-:Y:S01]  /*ed60*/  HADD2.F32 R45, -RZ, R43.H0_H0 ;  /* 0x2000002bff2d7230 */ /* 0x000fe20000004100 */
[----:B------:R-:W-:Y:S01]  /*ed70*/  F2FP.F16.E4M3.UNPACK_B R57, R40.H1 ;  /* 0x00000028ff39723e */ /* 0x000fe200030006ff */
[----:B------:R-:W-:-:S02]  /*ed80*/  HADD2.F32 R62, -RZ, R61.H0_H0 ;  /* 0x2000003dff3e7230 */ /* 0x000fc40000004100 */
[-C--:B------:R-:W-:Y:S01]  /*ed90*/  FMUL.FTZ R73, R56, R63.reuse ;  /* 0x0000003f38497220 */ /* 0x080fe20000410000 */
[----:B------:R-:W-:Y:S02]  /*eda0*/  HADD2.F32 R59, -RZ, R42.H0_H0 ;  /* 0x2000002aff3b7230 */ /* 0x000fe40000004100 */
[C---:B------:R-:W-:Y:S01]  /*edb0*/  FMUL.FTZ R63, R44.reuse, R63 ;  /* 0x0000003f2c3f7220 */ /* 0x040fe20000410000 */
[----:B------:R-:W-:Y:S02]  /*edc0*/  HADD2.F32 R40, -RZ, R47.H0_H0 ;  /* 0x2000002fff287230 */ /* 0x000fe40000004100 */
[----:B------:R-:W-:Y:S01]  /*edd0*/  FMUL.FTZ R75, R45, R62 ;  /* 0x0000003e2d4b7220 */ /* 0x000fe20000410000 */
[----:B------:R-:W-:Y:S02]  /*ede0*/  HADD2.F32 R58, -RZ, R57.H0_H0 ;  /* 0x20000039ff3a7230 */ /* 0x000fe40000004100 */
[----:B------:R-:W-:Y:S01]  /*edf0*/  FFMA.FTZ R73, R44, R59, -R73 ;  /* 0x0000003b2c497223 */ /* 0x000fe20000010849 */
[----:B------:R-:W-:-:S02]  /*ee00*/  HADD2.F32 R47, -RZ, R47.H1_H1 ;  /* 0x3000002fff2f7230 */ /* 0x000fc40000004100 */
[C---:B------:R-:W-:Y:S01]  /*ee10*/  FMUL.FTZ R72, R40.reuse, R62 ;  /* 0x0000003e28487220 */ /* 0x040fe20000410000 */
[----:B------:R-:W-:Y:S02]  /*ee20*/  HADD2.F32 R44, -RZ, R61.H1_H1 ;  /* 0x3000003dff2c7230 */ /* 0x000fe40000004100 */
[-C--:B------:R-:W-:Y:S01]  /*ee30*/  FFMA.FTZ R75, R40, R58.reuse, R75 ;  /* 0x0000003a284b7223 */ /* 0x080fe2000001004b */
[----:B------:R-:W-:Y:S02]  /*ee40*/  HADD2.F32 R43, -RZ, R43.H1_H1 ;  /* 0x3000002bff2b7230 */ /* 0x000fe40000004100 */
[----:B------:R-:W-:Y:S01]  /*ee50*/  FFMA.FTZ R63, R56, R59, R63 ;  /* 0x0000003b383f7223 */ /* 0x000fe2000001003f */
[----:B------:R-:W-:Y:S02]  /*ee60*/  HADD2.F32 R46, -RZ, R46.H1_H1 ;  /* 0x3000002eff2e7230 */ /* 0x000fe40000004100 */
[----:B------:R-:W-:Y:S01]  /*ee70*/  FFMA.FTZ R72, R45, R58, -R72 ;  /* 0x0000003a2d487223 */ /* 0x000fe20000010848 */
[----:B------:R-:W-:-:S02]  /*ee80*/  HADD2.F32 R60, -RZ, R60.H1_H1 ;  /* 0x3000003cff3c7230 */ /* 0x000fc40000004100 */
[-C--:B------:R-:W-:Y:S01]  /*ee90*/  FMUL.FTZ R56, R47, R44.reuse ;  /* 0x0000002c2f387220 */ /* 0x080fe20000410000 */
[----:B------:R-:W-:Y:S02]  /*eea0*/  HADD2.F32 R41, -RZ, R41.H1_H1 ;  /* 0x30000029ff297230 */ /* 0x000fe40000004100 */
[----:B------:R-:W-:Y:S01]  /*eeb0*/  FMUL.FTZ R58, R43, R44 ;  /* 0x0000002c2b3a7220 */ /* 0x000fe20000410000 */
[----:B------:R-:W-:Y:S02]  /*eec0*/  HADD2.F32 R40, -RZ, R57.H1_H1 ;  /* 0x30000039ff287230 */ /* 0x000fe40000004100 */
[CC--:B------:R-:W-:Y:S01]  /*eed0*/  FMUL.FTZ R44, R46.reuse, R60.reuse ;  /* 0x0000003c2e2c7220 */ /* 0x0c0fe20000410000 */
[----:B------:R-:W-:Y:S02]  /*eee0*/  HADD2.F32 R42, -RZ, R42.H1_H1 ;  /* 0x3000002aff2a7230 */ /* 0x000fe40000004100 */
[----:B------:R-:W-:Y:S01]  /*eef0*/  FMUL.FTZ R45, R41, R60 ;  /* 0x0000003c292d7220 */ /* 0x000fe20000410000 */
[----:B------:R-:W-:Y:S01]  /*ef00*/  F2FP.SATFINITE.E4M3.F32.PACK_AB_MERGE_C R68, R71, R68, RZ ;  /* 0x000000444744723e */ /* 0x000fe200048070ff */
[-C--:B------:R-:W-:Y:S01]  /*ef10*/  FFMA.FTZ R43, R43, R40.reuse, -R56 ;  /* 0x000000282b2b7223 */ /* 0x080fe20000010838 */
[----:B------:R-:W-:Y:S01]  /*ef20*/  FFMA.FTZ R58, R47, R40, R58 ;  /* 0x000000282f3a7223 */ /* 0x000fe2000001003a */
[-C--:B------:R-:W-:Y:S01]  /*ef30*/  FFMA.FTZ R44, R41, R42.reuse, -R44 ;  /* 0x0000002a292c7223 */ /* 0x080fe2000001082c */
[----:B------:R-:W-:Y:S01]  /*ef40*/  FFMA.FTZ R42, R46, R42, R45 ;  /* 0x0000002a2e2a7223 */ /* 0x000fe2000001002d */
[----:B------:R-:W-:Y:S01]  /*ef50*/  F2FP.SATFINITE.E4M3.F32.PACK_AB_MERGE_C R69, R70, R69, RZ ;  /* 0x000000454645723e */ /* 0x000fe200048070ff */
[----:B------:R-:W-:Y:S01]  /*ef60*/  IMAD.MOV.U32 R40, RZ, RZ, R52 ;  /* 0x000000ffff287224 */ /* 0x000fe200078e0034 */
[----:B------:R-:W-:-:S02]  /*ef70*/  F2FP.SATFINITE.E4M3.F32.PACK_AB_MERGE_C R43, R43, R72, RZ ;  /* 0x000000482b2b723e */ /* 0x000fc400048070ff */
[----:B------:R-:W-:Y:S02]  /*ef80*/  F2FP.SATFINITE.E4M3.F32.PACK_AB_MERGE_C R58, R58, R75, RZ ;  /* 0x0000004b3a3a723e */ /* 0x000fe400048070ff */
[----:B------:R-:W-:Y:S01]  /*ef90*/  F2FP.SATFINITE.E4M3.F32.PACK_AB_MERGE_C R43, R44, R73, R43 ;  /* 0x000000492c2b723e */ /* 0x000fe2000480702b */
[----:B------:R-:W-:Y:S01]  /*efa0*/  IMAD.MOV.U32 R44, RZ, RZ, R50 ;  /* 0x000000ffff2c7224 */ /* 0x000fe200078e0032 */
[----:B------:R-:W-:Y:S01]  /*efb0*/  F2FP.SATFINITE.E4M3.F32.PACK_AB_MERGE_C R47, R42, R63, R58 ;  /* 0x0000003f2a2f723e */ /* 0x000fe2000480703a */
[----:B------:R-:W-:Y:S01]  /*efc0*/  IMAD.MOV.U32 R42, RZ, RZ, R55 ;  /* 0x000000ffff2a7224 */ /* 0x000fe200078e0037 */
[----:B------:R-:W-:Y:S02]  /*efd0*/  F2FP.SATFINITE.E4M3.F32.PACK_AB_MERGE_C R41, R65, R66, R68 ;  /* 0x000000424129723e */ /* 0x000fe40004807044 */
[----:B------:R-:W-:Y:S02]  /*efe0*/  F2FP.SATFINITE.E4M3.F32.PACK_AB_MERGE_C R45, R67, R64, R69 ;  /* 0x00000040432d723e */ /* 0x000fe40004807045 */
[----:B------:R-:W-:-:S07]  /*eff0*/  MOV R46, R54 ;  /* 0x00000036002e7202 */ /* 0x000fce0000000f00 */
.L_x_508:
[----:B------:R-:W-:Y:S05]  /*f000*/  BSYNC B1 ;  /* 0x0000000000017941 */ /* 0x000fea0003800000 */
.L_x_507:
[----:B0-----:R4:W-:Y:S01]  /*f010*/  STG.E.128 desc[UR54][R48.64], R40 ;  /* 0x0000002830007986 */ /* 0x0019e2000c101d36 */
[----:B------:R-:W-:-:S13]  /*f020*/  ISETP.GE.AND P2, PT, R51, R153, PT ;  /* 0x000000993300720c */ /* 0x000fda0003f46270 */
[----:B------:R-:W-:Y:S05]  /*f030*/  @P2 BRA `(.L_x_457) ;  /* 0x0000000000f42947 */ /* 0x000fea0003800000 */
[--C-:B----4-:R-:W-:Y:S02]  /*f040*/  SHF.R.S32.HI R40, RZ, 0x1f, R51.reuse ;  /* 0x0000001fff287819 */ /* 0x110fe40000011433 */
[----:B------:R-:W-:-:S04]  /*f050*/  IADD3 R51, P2, P4, R116, R140, R51 ;  /* 0x0000008c74337210 */ /* 0x000fc80007c5e033 */
[----:B------:R-:W-:Y:S02]  /*f060*/  IADD3.X R40, R0, R53, R40, P2, P4 ;  /* 0x0000003500287210 */ /* 0x000fe400017e8428 */
[----:B------:R-:W-:-:S05]  /*f070*/  IADD3 R126, P2, R51, R126, RZ ;  /* 0x0000007e337e7210 */ /* 0x000fca0007f5e0ff */
[----:B------:R-:W-:-:S05]  /*f080*/  IMAD.X R127, R40, 0x1, R127, P2 ;  /* 0x00000001287f7824 */ /* 0x000fca00010e067f */
[----:B-1----:R0:W-:Y:S01]  /*f090*/  STG.E.128 desc[UR54][R126.64], R44 ;  /* 0x0000002c7e007986 */ /* 0x0021e2000c101d36 */
[----:B------:R-:W-:Y:S05]  /*f0a0*/  BRA `(.L_x_457) ;  /* 0x0000000000d87947 */ /* 0x000fea0003800000 */
.L_x_424:
[----:B------:R-:W-:-:S06]  /*f0b0*/  UISETP.NE.AND UP0, UPT, UR53, 0x3, UPT ;  /* 0x000000033500788c */ /* 0x000fcc000bf05270 */
[----:B------:R-:W-:-:S13]  /*f0c0*/  PLOP3.LUT P1, PT, PT, PT, UP0, 0x80, 0x0 ;  /* 0x000000000000781c */ /* 0x000fda0003f2f008 */
[----:B------:R-:W-:Y:S05]  /*f0d0*/  @!P1 BRA `(.L_x_509) ;  /* 0x0000000000049947 */ /* 0x000fea0003800000 */
[----:B------:R-:W-:Y:S01]  /*f0e0*/  BPT.TRAP 0x1 ;  /* 0x000000040000795c */ /* 0x000fe20000300000 */
.L_x_509:
[----:B------:R-:W-:Y:S01]  /*f0f0*/  IMAD R39, R19, 0x8, R18 ;  /* 0x0000000813277824 */ /* 0x000fe200078e0212 */
[----:B------:R-:W-:Y:S01]  /*f100*/  SHF.L.U32 R96, R171, 0x1f, RZ ;  /* 0x0000001fab607819 */ /* 0x000fe200000006ff */
[----:B------:R-:W-:Y:S01]  /*f110*/  IMAD R38, R24, -0xa0, R2 ;  /* 0xffffff6018267824 */ /* 0x000fe200078e0202 */
[----:B------:R-:W-:Y:S02]  /*f120*/  BSSY B1, `(.L_x_510) ;  /* 0x0000004000017945 */ /* 0x000fe40003800000 */
[----:B------:R-:W1:Y:S02]  /*f130*/  SYNCS.PHASECHK.TRANS64.TRYWAIT P2, [R39+URZ+0x29890], R96 ;  /* 0x02989060270075a7 */ /* 0x000e64000804017f */
[----:B------:R-:W-:Y:S01]  /*f140*/  VIMNMX R38, R38, 0xa0, PT ;  /* 0x000000a026267848 */ /* 0x000fe20003fe0100 */
[----:B-1----:R-:W-:Y:S06]  /*f150*/  @!P2 BRA `(.L_x_511) ;  /* 0x0000018c0048a947 */ /* 0x002fec0003800000 */
.L_x_738:
[----:B------:R-:W-:Y:S05]  /*f160*/  BSYNC B1 ;  /* 0x0000000000017941 */ /* 0x000fea0003800000 */
.L_x_510:
[----:B------:R-:W-:Y:S01]  /*f170*/  ISETP.GE.AND P2, PT, R168, R38, PT ;  /* 0x00000026a800720c */ /* 0x000fe20003f46270 */
[----:B------:R-:W-:-:S12]  /*f180*/  BSSY B1, `(.L_x_512) ;  /* 0x0000014000017945 */ /* 0x000fd80003800000 */
[----:B------:R-:W-:Y:S05]  /*f190*/  @P2 BRA `(.L_x_513) ;  /* 0x0000000000482947 */ /* 0x000fea0003800000 */
[----:B------:R-:W-:-:S13]  /*f1a0*/  ISETP.NE.AND P2, PT, R32, RZ, PT ;  /* 0x000000ff2000720c */ /* 0x000fda0003f45270 */
[----:B0-----:R-:W0:Y:S04]  /*f1b0*/  @P2 LDS.128 R40, [R47+0x1a400] ;  /* 0x01a400002f282984 */ /* 0x001e280000000c00 */
[----:B0-----:R-:W-:Y:S01]  /*f1c0*/  @P2 STG.E.128 desc[UR54][R48.64], R40 ;  /* 0x0000002830002986 */ /* 0x001fe2000c101d36 */
[----:B------:R-:W-:-:S13]  /*f1d0*/  ISETP.NE.AND P2, PT, R33, RZ, PT ;  /* 0x000000ff2100720c */ /* 0x000fda0003f45270 */
[----:B------:R-:W0:Y:S04]  /*f1e0*/  @P2 LDS.128 R40, [R46+0x1a400] ;  /* 0x01a400002e282984 */ /* 0x000e280000000c00 */
        /* <DEDUP_REMOVED lines=12> */
[----:B0-----:R2:W-:Y:S02]  /*f2b0*/  @P2 STG.E.128 desc[UR54][R48.64+0xa0], R40 ;  /* 0x0000a02830002986 */ /* 0x0015e4000c101d36 */
.L_x_513:
[----:B------:R-:W-:Y:S05]  /*f2c0*/  BSYNC B1 ;  /* 0x0000000000017941 */ /* 0x000fea0003800000 */
.L_x_512:
[----:B------:R-:W-:-:S13]  /*f2d0*/  ISETP.GE.AND P2, PT, R211, R38, PT ;  /* 0x00000026d300720c */ /* 0x000fda0003f46270 */
[----:B------:R-:W-:Y:S05]  /*f2e0*/  @P2 BRA `(.L_x_457) ;  /* 0x0000000000482947 */ /* 0x000fea0003800000 */
[----:B------:R-:W-:-:S13]  /*f2f0*/  ISETP.NE.AND P2, PT, R32, RZ, PT ;  /* 0x000000ff2000720c */ /* 0x000fda0003f45270 */
[----:B0-2---:R-:W0:Y:S04]  /*f300*/  @P2 LDS.128 R40, [R47+0x1c400] ;  /* 0x01c400002f282984 */ /* 0x005e280000000c00 */
        /* <DEDUP_REMOVED lines=16> */
.L_x_457:
[----:B------:R-:W-:Y:S05]  /*f410*/  BSYNC B0 ;  /* 0x0000000000007941 */ /* 0x000fea0003800000 */
.L_x_423:
[----:B01234-:R-:W0:Y:S01]  /*f420*/  S2R R40, SR_TID.X ;  /* 0x0000000000287919 */ /* 0x01fe220000002100 */
[----:B------:R-:W-:Y:S01]  /*f430*/  @!PT LDS RZ, [RZ] ;  /* 0x00000000fffff984 */ /* 0x000fe20000000800 */
[----:B------:R-:W-:Y:S01]  /*f440*/  @!PT LDS RZ, [RZ] ;  /* 0x00000000fffff984 */ /* 0x000fe20000000800 */
[----:B------:R-:W-:Y:S01]  /*f450*/  @!PT LDS RZ, [RZ] ;  /* 0x00000000fffff984 */ /* 0x000fe20000000800 */
[----:B------:R-:W-:Y:S01]  /*f460*/  @!PT LDS RZ, [RZ] ;  /* 0x00000000fffff984 */ /* 0x000fe20000000800 */
[----:B------:R1:W-:Y:S06]  /*f470*/  MEMBAR.ALL.CTA ;  /* 0x0000000000007992 */ /* 0x0003ec0000008000 */
[----:B-1----:R-:W1:Y:S01]  /*f480*/  FENCE.VIEW.ASYNC.S ;  /* 0x00000000000073c6 */ /* 0x002e620000000000 */
[----:B------:R-:W-:Y:S05]  /*f490*/  WARPSYNC.ALL ;  /* 0x0000000000007948 */ /* 0x000fea0003800000 */
[----:B------:R-:W-:Y:S01]  /*f4a0*/  BSSY B0, `(.L_x_514) ;  /* 0x0000009000007945 */ /* 0x000fe20003800000 */
[----:B0-----:R-:W-:Y:S01]  /*f4b0*/  LOP3.LUT R40, R40, 0x7f, RZ, 0xc0, !PT ;  /* 0x0000007f28287812 */ /* 0x001fe200078ec0ff */
[----:B-1----:R0:W-:Y:S03]  /*f4c0*/  BAR.SYNC.DEFER_BLOCKING R160, 0x80 ;  /* 0x000200a00000751d */ /* 0x0021e60000010000 */
[----:B------:R-:W-:-:S13]  /*f4d0*/  ISETP.NE.AND P2, PT, R40, RZ, PT ;  /* 0x000000ff2800720c */ /* 0x000fda0003f45270 */
[----:B------:R-:W-:-:S05]  /*f4e0*/  @!P2 VIADD R40, R39, 0x298a0 ;  /* 0x000298a02728a836 */ /* 0x000fca0000000000 */
[----:B------:R-:W-:-:S04]  /*f4f0*/  @!P2 PRMT R40, RZ, 0x654, R40 ;  /* 0x00000654ff28a816 */ /* 0x000fc80000000028 */
[----:B------:R0:W-:Y:S01]  /*f500*/  @!P2 SYNCS.ARRIVE.TRANS64.RED.A1T0 RZ, [R40+URZ], RZ ;  /* 0x000000ff28ffa9a7 */ /* 0x0001e2000810043f */
[----:B------:R-:W-:Y:S05]  /*f510*/  @!P1 BRA `(.L_x_515) ;  /* 0x0000000000049947 */ /* 0x000fea0003800000 */
[----:B------:R-:W-:Y:S01]  /*f520*/  BPT.TRAP 0x1 ;  /* 0x000000040000795c */ /* 0x000fe20000300000 */
.L_x_515:
[----:B------:R-:W-:Y:S05]  /*f530*/  BSYNC B0 ;  /* 0x0000000000007941 */ /* 0x000fea0003800000 */
.L_x_514:
[----:B------:R-:W1:Y:S01]  /*f540*/  SYNCS.PHASECHK.TRANS64.TRYWAIT P1, [R39+URZ+0x298b0], R96 ;  /* 0x0298b060270075a7 */ /* 0x000e62000802017f */
[----:B------:R-:W-:Y:S01]  /*f550*/  ULDC UR42, c[0x0][0x310] ;  /* 0x0000c400002a7ab9 */ /* 0x000fe20000000800 */
[----:B------:R-:W-:Y:S01]  /*f560*/  ULDC.64 UR38, c[0x0][0x318] ;  /* 0x0000c60000267ab9 */ /* 0x000fe20000000a00 */
[----:B------:R-:W-:Y:S01]  /*f570*/  ULDC.64 UR40, c[0x0][0x308] ;  /* 0x0000c20000287ab9 */ /* 0x000fe20000000a00 */
[----:B------:R-:W-:Y:S01]  /*f580*/  BSSY B0, `(.L_x_516) ;  /* 0x0000003000007945 */ /* 0x000fe20003800000 */
[----:B------:R-:W-:-:S03]  /*f590*/  IMAD R41, R19, 0x5000, R205 ;  /* 0x0000500013297824 */ /* 0x000fc600078e02cd */
[----:B-1----:R-:W-:Y:S05]  /*f5a0*/  @!P1 BRA `(.L_x_517) ;  /* 0x0000018800489947 */ /* 0x002fea0003800000 */
.L_x_739:
[----:B------:R-:W-:Y:S05]  /*f5b0*/  BSYNC B0 ;  /* 0x0000000000007941 */ /* 0x000fea0003800000 */
.L_x_516:
[----:B------:R-:W-:Y:S01]  /*f5c0*/  ISETP.GE.AND P1, PT, R168, R38, PT ;  /* 0x00000026a800720c */ /* 0x000fe20003f26270 */
[----:B------:R-:W-:Y:S01]  /*f5d0*/  BSSY B0, `(.L_x_518) ;  /* 0x000001a000007945 */ /* 0x000fe20003800000 */
[-C--:B------:R-:W-:Y:S01]  /*f5e0*/  IADD3 R48, R18, R41.reuse, RZ ;  /* 0x0000002912307210 */ /* 0x080fe20007ffe0ff */
[----:B------:R-:W-:Y:S01]  /*f5f0*/  IMAD.WIDE R44, R24, 0xa0, R98 ;  /* 0x000000a0182c7825 */ /* 0x000fe200078e0262 */
[CC--:B------:R-:W-:Y:S02]  /*f600*/  IADD3 R49, R18.reuse, R41.reuse, R119 ;  /* 0x0000002912317210 */ /* 0x0c0fe40007ffe077 */
[CC--:B------:R-:W-:Y:S02]  /*f610*/  IADD3 R50, R18.reuse, R41.reuse, R118 ;  /* 0x0000002912327210 */ /* 0x0c0fe40007ffe076 */
[----:B------:R-:W-:-:S05]  /*f620*/  IADD3 R51, R18, R41, R129 ;  /* 0x0000002912337210 */ /* 0x000fca0007ffe081 */
[----:B------:R-:W-:Y:S05]  /*f630*/  @P1 BRA `(.L_x_519) ;  /* 0x00000000004c1947 */ /* 0x000fea0003800000 */
[----:B0-----:R-:W-:Y:S02]  /*f640*/  IMAD.MOV.U32 R40, RZ, RZ, R114 ;  /* 0x000000ffff287224 */ /* 0x001fe400078e0072 */
[----:B------:R-:W-:Y:S02]  /*f650*/  IMAD.MOV.U32 R41, RZ, RZ, R31 ;  /* 0x000000ffff297224 */ /* 0x000fe400078e001f */
[----:B------:R-:W-:Y:S02]  /*f660*/  IMAD R43, R45, UR38, RZ ;  /* 0x000000262d2b7c24 */ /* 0x000fe4000f8e02ff */
[----:B------:R-:W-:-:S04]  /*f670*/  IMAD.WIDE.U32 R40, R44, UR38, R40 ;  /* 0x000000262c287c25 */ /* 0x000fc8000f8e0028 */
[----:B------:R-:W-:Y:S01]  /*f680*/  IMAD R43, R44, UR39, R43 ;  /* 0x000000272c2b7c24 */ /* 0x000fe2000f8e022b */
[----:B------:R-:W-:-:S04]  /*f690*/  IADD3 R46, P1, R40, UR40, RZ ;  /* 0x00000028282e7c10 */ /* 0x000fc8000ff3e0ff */
[----:B------:R-:W-:Y:S02]  /*f6a0*/  IADD3.X R47, R41, UR41, R43, P1, !PT ;  /* 0x00000029292f7c10 */ /* 0x000fe40008ffe42b */
[----:B------:R-:W-:-:S13]  /*f6b0*/  ISETP.GE.AND P1, PT, R22, UR42, PT ;  /* 0x0000002a16007c0c */ /* 0x000fda000bf26270 */
[----:B------:R-:W0:Y:S04]  /*f6c0*/  @!P1 LDS.128 R40, [R48+0xa400] ;  /* 0x00a4000030289984 */ /* 0x000e280000000c00 */
[----:B0-----:R-:W-:Y:S01]  /*f6d0*/  @!P1 STG.E.128 desc[UR54][R46.64], R40 ;  /* 0x000000282e009986 */ /* 0x001fe2000c101d36 */
        /* <DEDUP_REMOVED lines=8> */
[----:B0-----:R2:W-:Y:S02]  /*f760*/  @!P1 STG.E.128 desc[UR54][R46.64+0x60], R40 ;  /* 0x000060282e009986 */ /* 0x0015e4000c101d36 */
.L_x_519:
[----:B------:R-:W-:Y:S05]  /*f770*/  BSYNC B0 ;  /* 0x0000000000007941 */ /* 0x000fea0003800000 */
.L_x_518:
[----:B------:R-:W-:Y:S01]  /*f780*/  ISETP.GE.AND P1, PT, R211, R38, PT ;  /* 0x00000026d300720c */ /* 0x000fe20003f26270 */
[----:B------:R-:W-:-:S12]  /*f790*/  BSSY B0, `(.L_x_520) ;  /* 0x0000017000007945 */ /* 0x000fd80003800000 */
[----:B------:R-:W-:Y:S05]  /*f7a0*/  @P1 BRA `(.L_x_521) ;  /* 0x0000000000541947 */ /* 0x000fea0003800000 */
[----:B--2---:R-:W-:Y:S01]  /*f7b0*/  IADD3 R43, P1, R44, 0x80, RZ ;  /* 0x000000802c2b7810 */ /* 0x004fe20007f3e0ff */
[----:B------:R-:W-:Y:S01]  /*f7c0*/  IMAD.MOV.U32 R41, RZ, RZ, R31 ;  /* 0x000000ffff297224 */ /* 0x000fe200078e001f */
[----:B0-----:R-:W-:-:S03]  /*f7d0*/  MOV R40, R114 ;  /* 0x0000007200287202 */ /* 0x001fc60000000f00 */
[----:B------:R-:W-:Y:S02]  /*f7e0*/  IMAD.X R44, RZ, RZ, R45, P1 ;  /* 0x000000ffff2c7224 */ /* 0x000fe400008e062d */
[----:B------:R-:W-:-:S04]  /*f7f0*/  IMAD.WIDE.U32 R40, R43, UR38, R40 ;  /* 0x000000262b287c25 */ /* 0x000fc8000f8e0028 */
[----:B------:R-:W-:-:S04]  /*f800*/  IMAD R44, R44, UR38, RZ ;  /* 0x000000262c2c7c24 */ /* 0x000fc8000f8e02ff */
        /* <DEDUP_REMOVED lines=15> */
.L_x_521:
[----:B------:R-:W-:Y:S05]  /*f900*/  BSYNC B0 ;  /* 0x0000000000007941 */ /* 0x000fea0003800000 */
.L_x_520:
[----:B------:R-:W4:Y:S01]  /*f910*/  LDL R38, [R1+0x18] ;  /* 0x0000180001267983 */ /* 0x000f220000100800 */
[----:B------:R-:W-:Y:S02]  /*f920*/  VIADD R19, R19, 0x1 ;  /* 0x0000000113137836 */ /* 0x000fe40000000000 */
[----:B-1----:R-:W-:Y:S01]  /*f930*/  @!P2 VIADD R39, R39, 0x298c0 ;  /* 0x000298c02727a836 */ /* 0x002fe20000000000 */
[----:B------:R-:W-:Y:S01]  /*f940*/  @!PT LDS RZ, [RZ] ;  /* 0x00000000fffff984 */ /* 0x000fe20000000800 */
[----:B------:R-:W-:Y:S01]  /*f950*/  @!PT LDS RZ, [RZ] ;  /* 0x00000000fffff984 */ /* 0x000fe20000000800 */
[----:B------:R-:W-:Y:S01]  /*f960*/  @!PT LDS RZ, [RZ] ;  /* 0x00000000fffff984 */ /* 0x000fe20000000800 */
[----:B------:R-:W-:Y:S01]  /*f970*/  @!PT LDS RZ, [RZ] ;  /* 0x00000000fffff984 */ /* 0x000fe20000000800 */
[----:B------:R1:W-:Y:S06]  /*f980*/  MEMBAR.ALL.CTA ;  /* 0x0000000000007992 */ /* 0x0003ec0000008000 */
[----:B-1----:R-:W1:Y:S02]  /*f990*/  FENCE.VIEW.ASYNC.S ;  /* 0x00000000000073c6 */ /* 0x002e640000000000 */
[----:B-1----:R1:W-:Y:S01]  /*f9a0*/  BAR.SYNC.DEFER_BLOCKING R160, 0x80 ;  /* 0x000200a00000751d */ /* 0x0023e20000010000 */
[----:B------:R-:W-:-:S02]  /*f9b0*/  ISETP.NE.AND P1, PT, R19, 0x2, PT ;  /* 0x000000021300780c */ /* 0x000fc40003f25270 */
[----:B------:R-:W-:Y:S02]  /*f9c0*/  @!P2 PRMT R39, RZ, 0x654, R39 ;  /* 0x00000654ff27a816 */ /* 0x000fe40000000027 */
[----:B------:R-:W-:Y:S02]  /*f9d0*/  SEL R19, R19, RZ, P1 ;  /* 0x000000ff13137207 */ /* 0x000fe40000800000 */
[----:B------:R1:W-:Y:S01]  /*f9e0*/  @!P2 SYNCS.ARRIVE.TRANS64.RED.A1T0 RZ, [R39+URZ], RZ ;  /* 0x000000ff27ffa9a7 */ /* 0x0003e2000810043f */
[----:B----4-:R-:W-:Y:S02]  /*f9f0*/  LOP3.LUT P4, RZ, R38, 0x2, RZ, 0xc0, !PT ;  /* 0x0000000226ff7812 */ /* 0x010fe4000788c0ff */
[----:B------:R-:W-:-:S04]  /*fa00*/  SEL R38, RZ, 0x1, P1 ;  /* 0x00000001ff267807 */ /* 0x000fc80000800000 */
[----:B------:R-:W-:-:S07]  /*fa10*/  LOP3.LUT R171, R171, R38, RZ, 0x3c, !PT ;  /* 0x00000026abab7212 */ /* 0x000fce00078e3cff */
[----:B-1----:R-:W-:Y:S05]  /*fa20*/  @P4 BRA `(.L_x_522) ;  /* 0xffffff2c00a04947 */ /* 0x002fea000383ffff */
[----:B0-23--:R-:W0:Y:S01]  /*fa30*/  S2R R40, SR_TID.X ;  /* 0x0000000000287919 */ /* 0x00de220000002100 */
[----:B------:R-:W-:Y:S02]  /*fa40*/  PLOP3.LUT P0, PT, PT, PT, PT, 0x8, 0x0 ;  /* 0x000000000000781c */ /* 0x000fe40003f0e170 */
[----:B0-----:R-:W-:-:S04]  /*fa50*/  SHF.R.U32.HI R40, RZ, 0x7, R40 ;  /* 0x00000007ff287819 */ /* 0x001fc80000011628 */
[----:B------:R-:W-:-:S13]  /*fa60*/  ISETP.NE.AND P4, PT, R40, 0x1, PT ;  /* 0x000000012800780c */ /* 0x000fda0003f85270 */
[----:B------:R-:W-:Y:S06]  /*fa70*/  @!P4 BAR.ARV 0x9, 0x100 ;  /* 0x024400000000cb1d */ /* 0x000fec0000002000 */
.L_x_418:
[----:B------:R-:W0:Y:S01]  /*fa80*/  LDC R0, c[0x0][0x428] ;  /* 0x00010a00ff007b82 */ /* 0x000e220000000800 */
[----:B------:R-:W-:Y:S02]  /*fa90*/  MOV R202, R146 ;  /* 0x0000009200ca7202 */ /* 0x000fe40000000f00 */
[----:B------:R-:W-:Y:S02]  /*faa0*/  CS2R R88, SRZ ;  /* 0x0000000000587805 */ /* 0x000fe4000001ff00 */
[----:B------:R-:W-:Y:S02]  /*fab0*/  ISETP.GE.AND P2, PT, R147, 0x1, PT ;  /* 0x000000019300780c */ /* 0x000fe40003f46270 */
[----:B------:R-:W-:Y:S02]  /*fac0*/  CS2R R90, SRZ ;  /* 0x00000000005a7805 */ /* 0x000fe4000001ff00 */
[----:B------:R-:W-:Y:S01]  /*fad0*/  PLOP3.LUT P1, PT, PT, PT, PT, 0x80, 0x0 ;  /* 0x000000000000781c */ /* 0x000fe20003f2f070 */
[----:B------:R-:W-:Y:S01]  /*fae0*/  IMAD.MOV.U32 R87, RZ, RZ, RZ ;  /* 0x000000ffff577224 */ /* 0x000fe200078e00ff */
        /* <DEDUP_REMOVED lines=17> */
[----:B0-----:R-:W-:Y:S02]  /*fc00*/  ISETP.NE.AND P3, PT, R0, 0x1, PT ;  /* 0x000000010000780c */ /* 0x001fe40003f65270 */
        /* <DEDUP_REMOVED lines=12> */
[----:B------:R-:W0:Y:S01]  /*fcd0*/  @P3 LDC R3, c[0x0][0x42c] ;  /* 0x00010b00ff033b82 */ /* 0x000e220000000800 */
[----:B------:R-:W-:Y:S01]  /*fce0*/  IMAD.MOV.U32 R100, RZ, RZ, RZ ;  /* 0x000000ffff647224 */ /* 0x000fe200078e00ff */
[----:B------:R-:W-:-:S06]  /*fcf0*/  MOV R72, RZ ;  /* 0x000000ff00487202 */ /* 0x000fcc0000000f00 */
[----:B------:R-:W1:Y:S01]  /*fd00*/  @P3 LDC R0, c[0x0][0x430] ;  /* 0x00010c00ff003b82 */ /* 0x000e620000000800 */
[----:B0-----:R-:W-:-:S05]  /*fd10*/  @P3 IMAD.HI.U32 R3, R146, R3, RZ ;  /* 0x0000000392033227 */ /* 0x001fca00078e00ff */
[----:B-1----:R-:W-:Y:S01]  /*fd20*/  @P3 SHF.R.U32.HI R202, RZ, R0, R3 ;  /* 0x00000000ffca3219 */ /* 0x002fe20000011603 */
[----:B------:R-:W-:Y:S06]  /*fd30*/  @P0 BRA `(.L_x_523) ;  /* 0x00000000000c0947 */ /* 0x000fec0003800000 */
[----:B------:R-:W0:Y:S01]  /*fd40*/  FENCE.VIEW.ASYNC.G ;  /* 0x00000000000073c6 */ /* 0x000e220000000100 */
[----:B------:R-:W-:Y:S05]  /*fd50*/  WARPSYNC.ALL ;  /* 0x0000000000007948 */ /* 0x000fea0003800000 */
[----:B0-----:R-:W-:Y:S06]  /*fd60*/  BAR.ARV 0xc, 0x180 ;  /* 0x0306000000007b1d */ /* 0x001fec0000002000 */
.L_x_523:
[----:B------:R-:W-:Y:S02]  /*fd70*/  IMAD.MOV.U32 R101, RZ, RZ, RZ ;  /* 0x000000ffff657224 */ /* 0x000fe400078e00ff */
[----:B------:R-:W-:Y:S01]  /*fd80*/  IMAD.MOV.U32 R102, RZ, RZ, RZ ;  /* 0x000000ffff667224 */ /* 0x000fe200078e00ff */
[----:B------:R-:W-:Y:S06]  /*fd90*/  @!P2 BRA `(.L_x_524) ;  /* 0x000000f400f0a947 */ /* 0x000fec0003800000 */
[----:B------:R-:W-:-:S03]  /*fda0*/  UMOV UR4, 0xffffffff ;  /* 0xffffffff00047882 */ /* 0x000fc60000000000 */
[----:B------:R-:W-:Y:S05]  /*fdb0*/  BRA.DIV UR4, `(.L_x_525) ;  /* 0x0000018204587947 */ /* 0x000fea000b800000 */
[----:B------:R0:W1:Y:S02]  /*fdc0*/  SHFL.IDX PT, R198, R219, RZ, 0x1f ;  /* 0x00001fffdbc67589 */ /* 0x00006400000e0000 */
.L_x_742:
[----:B-1----:R-:W-:Y:S01]  /*fdd0*/  LEA.HI R0, R198, R198, RZ, 0x1 ;  /* 0x000000c6c6007211 */ /* 0x002fe200078f08ff */
[----:B------:R-:W-:-:S03]  /*fde0*/  ULOP3.LUT UP0, URZ, UR52, 0x9f, URZ, 0xc0, !UPT ;  /* 0x0000009f343f7892 */ /* 0x000fc6000f80c03f */
[----:B------:R-:W-:-:S03]  /*fdf0*/  LOP3.LUT R3, R0, 0x3e, RZ, 0xc0, !PT ;  /* 0x0000003e00037812 */ /* 0x000fc600078ec0ff */
[----:B------:R-:W-:Y:S02]  /*fe00*/  PLOP3.LUT P0, PT, PT, PT, UP0, 0x80, 0x0 ;  /* 0x000000000000781c */ /* 0x000fe40003f0f008 */
[----:B------:R-:W-:-:S05]  /*fe10*/  IMAD.IADD R3, R198, 0x1, -R3 ;  /* 0x00000001c6037824 */ /* 0x000fca00078e0a03 */
[----:B------:R-:W-:-:S04]  /*fe20*/  LEA R3, R3, UR52, 0xc ;  /* 0x0000003403037c11 */ /* 0x000fc8000f8e60ff */
[----:B------:R-:W-:-:S04]  /*fe30*/  SHF.R.U32.HI R3, RZ, 0x4, R3 ;  /* 0x00000004ff037819 */ /* 0x000fc80000011603 */
[----:B------:R-:W-:Y:S01]  /*fe40*/  LOP3.LUT R50, R3, 0x3fff, RZ, 0xc0, !PT ;  /* 0x00003fff03327812 */ /* 0x000fe200078ec0ff */
[----:B------:R-:W-:Y:S06]  /*fe50*/  @!P0 BRA `(.L_x_526) ;  /* 0x0000000000408947 */ /* 0x000fec0003800000 */
[----:B------:R-:W-:Y:S01]  /*fe60*/  MOV R0, 0x0 ;  /* 0x0000000000007802 */ /* 0x000fe20000000f00 */
[----:B------:R-:W-:Y:S01]  /*fe70*/  ULDC.64 UR4, c[0x4][0xc8] ;  /* 0x0100320000047ab9 */ /* 0x000fe20000000a00 */
[----:B------:R-:W-:Y:S01]  /*fe80*/  ULDC.64 UR6, c[0x4][0xd0] ;  /* 0x0100340000067ab9 */ /* 0x000fe20000000a00 */
[----:B------:R-:W-:Y:S01]  /*fe90*/  MOV R4, UR4 ;  /* 0x0000000400047c02 */ /* 0x000fe20008000f00 */
[----:B------:R1:W2:Y:S01]  /*fea0*/  LDC.64 R2, c[0x4][R0] ;  /* 0x0100000000027b82 */ /* 0x0002a20000000a00 */
[----:B------:R-:W-:Y:S01]  /*feb0*/  IMAD.U32 R5, RZ, RZ, UR5 ;  /* 0x00000005ff057e24 */ /* 0x000fe2000f8e00ff */
[----:B------:R-:W-:Y:S01]  /*fec0*/  ULDC.64 UR4, c[0x4][0x30] ;  /* 0x01000c0000047ab9 */ /* 0x000fe20000000a00 */
[----:B------:R-:W-:Y:S01]  /*fed0*/  IMAD.U32 R6, RZ, RZ, UR6 ;  /* 0x00000006ff067e24 */ /* 0x000fe2000f8e00ff */
[----:B------:R-:W-:Y:S01]  /*fee0*/  MOV R10, UR4 ;  /* 0x00000004000a7c02 */ /* 0x000fe20008000f00 */
[----:B------:R-:W-:Y:S01]  /*fef0*/  IMAD.U32 R7, RZ, RZ, UR7 ;  /* 0x00000007ff077e24 */ /* 0x000fe2000f8e00ff */
[----:B------:R-:W-:Y:S01]  /*ff00*/  MOV R13, RZ ;  /* 0x000000ff000d7202 */ /* 0x000fe20000000f00 */
[----:B------:R-:W-:-:S02]  /*ff10*/  IMAD.U32 R11, RZ, RZ, UR5 ;  /* 0x00000005ff0b7e24 */ /* 0x000fc4000f8e00ff */
[----:B------:R-:W-:Y:S02]  /*ff20*/  IMAD.MOV.U32 R8, RZ, RZ, 0x70 ;  /* 0x00000070ff087424 */ /* 0x000fe400078e00ff */
[----:B-1----:R-:W-:-:S07]  /*ff30*/  IMAD.MOV.U32 R12, RZ, RZ, 0x1 ;  /* 0x00000001ff0c7424 */ /* 0x002fce00078e00ff */
[----:B------:R-:W-:-:S07]  /*ff40*/  LEPC R20, `(.L_x_526) ;  /* 0x000000001014794e */ /* 0x000fce0000000000 */
[----:B0-2--5:R-:W-:Y:S05]  /*ff50*/  CALL.ABS.NOINC R2 ;  /* 0x0000000002007343 */ /* 0x025fea0003c00000 */
.L_x_526:
[----:B------:R-:W-:Y:S01]  /*ff60*/  ULDC.64 UR4, c[0x0][0x990] ;  /* 0x0002640000047ab9 */ /* 0x000fe20000000a00 */
[----:B------:R-:W-:Y:S01]  /*ff70*/  ULDC.64 UR6, c[0x0][0x998] ;  /* 0x0002660000067ab9 */ /* 0x000fe20000000a00 */
[----:B------:R-:W-:Y:S02]  /*ff80*/  ISETP.NE.U32.AND P0, PT, RZ, UR4, PT ;  /* 0x00000004ff007c0c */ /* 0x000fe4000bf05070 */
[----:B------:R-:W-:Y:S02]  /*ff90*/  ISETP.NE.U32.AND P1, PT, RZ, UR6, PT ;  /* 0x00000006ff007c0c */ /* 0x000fe4000bf25070 */
[----:B------:R-:W-:Y:S02]  /*ffa0*/  ISETP.NE.AND.EX P0, PT, RZ, UR5, PT, P0 ;  /* 0x00000005ff007c0c */ /* 0x000fe4000bf05300 */
[----:B------:R-:W-:-:S11]  /*ffb0*/  ISETP.NE.AND.EX P1, PT, RZ, UR7, PT, P1 ;  /* 0x00000007ff007c0c */ /* 0x000fd6000bf25310 */
[----:B------:R-:W1:Y:S01]  /*ffc0*/  @P0 LDC.64 R8, c[0x0][0x9a8] ;  /* 0x00026a00ff080b82 */ /* 0x000e620000000a00 */
[----:B------:R-:W-:-:S07]  /*ffd0*/  @P0 SHF.R.S32.HI R7, RZ, 0x1f, R202 ;  /* 0x0000001fff070819 */ /* 0x000fce00000114ca */
[----:B------:R-:W2:Y:S08]  /*ffe0*/  @P1 LDC.64 R10, c[0x0][0x9b8] ;  /* 0x00026e00ff0a1b82 */ /* 0x000eb00000000a00 */
[----:B------:R-:W3:Y:S08]  /*fff0*/  @P0 LDC.64 R12, c[0x0][0x9b0] ;  /* 0x00026c00ff0c0b82 */ /* 0x000ef00000000a00 */
[----:B------:R-:W4:Y:S01]  /*10000*/  @P1 LDC.64 R14, c[0x0][0x9c0] ;  /* 0x00027000ff0e1b82 */ /* 0x000f220000000a00 */
[----:B-1----:R-:W-:-:S02]  /*10010*/  @P0 IMAD R0, R210, R8, RZ ;  /* 0x00000008d2000224 */ /* 0x002fc400078e02ff */
[----:B------:R-:W-:-:S04]  /*10020*/  @P0 IMAD.WIDE.U32 R2, R206, R8, RZ ;  /* 0x00000008ce020225 */ /* 0x000fc800078e00ff */
[----:B------:R-:W-:Y:S02]  /*10030*/  @P0 IMAD R9, R206, R9, R0 ;  /* 0x00000009ce090224 */ /* 0x000fe400078e0200 */
[-C--:B--2---:R-:W-:Y:S02]  /*10040*/  @P1 IMAD R4, R210, R10.reuse, RZ ;  /* 0x0000000ad2041224 */ /* 0x084fe400078e02ff */
[----:B------:R-:W-:Y:S01]  /*10050*/  @P0 IMAD.IADD R3, R3, 0x1, R9 ;  /* 0x0000000103030824 */ /* 0x000fe200078e0209 */
[----:B------:R-:W-:Y:S01]  /*10060*/  @P1 SHF.R.S32.HI R9, RZ, 0x1f, R202 ;  /* 0x0000001fff091819 */ /* 0x000fe200000114ca */
[C---:B------:R-:W-:Y:S02]  /*10070*/  @P1 IMAD R11, R206.reuse, R11, R4 ;  /* 0x0000000bce0b1224 */ /* 0x040fe400078e0204 */
[----:B------:R-:W-:-:S04]  /*10080*/  @P1 IMAD.WIDE.U32 R4, R206, R10, RZ ;  /* 0x0000000ace041225 */ /* 0x000fc800078e00ff */
[-C--:B---3--:R-:W-:Y:S02]  /*10090*/  @P0 IMAD R7, R7, R12.reuse, RZ ;  /* 0x0000000c07070224 */ /* 0x088fe400078e02ff */
[----:B------:R-:W-:Y:S02]  /*100a0*/  @P1 IMAD.IADD R5, R5, 0x1, R11 ;  /* 0x0000000105051824 */ /* 0x000fe400078e020b */
[----:B------:R-:W-:-:S04]  /*100b0*/  @P0 IMAD.WIDE.U32 R2, R202, R12, R2 ;  /* 0x0000000cca020225 */ /* 0x000fc800078e0002 */
[-C--:B----4-:R-:W-:Y:S02]  /*100c0*/  @P1 IMAD R0, R9, R14.reuse, RZ ;  /* 0x0000000e09001224 */ /* 0x090fe400078e02ff */
[C---:B------:R-:W-:Y:S02]  /*100d0*/  @P0 IMAD R9, R202.reuse, R13, R7 ;  /* 0x0000000dca090224 */ /* 0x040fe400078e0207 */
[C---:B------:R-:W-:Y:S02]  /*100e0*/  @P1 IMAD R11, R202.reuse, R15, R0 ;  /* 0x0000000fca0b1224 */ /* 0x040fe400078e0200 */
[----:B------:R-:W-:Y:S01]  /*100f0*/  @P1 IMAD.WIDE.U32 R6, R202, R14, R4 ;  /* 0x0000000eca061225 */ /* 0x000fe200078e0004 */
[----:B------:R-:W-:Y:S01]  /*10100*/  @P0 LEA R4, P2, R2, UR4, 0x2 ;  /* 0x0000000402040c11 */ /* 0x000fe2000f8410ff */
[----:B------:R-:W-:Y:S02]  /*10110*/  ULDC UR4, c[0x0][0x3d4] ;  /* 0x0000f50000047ab9 */ /* 0x000fe40000000800 */
[----:B------:R-:W-:Y:S01]  /*10120*/  @P0 IMAD.IADD R5, R3, 0x1, R9 ;  /* 0x0000000103050824 */ /* 0x000fe200078e0209 */
[----:B------:R-:W-:Y:S01]  /*10130*/  @P1 IADD3 R3, R7, R11, RZ ;  /* 0x0000000b07031210 */ /* 0x000fe20007ffe0ff */
[----:B------:R-:W-:Y:S01]  /*10140*/  IMAD.MOV.U32 R0, RZ, RZ, 0x3f800000 ;  /* 0x3f800000ff007424 */ /* 0x000fe200078e00ff */
[----:B------:R-:W-:-:S02]  /*10150*/  @P1 LEA R8, P3, R6, UR6, 0x2 ;  /* 0x0000000606081c11 */ /* 0x000fc4000f8610ff */
[----:B------:R-:W-:Y:S02]  /*10160*/  @P0 LEA.HI.X R5, R2, UR5, R5, 0x2, P2 ;  /* 0x0000000502050c11 */ /* 0x000fe400090f1405 */
[----:B------:R-:W-:Y:S01]  /*10170*/  @P1 LEA.HI.X R9, R6, UR7, R3, 0x2, P3 ;  /* 0x0000000706091c11 */ /* 0x000fe200098f1403 */
[----:B------:R-:W-:-:S04]  /*10180*/  IMAD.MOV.U32 R3, RZ, RZ, 0x3f800000 ;  /* 0x3f800000ff037424 */ /* 0x000fc800078e00ff */
[----:B------:R-:W2:Y:S04]  /*10190*/  @P1 LDG.E R0, desc[UR54][R8.64] ;  /* 0x0000003608001981 */ /* 0x000ea8000c1e1900 */
[----:B------:R-:W2:Y:S01]  /*101a0*/  @P0 LDG.E R3, desc[UR54][R4.64] ;  /* 0x0000003604030981 */ /* 0x000ea2000c1e1900 */
[----:B------:R-:W-:Y:S01]  /*101b0*/  ISETP.LT.AND P0, PT, RZ, UR4, PT ;  /* 0x00000004ff007c0c */ /* 0x000fe2000bf01270 */
[----:B------:R-:W-:Y:S01]  /*101c0*/  ULDC UR4, c[0x0][0x9d8] ;  /* 0x0002760000047ab9 */ /* 0x000fe20000000800 */
[----:B--2---:R-:W-:-:S04]  /*101d0*/  FMUL.FTZ R0, R3, R0 ;  /* 0x0000000003007220 */ /* 0x004fc80000410000 */
[----:B------:R-:W-:-:S07]  /*101e0*/  FMUL.FTZ R2, R0, UR4 ;  /* 0x0000000400027c20 */ /* 0x000fce0008410000 */
[----:B------:R-:W-:Y:S05]  /*101f0*/  @P0 BRA `(.L_x_527) ;  /* 0x0000000000400947 */ /* 0x000fea0003800000 */
[----:B------:R-:W-:-:S04]  /*10200*/  ULEA.HI UR4, UR43, UR43, URZ, 0x1 ;  /* 0x0000002b2b047291 */ /* 0x000fc8000f8f083f */
[----:B------:R-:W-:-:S04]  /*10210*/  ULOP3.LUT UR4, UR4, 0xfffffffe, URZ, 0xc0, !UPT ;  /* 0xfffffffe04047892 */ /* 0x000fc8000f8ec03f */
[----:B------:R-:W-:-:S06]  /*10220*/  UIADD3 UR4, UR43, -UR4, URZ ;  /* 0x800000042b047290 */ /* 0x000fcc000fffe03f */
[----:B------:R-:W-:-:S05]  /*10230*/  IMAD.U32 R3, RZ, RZ, UR4 ;  /* 0x00000004ff037e24 */ /* 0x000fca000f8e00ff */
[----:B------:R-:W-:-:S04]  /*10240*/  SHF.L.U32 R3, R3, 0x1f, RZ ;  /* 0x0000001f03037819 */ /* 0x000fc800000006ff */
[----:B------:R1:W2:Y:S03]  /*10250*/  SYNCS.PHASECHK.TRANS64.TRYWAIT P0, [R18+URZ+0x29800], R3 ;  /* 0x02980003120075a7 */ /* 0x0002a6000800017f */
[----:B--2---:R-:W-:Y:S05]  /*10260*/  @!P0 NANOSLEEP.SYNCS 0x989680 ;  /* 0x009896800000895d */ /* 0x004fea0003900000 */
[----:B------:R-:W2:Y:S01]  /*10270*/  @!P0 SYNCS.PHASECHK.TRANS64 P0, [R18+URZ+0x29800], R3 ;  /* 0x02980003120085a7 */ /* 0x000ea2000800007f */
[----:B------:R-:W-:Y:S04]  /*10280*/  BSSY B0, `(.L_x_528) ;  /* 0x0000006000007945 */ /* 0x000fe80003800000 */
[----:B--2---:R-:W-:Y:S05]  /*10290*/  @P0 BRA `(.L_x_529) ;  /* 0x0000000000100947 */ /* 0x004fea0003800000 */
.L_x_530:
[----:B--2---:R2:W3:Y:S02]  /*102a0*/  SYNCS.PHASECHK.TRANS64.TRYWAIT P0, [R18+URZ+0x29800], R3 ;  /* 0x02980003120075a7 */ /* 0x0044e4000800017f */
[----:B---3--:R-:W-:Y:S05]  /*102b0*/  @!P0 NANOSLEEP.SYNCS 0x989680 ;  /* 0x009896800000895d */ /* 0x008fea0003900000 */
[----:B------:R-:W3:Y:S02]  /*102c0*/  @!P0 SYNCS.PHASECHK.TRANS64 P0, [R18+URZ+0x29800], R3 ;  /* 0x02980003120085a7 */ /* 0x000ee4000800007f */
[----:B---3--:R-:W-:Y:S05]  /*102d0*/  @!P0 BRA `(.L_x_530) ;  /* 0xfffffffc00f08947 */ /* 0x008fea000383ffff */
.L_x_529:
[----:B------:R-:W-:Y:S05]  /*102e0*/  BSYNC B0 ;  /* 0x0000000000007941 */ /* 0x000fea0003800000 */
.L_x_528:
[----:B------:R-:W-:Y:S05]  /*102f0*/  BRA `(.L_x_531) ;  /* 0x0000006800887947 */ /* 0x000fea0003800000 */
.L_x_527:
[----:B------:R-:W1:Y:S01]  /*10300*/  LDC.64 R44, c[0x0][0x3c8] ;  /* 0x0000f200ff2c7b82 */ /* 0x000e620000000a00 */
[----:B-----5:R-:W-:Y:S01]  /*10310*/  SHF.R.S32.HI R0, RZ, 0x1f, R121 ;  /* 0x0000001fff007819 */ /* 0x020fe20000011479 */
[----:B------:R-:W-:Y:S01]  /*10320*/  IMAD.MOV.U32 R10, RZ, RZ, R22 ;  /* 0x000000ffff0a7224 */ /* 0x000fe200078e0016 */
[----:B------:R-:W-:Y:S01]  /*10330*/  SHF.R.S32.HI R9, RZ, 0x1f, R16 ;  /* 0x0000001fff097819 */ /* 0x000fe20000011410 */
[----:B------:R-:W-:Y:S01]  /*10340*/  ULDC.64 UR4, c[0x0][0x3d8] ;  /* 0x0000f60000047ab9 */ /* 0x000fe20000000a00 */
[----:B------:R-:W-:Y:S01]  /*10350*/  SHF.R.S32.HI R11, RZ, 0x1f, R22 ;  /* 0x0000001fff0b7819 */ /* 0x000fe20000011416 */
[----:B------:R-:W-:Y:S01]  /*10360*/  IMAD R12, R0, UR4, RZ ;  /* 0x00000004000c7c24 */ /* 0x000fe2000f8e02ff */
[----:B------:R-:W-:Y:S01]  /*10370*/  MOV R8, R16 ;  /* 0x0000001000087202 */ /* 0x000fe20000000f00 */
[----:B------:R-:W2:Y:S01]  /*10380*/  LDC.64 R48, c[0x0][0x3e0] ;  /* 0x0000f800ff307b82 */ /* 0x000ea20000000a00 */
[----:B------:R-:W-:Y:S01]  /*10390*/  ULDC.64 UR6, c[0x0][0x3c8] ;  /* 0x0000f20000067ab9 */ /* 0x000fe20000000a00 */
[----:B------:R-:W-:Y:S01]  /*103a0*/  IMAD.WIDE.U32 R6, R121, UR4, R10 ;  /* 0x0000000479067c25 */ /* 0x000fe2000f8e000a */
[----:B------:R-:W-:-:S03]  /*103b0*/  ULOP3.LUT UP0, URZ, UR52, 0x1bf, URZ, 0xc0, !UPT ;  /* 0x000001bf343f7892 */ /* 0x000fc6000f80c03f */
[C---:B------:R-:W-:Y:S01]  /*103c0*/  IMAD.WIDE.U32 R4, R121.reuse, UR4, R8 ;  /* 0x0000000479047c25 */ /* 0x040fe2000f8e0008 */
[----:B------:R-:W-:Y:S02]  /*103d0*/  IADD3 R56, P1, R6, UR6, RZ ;  /* 0x0000000606387c10 */ /* 0x000fe4000ff3e0ff */
[----:B------:R-:W-:Y:S01]  /*103e0*/  PLOP3.LUT P2, PT, PT, PT, UP0, 0x80, 0x0 ;  /* 0x000000000000781c */ /* 0x000fe20003f4f008 */
[----:B------:R-:W-:Y:S01]  /*103f0*/  IMAD R3, R121, UR5, R12 ;  /* 0x0000000579037c24 */ /* 0x000fe2000f8e020c */
[----:B------:R-:W-:-:S04]  /*10400*/  IADD3 R52, P0, R4, UR6, RZ ;  /* 0x0000000604347c10 */ /* 0x000fc8000ff1e0ff */
[----:B------:R-:W-:Y:S01]  /*10410*/  IADD3.X R53, R3, UR7, R5, P0, !PT ;  /* 0x0000000703357c10 */ /* 0x000fe200087fe405 */
[----:B-1----:R-:W-:Y:S01]  /*10420*/  IMAD.WIDE.U32 R44, R121, UR4, R44 ;  /* 0x00000004792c7c25 */ /* 0x002fe2000f8e002c */
[----:B------:R-:W-:Y:S01]  /*10430*/  IADD3.X R57, R3, UR7, R7, P1, !PT ;  /* 0x0000000703397c10 */ /* 0x000fe20008ffe407 */
[----:B------:R-:W-:Y:S01]  /*10440*/  ULDC.64 UR6, c[0x0][0x3e8] ;  /* 0x0000fa0000067ab9 */ /* 0x000fe20000000a00 */
[----:B------:R-:W-:Y:S01]  /*10450*/  ULDC.64 UR4, c[0x0][0x3e0] ;  /* 0x0000f80000047ab9 */ /* 0x000fe20000000a00 */
[----:B------:R-:W-:Y:S02]  /*10460*/  IMAD R0, R0, UR6, RZ ;  /* 0x0000000600007c24 */ /* 0x000fe4000f8e02ff */
[----:B------:R-:W-:-:S04]  /*10470*/  IMAD.WIDE.U32 R4, R121, UR6, R8 ;  /* 0x0000000679047c25 */ /* 0x000fc8000f8e0008 */
[----:B------:R-:W-:Y:S01]  /*10480*/  IMAD.WIDE.U32 R6, R121, UR6, R10 ;  /* 0x0000000679067c25 */ /* 0x000fe2000f8e000a */
[----:B------:R-:W-:-:S03]  /*10490*/  IADD3 R54, P0, R4, UR4, RZ ;  /* 0x0000000404367c10 */ /* 0x000fc6000ff1e0ff */
[C---:B------:R-:W-:Y:S01]  /*104a0*/  IMAD R47, R121.reuse, UR7, R0 ;  /* 0x00000007792f7c24 */ /* 0x040fe2000f8e0200 */
[----:B------:R-:W-:Y:S01]  /*104b0*/  IADD3 R58, P1, R6, UR4, RZ ;  /* 0x00000004063a7c10 */ /* 0x000fe2000ff3e0ff */
[----:B--2---:R-:W-:-:S03]  /*104c0*/  IMAD.WIDE.U32 R48, R121, UR6, R48 ;  /* 0x0000000679307c25 */ /* 0x004fc6000f8e0030 */
[----:B------:R-:W-:Y:S01]  /*104d0*/  IADD3.X R55, R47, UR5, R5, P0, !PT ;  /* 0x000000052f377c10 */ /* 0x000fe200087fe405 */
[----:B------:R-:W-:Y:S01]  /*104e0*/  IMAD.IADD R46, R3, 0x1, R45 ;  /* 0x00000001032e7824 */ /* 0x000fe200078e022d */
[C---:B------:R-:W-:Y:S01]  /*104f0*/  IADD3.X R59, R47.reuse, UR5, R7, P1, !PT ;  /* 0x000000052f3b7c10 */ /* 0x040fe20008ffe407 */
[----:B------:R-:W-:Y:S01]  /*10500*/  IMAD.IADD R47, R47, 0x1, R49 ;  /* 0x000000012f2f7824 */ /* 0x000fe200078e0231 */
        /* <DEDUP_REMOVED lines=16> */
[----:B0-2---:R-:W-:Y:S05]  /*10610*/  CALL.ABS.NOINC R14 ;  /* 0x000000000e007343 */ /* 0x005fea0003c00000 */
.L_x_532:
[----:B------:R-:W-:Y:S01]  /*10620*/  ULDC.U8 UR4, c[0x0][0x3f0] ;  /* 0x0000fc0000047ab9 */ /* 0x000fe20000000000 */
[----:B------:R-:W-:Y:S01]  /*10630*/  IMAD R159, R145, -0x80, R159 ;  /* 0xffffff80919f7824 */ /* 0x000fe200078e029f */
[----:B------:R-:W-:Y:S01]  /*10640*/  ISETP.NE.AND P0, PT, RZ, UR4, PT ;  /* 0x00000004ff007c0c */ /* 0x000fe2000bf05270 */
[----:B------:R-:W-:Y:S03]  /*10650*/  BSSY B0, `(.L_x_533) ;  /* 0x0000664000007945 */ /* 0x000fe60003800000 */
[----:B------:R-:W-:-:S09]  /*10660*/  VIMNMX R159, R159, 0x80, PT ;  /* 0x000000809f9f7848 */ /* 0x000fd20003fe0100 */
[----:B------:R-:W-:Y:S05]  /*10670*/  @!P0 BRA `(.L_x_534) ;  /* 0x0000003000d08947 */ /* 0x000fea0003800000 */
        /* <DEDUP_REMOVED lines=13> */
[----:B------:R-:W-:Y:S01]  /*10750*/  CS2R R20, SRZ ;  /* 0x0000000000147805 */ /* 0x000fe2000001ff00 */
[----:B------:R-:W-:Y:S06]  /*10760*/  @P0 BRA `(.L_x_536) ;  /* 0x0000000000900947 */ /* 0x000fec0003800000 */
[C---:B------:R-:W-:Y:S01]  /*10770*/  VIADD R0, R16.reuse, 0x10 ;  /* 0x0000001010007836 */ /* 0x040fe20000000000 */
[----:B------:R-:W-:Y:S01]  /*10780*/  ULDC UR4, c[0x0][0x3d4] ;  /* 0x0000f50000047ab9 */ /* 0x000fe20000000800 */
[C---:B------:R-:W-:Y:S01]  /*10790*/  VIADD R3, R16.reuse, 0x20 ;  /* 0x0000002010037836 */ /* 0x040fe20000000000 */
[----:B------:R-:W-:Y:S02]  /*107a0*/  ISETP.GE.AND P5, PT, R16, UR4, PT ;  /* 0x0000000410007c0c */ /* 0x000fe4000bfa6270 */
[----:B------:R-:W-:Y:S02]  /*107b0*/  CS2R R42, SRZ ;  /* 0x00000000002a7805 */ /* 0x000fe4000001ff00 */
[----:B------:R-:W-:Y:S01]  /*107c0*/  ISETP.GE.AND P4, PT, R0, UR4, PT ;  /* 0x0000000400007c0c */ /* 0x000fe2000bf86270 */
[----:B------:R-:W-:Y:S01]  /*107d0*/  VIADD R0, R16, 0x30 ;  /* 0x0000003010007836 */ /* 0x000fe20000000000 */
[----:B------:R-:W-:Y:S02]  /*107e0*/  CS2R R40, SRZ ;  /* 0x0000000000287805 */ /* 0x000fe4000001ff00 */
[----:B------:R-:W-:-:S02]  /*107f0*/  ISETP.GE.AND P3, PT, R3, UR4, PT ;  /* 0x0000000403007c0c */ /* 0x000fc4000bf66270 */
[----:B------:R-:W-:Y:S02]  /*10800*/  IADD3 R3, R16, 0x40, RZ ;  /* 0x0000004010037810 */ /* 0x000fe40007ffe0ff */
[----:B------:R-:W-:Y:S01]  /*10810*/  ISETP.GE.AND P2, PT, R0, UR4, PT ;  /* 0x0000000400007c0c */ /* 0x000fe2000bf46270 */
[----:B------:R-:W-:Y:S01]  /*10820*/  VIADD R0, R16, 0x50 ;  /* 0x0000005010007836 */ /* 0x000fe20000000000 */
[----:B------:R-:W-:Y:S01]  /*10830*/  ISETP.GE.AND P1, PT, R3, UR4, PT ;  /* 0x0000000403007c0c */ /* 0x000fe2000bf26270 */
[----:B------:R1:W5:Y:S04]  /*10840*/  @!P5 LDG.E.64 R42, desc[UR54][R52.64] ;  /* 0x00000036342ad981 */ /* 0x000368000c1e1b00 */
[----:B------:R1:W5:Y:S01]  /*10850*/  @!P5 LDG.E.64 R40, desc[UR54][R54.64] ;  /* 0x000000363628d981 */ /* 0x000362000c1e1b00 */
[----:B------:R-:W-:-:S02]  /*10860*/  ISETP.GE.AND P5, PT, R0, UR4, PT ;  /* 0x0000000400007c0c */ /* 0x000fc4000bfa6270 */
        /* <DEDUP_REMOVED lines=10> */
[----:B------:R1:W5:Y:S04]  /*10910*/  @!P4 LDG.E.64 R38, desc[UR54][R52.64+0x10] ;  /* 0x000010363426c981 */ /* 0x000368000c1e1b00 */
        /* <DEDUP_REMOVED lines=8> */
[----:B------:R1:W5:Y:S02]  /*109a0*/  @!P5 LDG.E.64 R8, desc[UR54][R54.64+0x50] ;  /* 0x000050363608d981 */ /* 0x000364000c1e1b00 */
.L_x_536:
[----:B------:R-:W-:Y:S05]  /*109b0*/  BSYNC B1 ;  /* 0x0000000000017941 */ /* 0x000fea0003800000 */
.L_x_535:
[----:B------:R-:W-:-:S03]  /*109c0*/  UMOV UR4, 0xffffffff ;  /* 0xffffffff00047882 */ /* 0x000fc60000000000 */
[----:B------:R-:W-:Y:S05]  /*109d0*/  BRA.DIV UR4, `(.L_x_537) ;  /* 0x00000176047c7947 */ /* 0x000fea000b800000 */
.L_x_745:
[----:B------:R-:W-:-:S03]  /*109e0*/  UMOV UR4, 0xffffffff ;  /* 0xffffffff00047882 */ /* 0x000fc60000000000 */
[----:B------:R-:W-:Y:S05]  /*109f0*/  BRA.DIV UR4, `(.L_x_538) ;  /* 0x00000176049c7947 */ /* 0x000fea000b800000 */
.L_x_748:
[----:B------:R-:W-:-:S03]  /*10a00*/  UMOV UR4, 0xffffffff ;  /* 0xffffffff00047882 */ /* 0x000fc60000000000 */
[----:B------:R-:W-:Y:S05]  /*10a10*/  BRA.DIV UR4, `(.L_x_539) ;  /* 0x0000017604bc7947 */ /* 0x000fea000b800000 */
.L_x_751:
[----:B------:R-:W-:-:S03]  /*10a20*/  UMOV UR4, 0xffffffff ;  /* 0xffffffff00047882 */ /* 0x000fc60000000000 */
[----:B------:R-:W-:Y:S05]  /*10a30*/  BRA.DIV UR4, `(.L_x_540) ;  /* 0x0000017604dc7947 */ /* 0x000fea000b800000 */
.L_x_754:
[----:B------:R-:W-:Y:S01]  /*10a40*/  ULEA.HI UR4, UR43, UR43, URZ, 0x1 ;  /* 0x0000002b2b047291 */ /* 0x000fe2000f8f083f */
[----:B------:R-:W-:Y:S03]  /*10a50*/  BSSY B1, `(.L_x_541) ;  /* 0x0000007000017945 */ /* 0x000fe60003800000 */
[----:B------:R-:W-:-:S04]  /*10a60*/  ULOP3.LUT UR4, UR4, 0xfffffffe, URZ, 0xc0, !UPT ;  /* 0xfffffffe04047892 */ /* 0x000fc8000f8ec03f */
[----:B------:R-:W-:-:S06]  /*10a70*/  UIADD3 UR4, UR43, -UR4, URZ ;  /* 0x800000042b047290 */ /* 0x000fcc000fffe03f */
[----:B------:R-:W-:-:S05]  /*10a80*/  IMAD.U32 R3, RZ, RZ, UR4 ;  /* 0x00000004ff037e24 */ /* 0x000fca000f8e00ff */
[----:B------:R-:W-:-:S04]  /*10a90*/  SHF.L.U32 R3, R3, 0x1f, RZ ;  /* 0x0000001f03037819 */ /* 0x000fc800000006ff */
[----:B------:R-:W2:Y:S02]  /*10aa0*/  SYNCS.PHASECHK.TRANS64.TRYWAIT P1, [R18+URZ+0x29800], R3 ;  /* 0x02980003120075a7 */ /* 0x000ea4000802017f */
[----:B--2---:R-:W-:Y:S05]  /*10ab0*/  @!P1 BRA `(.L_x_542) ;  /* 0x0000017400e49947 */ /* 0x004fea0003800000 */
.L_x_755:
[----:B------:R-:W-:Y:S05]  /*10ac0*/  BSYNC B1 ;  /* 0x0000000000017941 */ /* 0x000fea0003800000 */
.L_x_541:
[----:B------:R-:W-:Y:S05]  /*10ad0*/  @P0 BRA `(.L_x_543) ;  /* 0x00000060006c0947 */ /* 0x000fea0003800000 */
[----:B--2---:R-:W2:Y:S01]  /*10ae0*/  LDC R3, c[0x0][0x3d4] ;  /* 0x0000f500ff037b82 */ /* 0x004ea20000000800 */
[C---:B------:R-:W-:Y:S01]  /*10af0*/  VIADD R0, R16.reuse, 0x10 ;  /* 0x0000001010007836 */ /* 0x040fe20000000000 */
[C---:B------:R-:W-:Y:S01]  /*10b00*/  IADD3 R4, R16.reuse, 0x20, RZ ;  /* 0x0000002010047810 */ /* 0x040fe20007ffe0ff */
[C---:B------:R-:W-:Y:S01]  /*10b10*/  VIADD R6, R16.reuse, 0x30 ;  /* 0x0000003010067836 */ /* 0x040fe20000000000 */
[----:B------:R-:W-:Y:S01]  /*10b20*/  BSSY B1, `(.L_x_544) ;  /* 0x0000081000017945 */ /* 0x000fe20003800000 */
[-C--:B--2---:R-:W-:Y:S02]  /*10b30*/  ISETP.GE.AND P0, PT, R16, R3.reuse, PT ;  /* 0x000000031000720c */ /* 0x084fe40003f06270 */
[-C--:B------:R-:W-:Y:S01]  /*10b40*/  ISETP.GE.AND P1, PT, R0, R3.reuse, PT ;  /* 0x000000030000720c */ /* 0x080fe20003f26270 */
[----:B------:R-:W-:Y:S01]  /*10b50*/  VIADD R0, R16, 0x40 ;  /* 0x0000004010007836 */ /* 0x000fe20000000000 */
[-C--:B------:R-:W-:Y:S01]  /*10b60*/  ISETP.GE.AND P2, PT, R4, R3.reuse, PT ;  /* 0x000000030400720c */ /* 0x080fe20003f46270 */
[----:B------:R-:W-:Y:S01]  /*10b70*/  VIADD R4, R16, 0x50 ;  /* 0x0000005010047836 */ /* 0x000fe20000000000 */
[----:B------:R-:W-:-:S02]  /*10b80*/  ISETP.GE.AND P3, PT, R6, R3, PT ;  /* 0x000000030600720c */ /* 0x000fc40003f66270 */
[-C--:B------:R-:W-:Y:S02]  /*10b90*/  ISETP.GE.AND P4, PT, R0, R3.reuse, PT ;  /* 0x000000030000720c */ /* 0x080fe40003f86270 */
[----:B------:R-:W-:Y:S02]  /*10ba0*/  ISETP.GE.AND P5, PT, R4, R3, PT ;  /* 0x000000030400720c */ /* 0x000fe40003fa6270 */
[----:B------:R-:W-:Y:S01]  /*10bb0*/  IADD3 R0, R18, R203, RZ ;  /* 0x000000cb12007210 */ /* 0x000fe20007ffe0ff */
[----:B------:R-:W-:Y:S10]  /*10bc0*/  @P0 BRA `(.L_x_545) ;  /* 0x0000000400d80947 */ /* 0x000ff40003800000 */
[----:B------:R-:W2:Y:S01]  /*10bd0*/  LDS.128 R4, [R0+0x14400] ;  /* 0x0144000000047984 */ /* 0x000ea20000000c00 */
[----:B-----5:R-:W-:Y:S02]  /*10be0*/  SHF.R.U32.HI R10, RZ, 0x8, R42 ;  /* 0x00000008ff0a7819 */ /* 0x020fe4000001162a */
[----:B------:R-:W-:Y:S02]  /*10bf0*/  LOP3.LUT R3, R42, 0xff, RZ, 0xc0, !PT ;  /* 0x000000ff2a037812 */ /* 0x000fe400078ec0ff */
[----:B------:R-:W-:Y:S02]  /*10c00*/  LOP3.LUT R10, R10, 0xff, RZ, 0xc0, !PT ;  /* 0x000000ff0a0a7812 */ /* 0x000fe400078ec0ff */
[----:B------:R-:W-:Y:S02]  /*10c10*/  SHF.R.U32.HI R12, RZ, 0x8, R43 ;  /* 0x00000008ff0c7819 */ /* 0x000fe4000001162b */
[----:B------:R-:W-:Y:S02]  /*10c20*/  PRMT R3, R10, 0x7604, R3 ;  /* 0x000076040a037816 */ /* 0x000fe40000000003 */
[----:B------:R-:W-:-:S02]  /*10c30*/  LOP3.LUT R11, R43, 0xff, RZ, 0xc0, !PT ;  /* 0x000000ff2b0b7812 */ /* 0x000fc400078ec0ff */
[----:B------:R-:W-:Y:S02]  /*10c40*/  LOP3.LUT R12, R12, 0xff, RZ, 0xc0, !PT ;  /* 0x000000ff0c0c7812 */ /* 0x000fe400078ec0ff */
[----:B------:R-:W-:Y:S02]  /*10c50*/  SHF.R.U32.HI R44, RZ, 0x10, R43 ;  /* 0x00000010ff2c7819 */ /* 0x000fe4000001162b */
[--C-:B------:R-:W-:Y:S02]  /*10c60*/  SHF.R.U32.HI R15, RZ, 0x8, R41.reuse ;  /* 0x00000008ff0f7819 */ /* 0x100fe40000011629 */
[----:B------:R-:W-:Y:S02]  /*10c70*/  SHF.R.U32.HI R10, RZ, 0x8, R40 ;  /* 0x00000008ff0a7819 */ /* 0x000fe40000011628 */
[----:B------:R-:W-:Y:S02]  /*10c80*/  SHF.R.U32.HI R45, RZ, 0x10, R41 ;  /* 0x00000010ff2d7819 */ /* 0x000fe40000011629 */
[----:B------:R-:W-:-:S02]  /*10c90*/  PRMT R11, R12, 0x7604, R11 ;  /* 0x000076040c0b7816 */ /* 0x000fc4000000000b */
[----:B------:R-:W-:Y:S01]  /*10ca0*/  LOP3.LUT R14, R41, 0xff, RZ, 0xc0, !PT ;  /* 0x000000ff290e7812 */ /* 0x000fe200078ec0ff */
[----:B------:R-:W-:Y:S01]  /*10cb0*/  IMAD.U32 R45, R45, 0x10000, RZ ;  /* 0x000100002d2d7824 */ /* 0x000fe200078e00ff */
[----:B------:R-:W-:Y:S02]  /*10cc0*/  LOP3.LUT R15, R15, 0xff, RZ, 0xc0, !PT ;  /* 0x000000ff0f0f7812 */ /* 0x000fe400078ec0ff */
[----:B------:R-:W-:Y:S01]  /*10cd0*/  LOP3.LUT R13, R10, 0xff, RZ, 0xc0, !PT ;  /* 0x000000ff0a0d7812 */ /* 0x000fe200078ec0ff */
[----:B------:R-:W-:Y:S01]  /*10ce0*/  IMAD.U32 R10, R44, 0x10000, RZ ;  /* 0x000100002c0a7824 */ /* 0x000fe200078e00ff */
[----:B------:R-:W-:Y:S02]  /*10cf0*/  LOP3.LUT R12, R40, 0xff, RZ, 0xc0, !PT ;  /* 0x000000ff280c7812 */ /* 0x000fe400078ec0ff */
[----:B------:R-:W-:Y:S02]  /*10d00*/  PRMT R14, R15, 0x7604, R14 ;  /* 0x000076040f0e7816 */ /* 0x000fe4000000000e */
[----:B------:R-:W-:-:S02]  /*10d10*/  PRMT R15, R13, 0x7604, R12 ;  /* 0x000076040d0f7816 */ /* 0x000fc4000000000c */
[----:B------:R-:W-:Y:S02]  /*10d20*/  LOP3.LUT R13, R11, 0xff0000, R10, 0xf8, !PT ;  /* 0x00ff00000b0d7812 */ /* 0x000fe400078ef80a */
[----:B------:R-:W-:Y:S02]  /*10d30*/  LOP3.LUT R11, R3, 0xff0000, R42, 0xf8, !PT ;  /* 0x00ff0000030b7812 */ /* 0x000fe400078ef82a */
[----:B------:R-:W-:Y:S02]  /*10d40*/  LOP3.LUT R45, R14, 0xff0000, R45, 0xf8, !PT ;  /* 0x00ff00000e2d7812 */ /* 0x000fe400078ef82d */
[----:B------:R-:W-:Y:S02]  /*10d50*/  LOP3.LUT R15, R15, 0xff0000, R40, 0xf8, !PT ;  /* 0x00ff00000f0f7812 */ /* 0x000fe400078ef828 */
[----:B------:R-:W-:Y:S02]  /*10d60*/  LOP3.LUT R14, R11, 0xff000000, R42, 0xf8, !PT ;  /* 0xff0000000b0e7812 */ /* 0x000fe400078ef82a */
[----:B------:R-:W-:-:S02]  /*10d70*/  LOP3.LUT R45, R45, 0xff000000, R41, 0xf8, !PT ;  /* 0xff0000002d2d7812 */ /* 0x000fc400078ef829 */
[----:B------:R-:W-:Y:S02]  /*10d80*/  LOP3.LUT R42, R13, 0xff000000, R43, 0xf8, !PT ;  /* 0xff0000000d2a7812 */ /* 0x000fe400078ef82b */
[----:B------:R-:W-:Y:S02]  /*10d90*/  LOP3.LUT R41, R15, 0xff000000, R40, 0xf8, !PT ;  /* 0xff0000000f297812 */ /* 0x000fe400078ef828 */
[----:B--2---:R-:W-:Y:S02]  /*10da0*/  F2FP.F16.E4M3.UNPACK_B R3, R6.H1 ;  /* 0x00000006ff03723e */ /* 0x004fe400030006ff */
[----:B------:R-:W-:Y:S02]  /*10db0*/  F2FP.F16.E4M3.UNPACK_B R43, R45 ;  /* 0x0000002dff2b723e */ /* 0x000fe400020006ff */
[----:B------:R-:W-:Y:S01]  /*10dc0*/  F2FP.F16.E4M3.UNPACK_B R15, R42 ;  /* 0x0000002aff0f723e */ /* 0x000fe200020006ff */
[----:B------:R-:W-:Y:S01]  /*10dd0*/  HADD2.F32 R10, -RZ, R3.H1_H1 ;  /* 0x30000003ff0a7230 */ /* 0x000fe20000004100 */
[----:B------:R-:W-:Y:S01]  /*10de0*/  F2FP.F16.E4M3.UNPACK_B R6, R6 ;  /* 0x00000006ff06723e */ /* 0x000fe200020006ff */
[----:B------:R-:W-:Y:S01]  /*10df0*/  HADD2.F32 R44, -RZ, R43.H1_H1 ;  /* 0x3000002bff2c7230 */ /* 0x000fe20000004100 */
[-C--:B------:R-:W-:Y:S01]  /*10e00*/  F2FP.F16.E4M3.UNPACK_B R12, R7.reuse ;  /* 0x00000007ff0c723e */ /* 0x080fe200020006ff */
[----:B------:R-:W-:Y:S01]  /*10e10*/  HADD2.F32 R40, -RZ, R15.H1_H1 ;  /* 0x3000000fff287230 */ /* 0x000fe20000004100 */
[----:B------:R-:W-:Y:S01]  /*10e20*/  F2FP.F16.E4M3.UNPACK_B R13, R7.H1 ;  /* 0x00000007ff0d723e */ /* 0x000fe200030006ff */
[----:B------:R-:W-:-:S02]  /*10e30*/  HADD2.F32 R11, -RZ, R3.H0_H0 ;  /* 0x20000003ff0b7230 */ /* 0x000fc40000004100 */
[C---:B------:R-:W-:Y:S01]  /*10e40*/  FMUL.FTZ R46, R10.reuse, R44 ;  /* 0x0000002c0a2e7220 */ /* 0x040fe20000410000 */
[-C--:B------:R-:W-:Y:S01]  /*10e50*/  F2FP.F16.E4M3.UNPACK_B R7, R5.reuse ;  /* 0x00000005ff07723e */ /* 0x080fe200020006ff */
[-C--:B------:R-:W-:Y:S01]  /*10e60*/  FMUL.FTZ R49, R10, R40.reuse ;  /* 0x000000280a317220 */ /* 0x080fe20000410000 */
[----:B------:R-:W-:Y:S01]  /*10e70*/  F2FP.F16.E4M3.UNPACK_B R10, R5.H1 ;  /* 0x00000005ff0a723e */ /* 0x000fe200030006ff */
[----:B------:R-:W-:Y:S02]  /*10e80*/  HADD2.F32 R43, -RZ, R43.H0_H0 ;  /* 0x2000002bff2b7230 */ /* 0x000fe40000004100 */
[C---:B------:R-:W-:Y:S01]  /*10e90*/  FFMA.FTZ R47, R11.reuse, R40, -R46 ;  /* 0x000000280b2f7223 */ /* 0x040fe2000001082e */
[--C-:B------:R-:W-:Y:S02]  /*10ea0*/  HADD2.F32 R5, -RZ, R6.reuse.H1_H1 ;  /* 0x30000006ff057230 */ /* 0x100fe40000004100 */
[----:B------:R-:W-:Y:S01]  /*10eb0*/  FFMA.FTZ R48, R11, R44, R49 ;  /* 0x0000002c0b307223 */ /* 0x000fe20000010031 */
[----:B------:R-:W-:Y:S01]  /*10ec0*/  HADD2.F32 R15, -RZ, R15.H0_H0 ;  /* 0x2000000fff0f7230 */ /* 0x000fe20000004100 */
[----:B------:R-:W-:Y:S01]  /*10ed0*/  F2FP.F16.E4M3.UNPACK_B R45, R45.H1 ;  /* 0x0000002dff2d723e */ /* 0x000fe200030006ff */
[----:B------:R-:W-:Y:S01]  /*10ee0*/  HADD2.F32 R6, -RZ, R6.H0_H0 ;  /* 0x20000006ff067230 */ /* 0x000fe20000004100 */
[----:B------:R-:W-:Y:S01]  /*10ef0*/  F2FP.F16.E4M3.UNPACK_B R42, R42.H1 ;  /* 0x0000002aff2a723e */ /* 0x000fe200030006ff */
[C---:B------:R-:W-:Y:S01]  /*10f00*/  FMUL.FTZ R11, R5.reuse, R43 ;  /* 0x0000002b050b7220 */ /* 0x040fe20000410000 */
[----:B------:R-:W-:Y:S01]  /*10f10*/  FMUL.FTZ R46, R5, R15 ;  /* 0x0000000f052e7220 */ /* 0x000fe20000410000 */
[----:B------:R-:W-:Y:S01]  /*10f20*/  HADD2.F32 R5, -RZ, R12.H1_H1 ;  /* 0x3000000cff057230 */ /* 0x000fe20000004100 */
[----:B------:R-:W-:Y:S01]  /*10f30*/  F2FP.F16.E4M3.UNPACK_B R3, R4 ;  /* 0x00000004ff03723e */ /* 0x000fe200020006ff */
[----:B------:R-:W-:-:S02]  /*10f40*/  HADD2.F32 R40, -RZ, R45.H0_H0 ;  /* 0x2000002dff287230 */ /* 0x000fc40000004100 */
[C---:B------:R-:W-:Y:S01]  /*10f50*/  FFMA.FTZ R44, R6.reuse, R15, -R11 ;  /* 0x0000000f062c7223 */ /* 0x040fe2000001080b */
[----:B------:R-:W-:Y:S02]  /*10f60*/  HADD2.F32 R11, -RZ, R42.H0_H0 ;  /* 0x2000002aff0b7230 */ /* 0x000fe40000004100 */
[----:B------:R-:W-:Y:S01]  /*10f70*/  FFMA.FTZ R43, R6, R43, R46 ;  /* 0x0000002b062b7223 */ /* 0x000fe2000001002e */
[----:B------:R-:W-:Y:S02]  /*10f80*/  HADD2.F32 R12, -RZ, R12.H0_H0 ;  /* 0x2000000cff0c7230 */ /* 0x000fe40000004100 */
[C---:B------:R-:W-:Y:S01]  /*10f90*/  FMUL.FTZ R15, R5.reuse, R40 ;  /* 0x00000028050f7220 */ /* 0x040fe20000410000 */
[----:B------:R-:W-:Y:S02]  /*10fa0*/  HADD2.F32 R45, -RZ, R45.H1_H1 ;  /* 0x3000002dff2d7230 */ /* 0x000fe40000004100 */
[----:B------:R-:W-:Y:S01]  /*10fb0*/  FMUL.FTZ R5, R5, R11 ;  /* 0x0000000b05057220 */ /* 0x000fe20000410000 */
[----:B------:R-:W-:-:S02]  /*10fc0*/  HADD2.F32 R6, -RZ, R13.H1_H1 ;  /* 0x3000000dff067230 */ /* 0x000fc40000004100 */
[C---:B------:R-:W-:Y:S01]  /*10fd0*/  FFMA.FTZ R46, R12.reuse, R11, -R15 ;  /* 0x0000000b0c2e7223 */ /* 0x040fe2000001080f */
[----:B------:R-:W-:Y:S02]  /*10fe0*/  HADD2.F32 R42, -RZ, R42.H1_H1 ;  /* 0x3000002aff2a7230 */ /* 0x000fe40000004100 */
[----:B------:R-:W-:Y:S01]  /*10ff0*/  FFMA.FTZ R49, R12, R40, R5 ;  /* 0x000000280c317223 */ /* 0x000fe20000010005 */
[----:B------:R-:W-:Y:S02]  /*11000*/  HADD2.F32 R13, -RZ, R13.H0_H0 ;  /* 0x2000000dff0d7230 */ /* 0x000fe40000004100 */
[C---:B-1----:R-:W-:Y:S01]  /*11010*/  FMUL.FTZ R52, R6.reuse, R45 ;  /* 0x0000002d06347220 */ /* 0x042fe20000410000 */
[----:B------:R-:W-:Y:S01]  /*11020*/  F2FP.F16.E4M3.UNPACK_B R5, R41 ;  /* 0x00000029ff05723e */ /* 0x000fe200020006ff */
[----:B------:R-:W-:Y:S01]  /*11030*/  FMUL.FTZ R12, R6, R42 ;  /* 0x0000002a060c7220 */ /* 0x000fe20000410000 */
[----:B------:R-:W-:Y:S01]  /*11040*/  F2FP.F16.E4M3.UNPACK_B R4, R4.H1 ;  /* 0x00000004ff04723e */ /* 0x000fe200030006ff */
[C---:B------:R-:W-:Y:S01]  /*11050*/  FFMA.FTZ R52, R13.reuse, R42, -R52 ;  /* 0x0000002a0d347223 */ /* 0x040fe20000010834 */
[-C--:B------:R-:W-:Y:S01]  /*11060*/  F2FP.F16.E4M3.UNPACK_B R11, R14.reuse ;  /* 0x0000000eff0b723e */ /* 0x080fe200020006ff */
[----:B------:R-:W-:Y:S01]  /*11070*/  FFMA.FTZ R45, R13, R45, R12 ;  /* 0x0000002d0d2d7223 */ /* 0x000fe2000001000c */
[--C-:B------:R-:W-:Y:S01]  /*11080*/  HADD2.F32 R15, -RZ, R5.reuse.H1_H1 ;  /* 0x30000005ff0f7230 */ /* 0x100fe20000004100 */
[----:B------:R-:W-:Y:S01]  /*11090*/  F2FP.F16.E4M3.UNPACK_B R14, R14.H1 ;  /* 0x0000000eff0e723e */ /* 0x000fe200030006ff */
[----:B------:R-:W-:Y:S01]  /*110a0*/  HADD2.F32 R13, -RZ, R5.H0_H0 ;  /* 0x20000005ff0d7230 */ /* 0x000fe20000004100 */
[----:B------:R-:W-:Y:S01]  /*110b0*/  F2FP.F16.E4M3.UNPACK_B R41, R41.H1 ;  /* 0x00000029ff29723e */ /* 0x000fe200030006ff */
[----:B------:R-:W-:-:S02]  /*110c0*/  HADD2.F32 R6, -RZ, R4.H1_H1 ;  /* 0x30000004ff067230 */ /* 0x000fc40000004100 */
[----:B------:R-:W-:Y:S02]  /*110d0*/  HADD2.F32 R12, -RZ, R11.H1_H1 ;  /* 0x3000000bff0c7230 */ /* 0x000fe40000004100 */
[----:B------:R-:W-:Y:S02]  /*110e0*/  HADD2.F32 R5, -RZ, R4.H0_H0 ;  /* 0x20000004ff057230 */ /* 0x000fe40000004100 */
[C---:B------:R-:W-:Y:S01]  /*110f0*/  FMUL.FTZ R40, R6.reuse, R15 ;  /* 0x0000000f06287220 */ /* 0x040fe20000410000 */
[----:B------:R-:W-:Y:S02]  /*11100*/  HADD2.F32 R4, -RZ, R3.H1_H1 ;  /* 0x30000003ff047230 */ /* 0x000fe40000004100 */
[-C--:B------:R-:W-:Y:S01]  /*11110*/  FMUL.FTZ R42, R6, R12.reuse ;  /* 0x0000000c062a7220 */ /* 0x080fe20000410000 */
[----:B------:R-:W-:Y:S02]  /*11120*/  HADD2.F32 R11, -RZ, R11.H0_H0 ;  /* 0x2000000bff0b7230 */ /* 0x000fe40000004100 */
[----:B------:R-:W-:Y:S01]  /*11130*/  FFMA.FTZ R40, R5, R12, -R40 ;  /* 0x0000000c05287223 */ /* 0x000fe20000010828 */
[----:B------:R-:W-:-:S02]  /*11140*/  HADD2.F32 R3, -RZ, R3.H0_H0 ;  /* 0x20000003ff037230 */ /* 0x000fc40000004100 */
[C---:B------:R-:W-:Y:S01]  /*11150*/  FMUL.FTZ R6, R4.reuse, R13 ;  /* 0x0000000d04067220 */ /* 0x040fe20000410000 */
[----:B------:R-:W-:Y:S01]  /*11160*/  FFMA.FTZ R15, R5, R15, R42 ;  /* 0x0000000f050f7223 */ /* 0x000fe2000001002a */
[-C--:B------:R-:W-:Y:S01]  /*11170*/  FMUL.FTZ R4, R4, R11.reuse ;  /* 0x0000000b04047220 */ /* 0x080fe20000410000 */
[----:B------:R-:W-:Y:S02]  /*11180*/  HADD2.F32 R5, -RZ, R14.H1_H1 ;  /* 0x3000000eff057230 */ /* 0x000fe40000004100 */
[C---:B------:R-:W-:Y:S01]  /*11190*/  FFMA.FTZ R12, R3.reuse, R11, -R6 ;  /* 0x0000000b030c7223 */ /* 0x040fe20000010806 */
[--C-:B------:R-:W-:Y:S02]  /*111a0*/  HADD2.F32 R11, -RZ, R41.reuse.H1_H1 ;  /* 0x30000029ff0b7230 */ /* 0x100fe40000004100 */
[----:B------:R-:W-:Y:S01]  /*111b0*/  FFMA.FTZ R13, R3, R13, R4 ;  /* 0x0000000d030d7223 */ /* 0x000fe20000010004 */
[----:B------:R-:W-:Y:S02]  /*111c0*/  HADD2.F32 R4, -RZ, R10.H1_H1 ;  /* 0x3000000aff047230 */ /* 0x000fe40000004100 */
[----:B------:R-:W-:-:S02]  /*111d0*/  HADD2.F32 R6, -RZ, R41.H0_H0 ;  /* 0x20000029ff067230 */ /* 0x000fc40000004100 */
[--C-:B------:R-:W-:Y:S02]  /*111e0*/  HADD2.F32 R3, -RZ, R7.reuse.H1_H1 ;  /* 0x30000007ff037230 */ /* 0x100fe40000004100 */
[C---:B------:R-:W-:Y:S01]  /*111f0*/  FMUL.FTZ R41, R4.reuse, R11 ;  /* 0x0000000b04297220 */ /* 0x040fe20000410000 */
[----:B------:R-:W-:Y:S02]  /*11200*/  HADD2.F32 R14, -RZ, R14.H0_H0 ;  /* 0x2000000eff0e7230 */ /* 0x000fe40000004100 */
[-C--:B------:R-:W-:Y:S01]  /*11210*/  FMUL.FTZ R42, R4, R5.reuse ;  /* 0x00000005042a7220 */ /* 0x080fe20000410000 */
[----:B------:R-:W-:Y:S02]  /*11220*/  HADD2.F32 R10, -RZ, R10.H0_H0 ;  /* 0x2000000aff0a7230 */ /* 0x000fe40000004100 */
[C---:B------:R-:W-:Y:S01]  /*11230*/  FMUL.FTZ R4, R3.reuse, R6 ;  /* 0x0000000603047220 */ /* 0x040fe20000410000 */
[----:B------:R-:W-:Y:S02]  /*11240*/  HADD2.F32 R7, -RZ, R7.H0_H0 ;  /* 0x20000007ff077230 */ /* 0x000fe40000004100 */
[-C--:B------:R-:W-:Y:S01]  /*11250*/  FMUL.FTZ R3, R3, R14.reuse ;  /* 0x0000000e03037220 */ /* 0x080fe20000410000 */
[C---:B------:R-:W-:Y:S01]  /*11260*/  FFMA.FTZ R41, R10.reuse, R5, -R41 ;  /* 0x000000050a297223 */ /* 0x040fe20000010829 */
[----:B------:R-:W-:Y:S01]  /*11270*/  FFMA.FTZ R42, R10, R11, R42 ;  /* 0x0000000b0a2a7223 */ /* 0x000fe2000001002a */
[C---:B------:R-:W-:Y:S01]  /*11280*/  FFMA.FTZ R5, R7.reuse, R14, -R4 ;  /* 0x0000000e07057223 */ /* 0x040fe20000010804 */
[----:B------:R-:W-:Y:S01]  /*11290*/  FFMA.FTZ R10, R7, R6, R3 ;  /* 0x00000006070a7223 */ /* 0x000fe20000010003 */
[----:B------:R-:W-:-:S02]  /*112a0*/  F2FP.SATFINITE.E4M3.F32.PACK_AB_MERGE_C R6, R48, R47, RZ ;  /* 0x0000002f3006723e */ /* 0x000fc400048070ff */
[----:B------:R-:W-:Y:S02]  /*112b0*/  F2FP.SATFINITE.E4M3.F32.PACK_AB_MERGE_C R7, R45, R52, RZ ;  /* 0x000000342d07723e */ /* 0x000fe400048070ff */
[----:B------:R-:W-:Y:S02]  /*112c0*/  F2FP.SATFINITE.E4M3.F32.PACK_AB_MERGE_C R4, R15, R40, RZ ;  /* 0x000000280f04723e */ /* 0x000fe400048070ff */
[----:B------:R-:W-:Y:S02]  /*112d0*/  F2FP.SATFINITE.E4M3.F32.PACK_AB_MERGE_C R41, R42, R41, RZ ;  /* 0x000000292a29723e */ /* 0x000fe400048070ff */
[----:B------:R-:W-:Y:S02]  /*112e0*/  F2FP.SATFINITE.E4M3.F32.PACK_AB_MERGE_C R6, R43, R44, R6 ;  /* 0x0000002c2b06723e */ /* 0x000fe40004807006 */
[----:B------:R-:W-:Y:S02]  /*112f0*/  F2FP.SATFINITE.E4M3.F32.PACK_AB_MERGE_C R7, R49, R46, R7 ;  /* 0x0000002e3107723e */ /* 0x000fe40004807007 */
[----:B------:R-:W-:-:S02]  /*11300*/  F2FP.SATFINITE.E4M3.F32.PACK_AB_MERGE_C R4, R13, R12, R4 ;  /* 0x0000000c0d04723e */ /* 0x000fc40004807004 */
[----:B------:R-:W-:-:S05]  /*11310*/  F2FP.SATFINITE.E4M3.F32.PACK_AB_MERGE_C R5, R10, R5, R41 ;  /* 0x000000050a05723e */ /* 0x000fca0004807029 */
[----:B------:R2:W-:Y:S02]  /*11320*/  STS.128 [R0+0x14400], R4 ;  /* 0x0144000400007388 */ /* 0x0005e40000000c00 */
.L_x_545:
[----:B------:R-:W-:Y:S05]  /*11330*/  BSYNC B1 ;  /* 0x0000000000017941 */ /* 0x000fea0003800000 */
.L_x_544:
[----:B------:R-:W-:Y:S04]  /*11340*/  BSSY B1, `(.L_x_546) ;  /* 0x000007c000017945 */ /* 0x000fe80003800000 */
[----:B------:R-:W-:Y:S05]  /*11350*/  @P1 BRA `(.L_x_547) ;  /* 0x0000000400e81947 */ /* 0x000fea0003800000 */
[----:B--2---:R-:W2:Y:S01]  /*11360*/  LDS.128 R4, [R213] ;  /* 0x00000000d5047984 */ /* 0x004ea20000000c00 */
[----:B-----5:R-:W-:Y:S02]  /*11370*/  SHF.R.U32.HI R3, RZ, 0x8, R38 ;  /* 0x00000008ff037819 */ /* 0x020fe40000011626 */
[----:B------:R-:W-:Y:S02]  /*11380*/  SHF.R.U32.HI R11, RZ, 0x8, R39 ;  /* 0x00000008ff0b7819 */ /* 0x000fe40000011627 */
[----:B------:R-:W-:Y:S02]  /*11390*/  SHF.R.U32.HI R40, RZ, 0x8, R37 ;  /* 0x00000008ff287819 */ /* 0x000fe40000011625 */
[----:B------:R-:W-:Y:S02]  /*113a0*/  LOP3.LUT R10, R38, 0xff, RZ, 0xc0, !PT ;  /* 0x000000ff260a7812 */ /* 0x000fe400078ec0ff */
[----:B------:R-:W-:Y:S02]  /*113b0*/  SHF.R.U32.HI R13, RZ, 0x8, R36 ;  /* 0x00000008ff0d7819 */ /* 0x000fe40000011624 */
[----:B------:R-:W-:-:S02]  /*113c0*/  LOP3.LUT R3, R3, 0xff, RZ, 0xc0, !PT ;  /* 0x000000ff03037812 */ /* 0x000fc400078ec0ff */
[----:B------:R-:W-:Y:S02]  /*113d0*/  LOP3.LUT R12, R39, 0xff, RZ, 0xc0, !PT ;  /* 0x000000ff270c7812 */ /* 0x000fe400078ec0ff */
[----:B------:R-:W-:Y:S02]  /*113e0*/  LOP3.LUT R41, R37, 0xff, RZ, 0xc0, !PT ;  /* 0x000000ff25297812 */ /* 0x000fe400078ec0ff */
[----:B------:R-:W-:Y:S02]  /*113f0*/  LOP3.LUT R11, R11, 0xff, RZ, 0xc0, !PT ;  /* 0x000000ff0b0b7812 */ /* 0x000fe400078ec0ff */
[----:B------:R-:W-:Y:S02]  /*11400*/  LOP3.LUT R40, R40, 0xff, RZ, 0xc0, !PT ;  /* 0x000000ff28287812 */ /* 0x000fe400078ec0ff */
[----:B------:R-:W-:Y:S02]  /*11410*/  LOP3.LUT R14, R13, 0xff, RZ, 0xc0, !PT ;  /* 0x000000ff0d0e7812 */ /* 0x000fe400078ec0ff */
[----:B------:R-:W-:-:S02]  /*11420*/  PRMT R10, R3, 0x7604, R10 ;  /* 0x00007604030a7816 */ /* 0x000fc4000000000a */
[----:B------:R-:W-:Y:S02]  /*11430*/  PRMT R13, R11, 0x7604, R12 ;  /* 0x000076040b0d7816 */ /* 0x000fe4000000000c */
[----:B------:R-:W-:Y:S02]  /*11440*/  PRMT R41, R40, 0x7604, R41 ;  /* 0x0000760428297816 */ /* 0x000fe40000000029 */
[----:B------:R-:W-:Y:S02]  /*11450*/  SHF.R.U32.HI R3, RZ, 0x10, R38 ;  /* 0x00000010ff037819 */ /* 0x000fe40000011626 */
[----:B------:R-:W-:Y:S02]  /*11460*/  SHF.R.U32.HI R12, RZ, 0x10, R39 ;  /* 0x00000010ff0c7819 */ /* 0x000fe40000011627 */
[----:B------:R-:W-:Y:S02]  /*11470*/  SHF.R.U32.HI R40, RZ, 0x10, R37 ;  /* 0x00000010ff287819 */ /* 0x000fe40000011625 */
[----:B------:R-:W-:-:S02]  /*11480*/  LOP3.LUT R15, R36, 0xff, RZ, 0xc0, !PT ;  /* 0x000000ff240f7812 */ /* 0x000fc400078ec0ff */
[----:B------:R-:W-:Y:S02]  /*11490*/  SHF.R.U32.HI R11, RZ, 0x10, R36 ;  /* 0x00000010ff0b7819 */ /* 0x000fe40000011624 */
[----:B------:R-:W-:Y:S02]  /*114a0*/  LOP3.LUT R3, R3, 0xff, RZ, 0xc0, !PT ;  /* 0x000000ff03037812 */ /* 0x000fe400078ec0ff */
[----:B------:R-:W-:Y:S02]  /*114b0*/  LOP3.LUT R12, R12, 0xff, RZ, 0xc0, !PT ;  /* 0x000000ff0c0c7812 */ /* 0x000fe400078ec0ff */
[----:B------:R-:W-:Y:S02]  /*114c0*/  LOP3.LUT R40, R40, 0xff, RZ, 0xc0, !PT ;  /* 0x000000ff28287812 */ /* 0x000fe400078ec0ff */
[----:B------:R-:W-:Y:S02]  /*114d0*/  PRMT R15, R14, 0x7604, R15 ;  /* 0x000076040e0f7816 */ /* 0x000fe4000000000f */
[----:B------:R-:W-:-:S02]  /*114e0*/  LOP3.LUT R14, R11, 0xff, RZ, 0xc0, !PT ;  /* 0x000000ff0b0e7812 */ /* 0x000fc400078ec0ff */
[----:B------:R-:W-:Y:S02]  /*114f0*/  PRMT R11, R3, 0x7054, R10 ;  /* 0x00007054030b7816 */ /* 0x000fe4000000000a */
[----:B------:R-:W-:Y:S02]  /*11500*/  PRMT R13, R12, 0x7054, R13 ;  /* 0x000070540c0d7816 */ /* 0x000fe4000000000d */
[----:B------:R-:W-:Y:S02]  /*11510*/  PRMT R41, R40, 0x7054, R41 ;  /* 0x0000705428297816 */ /* 0x000fe40000000029 */
[----:B------:R-:W-:Y:S02]  /*11520*/  PRMT R15, R14, 0x7054, R15 ;  /* 0x000070540e0f7816 */ /* 0x000fe4000000000f */
        /* <DEDUP_REMOVED lines=43> */
[C---:B------:R-:W-:Y:S01]  /*117e0*/  FMUL.FTZ R46, R6.reuse, R41 ;  /* 0x00000029062e7220 */ /* 0x040fe20000410000 */
        /* <DEDUP_REMOVED lines=48> */
[----:B------:R3:W-:Y:S02]  /*11af0*/  STS.128 [R213], R4 ;  /* 0x00000004d5007388 */ /* 0x0007e40000000c00 */
.L_x_547:
[----:B------:R-:W-:Y:S05]  /*11b00*/  BSYNC B1 ;  /* 0x0000000000017941 */ /* 0x000fea0003800000 */
.L_x_546:
[----:B------:R-:W-:Y:S04]  /*11b10*/  BSSY B1, `(.L_x_548) ;  /* 0x0000078000017945 */ /* 0x000fe80003800000 */
[----:B------:R-:W-:Y:S05]  /*11b20*/  @P2 BRA `(.L_x_549) ;  /* 0x0000000400d82947 */ /* 0x000fea0003800000 */
[----:B--23--:R-:W2:Y:S01]  /*11b30*/  LDS.128 R4, [R0+0x16400] ;  /* 0x0164000000047984 */ /* 0x00cea20000000c00 */
        /* <DEDUP_REMOVED lines=8> */
[----:B------:R-:W-:Y:S02]  /*11bc0*/  SHF.R.U32.HI R15, RZ, 0x8, R33 ;  /* 0x00000008ff0f7819 */ /* 0x000fe40000011621 */
[----:B------:R-:W-:Y:S02]  /*11bd0*/  SHF.R.U32.HI R10, RZ, 0x8, R32 ;  /* 0x00000008ff0a7819 */ /* 0x000fe40000011620 */
[----:B------:R-:W-:Y:S02]  /*11be0*/  PRMT R11, R12, 0x7604, R11 ;  /* 0x000076040c0b7816 */ /* 0x000fe4000000000b */
[----:B------:R-:W-:-:S02]  /*11bf0*/  LOP3.LUT R14, R33, 0xff, RZ, 0xc0, !PT ;  /* 0x000000ff210e7812 */ /* 0x000fc400078ec0ff */
[----:B------:R-:W-:Y:S02]  /*11c00*/  LOP3.LUT R15, R15, 0xff, RZ, 0xc0, !PT ;  /* 0x000000ff0f0f7812 */ /* 0x000fe400078ec0ff */
[----:B------:R-:W-:Y:S02]  /*11c10*/  SHF.R.U32.HI R37, RZ, 0x10, R33 ;  /* 0x00000010ff257819 */ /* 0x000fe40000011621 */
[----:B------:R-:W-:Y:S01]  /*11c20*/  LOP3.LUT R13, R10, 0xff, RZ, 0xc0, !PT ;  /* 0x000000ff0a0d7812 */ /* 0x000fe200078ec0ff */
[----:B------:R-:W-:Y:S01]  /*11c30*/  IMAD.U32 R10, R36, 0x10000, RZ ;  /* 0x00010000240a7824 */ /* 0x000fe200078e00ff */
[----:B------:R-:W-:Y:S02]  /*11c40*/  LOP3.LUT R12, R32, 0xff, RZ, 0xc0, !PT ;  /* 0x000000ff200c7812 */ /* 0x000fe400078ec0ff */
[----:B------:R-:W-:Y:S02]  /*11c50*/  PRMT R14, R15, 0x7604, R14 ;  /* 0x000076040f0e7816 */ /* 0x000fe4000000000e */
[----:B------:R-:W-:-:S02]  /*11c60*/  SHF.L.U32 R37, R37, 0x10, RZ ;  /* 0x0000001025257819 */ /* 0x000fc400000006ff */
[----:B------:R-:W-:Y:S02]  /*11c70*/  PRMT R15, R13, 0x7604, R12 ;  /* 0x000076040d0f7816 */ /* 0x000fe4000000000c */
[----:B------:R-:W-:Y:S02]  /*11c80*/  LOP3.LUT R13, R11, 0xff0000, R10, 0xf8, !PT ;  /* 0x00ff00000b0d7812 */ /* 0x000fe400078ef80a */
[----:B------:R-:W-:Y:S02]  /*11c90*/  LOP3.LUT R11, R3, 0xff0000, R34, 0xf8, !PT ;  /* 0x00ff0000030b7812 */ /* 0x000fe400078ef822 */
[----:B------:R-:W-:Y:S02]  /*11ca0*/  LOP3.LUT R37, R14, 0xff0000, R37, 0xf8, !PT ;  /* 0x00ff00000e257812 */ /* 0x000fe400078ef825 */
[----:B------:R-:W-:Y:S02]  /*11cb0*/  LOP3.LUT R15, R15, 0xff0000, R32, 0xf8, !PT ;  /* 0x00ff00000f0f7812 */ /* 0x000fe400078ef820 */
[----:B------:R-:W-:-:S02]  /*11cc0*/  LOP3.LUT R14, R11, 0xff000000, R34, 0xf8, !PT ;  /* 0xff0000000b0e7812 */ /* 0x000fc400078ef822 */
[----:B------:R-:W-:Y:S02]  /*11cd0*/  LOP3.LUT R37, R37, 0xff000000, R33, 0xf8, !PT ;  /* 0xff00000025257812 */ /* 0x000fe400078ef821 */
        /* <DEDUP_REMOVED lines=91> */
.L_x_549:
[----:B------:R-:W-:Y:S05]  /*12290*/  BSYNC B1 ;  /* 0x0000000000017941 */ /* 0x000fea0003800000 */
.L_x_548:
[----:B------:R-:W-:Y:S04]  /*122a0*/  BSSY B1, `(.L_x_550) ;  /* 0x000007c000017945 */ /* 0x000fe80003800000 */
[----:B------:R-:W-:Y:S05]  /*122b0*/  @P3 BRA `(.L_x_551) ;  /* 0x0000000400e83947 */ /* 0x000fea0003800000 */
[----:B--234-:R-:W2:Y:S01]  /*122c0*/  LDS.128 R4, [R213+0x2000] ;  /* 0x00200000d5047984 */ /* 0x01cea20000000c00 */
        /* <DEDUP_REMOVED lines=121> */
.L_x_551:
[----:B------:R-:W-:Y:S05]  /*12a60*/  BSYNC B1 ;  /* 0x0000000000017941 */ /* 0x000fea0003800000 */
.L_x_550:
[----:B------:R-:W-:Y:S04]  /*12a70*/  BSSY B1, `(.L_x_552) ;  /* 0x0000078000017945 */ /* 0x000fe80003800000 */
[----:B------:R-:W-:Y:S05]  /*12a80*/  @P4 BRA `(.L_x_553) ;  /* 0x0000000400d84947 */ /* 0x000fea0003800000 */
[----:B--234-:R-:W2:Y:S01]  /*12a90*/  LDS.128 R4, [R0+0x18400] ;  /* 0x0184000000047984 */ /* 0x01cea20000000c00 */
        /* <DEDUP_REMOVED lines=117> */
.L_x_553:
[----:B------:R-:W-:Y:S05]  /*131f0*/  BSYNC B1 ;  /* 0x0000000000017941 */ /* 0x000fea0003800000 */
.L_x_552:
[----:B------:R-:W-:Y:S05]  /*13200*/  @P5 BRA `(.L_x_543) ;  /* 0x0000003800a05947 */ /* 0x000fea0003800000 */
[----:B--234-:R-:W2:Y:S01]  /*13210*/  LDS.128 R4, [R213+0x4000] ;  /* 0x00400000d5047984 */ /* 0x01cea20000000c00 */
[----:B-----5:R-:W-:Y:S02]  /*13220*/  SHF.R.U32.HI R0, RZ, 0x8, R20 ;  /* 0x00000008ff007819 */ /* 0x020fe40000011614 */
[----:B------:R-:W-:Y:S02]  /*13230*/  SHF.R.U32.HI R14, RZ, 0x8, R9 ;  /* 0x00000008ff0e7819 */ /* 0x000fe40000011609 */
[----:B------:R-:W-:Y:S02]  /*13240*/  SHF.R.U32.HI R10, RZ, 0x8, R21 ;  /* 0x00000008ff0a7819 */ /* 0x000fe40000011615 */
[----:B------:R-:W-:Y:S02]  /*13250*/  SHF.R.U32.HI R12, RZ, 0x8, R8 ;  /* 0x00000008ff0c7819 */ /* 0x000fe40000011608 */
[----:B------:R-:W-:Y:S02]  /*13260*/  LOP3.LUT R3, R20, 0xff, RZ, 0xc0, !PT ;  /* 0x000000ff14037812 */ /* 0x000fe400078ec0ff */
[----:B------:R-:W-:-:S02]  /*13270*/  LOP3.LUT R15, R9, 0xff, RZ, 0xc0, !PT ;  /* 0x000000ff090f7812 */ /* 0x000fc400078ec0ff */
[----:B------:R-:W-:Y:S02]  /*13280*/  LOP3.LUT R0, R0, 0xff, RZ, 0xc0, !PT ;  /* 0x000000ff00007812 */ /* 0x000fe400078ec0ff */
[----:B------:R-:W-:Y:S02]  /*13290*/  LOP3.LUT R14, R14, 0xff, RZ, 0xc0, !PT ;  /* 0x000000ff0e0e7812 */ /* 0x000fe400078ec0ff */
[----:B------:R-:W-:Y:S02]  /*132a0*/  LOP3.LUT R11, R21, 0xff, RZ, 0xc0, !PT ;  /* 0x000000ff150b7812 */ /* 0x000fe400078ec0ff */
[----:B------:R-:W-:Y:S02]  /*132b0*/  LOP3.LUT R10, R10, 0xff, RZ, 0xc0, !PT ;  /* 0x000000ff0a0a7812 */ /* 0x000fe400078ec0ff */
[----:B------:R-:W-:Y:S02]  /*132c0*/  LOP3.LUT R13, R8, 0xff, RZ, 0xc0, !PT ;  /* 0x000000ff080d7812 */ /* 0x000fe400078ec0ff */
[----:B------:R-:W-:-:S02]  /*132d0*/  LOP3.LUT R12, R12, 0xff, RZ, 0xc0, !PT ;  /* 0x000000ff0c0c7812 */ /* 0x000fc400078ec0ff */
[----:B------:R-:W-:Y:S02]  /*132e0*/  PRMT R3, R0, 0x7604, R3 ;  /* 0x0000760400037816 */ /* 0x000fe40000000003 */
[----:B------:R-:W-:Y:S02]  /*132f0*/  PRMT R15, R14, 0x7604, R15 ;  /* 0x000076040e0f7816 */ /* 0x000fe4000000000f */
[----:B------:R-:W-:Y:S02]  /*13300*/  PRMT R11, R10, 0x7604, R11 ;  /* 0x000076040a0b7816 */ /* 0x000fe4000000000b */
[----:B------:R-:W-:Y:S02]  /*13310*/  SHF.R.U32.HI R0, RZ, 0x10, R20 ;  /* 0x00000010ff007819 */ /* 0x000fe40000011614 */
[----:B------:R-:W-:Y:S02]  /*13320*/  SHF.R.U32.HI R14, RZ, 0x10, R9 ;  /* 0x00000010ff0e7819 */ /* 0x000fe40000011609 */
[----:B------:R-:W-:-:S02]  /*13330*/  SHF.R.U32.HI R10, RZ, 0x10, R21 ;  /* 0x00000010ff0a7819 */ /* 0x000fc40000011615 */
[----:B------:R-:W-:Y:S02]  /*13340*/  PRMT R13, R12, 0x7604, R13 ;  /* 0x000076040c0d7816 */ /* 0x000fe4000000000d */
[----:B------:R-:W-:Y:S02]  /*13350*/  SHF.R.U32.HI R12, RZ, 0x10, R8 ;  /* 0x00000010ff0c7819 */ /* 0x000fe40000011608 */
[----:B------:R-:W-:Y:S02]  /*13360*/  LOP3.LUT R0, R0, 0xff, RZ, 0xc0, !PT ;  /* 0x000000ff00007812 */ /* 0x000fe400078ec0ff */
[----:B------:R-:W-:Y:S02]  /*13370*/  LOP3.LUT R14, R14, 0xff, RZ, 0xc0, !PT ;  /* 0x000000ff0e0e7812 */ /* 0x000fe400078ec0ff */
[----:B------:R-:W-:Y:S02]  /*13380*/  LOP3.LUT R10, R10, 0xff, RZ, 0xc0, !PT ;  /* 0x000000ff0a0a7812 */ /* 0x000fe400078ec0ff */
        /* <DEDUP_REMOVED lines=8> */
[----:B--2---:R-:W-:Y:S02]  /*13410*/  F2FP.F16.E4M3.UNPACK_B R0, R6.H1 ;  /* 0x00000006ff00723e */ /* 0x004fe400030006ff */
[----:B------:R-:W-:Y:S02]  /*13420*/  LOP3.LUT R15, R13, 0xff000000, R8, 0xf8, !PT ;  /* 0xff0000000d0f7812 */ /* 0x000fe400078ef808 */
[----:B------:R-:W-:Y:S01]  /*13430*/  F2FP.F16.E4M3.UNPACK_B R21, R24 ;  /* 0x00000018ff15723e */ /* 0x000fe200020006ff */
[--C-:B------:R-:W-:Y:S01]  /*13440*/  HADD2.F32 R9, -RZ, R0.reuse.H1_H1 ;  /* 0x30000000ff097230 */ /* 0x100fe20000004100 */
[----:B------:R-:W-:Y:S01]  /*13450*/  F2FP.F16.E4M3.UNPACK_B R13, R20 ;  /* 0x00000014ff0d723e */ /* 0x000fe200020006ff */
[----:B------:R-:W-:Y:S01]  /*13460*/  HADD2.F32 R8, -RZ, R0.H0_H0 ;  /* 0x20000000ff087230 */ /* 0x000fe20000004100 */
[----:B------:R-:W-:Y:S01]  /*13470*/  F2FP.F16.E4M3.UNPACK_B R3, R6 ;  /* 0x00000006ff03723e */ /* 0x000fe200020006ff */
[----:B------:R-:W-:Y:S01]  /*13480*/  HADD2.F32 R25, -RZ, R21.H1_H1 ;  /* 0x30000015ff197230 */ /* 0x000fe20000004100 */
[-C--:B------:R-:W-:Y:S01]  /*13490*/  F2FP.F16.E4M3.UNPACK_B R10, R7.reuse ;  /* 0x00000007ff0a723e */ /* 0x080fe200020006ff */
[----:B------:R-:W-:Y:S01]  /*134a0*/  HADD2.F32 R14, -RZ, R13.H1_H1 ;  /* 0x3000000dff0e7230 */ /* 0x000fe20000004100 */
[----:B------:R-:W-:-:S02]  /*134b0*/  F2FP.F16.E4M3.UNPACK_B R11, R7.H1 ;  /* 0x00000007ff0b723e */ /* 0x000fc400030006ff */
[C---:B------:R-:W-:Y:S01]  /*134c0*/  FMUL.FTZ R27, R9.reuse, R25 ;  /* 0x00000019091b7220 */ /* 0x040fe20000410000 */
[-C--:B------:R-:W-:Y:S01]  /*134d0*/  F2FP.F16.E4M3.UNPACK_B R6, R5.reuse ;  /* 0x00000005ff06723e */ /* 0x080fe200020006ff */
[-C--:B------:R-:W-:Y:S01]  /*134e0*/  FMUL.FTZ R26, R9, R14.reuse ;  /* 0x0000000e091a7220 */ /* 0x080fe20000410000 */
[----:B------:R-:W-:Y:S01]  /*134f0*/  F2FP.F16.E4M3.UNPACK_B R7, R5.H1 ;  /* 0x00000005ff07723e */ /* 0x000fe200030006ff */
[C---:B------:R-:W-:Y:S01]  /*13500*/  FFMA.FTZ R27, R8.reuse, R14, -R27 ;  /* 0x0000000e081b7223 */ /* 0x040fe2000001081b */
[----:B------:R-:W-:Y:S02]  /*13510*/  HADD2.F32 R14, -RZ, R21.H0_H0 ;  /* 0x20000015ff0e7230 */ /* 0x000fe40000004100 */
[----:B------:R-:W-:Y:S01]  /*13520*/  FFMA.FTZ R28, R8, R25, R26 ;  /* 0x00000019081c7223 */ /* 0x000fe2000001001a */
[----:B------:R-:W-:Y:S01]  /*13530*/  HADD2.F32 R5, -RZ, R3.H1_H1 ;  /* 0x30000003ff057230 */ /* 0x000fe20000004100 */
[----:B------:R-:W-:Y:S01]  /*13540*/  F2FP.F16.E4M3.UNPACK_B R24, R24.H1 ;  /* 0x00000018ff18723e */ /* 0x000fe200030006ff */
[----:B------:R-:W-:Y:S01]  /*13550*/  HADD2.F32 R8, -RZ, R13.H0_H0 ;  /* 0x2000000dff087230 */ /* 0x000fe20000004100 */
[----:B------:R-:W-:Y:S01]  /*13560*/  F2FP.F16.E4M3.UNPACK_B R20, R20.H1 ;  /* 0x00000014ff14723e */ /* 0x000fe200030006ff */
[----:B------:R-:W-:-:S02]  /*13570*/  HADD2.F32 R3, -RZ, R3.H0_H0 ;  /* 0x20000003ff037230 */ /* 0x000fc40000004100 */
[C---:B------:R-:W-:Y:S01]  /*13580*/  FMUL.FTZ R26, R5.reuse, R14 ;  /* 0x0000000e051a7220 */ /* 0x040fe20000410000 */
[----:B------:R-:W-:Y:S02]  /*13590*/  HADD2.F32 R9, -RZ, R24.H0_H0 ;  /* 0x20000018ff097230 */ /* 0x000fe40000004100 */
[-C--:B------:R-:W-:Y:S01]  /*135a0*/  FMUL.FTZ R13, R5, R8.reuse ;  /* 0x00000008050d7220 */ /* 0x080fe20000410000 */
[----:B------:R-:W-:Y:S02]  /*135b0*/  HADD2.F32 R5, -RZ, R10.H1_H1 ;  /* 0x3000000aff057230 */ /* 0x000fe40000004100 */
[C---:B------:R-:W-:Y:S01]  /*135c0*/  FFMA.FTZ R26, R3.reuse, R8, -R26 ;  /* 0x00000008031a7223 */ /* 0x040fe2000001081a */
[----:B------:R-:W-:Y:S02]  /*135d0*/  HADD2.F32 R8, -RZ, R20.H0_H0 ;  /* 0x20000014ff087230 */ /* 0x000fe40000004100 */
[----:B------:R-:W-:Y:S01]  /*135e0*/  FFMA.FTZ R25, R3, R14, R13 ;  /* 0x0000000e03197223 */ /* 0x000fe2000001000d */
[----:B------:R-:W-:-:S02]  /*135f0*/  HADD2.F32 R10, -RZ, R10.H0_H0 ;  /* 0x2000000aff0a7230 */ /* 0x000fc40000004100 */
[CC--:B------:R-:W-:Y:S01]  /*13600*/  FMUL.FTZ R13, R5.reuse, R9.reuse ;  /* 0x00000009050d7220 */ /* 0x0c0fe20000410000 */
[----:B------:R-:W-:Y:S02]  /*13610*/  HADD2.F32 R24, -RZ, R24.H1_H1 ;  /* 0x30000018ff187230 */ /* 0x000fe40000004100 */
[-C--:B------:R-:W-:Y:S01]  /*13620*/  FMUL.FTZ R5, R5, R8.reuse ;  /* 0x0000000805057220 */ /* 0x080fe20000410000 */
[--C-:B------:R-:W-:Y:S02]  /*13630*/  HADD2.F32 R3, -RZ, R11.reuse.H1_H1 ;  /* 0x3000000bff037230 */ /* 0x100fe40000004100 */
[C---:B------:R-:W-:Y:S01]  /*13640*/  FFMA.FTZ R29, R10.reuse, R8, -R13 ;  /* 0x000000080a1d7223 */ /* 0x040fe2000001080d */
[----:B------:R-:W-:Y:S02]  /*13650*/  HADD2.F32 R20, -RZ, R20.H1_H1 ;  /* 0x30000014ff147230 */ /* 0x000fe40000004100 */
[----:B------:R-:W-:Y:S01]  /*13660*/  FFMA.FTZ R30, R10, R9, R5 ;  /* 0x000000090a1e7223 */ /* 0x000fe20000010005 */
[----:B------:R-:W-:-:S02]  /*13670*/  HADD2.F32 R11, -RZ, R11.H0_H0 ;  /* 0x2000000bff0b7230 */ /* 0x000fc40000004100 */
[C---:B------:R-:W-:Y:S01]  /*13680*/  FMUL.FTZ R8, R3.reuse, R24 ;  /* 0x0000001803087220 */ /* 0x040fe20000410000 */
[----:B------:R-:W-:Y:S01]  /*13690*/  F2FP.F16.E4M3.UNPACK_B R0, R4 ;  /* 0x00000004ff00723e */ /* 0x000fe200020006ff */
[-C--:B------:R-:W-:Y:S01]  /*136a0*/  FMUL.FTZ R10, R3, R20.reuse ;  /* 0x00000014030a7220 */ /* 0x080fe20000410000 */
[-C--:B------:R-:W-:Y:S01]  /*136b0*/  F2FP.F16.E4M3.UNPACK_B R9, R15.reuse ;  /* 0x0000000fff09723e */ /* 0x080fe200020006ff */
[C---:B------:R-:W-:Y:S01]  /*136c0*/  FFMA.FTZ R20, R11.reuse, R20, -R8 ;  /* 0x000000140b147223 */ /* 0x040fe20000010808 */
[----:B------:R-:W-:Y:S01]  /*136d0*/  F2FP.F16.E4M3.UNPACK_B R4, R4.H1 ;  /* 0x00000004ff04723e */ /* 0x000fe200030006ff */
[----:B------:R-:W-:Y:S01]  /*136e0*/  FFMA.FTZ R31, R11, R24, R10 ;  /* 0x000000180b1f7223 */ /* 0x000fe2000001000a */
[-C--:B------:R-:W-:Y:S01]  /*136f0*/  F2FP.F16.E4M3.UNPACK_B R8, R12.reuse ;  /* 0x0000000cff08723e */ /* 0x080fe200020006ff */
[--C-:B------:R-:W-:Y:S01]  /*13700*/  HADD2.F32 R13, -RZ, R9.reuse.H1_H1 ;  /* 0x30000009ff0d7230 */ /* 0x100fe20000004100 */
[----:B------:R-:W-:Y:S01]  /*13710*/  F2FP.F16.E4M3.UNPACK_B R12, R12.H1 ;  /* 0x0000000cff0c723e */ /* 0x000fe200030006ff */
[----:B------:R-:W-:Y:S01]  /*13720*/  HADD2.F32 R10, -RZ, R9.H0_H0 ;  /* 0x20000009ff0a7230 */ /* 0x000fe20000004100 */
[----:B------:R-:W-:Y:S01]  /*13730*/  F2FP.F16.E4M3.UNPACK_B R15, R15.H1 ;  /* 0x0000000fff0f723e */ /* 0x000fe200030006ff */
[----:B------:R-:W-:-:S02]  /*13740*/  HADD2.F32 R5, -RZ, R4.H1_H1 ;  /* 0x30000004ff057230 */ /* 0x000fc40000004100 */
[----:B------:R-:W-:Y:S02]  /*13750*/  HADD2.F32 R9, -RZ, R8.H1_H1 ;  /* 0x30000008ff097230 */ /* 0x000fe40000004100 */
[----:B------:R-:W-:Y:S02]  /*13760*/  HADD2.F32 R3, -RZ, R0.H1_H1 ;  /* 0x30000000ff037230 */ /* 0x000fe40000004100 */
[C---:B------:R-:W-:Y:S01]  /*13770*/  FMUL.FTZ R11, R5.reuse, R13 ;  /* 0x0000000d050b7220 */ /* 0x040fe20000410000 */
[----:B------:R-:W-:Y:S02]  /*13780*/  HADD2.F32 R8, -RZ, R8.H0_H0 ;  /* 0x20000008ff087230 */ /* 0x000fe40000004100 */
[----:B------:R-:W-:Y:S01]  /*13790*/  FMUL.FTZ R21, R5, R9 ;  /* 0x0000000905157220 */ /* 0x000fe20000410000 */
[----:B------:R-:W-:Y:S02]  /*137a0*/  HADD2.F32 R4, -RZ, R4.H0_H0 ;  /* 0x20000004ff047230 */ /* 0x000fe40000004100 */
[----:B------:R-:W-:Y:S01]  /*137b0*/  FMUL.FTZ R5, R3, R10 ;  /* 0x0000000a03057220 */ /* 0x000fe20000410000 */
[----:B------:R-:W-:-:S02]  /*137c0*/  HADD2.F32 R0, -RZ, R0.H0_H0 ;  /* 0x20000000ff007230 */ /* 0x000fc40000004100 */
[-C--:B------:R-:W-:Y:S01]  /*137d0*/  FMUL.FTZ R3, R3, R8.reuse ;  /* 0x0000000803037220 */ /* 0x080fe20000410000 */
[C---:B------:R-:W-:Y:S01]  /*137e0*/  FFMA.FTZ R11, R4.reuse, R9, -R11 ;  /* 0x00000009040b7223 */ /* 0x040fe2000001080b */
[----:B------:R-:W-:Y:S01]  /*137f0*/  FFMA.FTZ R14, R4, R13, R21 ;  /* 0x0000000d040e7223 */ /* 0x000fe20000010015 */
[C---:B------:R-:W-:Y:S01]  /*13800*/  FFMA.FTZ R9, R0.reuse, R8, -R5 ;  /* 0x0000000800097223 */ /* 0x040fe20000010805 */
[----:B------:R-:W-:Y:S01]  /*13810*/  FFMA.FTZ R10, R0, R10, R3 ;  /* 0x0000000a000a7223 */ /* 0x000fe20000010003 */
[----:B------:R-:W-:Y:S02]  /*13820*/  HADD2.F32 R4, -RZ, R12.H1_H1 ;  /* 0x3000000cff047230 */ /* 0x000fe40000004100 */
[----:B------:R-:W-:Y:S02]  /*13830*/  HADD2.F32 R3, -RZ, R7.H1_H1 ;  /* 0x30000007ff037230 */ /* 0x000fe40000004100 */
[--C-:B------:R-:W-:Y:S02]  /*13840*/  HADD2.F32 R8, -RZ, R15.reuse.H1_H1 ;  /* 0x3000000fff087230 */ /* 0x100fe40000004100 */
[----:B------:R-:W-:-:S02]  /*13850*/  HADD2.F32 R15, -RZ, R15.H0_H0 ;  /* 0x2000000fff0f7230 */ /* 0x000fc40000004100 */
[C---:B------:R-:W-:Y:S01]  /*13860*/  FMUL.FTZ R13, R3.reuse, R4 ;  /* 0x00000004030d7220 */ /* 0x040fe20000410000 */
[----:B------:R-:W-:Y:S02]  /*13870*/  HADD2.F32 R0, -RZ, R6.H1_H1 ;  /* 0x30000006ff007230 */ /* 0x000fe40000004100 */
[----:B------:R-:W-:Y:S02]  /*13880*/  HADD2.F32 R5, -RZ, R12.H0_H0 ;  /* 0x2000000cff057230 */ /* 0x000fe40000004100 */
[----:B------:R-:W-:Y:S01]  /*13890*/  FMUL.FTZ R12, R3, R8 ;  /* 0x00000008030c7220 */ /* 0x000fe20000410000 */
        /* <DEDUP_REMOVED lines=16> */
[----:B------:R2:W-:Y:S01]  /*139a0*/  STS.128 [R213+0x4000], R4 ;  /* 0x00400004d5007388 */ /* 0x0005e20000000c00 */
[----:B------:R-:W-:Y:S05]  /*139b0*/  BRA `(.L_x_543) ;  /* 0x0000003000b47947 */ /* 0x000fea0003800000 */
.L_x_534:
        /* <DEDUP_REMOVED lines=15> */
[----:B------:R-:W-:Y:S01]  /*13ab0*/  ULDC UR4, c[0x0][0x3d4] ;  /* 0x0000f50000047ab9 */ /* 0x000fe20000000800 */
[----:B------:R-:W-:Y:S02]  /*13ac0*/  CS2R R32, SRZ ;  /* 0x0000000000207805 */ /* 0x000fe4000001ff00 */
[----:B------:R-:W-:Y:S02]  /*13ad0*/  ISETP.GE.AND P1, PT, R22, UR4, PT ;  /* 0x0000000416007c0c */ /* 0x000fe4000bf26270 */
[----:B------:R-:W-:Y:S02]  /*13ae0*/  CS2R R34, SRZ ;  /* 0x0000000000227805 */ /* 0x000fe4000001ff00 */
[----:B------:R-:W-:Y:S02]  /*13af0*/  ISETP.GE.AND P2, PT, R169, UR4, PT ;  /* 0x00000004a9007c0c */ /* 0x000fe4000bf46270 */
[----:B------:R-:W-:Y:S02]  /*13b00*/  CS2R R36, SRZ ;  /* 0x0000000000247805 */ /* 0x000fe4000001ff00 */
        /* <DEDUP_REMOVED lines=9> */
[----:B------:R-:W-:Y:S01]  /*13ba0*/  CS2R R30, SRZ ;  /* 0x00000000001e7805 */ /* 0x000fe2000001ff00 */
[----:B------:R1:W5:Y:S04]  /*13bb0*/  @!P1 LDG.E.128 R32, desc[UR54][R56.64] ;  /* 0x0000003638209981 */ /* 0x000368000c1e1d00 */
[----:B------:R1:W5:Y:S04]  /*13bc0*/  @!P2 LDG.E.128 R36, desc[UR54][R56.64+0x20] ;  /* 0x000020363824a981 */ /* 0x000368000c1e1d00 */
[----:B------:R1:W5:Y:S04]  /*13bd0*/  @!P3 LDG.E.128 R40, desc[UR54][R56.64+0x40] ;  /* 0x000040363828b981 */ /* 0x000368000c1e1d00 */
[----:B------:R1:W5:Y:S04]  /*13be0*/  @!P1 LDG.E.128 R4, desc[UR54][R58.64] ;  /* 0x000000363a049981 */ /* 0x000368000c1e1d00 */
[----:B------:R1:W5:Y:S04]  /*13bf0*/  @!P2 LDG.E.128 R24, desc[UR54][R58.64+0x20] ;  /* 0x000020363a18a981 */ /* 0x000368000c1e1d00 */
[----:B------:R1:W5:Y:S02]  /*13c00*/  @!P3 LDG.E.128 R28, desc[UR54][R58.64+0x40] ;  /* 0x000040363a1cb981 */ /* 0x000364000c1e1d00 */
.L_x_555:
[----:B------:R-:W-:Y:S05]  /*13c10*/  BSYNC B1 ;  /* 0x0000000000017941 */ /* 0x000fea0003800000 */
.L_x_554:
[----:B------:R-:W-:-:S03]  /*13c20*/  UMOV UR4, 0xffffffff ;  /* 0xffffffff00047882 */ /* 0x000fc60000000000 */
[----:B------:R-:W-:Y:S05]  /*13c30*/  BRA.DIV UR4, `(.L_x_556) ;  /* 0x0000014604987947 */ /* 0x000fea000b800000 */
.L_x_758:
[----:B------:R-:W-:-:S03]  /*13c40*/  UMOV UR4, 0xffffffff ;  /* 0xffffffff00047882 */ /* 0x000fc60000000000 */
[----:B------:R-:W-:Y:S05]  /*13c50*/  BRA.DIV UR4, `(.L_x_557) ;  /* 0x0000014604b87947 */ /* 0x000fea000b800000 */
.L_x_761:
[----:B------:R-:W-:-:S03]  /*13c60*/  UMOV UR4, 0xffffffff ;  /* 0xffffffff00047882 */ /* 0x000fc60000000000 */
[----:B------:R-:W-:Y:S05]  /*13c70*/  BRA.DIV UR4, `(.L_x_558) ;  /* 0x0000014604d87947 */ /* 0x000fea000b800000 */
.L_x_764:
[----:B------:R-:W-:-:S03]  /*13c80*/  UMOV UR4, 0xffffffff ;  /* 0xffffffff00047882 */ /* 0x000fc60000000000 */
[----:B------:R-:W-:Y:S05]  /*13c90*/  BRA.DIV UR4, `(.L_x_559) ;  /* 0x0000014604f87947 */ /* 0x000fea000b800000 */
.L_x_767:
        /* <DEDUP_REMOVED lines=8> */
.L_x_768:
[----:B------:R-:W-:Y:S05]  /*13d20*/  BSYNC B1 ;  /* 0x0000000000017941 */ /* 0x000fea0003800000 */
.L_x_560:
[----:B------:R-:W-:Y:S05]  /*13d30*/  @P0 BRA `(.L_x_543) ;  /* 0x0000002c00d40947 */ /* 0x000fea0003800000 */
[----:B--2---:R-:W2:Y:S01]  /*13d40*/  LDC R3, c[0x0][0x3d4] ;  /* 0x0000f500ff037b82 */ /* 0x004ea20000000800 */
[----:B------:R-:W-:Y:S01]  /*13d50*/  BSSY B1, `(.L_x_562) ;  /* 0x00000fb000017945 */ /* 0x000fe20003800000 */
[-C--:B--2---:R-:W-:Y:S02]  /*13d60*/  ISETP.GE.AND P0, PT, R22, R3.reuse, PT ;  /* 0x000000031600720c */ /* 0x084fe40003f06270 */
[-C--:B------:R-:W-:Y:S02]  /*13d70*/  ISETP.GE.AND P1, PT, R169, R3.reuse, PT ;  /* 0x00000003a900720c */ /* 0x080fe40003f26270 */
[----:B------:R-:W-:-:S09]  /*13d80*/  ISETP.GE.AND P2, PT, R170, R3, PT ;  /* 0x00000003aa00720c */ /* 0x000fd20003f46270 */
[----:B------:R-:W-:Y:S05]  /*13d90*/  @P0 BRA `(.L_x_563) ;  /* 0x0000000c00d80947 */ /* 0x000fea0003800000 */
[----:B-----5:R-:W-:Y:S02]  /*13da0*/  SHF.R.U32.HI R0, RZ, 0x8, R32 ;  /* 0x00000008ff007819 */ /* 0x020fe40000011620 */
[----:B------:R-:W-:Y:S02]  /*13db0*/  LOP3.LUT R8, R32, 0xff, RZ, 0xc0, !PT ;  /* 0x000000ff20087812 */ /* 0x000fe400078ec0ff */
[----:B------:R-:W-:Y:S02]  /*13dc0*/  LOP3.LUT R9, R0, 0xff, RZ, 0xc0, !PT ;  /* 0x000000ff00097812 */ /* 0x000fe400078ec0ff */
[----:B------:R-:W-:Y:S02]  /*13dd0*/  LEA.HI R0, R3, R214, RZ, 0x1c ;  /* 0x000000d603007211 */ /* 0x000fe400078fe0ff */
[----:B------:R-:W-:Y:S02]  /*13de0*/  PRMT R21, R9, 0x7604, R8 ;  /* 0x0000760409157816 */ /* 0x000fe40000000008 */
[----:B------:R-:W-:-:S02]  /*13df0*/  SHF.R.U32.HI R13, RZ, 0x8, R34 ;  /* 0x00000008ff0d7819 */ /* 0x000fc40000011622 */
[----:B------:R-:W-:Y:S02]  /*13e00*/  SHF.R.S32.HI R9, RZ, 0x1f, R0 ;  /* 0x0000001fff097819 */ /* 0x000fe40000011400 */
[----:B------:R-:W-:Y:S02]  /*13e10*/  LOP3.LUT R12, R34, 0xff, RZ, 0xc0, !PT ;  /* 0x000000ff220c7812 */ /* 0x000fe400078ec0ff */
[----:B------:R-:W-:Y:S02]  /*13e20*/  LOP3.LUT R13, R13, 0xff, RZ, 0xc0, !PT ;  /* 0x000000ff0d0d7812 */ /* 0x000fe400078ec0ff */
[----:B------:R-:W-:Y:S02]  /*13e30*/  LEA.HI R8, R9, R0, RZ, 0x2 ;  /* 0x0000000009087211 */ /* 0x000fe400078f10ff */
[----:B------:R-:W-:Y:S02]  /*13e40*/  SHF.L.U32 R9, R0, 0x4, RZ ;  /* 0x0000000400097819 */ /* 0x000fe400000006ff */
[----:B------:R-:W-:Y:S01]  /*13e50*/  PRMT R47, R13, 0x7604, R12 ;  /* 0x000076040d2f7816 */ /* 0x000fe2000000000c */
[----:B------:R-:W-:Y:S01]  /*13e60*/  IMAD.SHL.U32 R8, R8, 0x800, RZ ;  /* 0x0000080008087824 */ /* 0x000fe200078e00ff */
[----:B------:R-:W-:-:S02]  /*13e70*/  SHF.R.U32.HI R13, RZ, 0x8, R35 ;  /* 0x00000008ff0d7819 */ /* 0x000fc40000011623 */
[----:B------:R-:W-:Y:S02]  /*13e80*/  LOP3.LUT R0, R172, 0x30, R9, 0xf8, !PT ;  /* 0x00000030ac007812 */ /* 0x000fe400078ef809 */
[----:B------:R-:W-:Y:S02]  /*13e90*/  SHF.R.U32.HI R11, RZ, 0x8, R33 ;  /* 0x00000008ff0b7819 */ /* 0x000fe40000011621 */
[----:B------:R-:W-:Y:S02]  /*13ea0*/  LOP3.LUT R9, R13, 0xff, RZ, 0xc0, !PT ;  /* 0x000000ff0d097812 */ /* 0x000fe400078ec0ff */
[----:B------:R-:W-:Y:S02]  /*13eb0*/  LOP3.LUT R0, R0, R173, RZ, 0x3c, !PT ;  /* 0x000000ad00007212 */ /* 0x000fe400078e3cff */
[----:B------:R-:W-:Y:S02]  /*13ec0*/  LOP3.LUT R13, R8, 0xffffe000, RZ, 0xc0, !PT ;  /* 0xffffe000080d7812 */ /* 0x000fe400078ec0ff */
[----:B------:R-:W-:-:S02]  /*13ed0*/  LOP3.LUT R10, R33, 0xff, RZ, 0xc0, !PT ;  /* 0x000000ff210a7812 */ /* 0x000fc400078ec0ff */
[----:B------:R-:W-:Y:S02]  /*13ee0*/  LOP3.LUT R11, R11, 0xff, RZ, 0xc0, !PT ;  /* 0x000000ff0b0b7812 */ /* 0x000fe400078ec0ff */
[----:B------:R-:W-:Y:S02]  /*13ef0*/  SHF.R.U32.HI R12, RZ, 0x8, R4 ;  /* 0x00000008ff0c7819 */ /* 0x000fe40000011604 */
[----:B------:R-:W-:Y:S02]  /*13f00*/  IADD3 R13, R0, R174, R13 ;  /* 0x000000ae000d7210 */ /* 0x000fe40007ffe00d */
[----:B------:R-:W-:Y:S02]  /*13f10*/  PRMT R20, R11, 0x7604, R10 ;  /* 0x000076040b147816 */ /* 0x000fe4000000000a */
[----:B------:R-:W-:Y:S01]  /*13f20*/  LOP3.LUT R10, R35, 0xff, RZ, 0xc0, !PT ;  /* 0x000000ff230a7812 */ /* 0x000fe200078ec0ff */
[----:B------:R-:W-:Y:S01]  /*13f30*/  IMAD.IADD R0, R18, 0x1, R13 ;  /* 0x0000000112007824 */ /* 0x000fe200078e020d */
[----:B------:R-:W-:-:S02]  /*13f40*/  LOP3.LUT R11, R4, 0xff, RZ, 0xc0, !PT ;  /* 0x000000ff040b7812 */ /* 0x000fc400078ec0ff */
[----:B------:R-:W-:Y:S02]  /*13f50*/  LOP3.LUT R12, R12, 0xff, RZ, 0xc0, !PT ;  /* 0x000000ff0c0c7812 */ /* 0x000fe400078ec0ff */
[----:B------:R-:W-:Y:S02]  /*13f60*/  PRMT R44, R9, 0x7604, R10 ;  /* 0x00007604092c7816 */ /* 0x000fe4000000000a */
[----:B------:R-:W-:Y:S02]  /*13f70*/  PRMT R51, R12, 0x7604, R11 ;  /* 0x000076040c337816 */ /* 0x000fe4000000000b */
[----:B------:R-:W2:Y:S01]  /*13f80*/  LDS.128 R8, [R218+0x14400] ;  /* 0x01440000da087984 */ /* 0x000ea20000000c00 */
[----:B------:R-:W-:Y:S02]  /*13f90*/  SHF.R.U32.HI R46, RZ, 0x8, R5 ;  /* 0x00000008ff2e7819 */ /* 0x000fe40000011605 */
[----:B------:R-:W-:Y:S01]  /*13fa0*/  LOP3.LUT R45, R5, 0xff, RZ, 0xc0, !PT ;  /* 0x000000ff052d7812 */ /* 0x000fe200078ec0ff */
[----:B------:R-:W3:Y:S01]  /*13fb0*/  LDS.128 R12, [R0+0x14400] ;  /* 0x01440000000c7984 */ /* 0x000ee20000000c00 */
[----:B------:R-:W-:-:S02]  /*13fc0*/  SHF.R.U32.HI R49, RZ, 0x8, R6 ;  /* 0x00000008ff317819 */ /* 0x000fc40000011606 */
[----:B------:R-:W-:Y:S02]  /*13fd0*/  LOP3.LUT R46, R46, 0xff, RZ, 0xc0, !PT ;  /* 0x000000ff2e2e7812 */ /* 0x000fe400078ec0ff */
[----:B------:R-:W-:Y:S02]  /*13fe0*/  SHF.R.U32.HI R55, RZ, 0x10, R5 ;  /* 0x00000010ff377819 */ /* 0x000fe40000011605 */
[----:B------:R-:W-:Y:S02]  /*13ff0*/  LOP3.LUT R48, R6, 0xff, RZ, 0xc0, !PT ;  /* 0x000000ff06307812 */ /* 0x000fe400078ec0ff */
[----:B------:R-:W-:Y:S01]  /*14000*/  LOP3.LUT R49, R49, 0xff, RZ, 0xc0, !PT ;  /* 0x000000ff31317812 */ /* 0x000fe200078ec0ff */
[----:B------:R-:W-:Y:S01]  /*14010*/  IMAD.U32 R55, R55, 0x10000, RZ ;  /* 0x0001000037377824 */ /* 0x000fe200078e00ff */
[----:B------:R-:W-:Y:S02]  /*14020*/  PRMT R46, R46, 0x7604, R45 ;  /* 0x000076042e2e7816 */ /* 0x000fe4000000002d */
[----:B------:R-:W-:-:S02]  /*14030*/  SHF.R.U32.HI R45, RZ, 0x10, R33 ;  /* 0x00000010ff2d7819 */ /* 0x000fc40000011621 */
[----:B------:R-:W-:Y:S02]  /*14040*/  SHF.R.U32.HI R53, RZ, 0x8, R7 ;  /* 0x00000008ff357819 */ /* 0x000fe40000011607 */
[----:B-1----:R-:W-:Y:S01]  /*14050*/  PRMT R57, R49, 0x7604, R48 ;  /* 0x0000760431397816 */ /* 0x002fe20000000030 */
[----:B------:R-:W-:Y:S01]  /*14060*/  IMAD.U32 R45, R45, 0x10000, RZ ;  /* 0x000100002d2d7824 */ /* 0x000fe200078e00ff */
[----:B------:R-:W-:Y:S02]  /*14070*/  SHF.R.U32.HI R49, RZ, 0x10, R35 ;  /* 0x00000010ff317819 */ /* 0x000fe40000011623 */
[----:B------:R-:W-:Y:S02]  /*14080*/  LOP3.LUT R21, R21, 0xff0000, R32, 0xf8, !PT ;  /* 0x00ff000015157812 */ /* 0x000fe400078ef820 */
[----:B------:R-:W-:Y:S02]  /*14090*/  LOP3.LUT R52, R7, 0xff, RZ, 0xc0, !PT ;  /* 0x000000ff07347812 */ /* 0x000fe400078ec0ff */
[----:B------:R-:W-:-:S02]  /*140a0*/  LOP3.LUT R53, R53, 0xff, RZ, 0xc0, !PT ;  /* 0x000000ff35357812 */ /* 0x000fc400078ec0ff */
[----:B------:R-:W-:Y:S02]  /*140b0*/  SHF.L.U32 R49, R49, 0x10, RZ ;  /* 0x0000001031317819 */ /* 0x000fe400000006ff */
[----:B------:R-:W-:Y:S02]  /*140c0*/  LOP3.LUT R55, R46, 0xff0000, R55, 0xf8, !PT ;  /* 0x00ff00002e377812 */ /* 0x000fe400078ef837 */
[----:B------:R-:W-:Y:S02]  /*140d0*/  SHF.R.U32.HI R59, RZ, 0x10, R7 ;  /* 0x00000010ff3b7819 */ /* 0x000fe40000011607 */
[----:B------:R-:W-:Y:S02]  /*140e0*/  LOP3.LUT R46, R21, 0xff000000, R32, 0xf8, !PT ;  /* 0xff000000152e7812 */ /* 0x000fe400078ef820 */
[----:B------:R-:W-:Y:S01]  /*140f0*/  LOP3.LUT R45, R20, 0xff0000, R45, 0xf8, !PT ;  /* 0x00ff0000142d7812 */ /* 0x000fe200078ef82d */
[----:B------:R-:W-:Y:S01]  /*14100*/  IMAD.U32 R59, R59, 0x10000, RZ ;  /* 0x000100003b3b7824 */ /* 0x000fe200078e00ff */
[----:B------:R-:W-:-:S02]  /*14110*/  LOP3.LUT R21, R51, 0xff0000, R4, 0xf8, !PT ;  /* 0x00ff000033157812 */ /* 0x000fc400078ef804 */
[----:B------:R-:W-:Y:S02]  /*14120*/  PRMT R52, R53, 0x7604, R52 ;  /* 0x0000760435347816 */ /* 0x000fe40000000034 */
[----:B------:R-:W-:Y:S02]  /*14130*/  LOP3.LUT R53, R44, 0xff0000, R49, 0xf8, !PT ;  /* 0x00ff00002c357812 */ /* 0x000fe400078ef831 */
[----:B------:R-:W-:Y:S02]  /*14140*/  LOP3.LUT R49, R47, 0xff0000, R34, 0xf8, !PT ;  /* 0x00ff00002f317812 */ /* 0x000fe400078ef822 */
[----:B------:R-:W-:Y:S02]  /*14150*/  LOP3.LUT R55, R55, 0xff000000, R5, 0xf8, !PT ;  /* 0xff00000037377812 */ /* 0x000fe400078ef805 */
[----:B------:R-:W-:Y:S02]  /*14160*/  LOP3.LUT R47, R45, 0xff000000, R33, 0xf8, !PT ;  /* 0xff0000002d2f7812 */ /* 0x000fe400078ef821 */
[----:B------:R-:W-:-:S02]  /*14170*/  LOP3.LUT R54, R21, 0xff000000, R4, 0xf8, !PT ;  /* 0xff00000015367812 */ /* 0x000fc400078ef804 */
[-C--:B--2---:R-:W-:Y:S02]  /*14180*/  F2FP.F16.E4M3.UNPACK_B R21, R11.reuse ;  /* 0x0000000bff15723e */ /* 0x084fe400020006ff */
[----:B------:R-:W-:Y:S02]  /*14190*/  F2FP.F16.E4M3.UNPACK_B R32, R11.H1 ;  /* 0x0000000bff20723e */ /* 0x000fe400030006ff */
[----:B------:R-:W-:Y:S02]  /*141a0*/  LOP3.LUT R57, R57, 0xff0000, R6, 0xf8, !PT ;  /* 0x00ff000039397812 */ /* 0x000fe400078ef806 */
[-C--:B------:R-:W-:Y:S02]  /*141b0*/  F2FP.F16.E4M3.UNPACK_B R11, R10.reuse ;  /* 0x0000000aff0b723e */ /* 0x080fe400020006ff */
[----:B------:R-:W-:Y:S02]  /*141c0*/  F2FP.F16.E4M3.UNPACK_B R20, R10.H1 ;  /* 0x0000000aff14723e */ /* 0x000fe400030006ff */
[----:B------:R-:W-:-:S02]  /*141d0*/  F2FP.F16.E4M3.UNPACK_B R56, R55 ;  /* 0x00000037ff38723e */ /* 0x000fc400020006ff */
[----:B---3--:R-:W-:Y:S02]  /*141e0*/  F2FP.F16.E4M3.UNPACK_B R10, R13 ;  /* 0x0000000dff0a723e */ /* 0x008fe400020006ff */
[----:B------:R-:W-:Y:S01]  /*141f0*/  F2FP.F16.E4M3.UNPACK_B R48, R47 ;  /* 0x0000002fff30723e */ /* 0x000fe200020006ff */
[----:B------:R-:W-:Y:S01]  /*14200*/  HADD2.F32 R58, -RZ, R56.H0_H0 ;  /* 0x20000038ff3a7230 */ /* 0x000fe20000004100 */
[----:B------:R-:W-:Y:S01]  /*14210*/  LOP3.LUT R61, R52, 0xff0000, R59, 0xf8, !PT ;  /* 0x00ff0000343d7812 */ /* 0x000fe200078ef83b */
[----:B------:R-:W-:Y:S01]  /*14220*/  HADD2.F32 R5, -RZ, R10.H0_H0 ;  /* 0x2000000aff057230 */ /* 0x000fe20000004100 */
[----:B------:R-:W-:Y:S01]  /*14230*/  LOP3.LUT R59, R57, 0xff000000, R6, 0xf8, !PT ;  /* 0xff000000393b7812 */ /* 0x000fe200078ef806 */
[----:B------:R-:W-:Y:S01]  /*14240*/  HADD2.F32 R52, -RZ, R48.H0_H0 ;  /* 0x20000030ff347230 */ /* 0x000fe20000004100 */
[-C--:B------:R-:W-:Y:S01]  /*14250*/  F2FP.F16.E4M3.UNPACK_B R6, R9.reuse ;  /* 0x00000009ff06723e */ /* 0x080fe200020006ff */
[----:B------:R-:W-:Y:S01]  /*14260*/  HADD2.F32 R57, -RZ, R56.H1_H1 ;  /* 0x30000038ff397230 */ /* 0x000fe20000004100 */
[----:B------:R-:W-:Y:S01]  /*14270*/  LOP3.LUT R61, R61, 0xff000000, R7, 0xf8, !PT ;  /* 0xff0000003d3d7812 */ /* 0x000fe200078ef807 */
[C---:B------:R-:W-:Y:S01]  /*14280*/  FMUL.FTZ R60, R5.reuse, R58 ;  /* 0x0000003a053c7220 */ /* 0x040fe20000410000 */
[----:B------:R-:W-:Y:S01]  /*14290*/  F2FP.F16.E4M3.UNPACK_B R7, R9.H1 ;  /* 0x00000009ff07723e */ /* 0x000fe200030006ff */
[--C-:B------:R-:W-:Y:S01]  /*142a0*/  HADD2.F32 R9, -RZ, R6.reuse.H0_H0 ;  /* 0x20000006ff097230 */ /* 0x100fe20000004100 */
[-C--:B------:R-:W-:Y:S01]  /*142b0*/  F2FP.F16.E4M3.UNPACK_B R44, R15.reuse ;  /* 0x0000000fff2c723e */ /* 0x080fe200020006ff */
[----:B------:R-:W-:Y:S01]  /*142c0*/  HADD2.F32 R6, -RZ, R6.H1_H1 ;  /* 0x30000006ff067230 */ /* 0x000fe20000004100 */
[----:B------:R-:W-:Y:S01]  /*142d0*/  F2FP.F16.E4M3.UNPACK_B R45, R15.H1 ;  /* 0x0000000fff2d723e */ /* 0x000fe200030006ff */
[-C--:B------:R-:W-:Y:S01]  /*142e0*/  FMUL.FTZ R15, R5, R52.reuse ;  /* 0x00000034050f7220 */ /* 0x080fe20000410000 */
[----:B------:R-:W-:Y:S01]  /*142f0*/  F2FP.F16.E4M3.UNPACK_B R33, R13.H1 ;  /* 0x0000000dff21723e */ /* 0x000fe200030006ff */
[C---:B------:R-:W-:Y:S01]  /*14300*/  FFMA.FTZ R5, R9.reuse, R52, -R60 ;  /* 0x0000003409057223 */ /* 0x040fe2000001083c */
[----:B------:R-:W-:Y:S01]  /*14310*/  F2FP.F16.E4M3.UNPACK_B R55, R55.H1 ;  /* 0x00000037ff37723e */ /* 0x000fe200030006ff */
[----:B------:R-:W-:Y:S01]  /*14320*/  FFMA.FTZ R9, R9, R58, R15 ;  /* 0x0000003a09097223 */ /* 0x000fe2000001000f */
[----:B------:R-:W-:Y:S01]  /*14330*/  F2FP.F16.E4M3.UNPACK_B R47, R47.H1 ;  /* 0x0000002fff2f723e */ /* 0x000fe200030006ff */
[----:B------:R-:W-:Y:S01]  /*14340*/  HADD2.F32 R15, -RZ, R33.H0_H0 ;  /* 0x20000021ff0f7230 */ /* 0x000fe20000004100 */
[----:B------:R-:W-:Y:S01]  /*14350*/  LOP3.LUT R51, R49, 0xff000000, R34, 0xf8, !PT ;  /* 0xff00000031337812 */ /* 0x000fe200078ef822 */
[----:B------:R-:W-:Y:S01]  /*14360*/  HADD2.F32 R49, -RZ, R48.H1_H1 ;  /* 0x30000030ff317230 */ /* 0x000fe20000004100 */
[----:B------:R-:W-:Y:S01]  /*14370*/  LOP3.LUT R53, R53, 0xff000000, R35, 0xf8, !PT ;  /* 0xff00000035357812 */ /* 0x000fe200078ef823 */
[----:B------:R-:W-:Y:S01]  /*14380*/  HADD2.F32 R52, -RZ, R55.H0_H0 ;  /* 0x20000037ff347230 */ /* 0x000fe20000004100 */
[-C--:B------:R-:W-:Y:S01]  /*14390*/  F2FP.F16.E4M3.UNPACK_B R34, R14.reuse ;  /* 0x0000000eff22723e */ /* 0x080fe200020006ff */
[----:B------:R-:W-:Y:S01]  /*143a0*/  HADD2.F32 R48, -RZ, R47.H0_H0 ;  /* 0x2000002fff307230 */ /* 0x000fe20000004100 */
[----:B------:R-:W-:Y:S01]  /*143b0*/  F2FP.F16.E4M3.UNPACK_B R35, R14.H1 ;  /* 0x0000000eff23723e */ /* 0x000fe200030006ff */
[----:B------:R-:W-:-:S02]  /*143c0*/  HADD2.F32 R14, -RZ, R10.H1_H1 ;  /* 0x3000000aff0e7230 */ /* 0x000fc40000004100 */
[C---:B------:R-:W-:Y:S01]  /*143d0*/  FMUL.FTZ R65, R15.reuse, R52 ;  /* 0x000000340f417220 */ /* 0x040fe20000410000 */
[----:B------:R-:W-:Y:S02]  /*143e0*/  HADD2.F32 R10, -RZ, R7.H0_H0 ;  /* 0x20000007ff0a7230 */ /* 0x000fe40000004100 */
[-C--:B------:R-:W-:Y:S01]  /*143f0*/  FMUL.FTZ R15, R15, R48.reuse ;  /* 0x000000300f0f7220 */ /* 0x080fe20000410000 */
[----:B------:R-:W-:Y:S02]  /*14400*/  HADD2.F32 R33, -RZ, R33.H1_H1 ;  /* 0x30000021ff217230 */ /* 0x000fe40000004100 */
[C---:B------:R-:W-:Y:S01]  /*14410*/  FMUL.FTZ R63, R14.reuse, R57 ;  /* 0x000000390e3f7220 */ /* 0x040fe20000410000 */
[-C--:B------:R-:W-:Y:S01]  /*14420*/  FMUL.FTZ R14, R14, R49.reuse ;  /* 0x000000310e0e7220 */ /* 0x080fe20000410000 */
[C---:B------:R-:W-:Y:S01]  /*14430*/  FFMA.FTZ R65, R10.reuse, R48, -R65 ;  /* 0x000000300a417223 */ /* 0x040fe20000010841 */
[----:B------:R-:W-:Y:S01]  /*14440*/  FFMA.FTZ R52, R10, R52, R15 ;  /* 0x000000340a347223 */ /* 0x000fe2000001000f */
[C---:B------:R-:W-:Y:S01]  /*14450*/  FFMA.FTZ R56, R6.reuse, R49, -R63 ;  /* 0x0000003106387223 */ /* 0x040fe2000001083f */
[----:B------:R-:W-:Y:S01]  /*14460*/  F2FP.F16.E4M3.UNPACK_B R49, R61 ;  /* 0x0000003dff31723e */ /* 0x000fe200020006ff */
[----:B------:R-:W-:Y:S01]  /*14470*/  FFMA.FTZ R58, R6, R57, R14 ;  /* 0x00000039063a7223 */ /* 0x000fe2000001000e */
[----:B------:R-:W-:Y:S01]  /*14480*/  HADD2.F32 R48, -RZ, R55.H1_H1 ;  /* 0x30000037ff307230 */ /* 0x000fe20000004100 */
[----:B------:R-:W-:Y:S01]  /*14490*/  F2FP.F16.E4M3.UNPACK_B R15, R53 ;  /* 0x00000035ff0f723e */ /* 0x000fe200020006ff */
[----:B------:R-:W-:Y:S01]  /*144a0*/  HADD2.F32 R14, -RZ, R47.H1_H1 ;  /* 0x3000002fff0e7230 */ /* 0x000fe20000004100 */
[----:B------:R-:W-:Y:S01]  /*144b0*/  F2FP.F16.E4M3.UNPACK_B R61, R61.H1 ;  /* 0x0000003dff3d723e */ /* 0x000fe200030006ff */
[----:B------:R-:W-:-:S02]  /*144c0*/  HADD2.F32 R55, -RZ, R49.H0_H0 ;  /* 0x20000031ff377230 */ /* 0x000fc40000004100 */
[C---:B------:R-:W-:Y:S01]  /*144d0*/  FMUL.FTZ R60, R33.reuse, R48 ;  /* 0x00000030213c7220 */ /* 0x040fe20000410000 */
[----:B------:R-:W-:Y:S02]  /*144e0*/  HADD2.F32 R10, -RZ, R44.H0_H0 ;  /* 0x2000002cff0a7230 */ /* 0x000fe40000004100 */
[-C--:B------:R-:W-:Y:S01]  /*144f0*/  FMUL.FTZ R33, R33, R14.reuse ;  /* 0x0000000e21217220 */ /* 0x080fe20000410000 */
[----:B------:R-:W-:Y:S01]  /*14500*/  HADD2.F32 R7, -RZ, R7.H1_H1 ;  /* 0x30000007ff077230 */ /* 0x000fe20000004100 */
[----:B------:R-:W-:Y:S01]  /*14510*/  F2FP.F16.E4M3.UNPACK_B R53, R53.H1 ;  /* 0x00000035ff35723e */ /* 0x000fe200030006ff */
[----:B------:R-:W-:Y:S02]  /*14520*/  HADD2.F32 R47, -RZ, R15.H0_H0 ;  /* 0x2000000fff2f7230 */ /* 0x000fe40000004100 */
[C---:B------:R-:W-:Y:S01]  /*14530*/  FMUL.FTZ R63, R10.reuse, R55 ;  /* 0x000000370a3f7220 */ /* 0x040fe20000410000 */
[----:B------:R-:W-:Y:S02]  /*14540*/  HADD2.F32 R6, -RZ, R21.H0_H0 ;  /* 0x20000015ff067230 */ /* 0x000fe40000004100 */
[C---:B------:R-:W-:Y:S01]  /*14550*/  FFMA.FTZ R60, R7.reuse, R14, -R60 ;  /* 0x0000000e073c7223 */ /* 0x040fe2000001083c */
[----:B------:R-:W-:Y:S01]  /*14560*/  FFMA.FTZ R57, R7, R48, R33 ;  /* 0x0000003007397223 */ /* 0x000fe20000010021 */
[----:B------:R-:W-:Y:S01]  /*14570*/  FMUL.FTZ R10, R10, R47 ;  /* 0x0000002f0a0a7220 */ /* 0x000fe20000410000 */
[----:B------:R-:W-:-:S02]  /*14580*/  HADD2.F32 R14, -RZ, R61.H0_H0 ;  /* 0x2000003dff0e7230 */ /* 0x000fc40000004100 */
[C---:B------:R-:W-:Y:S01]  /*14590*/  FFMA.FTZ R63, R6.reuse, R47, -R63 ;  /* 0x0000002f063f7223 */ /* 0x040fe2000001083f */
[----:B------:R-:W-:Y:S02]  /*145a0*/  HADD2.F32 R7, -RZ, R45.H0_H0 ;  /* 0x2000002dff077230 */ /* 0x000fe40000004100 */
[----:B------:R-:W-:Y:S01]  /*145b0*/  FFMA.FTZ R55, R6, R55, R10 ;  /* 0x0000003706377223 */ /* 0x000fe2000001000a */
[----:B------:R-:W-:Y:S01]  /*145c0*/  HADD2.F32 R49, -RZ, R49.H1_H1 ;  /* 0x30000031ff317230 */ /* 0x000fe20000004100 */
[----:B------:R-:W-:Y:S01]  /*145d0*/  F2FP.F16.E4M3.UNPACK_B R13, R12 ;  /* 0x0000000cff0d723e */ /* 0x000fe200020006ff */
[----:B------:R-:W-:Y:S02]  /*145e0*/  HADD2.F32 R44, -RZ, R44.H1_H1 ;  /* 0x3000002cff2c7230 */ /* 0x000fe40000004100 */
[----:B------:R-:W-:Y:S01]  /*145f0*/  FMUL.FTZ R33, R7, R14 ;  /* 0x0000000e07217220 */ /* 0x000fe20000410000 */
[----:B------:R-:W-:Y:S01]  /*14600*/  HADD2.F32 R10, -RZ, R53.H0_H0 ;  /* 0x20000035ff0a7230 */ /* 0x000fe20000004100 */
[----:B------:R-:W-:Y:S01]  /*14610*/  F2FP.F16.E4M3.UNPACK_B R12, R12.H1 ;  /* 0x0000000cff0c723e */ /* 0x000fe200030006ff */
[----:B------:R-:W-:-:S02]  /*14620*/  HADD2.F32 R6, -RZ, R32.H0_H0 ;  /* 0x20000020ff067230 */ /* 0x000fc40000004100 */
[----:B------:R-:W-:Y:S01]  /*14630*/  FMUL.FTZ R48, R44, R49 ;  /* 0x000000312c307220 */ /* 0x000fe20000410000 */
[----:B------:R-:W-:Y:S02]  /*14640*/  HADD2.F32 R15, -RZ, R15.H1_H1 ;  /* 0x3000000fff0f7230 */ /* 0x000fe40000004100 */
[-C--:B------:R-:W-:Y:S01]  /*14650*/  FMUL.FTZ R7, R7, R10.reuse ;  /* 0x0000000a07077220 */ /* 0x080fe20000410000 */
[----:B------:R-:W-:Y:S02]  /*14660*/  HADD2.F32 R21, -RZ, R21.H1_H1 ;  /* 0x30000015ff157230 */ /* 0x000fe40000004100 */
[----:B------:R-:W-:Y:S01]  /*14670*/  FFMA.FTZ R64, R6, R10, -R33 ;  /* 0x0000000a06407223 */ /* 0x000fe20000010821 */
[----:B------:R-:W-:Y:S01]  /*14680*/  F2FP.F16.E4M3.UNPACK_B R10, R46.H1 ;  /* 0x0000002eff0a723e */ /* 0x000fe200030006ff */
[-C--:B------:R-:W-:Y:S01]  /*14690*/  FMUL.FTZ R44, R44, R15.reuse ;  /* 0x0000000f2c2c7220 */ /* 0x080fe20000410000 */
[-C--:B------:R-:W-:Y:S01]  /*146a0*/  F2FP.F16.E4M3.UNPACK_B R4, R8.reuse ;  /* 0x00000008ff04723e */ /* 0x080fe200020006ff */
[----:B------:R-:W-:Y:S01]  /*146b0*/  FFMA.FTZ R48, R21, R15, -R48 ;  /* 0x0000000f15307223 */ /* 0x000fe20000010830 */
[----:B------:R-:W-:Y:S01]  /*146c0*/  F2FP.F16.E4M3.UNPACK_B R8, R8.H1 ;  /* 0x00000008ff08723e */ /* 0x000fe200030006ff */
[----:B------:R-:W-:Y:S01]  /*146d0*/  FFMA.FTZ R66, R6, R14, R7 ;  /* 0x0000000e06427223 */ /* 0x000fe20000010007 */
[----:B------:R-:W-:Y:S01]  /*146e0*/  F2FP.F16.E4M3.UNPACK_B R15, R54.H1 ;  /* 0x00000036ff0f723e */ /* 0x000fe200030006ff */
[----:B------:R-:W-:-:S02]  /*146f0*/  HADD2.F32 R7, -RZ, R12.H0_H0 ;  /* 0x2000000cff077230 */ /* 0x000fc40000004100 */
[----:B------:R-:W-:Y:S01]  /*14700*/  FFMA.FTZ R62, R21, R49, R44 ;  /* 0x00000031153e7223 */ /* 0x000fe2000001002c */
[----:B------:R-:W-:Y:S01]  /*14710*/  HADD2.F32 R14, -RZ, R10.H0_H0 ;  /* 0x2000000aff0e7230 */ /* 0x000fe20000004100 */
[----:B------:R-:W-:Y:S01]  /*14720*/  F2FP.F16.E4M3.UNPACK_B R54, R54 ;  /* 0x00000036ff36723e */ /* 0x000fe200020006ff */
[----:B------:R-:W-:Y:S01]  /*14730*/  HADD2.F32 R21, -RZ, R15.H0_H0 ;  /* 0x2000000fff157230 */ /* 0x000fe20000004100 */
[----:B------:R-:W-:Y:S01]  /*14740*/  F2FP.F16.E4M3.UNPACK_B R46, R46 ;  /* 0x0000002eff2e723e */ /* 0x000fe200020006ff */
[----:B------:R-:W-:Y:S02]  /*14750*/  HADD2.F32 R6, -RZ, R8.H0_H0 ;  /* 0x20000008ff067230 */ /* 0x000fe40000004100 */
[C---:B------:R-:W-:Y:S01]  /*14760*/  FMUL.FTZ R44, R7.reuse, R14 ;  /* 0x0000000e072c7220 */ /* 0x040fe20000410000 */
[----:B------:R-:W-:Y:S02]  /*14770*/  HADD2.F32 R61, -RZ, R61.H1_H1 ;  /* 0x3000003dff3d7230 */ /* 0x000fe40000004100 */
[----:B------:R-:W-:Y:S01]  /*14780*/  FMUL.FTZ R33, R7, R21 ;  /* 0x0000001507217220 */ /* 0x000fe20000410000 */
[----:B------:R-:W-:-:S02]  /*14790*/  HADD2.F32 R45, -RZ, R45.H1_H1 ;  /* 0x3000002dff2d7230 */ /* 0x000fc40000004100 */
[C---:B------:R-:W-:Y:S01]  /*147a0*/  FFMA.FTZ R44, R6.reuse, R21, R44 ;  /* 0x00000015062c7223 */ /* 0x040fe2000001002c */
[----:B------:R-:W-:Y:S02]  /*147b0*/  HADD2.F32 R21, -RZ, R15.H1_H1 ;  /* 0x3000000fff157230 */ /* 0x000fe40000004100 */
[----:B------:R-:W-:Y:S01]  /*147c0*/  FFMA.FTZ R14, R6, R14, -R33 ;  /* 0x0000000e060e7223 */ /* 0x000fe20000010821 */
[----:B------:R-:W-:Y:S02]  /*147d0*/  HADD2.F32 R12, -RZ, R12.H1_H1 ;  /* 0x3000000cff0c7230 */ /* 0x000fe40000004100 */
[----:B------:R-:W-:Y:S01]  /*147e0*/  FMUL.FTZ R47, R45, R61 ;  /* 0x0000003d2d2f7220 */ /* 0x000fe20000410000 */
[----:B------:R-:W-:Y:S01]  /*147f0*/  HADD2.F32 R15, -RZ, R10.H1_H1 ;  /* 0x3000000aff0f7230 */ /* 0x000fe20000004100 */
[----:B------:R-:W-:Y:S01]  /*14800*/  F2FP.SATFINITE.E4M3.F32.PACK_AB_MERGE_C R60, R60, R65, RZ ;  /* 0x000000413c3c723e */ /* 0x000fe200048070ff */
[----:B------:R-:W-:Y:S02]  /*14810*/  HADD2.F32 R53, -RZ, R53.H1_H1 ;  /* 0x30000035ff357230 */ /* 0x000fe40000004100 */
[----:B------:R-:W-:Y:S01]  /*14820*/  FMUL.FTZ R33, R12, R21 ;  /* 0x000000150c217220 */ /* 0x000fe20000410000 */
[----:B------:R-:W-:-:S02]  /*14830*/  HADD2.F32 R32, -RZ, R32.H1_H1 ;  /* 0x30000020ff207230 */ /* 0x000fc40000004100 */
[----:B------:R-:W-:Y:S01]  /*14840*/  FMUL.FTZ R12, R12, R15 ;  /* 0x0000000f0c0c7220 */ /* 0x000fe20000410000 */
[----:B------:R-:W-:Y:S02]  /*14850*/  HADD2.F32 R8, -RZ, R8.H1_H1 ;  /* 0x30000008ff087230 */ /* 0x000fe40000004100 */
[-C--:B------:R-:W-:Y:S01]  /*14860*/  FMUL.FTZ R68, R45, R53.reuse ;  /* 0x000000352d447220 */ /* 0x080fe20000410000 */
[----:B------:R-:W-:Y:S02]  /*14870*/  HADD2.F32 R10, -RZ, R54.H0_H0 ;  /* 0x20000036ff0a7230 */ /* 0x000fe40000004100 */
[----:B------:R-:W-:Y:S01]  /*14880*/  FFMA.FTZ R67, R32, R53, -R47 ;  /* 0x0000003520437223 */ /* 0x000fe2000001082f */
[----:B------:R-:W-:Y:S02]  /*14890*/  HADD2.F32 R7, -RZ, R13.H0_H0 ;  /* 0x2000000dff077230 */ /* 0x000fe40000004100 */
[C---:B------:R-:W-:Y:S01]  /*148a0*/  FFMA.FTZ R45, R8.reuse, R15, -R33 ;  /* 0x0000000f082d7223 */ /* 0x040fe20000010821 */
[----:B------:R-:W-:Y:S01]  /*148b0*/  FFMA.FTZ R47, R8, R21, R12 ;  /* 0x00000015082f7223 */ /* 0x000fe2000001000c */
[----:B------:R-:W-:-:S02]  /*148c0*/  HADD2.F32 R8, -RZ, R46.H0_H0 ;  /* 0x2000002eff087230 */ /* 0x000fc40000004100 */
[----:B------:R-:W-:Y:S01]  /*148d0*/  FFMA.FTZ R61, R32, R61, R68 ;  /* 0x0000003d203d7223 */ /* 0x000fe20000010044 */
[----:B------:R-:W-:Y:S02]  /*148e0*/  HADD2.F32 R6, -RZ, R4.H0_H0 ;  /* 0x20000004ff067230 */ /* 0x000fe40000004100 */
[C---:B------:R-:W-:Y:S01]  /*148f0*/  FMUL.FTZ R15, R7.reuse, R10 ;  /* 0x0000000a070f7220 */ /* 0x040fe20000410000 */
[----:B------:R-:W-:Y:S02]  /*14900*/  HADD2.F32 R54, -RZ, R54.H1_H1 ;  /* 0x30000036ff367230 */ /* 0x000fe40000004100 */
[-C--:B------:R-:W-:Y:S01]  /*14910*/  FMUL.FTZ R7, R7, R8.reuse ;  /* 0x0000000807077220 */ /* 0x080fe20000410000 */
[----:B------:R-:W-:Y:S02]  /*14920*/  HADD2.F32 R13, -RZ, R13.H1_H1 ;  /* 0x3000000dff0d7230 */ /* 0x000fe40000004100 */
[----:B------:R-:W-:Y:S01]  /*14930*/  FFMA.FTZ R12, R6, R8, -R15 ;  /* 0x00000008060c7223 */ /* 0x000fe2000001080f */
[----:B------:R-:W-:Y:S01]  /*14940*/  HADD2.F32 R46, -RZ, R46.H1_H1 ;  /* 0x3000002eff2e7230 */ /* 0x000fe20000004100 */
[----:B------:R-:W-:Y:S01]  /*14950*/  F2FP.F16.E4M3.UNPACK_B R8, R59.H1 ;  /* 0x0000003bff08723e */ /* 0x000fe200030006ff */
[----:B------:R-:W-:-:S02]  /*14960*/  HADD2.F32 R4, -RZ, R4.H1_H1 ;  /* 0x30000004ff047230 */ /* 0x000fc40000004100 */
[C---:B------:R-:W-:Y:S01]  /*14970*/  FMUL.FTZ R15, R13.reuse, R54 ;  /* 0x000000360d0f7220 */ /* 0x040fe20000410000 */
[----:B------:R-:W-:Y:S01]  /*14980*/  FFMA.FTZ R10, R6, R10, R7 ;  /* 0x0000000a060a7223 */ /* 0x000fe20000010007 */
[----:B------:R-:W-:Y:S01]  /*14990*/  F2FP.F16.E4M3.UNPACK_B R7, R51.H1 ;  /* 0x00000033ff07723e */ /* 0x000fe200030006ff */
[-C--:B------:R-:W-:Y:S01]  /*149a0*/  FMUL.FTZ R13, R13, R46.reuse ;  /* 0x0000002e0d0d7220 */ /* 0x080fe20000410000 */
[C---:B------:R-:W-:Y:S01]  /*149b0*/  FFMA.FTZ R21, R4.reuse, R46, -R15 ;  /* 0x0000002e04157223 */ /* 0x040fe2000001080f */
[----:B------:R-:W-:Y:S01]  /*149c0*/  HADD2.F32 R15, -RZ, R8.H0_H0 ;  /* 0x20000008ff0f7230 */ /* 0x000fe20000004100 */
[----:B------:R-:W-:Y:S01]  /*149d0*/  F2FP.F16.E4M3.UNPACK_B R59, R59 ;  /* 0x0000003bff3b723e */ /* 0x000fe200020006ff */
[----:B------:R-:W-:Y:S02]  /*149e0*/  HADD2.F32 R6, -RZ, R35.H0_H0 ;  /* 0x20000023ff067230 */ /* 0x000fe40000004100 */
[----:B------:R-:W-:Y:S01]  /*149f0*/  FFMA.FTZ R33, R4, R54, R13 ;  /* 0x0000003604217223 */ /* 0x000fe2000001000d */
[----:B------:R-:W-:Y:S01]  /*14a00*/  HADD2.F32 R13, -RZ, R7.H0_H0 ;  /* 0x20000007ff0d7230 */ /* 0x000fe20000004100 */
[----:B------:R-:W-:Y:S01]  /*14a10*/  F2FP.F16.E4M3.UNPACK_B R51, R51 ;  /* 0x00000033ff33723e */ /* 0x000fe200020006ff */
[----:B------:R-:W-:-:S02]  /*14a20*/  HADD2.F32 R4, -RZ, R20.H0_H0 ;  /* 0x20000014ff047230 */ /* 0x000fc40000004100 */
[C---:B------:R-:W-:Y:S01]  /*14a30*/  FMUL.FTZ R49, R6.reuse, R15 ;  /* 0x0000000f06317220 */ /* 0x040fe20000410000 */
[----:B------:R-:W-:Y:S02]  /*14a40*/  HADD2.F32 R8, -RZ, R8.H1_H1 ;  /* 0x30000008ff087230 */ /* 0x000fe40000004100 */
[-C--:B------:R-:W-:Y:S01]  /*14a50*/  FMUL.FTZ R53, R6, R13.reuse ;  /* 0x0000000d06357220 */ /* 0x080fe20000410000 */
[----:B------:R-:W-:Y:S02]  /*14a60*/  HADD2.F32 R35, -RZ, R35.H1_H1 ;  /* 0x30000023ff237230 */ /* 0x000fe40000004100 */
[C---:B------:R-:W-:Y:S01]  /*14a70*/  FFMA.FTZ R49, R4.reuse, R13, -R49 ;  /* 0x0000000d04317223 */ /* 0x040fe20000010831 */
[----:B------:R-:W-:Y:S02]  /*14a80*/  HADD2.F32 R7, -RZ, R7.H1_H1 ;  /* 0x30000007ff077230 */ /* 0x000fe40000004100 */
[----:B------:R-:W-:Y:S01]  /*14a90*/  FFMA.FTZ R53, R4, R15, R53 ;  /* 0x0000000f04357223 */ /* 0x000fe20000010035 */
[----:B------:R-:W-:-:S02]  /*14aa0*/  HADD2.F32 R20, -RZ, R20.H1_H1 ;  /* 0x30000014ff147230 */ /* 0x000fc40000004100 */
[CC--:B------:R-:W-:Y:S01]  /*14ab0*/  FMUL.FTZ R13, R35.reuse, R8.reuse ;  /* 0x00000008230d7220 */ /* 0x0c0fe20000410000 */
[--C-:B------:R-:W-:Y:S02]  /*14ac0*/  HADD2.F32 R6, -RZ, R34.reuse.H0_H0 ;  /* 0x20000022ff067230 */ /* 0x100fe40000004100 */
[-C--:B------:R-:W-:Y:S01]  /*14ad0*/  FMUL.FTZ R35, R35, R7.reuse ;  /* 0x0000000723237220 */ /* 0x080fe20000410000 */
[----:B------:R-:W-:Y:S02]  /*14ae0*/  HADD2.F32 R34, -RZ, R34.H1_H1 ;  /* 0x30000022ff227230 */ /* 0x000fe40000004100 */
[C---:B------:R-:W-:Y:S01]  /*14af0*/  FFMA.FTZ R32, R20.reuse, R7, -R13 ;  /* 0x0000000714207223 */ /* 0x040fe2000001080d */
[----:B------:R-:W-:Y:S02]  /*14b00*/  HADD2.F32 R13, -RZ, R59.H0_H0 ;  /* 0x2000003bff0d7230 */ /* 0x000fe40000004100 */
[----:B------:R-:W-:Y:S01]  /*14b10*/  FFMA.FTZ R46, R20, R8, R35 ;  /* 0x00000008142e7223 */ /* 0x000fe20000010023 */
[----:B------:R-:W-:Y:S01]  /*14b20*/  HADD2.F32 R7, -RZ, R51.H0_H0 ;  /* 0x20000033ff077230 */ /* 0x000fe20000004100 */
[----:B------:R-:W-:Y:S01]  /*14b30*/  F2FP.SATFINITE.E4M3.F32.PACK_AB_MERGE_C R52, R57, R52, RZ ;  /* 0x000000343934723e */ /* 0x000fe200048070ff */
[----:B------:R-:W-:-:S02]  /*14b40*/  HADD2.F32 R59, -RZ, R59.H1_H1 ;  /* 0x3000003bff3b7230 */ /* 0x000fc40000004100 */
[C---:B------:R-:W-:Y:S01]  /*14b50*/  FMUL.FTZ R15, R6.reuse, R13 ;  /* 0x0000000d060f7220 */ /* 0x040fe20000410000 */
[----:B------:R-:W-:Y:S02]  /*14b60*/  HADD2.F32 R51, -RZ, R51.H1_H1 ;  /* 0x30000033ff337230 */ /* 0x000fe40000004100 */
[----:B------:R-:W-:Y:S01]  /*14b70*/  FMUL.FTZ R8, R6, R7 ;  /* 0x0000000706087220 */ /* 0x000fe20000410000 */
[--C-:B------:R-:W-:Y:S02]  /*14b80*/  HADD2.F32 R4, -RZ, R11.reuse.H0_H0 ;  /* 0x2000000bff047230 */ /* 0x100fe40000004100 */
[C---:B------:R-:W-:Y:S01]  /*14b90*/  FMUL.FTZ R20, R34.reuse, R59 ;  /* 0x0000003b22147220 */ /* 0x040fe20000410000 */
[----:B------:R-:W-:Y:S02]  /*14ba0*/  HADD2.F32 R11, -RZ, R11.H1_H1 ;  /* 0x3000000bff0b7230 */ /* 0x000fe40000004100 */
[----:B------:R-:W-:Y:S01]  /*14bb0*/  FMUL.FTZ R34, R34, R51 ;  /* 0x0000003322227220 */ /* 0x000fe20000410000 */
[----:B------:R-:W-:Y:S01]  /*14bc0*/  F2FP.SATFINITE.E4M3.F32.PACK_AB_MERGE_C R32, R32, R49, RZ ;  /* 0x000000312020723e */ /* 0x000fe200048070ff */
        /* <DEDUP_REMOVED lines=8> */
[----:B------:R-:W-:Y:S02]  /*14c50*/  F2FP.SATFINITE.E4M3.F32.PACK_AB_MERGE_C R46, R46, R53, RZ ;  /* 0x000000352e2e723e */ /* 0x000fe400048070ff */
[----:B------:R-:W-:Y:S02]  /*14c60*/  F2FP.SATFINITE.E4M3.F32.PACK_AB_MERGE_C R5, R56, R5, R60 ;  /* 0x000000053805723e */ /* 0x000fe4000480703c */
[----:B------:R-:W-:-:S02]  /*14c70*/  F2FP.SATFINITE.E4M3.F32.PACK_AB_MERGE_C R7, R48, R63, R7 ;  /* 0x0000003f3007723e */ /* 0x000fc40004807007 */
[----:B------:R-:W-:Y:S02]  /*14c80*/  F2FP.SATFINITE.E4M3.F32.PACK_AB_MERGE_C R4, R21, R12, R4 ;  /* 0x0000000c1504723e */ /* 0x000fe40004807004 */
[----:B------:R-:W-:Y:S02]  /*14c90*/  F2FP.SATFINITE.E4M3.F32.PACK_AB_MERGE_C R8, R33, R10, R8 ;  /* 0x0000000a2108723e */ /* 0x000fe40004807008 */
[----:B------:R-:W-:Y:S02]  /*14ca0*/  F2FP.SATFINITE.E4M3.F32.PACK_AB_MERGE_C R6, R51, R6, R32 ;  /* 0x000000063306723e */ /* 0x000fe40004807020 */
[----:B------:R-:W-:Y:S02]  /*14cb0*/  F2FP.SATFINITE.E4M3.F32.PACK_AB_MERGE_C R9, R58, R9, R52 ;  /* 0x000000093a09723e */ /* 0x000fe40004807034 */
[----:B------:R-:W-:Y:S01]  /*14cc0*/  F2FP.SATFINITE.E4M3.F32.PACK_AB_MERGE_C R11, R62, R55, R11 ;  /* 0x000000373e0b723e */ /* 0x000fe2000480700b */
[----:B------:R2:W-:Y:S01]  /*14cd0*/  STS.128 [R218+0x14400], R4 ;  /* 0x01440004da007388 */ /* 0x0005e20000000c00 */
[----:B------:R-:W-:-:S05]  /*14ce0*/  F2FP.SATFINITE.E4M3.F32.PACK_AB_MERGE_C R10, R34, R13, R46 ;  /* 0x0000000d220a723e */ /* 0x000fca000480702e */
[----:B------:R2:W-:Y:S02]  /*14cf0*/  STS.128 [R0+0x14400], R8 ;  /* 0x0144000800007388 */ /* 0x0005e40000000c00 */
.L_x_563:
[----:B------:R-:W-:Y:S05]  /*14d00*/  BSYNC B1 ;  /* 0x0000000000017941 */ /* 0x000fea0003800000 */
.L_x_562:
[----:B------:R-:W-:Y:S04]  /*14d10*/  BSSY B1, `(.L_x_564) ;  /* 0x0000100000017945 */ /* 0x000fe80003800000 */
[----:B------:R-:W-:Y:S05]  /*14d20*/  @P1 BRA `(.L_x_565) ;  /* 0x0000000c00f81947 */ /* 0x000fea0003800000 */
[----:B--2--5:R-:W-:Y:S02]  /*14d30*/  SHF.R.U32.HI R0, RZ, 0x8, R36 ;  /* 0x00000008ff007819 */ /* 0x024fe40000011624 */
[----:B------:R-:W-:Y:S02]  /*14d40*/  LOP3.LUT R5, R36, 0xff, RZ, 0xc0, !PT ;  /* 0x000000ff24057812 */ /* 0x000fe400078ec0ff */
[----:B------:R-:W-:Y:S02]  /*14d50*/  LOP3.LUT R4, R0, 0xff, RZ, 0xc0, !PT ;  /* 0x000000ff00047812 */ /* 0x000fe400078ec0ff */
[----:B------:R-:W-:Y:S02]  /*14d60*/  LEA.HI R0, R3, R222, RZ, 0x1c ;  /* 0x000000de03007211 */ /* 0x000fe400078fe0ff */
[----:B------:R-:W-:Y:S02]  /*14d70*/  PRMT R13, R4, 0x7604, R5 ;  /* 0x00007604040d7816 */ /* 0x000fe40000000005 */
[----:B------:R-:W-:-:S02]  /*14d80*/  SHF.R.S32.HI R5, RZ, 0x1f, R0 ;  /* 0x0000001fff057819 */ /* 0x000fc40000011400 */
[----:B------:R-:W-:Y:S02]  /*14d90*/  SHF.R.U32.HI R8, RZ, 0x8, R39 ;  /* 0x00000008ff087819 */ /* 0x000fe40000011627 */
[----:B------:R-:W-:Y:S01]  /*14da0*/  LEA.HI R4, R5, R0, RZ, 0x2 ;  /* 0x0000000005047211 */ /* 0x000fe200078f10ff */
[----:B------:R-:W-:Y:S01]  /*14db0*/  IMAD.SHL.U32 R5, R0, 0x10, RZ ;  /* 0x0000001000057824 */ /* 0x000fe200078e00ff */
[----:B------:R-:W-:Y:S02]  /*14dc0*/  LOP3.LUT R9, R39, 0xff, RZ, 0xc0, !PT ;  /* 0x000000ff27097812 */ /* 0x000fe400078ec0ff */
[----:B------:R-:W-:Y:S02]  /*14dd0*/  SHF.L.U32 R4, R4, 0xb, RZ ;  /* 0x0000000b04047819 */ /* 0x000fe400000006ff */
[----:B------:R-:W-:Y:S02]  /*14de0*/  LOP3.LUT R0, R172, 0x30, R5, 0xf8, !PT ;  /* 0x00000030ac007812 */ /* 0x000fe400078ef805 */
[----:B------:R-:W-:-:S02]  /*14df0*/  LOP3.LUT R8, R8, 0xff, RZ, 0xc0, !PT ;  /* 0x000000ff08087812 */ /* 0x000fc400078ec0ff */
[----:B------:R-:W-:Y:S02]  /*14e00*/  SHF.R.U32.HI R10, RZ, 0x8, R24 ;  /* 0x00000008ff0a7819 */ /* 0x000fe40000011618 */
[----:B------:R-:W-:Y:S02]  /*14e10*/  LOP3.LUT R0, R0, R173, RZ, 0x3c, !PT ;  /* 0x000000ad00007212 */ /* 0x000fe400078e3cff */
[----:B------:R-:W-:Y:S02]  /*14e20*/  LOP3.LUT R5, R4, 0xffffe000, RZ, 0xc0, !PT ;  /* 0xffffe00004057812 */ /* 0x000fe400078ec0ff */
[----:B------:R-:W-:Y:S02]  /*14e30*/  PRMT R33, R8, 0x7604, R9 ;  /* 0x0000760408217816 */ /* 0x000fe40000000009 */
[----:B------:R-:W-:Y:S02]  /*14e40*/  SHF.R.U32.HI R6, RZ, 0x8, R37 ;  /* 0x00000008ff067819 */ /* 0x000fe40000011625 */
[----:B------:R-:W-:-:S02]  /*14e50*/  LOP3.LUT R11, R24, 0xff, RZ, 0xc0, !PT ;  /* 0x000000ff180b7812 */ /* 0x000fc400078ec0ff */
[----:B------:R-:W-:Y:S02]  /*14e60*/  LOP3.LUT R10, R10, 0xff, RZ, 0xc0, !PT ;  /* 0x000000ff0a0a7812 */ /* 0x000fe400078ec0ff */
[----:B------:R-:W-:Y:S02]  /*14e70*/  IADD3 R9, R0, R174, R5 ;  /* 0x000000ae00097210 */ /* 0x000fe40007ffe005 */
[----:B------:R-:W-:Y:S02]  /*14e80*/  SHF.R.U32.HI R0, RZ, 0x8, R25 ;  /* 0x00000008ff007819 */ /* 0x000fe40000011619 */
[----:B------:R-:W-:Y:S02]  /*14e90*/  LOP3.LUT R7, R37, 0xff, RZ, 0xc0, !PT ;  /* 0x000000ff25077812 */ /* 0x000fe400078ec0ff */
[----:B------:R-:W-:Y:S02]  /*14ea0*/  LOP3.LUT R6, R6, 0xff, RZ, 0xc0, !PT ;  /* 0x000000ff06067812 */ /* 0x000fe400078ec0ff */
[----:B------:R-:W-:-:S02]  /*14eb0*/  PRMT R35, R10, 0x7604, R11 ;  /* 0x000076040a237816 */ /* 0x000fc4000000000b */
[----:B------:R-:W-:Y:S02]  /*14ec0*/  LOP3.LUT R11, R25, 0xff, RZ, 0xc0, !PT ;  /* 0x000000ff190b7812 */ /* 0x000fe400078ec0ff */
[----:B------:R-:W-:Y:S02]  /*14ed0*/  SHF.R.U32.HI R8, RZ, 0x8, R26 ;  /* 0x00000008ff087819 */ /* 0x000fe4000001161a */
[----:B------:R-:W-:Y:S02]  /*14ee0*/  SHF.R.U32.HI R10, RZ, 0x8, R27 ;  /* 0x00000008ff0a7819 */ /* 0x000fe4000001161b */
[----:B------:R-:W-:Y:S02]  /*14ef0*/  LOP3.LUT R0, R0, 0xff, RZ, 0xc0, !PT ;  /* 0x000000ff00007812 */ /* 0x000fe400078ec0ff */
[----:B------:R-:W-:Y:S02]  /*14f00*/  PRMT R15, R6, 0x7604, R7 ;  /* 0x00007604060f7816 */ /* 0x000fe40000000007 */
[----:B------:R-:W-:-:S02]  /*14f10*/  SHF.R.U32.HI R6, RZ, 0x8, R38 ;  /* 0x00000008ff067819 */ /* 0x000fc40000011626 */
[----:B------:R-:W-:Y:S02]  /*14f20*/  LOP3.LUT R8, R8, 0xff, RZ, 0xc0, !PT ;  /* 0x000000ff08087812 */ /* 0x000fe400078ec0ff */
[----:B------:R-:W-:Y:S02]  /*14f30*/  LOP3.LUT R10, R10, 0xff, RZ, 0xc0, !PT ;  /* 0x000000ff0a0a7812 */ /* 0x000fe400078ec0ff */
[----:B------:R-:W-:Y:S01]  /*14f40*/  PRMT R45, R0, 0x7604, R11 ;  /* 0x00007604002d7816 */ /* 0x000fe2000000000b */
[----:B------:R-:W-:Y:S01]  /*14f50*/  IMAD.IADD R0, R18, 0x1, R9 ;  /* 0x0000000112007824 */ /* 0x000fe200078e0209 */
[----:B------:R-:W-:Y:S02]  /*14f60*/  LOP3.LUT R47, R26, 0xff, RZ, 0xc0, !PT ;  /* 0x000000ff1a2f7812 */ /* 0x000fe400078ec0ff */
[----:B------:R-:W-:Y:S02]  /*14f70*/  LOP3.LUT R49, R27, 0xff, RZ, 0xc0, !PT ;  /* 0x000000ff1b317812 */ /* 0x000fe400078ec0ff */
[----:B------:R-:W-:-:S02]  /*14f80*/  LOP3.LUT R7, R38, 0xff, RZ, 0xc0, !PT ;  /* 0x000000ff26077812 */ /* 0x000fc400078ec0ff */
[----:B------:R-:W-:Y:S02]  /*14f90*/  LOP3.LUT R6, R6, 0xff, RZ, 0xc0, !PT ;  /* 0x000000ff06067812 */ /* 0x000fe400078ec0ff */
[----:B------:R-:W-:Y:S02]  /*14fa0*/  PRMT R47, R8, 0x7604, R47 ;  /* 0x00007604082f7816 */ /* 0x000fe4000000002f */
[----:B------:R-:W-:Y:S02]  /*14fb0*/  PRMT R49, R10, 0x7604, R49 ;  /* 0x000076040a317816 */ /* 0x000fe40000000031 */
[----:B------:R-:W2:Y:S01]  /*14fc0*/  LDS.128 R8, [R0+0x14400] ;  /* 0x0144000000087984 */ /* 0x000ea20000000c00 */
[----:B------:R-:W-:Y:S02]  /*14fd0*/  PRMT R21, R6, 0x7604, R7 ;  /* 0x0000760406157816 */ /* 0x000fe40000000007 */
[----:B------:R-:W-:Y:S01]  /*14fe0*/  SHF.R.U32.HI R14, RZ, 0x10, R37 ;  /* 0x00000010ff0e7819 */ /* 0x000fe20000011625 */
[----:B------:R-:W3:Y:S01]  /*14ff0*/  LDS.128 R4, [R217+0x14400] ;  /* 0x01440000d9047984 */ /* 0x000ee20000000c00 */
[----:B------:R-:W-:-:S02]  /*15000*/  SHF.R.U32.HI R32, RZ, 0x10, R39 ;  /* 0x00000010ff207819 */ /* 0x000fc40000011627 */
[----:B------:R-:W-:Y:S02]  /*15010*/  SHF.R.U32.HI R12, RZ, 0x10, R36 ;  /* 0x00000010ff0c7819 */ /* 0x000fe40000011624 */
[----:B------:R-:W-:Y:S02]  /*15020*/  LOP3.LUT R14, R14, 0xff, RZ, 0xc0, !PT ;  /* 0x000000ff0e0e7812 */ /* 0x000fe400078ec0ff */
[----:B------:R-:W-:Y:S02]  /*15030*/  LOP3.LUT R32, R32, 0xff, RZ, 0xc0, !PT ;  /* 0x000000ff20207812 */ /* 0x000fe400078ec0ff */
[----:B------:R-:W-:Y:S02]  /*15040*/  LOP3.LUT R12, R12, 0xff, RZ, 0xc0, !PT ;  /* 0x000000ff0c0c7812 */ /* 0x000fe400078ec0ff */
[----:B------:R-:W-:Y:S02]  /*15050*/  PRMT R15, R14, 0x7054, R15 ;  /* 0x000070540e0f7816 */ /* 0x000fe4000000000f */
[----:B------:R-:W-:-:S02]  /*15060*/  SHF.R.U32.HI R14, RZ, 0x10, R25 ;  /* 0x00000010ff0e7819 */ /* 0x000fc40000011619 */
[----:B------:R-:W-:Y:S02]  /*15070*/  SHF.R.U32.HI R20, RZ, 0x10, R38 ;  /* 0x00000010ff147819 */ /* 0x000fe40000011626 */
[----:B------:R-:W-:Y:S02]  /*15080*/  PRMT R33, R32, 0x7054, R33 ;  /* 0x0000705420217816 */ /* 0x000fe40000000021 */
[----:B------:R-:W-:Y:S02]  /*15090*/  PRMT R13, R12, 0x7054, R13 ;  /* 0x000070540c0d7816 */ /* 0x000fe4000000000d */
[----:B------:R-:W-:Y:S02]  /*150a0*/  SHF.R.U32.HI R32, RZ, 0x10, R27 ;  /* 0x00000010ff207819 */ /* 0x000fe4000001161b */
[----:B------:R-:W-:Y:S02]  /*150b0*/  SHF.R.U32.HI R12, RZ, 0x10, R24 ;  /* 0x00000010ff0c7819 */ /* 0x000fe40000011618 */
[----:B------:R-:W-:-:S02]  /*150c0*/  LOP3.LUT R14, R14, 0xff, RZ, 0xc0, !PT ;  /* 0x000000ff0e0e7812 */ /* 0x000fc400078ec0ff */
[----:B------:R-:W-:Y:S02]  /*150d0*/  LOP3.LUT R20, R20, 0xff, RZ, 0xc0, !PT ;  /* 0x000000ff14147812 */ /* 0x000fe400078ec0ff */
[----:B------:R-:W-:Y:S02]  /*150e0*/  LOP3.LUT R32, R32, 0xff, RZ, 0xc0, !PT ;  /* 0x000000ff20207812 */ /* 0x000fe400078ec0ff */
[----:B------:R-:W-:Y:S02]  /*150f0*/  LOP3.LUT R12, R12, 0xff, RZ, 0xc0, !PT ;  /* 0x000000ff0c0c7812 */ /* 0x000fe400078ec0ff */
[----:B------:R-:W-:Y:S02]  /*15100*/  PRMT R45, R14, 0x7054, R45 ;  /* 0x000070540e2d7816 */ /* 0x000fe4000000002d */
[----:B------:R-:W-:Y:S02]  /*15110*/  PRMT R21, R20, 0x7054, R21 ;  /* 0x0000705414157816 */ /* 0x000fe40000000015 */
[----:B------:R-:W-:-:S02]  /*15120*/  PRMT R49, R32, 0x7054, R49 ;  /* 0x0000705420317816 */ /* 0x000fc40000000031 */
[----:B------:R-:W-:Y:S02]  /*15130*/  PRMT R35, R12, 0x7054, R35 ;  /* 0x000070540c237816 */ /* 0x000fe40000000023 */
[----:B------:R-:W-:Y:S02]  /*15140*/  LOP3.LUT R32, R13, 0xff000000, R36, 0xf8, !PT ;  /* 0xff0000000d207812 */ /* 0x000fe400078ef824 */
[----:B------:R-:W-:Y:S02]  /*15150*/  LOP3.LUT R36, R15, 0xff000000, R37, 0xf8, !PT ;  /* 0xff0000000f247812 */ /* 0x000fe400078ef825 */
[----:B------:R-:W-:Y:S02]  /*15160*/  LOP3.LUT R45, R45, 0xff000000, R25, 0xf8, !PT ;  /* 0xff0000002d2d7812 */ /* 0x000fe400078ef819 */
[----:B------:R-:W-:Y:S02]  /*15170*/  SHF.R.U32.HI R20, RZ, 0x10, R26 ;  /* 0x00000010ff147819 */ /* 0x000fe4000001161a */
[----:B------:R-:W-:-:S02]  /*15180*/  LOP3.LUT R37, R21, 0xff000000, R38, 0xf8, !PT ;  /* 0xff00000015257812 */ /* 0x000fc400078ef826 */
[----:B------:R-:W-:Y:S02]  /*15190*/  LOP3.LUT R38, R33, 0xff000000, R39, 0xf8, !PT ;  /* 0xff00000021267812 */ /* 0x000fe400078ef827 */
[----:B------:R-:W-:Y:S02]  /*151a0*/  LOP3.LUT R39, R35, 0xff000000, R24, 0xf8, !PT ;  /* 0xff00000023277812 */ /* 0x000fe400078ef818 */
[----:B------:R-:W-:Y:S02]  /*151b0*/  F2FP.F16.E4M3.UNPACK_B R35, R45 ;  /* 0x0000002dff23723e */ /* 0x000fe400020006ff */
[----:B--2---:R-:W-:Y:S02]  /*151c0*/  F2FP.F16.E4M3.UNPACK_B R21, R9 ;  /* 0x00000009ff15723e */ /* 0x004fe400020006ff */
[----:B------:R-:W-:Y:S01]  /*151d0*/  LOP3.LUT R20, R20, 0xff, RZ, 0xc0, !PT ;  /* 0x000000ff14147812 */ /* 0x000fe200078ec0ff */
[----:B------:R-:W-:Y:S01]  /*151e0*/  HADD2.F32 R44, -RZ, R35.H0_H0 ;  /* 0x20000023ff2c7230 */ /* 0x000fe20000004100 */
[----:B---3--:R-:W-:Y:S01]  /*151f0*/  F2FP.F16.E4M3.UNPACK_B R12, R5 ;  /* 0x00000005ff0c723e */ /* 0x008fe200020006ff */
[--C-:B------:R-:W-:Y:S01]  /*15200*/  HADD2.F32 R25, -RZ, R21.reuse.H0_H0 ;  /* 0x20000015ff197230 */ /* 0x100fe20000004100 */
[----:B------:R-:W-:Y:S01]  /*15210*/  F2FP.F16.E4M3.UNPACK_B R33, R36 ;  /* 0x00000024ff21723e */ /* 0x000fe200020006ff */
[----:B------:R-:W-:Y:S01]  /*15220*/  HADD2.F32 R21, -RZ, R21.H1_H1 ;  /* 0x30000015ff157230 */ /* 0x000fe20000004100 */
[----:B------:R-:W-:-:S02]  /*15230*/  PRMT R47, R20, 0x7054, R47 ;  /* 0x00007054142f7816 */ /* 0x000fc4000000002f */
[-C--:B------:R-:W-:Y:S01]  /*15240*/  F2FP.F16.E4M3.UNPACK_B R15, R7.reuse ;  /* 0x00000007ff0f723e */ /* 0x080fe200020006ff */
[--C-:B------:R-:W-:Y:S01]  /*15250*/  HADD2.F32 R34, -RZ, R33.reuse.H0_H0 ;  /* 0x20000021ff227230 */ /* 0x100fe20000004100 */
[----:B------:R-:W-:Y:S01]  /*15260*/  F2FP.F16.E4M3.UNPACK_B R20, R7.H1 ;  /* 0x00000007ff14723e */ /* 0x000fe200030006ff */
[----:B------:R-:W-:Y:S01]  /*15270*/  HADD2.F32 R33, -RZ, R33.H1_H1 ;  /* 0x30000021ff217230 */ /* 0x000fe20000004100 */
[-C--:B------:R-:W-:Y:S02]  /*15280*/  F2FP.F16.E4M3.UNPACK_B R7, R6.reuse ;  /* 0x00000006ff07723e */ /* 0x080fe400020006ff */
[----:B------:R-:W-:Y:S01]  /*15290*/  F2FP.F16.E4M3.UNPACK_B R14, R6.H1 ;  /* 0x00000006ff0e723e */ /* 0x000fe200030006ff */
[--C-:B------:R-:W-:Y:S01]  /*152a0*/  HADD2.F32 R6, -RZ, R12.reuse.H0_H0 ;  /* 0x2000000cff067230 */ /* 0x100fe20000004100 */
[----:B------:R-:W-:Y:S01]  /*152b0*/  LOP3.LUT R46, R47, 0xff000000, R26, 0xf8, !PT ;  /* 0xff0000002f2e7812 */ /* 0x000fe200078ef81a */
[C---:B------:R-:W-:Y:S01]  /*152c0*/  FMUL.FTZ R47, R25.reuse, R44 ;  /* 0x0000002c192f7220 */ /* 0x040fe20000410000 */
[----:B------:R-:W-:Y:S01]  /*152d0*/  F2FP.F16.E4M3.UNPACK_B R24, R9.H1 ;  /* 0x00000009ff18723e */ /* 0x000fe200030006ff */
[-C--:B------:R-:W-:Y:S01]  /*152e0*/  FMUL.FTZ R51, R25, R34.reuse ;  /* 0x0000002219337220 */ /* 0x080fe20000410000 */
[----:B------:R-:W-:Y:S01]  /*152f0*/  F2FP.F16.E4M3.UNPACK_B R45, R45.H1 ;  /* 0x0000002dff2d723e */ /* 0x000fe200030006ff */
[C---:B------:R-:W-:Y:S01]  /*15300*/  FFMA.FTZ R48, R6.reuse, R34, -R47 ;  /* 0x0000002206307223 */ /* 0x040fe2000001082f */
[----:B------:R-:W-:Y:S01]  /*15310*/  HADD2.F32 R34, -RZ, R35.H1_H1 ;  /* 0x30000023ff227230 */ /* 0x000fe20000004100 */
[----:B------:R-:W-:Y:S01]  /*15320*/  F2FP.F16.E4M3.UNPACK_B R36, R36.H1 ;  /* 0x00000024ff24723e */ /* 0x000fe200030006ff */
[----:B------:R-:W-:Y:S01]  /*15330*/  HADD2.F32 R12, -RZ, R12.H1_H1 ;  /* 0x3000000cff0c7230 */ /* 0x000fe20000004100 */
[----:B------:R-:W-:Y:S01]  /*15340*/  LOP3.LUT R49, R49, 0xff000000, R27, 0xf8, !PT ;  /* 0xff00000031317812 */ /* 0x000fe200078ef81b */
[----:B------:R-:W-:Y:S01]  /*15350*/  HADD2.F32 R47, -RZ, R45.H0_H0 ;  /* 0x2000002dff2f7230 */ /* 0x000fe20000004100 */
[-C--:B------:R-:W-:Y:S01]  /*15360*/  F2FP.F16.E4M3.UNPACK_B R26, R11.reuse ;  /* 0x0000000bff1a723e */ /* 0x080fe200020006ff */
[----:B------:R-:W-:Y:S01]  /*15370*/  HADD2.F32 R35, -RZ, R36.H0_H0 ;  /* 0x20000024ff237230 */ /* 0x000fe20000004100 */
[----:B------:R-:W-:Y:S01]  /*15380*/  F2FP.F16.E4M3.UNPACK_B R27, R11.H1 ;  /* 0x0000000bff1b723e */ /* 0x000fe200030006ff */
[C---:B------:R-:W-:Y:S01]  /*15390*/  FMUL.FTZ R53, R21.reuse, R34 ;  /* 0x0000002215357220 */ /* 0x040fe20000410000 */
[-C--:B------:R-:W-:Y:S01]  /*153a0*/  F2FP.F16.E4M3.UNPACK_B R11, R10.reuse ;  /* 0x0000000aff0b723e */ /* 0x080fe200020006ff */
[----:B------:R-:W-:Y:S01]  /*153b0*/  FMUL.FTZ R21, R21, R33 ;  /* 0x0000002115157220 */ /* 0x000fe20000410000 */
[----:B------:R-:W-:Y:S01]  /*153c0*/  F2FP.F16.E4M3.UNPACK_B R25, R10.H1 ;  /* 0x0000000aff19723e */ /* 0x000fe200030006ff */
[----:B------:R-:W-:Y:S01]  /*153d0*/  HADD2.F32 R10, -RZ, R24.H0_H0 ;  /* 0x20000018ff0a7230 */ /* 0x000fe20000004100 */
[----:B------:R-:W-:Y:S01]  /*153e0*/  F2FP.F16.E4M3.UNPACK_B R13, R5.H1 ;  /* 0x00000005ff0d723e */ /* 0x000fe200030006ff */
[----:B------:R-:W-:Y:S01]  /*153f0*/  FFMA.FTZ R51, R6, R44, R51 ;  /* 0x0000002c06337223 */ /* 0x000fe20000010033 */
[C---:B------:R-:W-:Y:S01]  /*15400*/  FFMA.FTZ R53, R12.reuse, R33, -R53 ;  /* 0x000000210c357223 */ /* 0x040fe20000010835 */
[----:B------:R-:W-:Y:S01]  /*15410*/  FFMA.FTZ R34, R12, R34, R21 ;  /* 0x000000220c227223 */ /* 0x000fe20000010015 */
[----:B------:R-:W-:Y:S01]  /*15420*/  FMUL.FTZ R55, R10, R47 ;  /* 0x0000002f0a377220 */ /* 0x000fe20000410000 */
[----:B------:R-:W-:-:S02]  /*15430*/  HADD2.F32 R6, -RZ, R13.H0_H0 ;  /* 0x2000000dff067230 */ /* 0x000fc40000004100 */
[----:B------:R-:W-:Y:S01]  /*15440*/  FMUL.FTZ R10, R10, R35 ;  /* 0x000000230a0a7220 */ /* 0x000fe20000410000 */
[----:B------:R-:W-:Y:S01]  /*15450*/  F2FP.F16.E4M3.UNPACK_B R33, R49 ;  /* 0x00000031ff21723e */ /* 0x000fe200020006ff */
[----:B------:R-:W-:Y:S01]  /*15460*/  HADD2.F32 R45, -RZ, R45.H1_H1 ;  /* 0x3000002dff2d7230 */ /* 0x000fe20000004100 */
[-C--:B------:R-:W-:Y:S01]  /*15470*/  F2FP.F16.E4M3.UNPACK_B R12, R38.reuse ;  /* 0x00000026ff0c723e */ /* 0x080fe200020006ff */
[C---:B------:R-:W-:Y:S01]  /*15480*/  FFMA.FTZ R55, R6.reuse, R35, -R55 ;  /* 0x0000002306377223 */ /* 0x040fe20000010837 */
[----:B------:R-:W-:Y:S01]  /*15490*/  FFMA.FTZ R47, R6, R47, R10 ;  /* 0x0000002f062f7223 */ /* 0x000fe2000001000a */
[----:B------:R-:W-:Y:S01]  /*154a0*/  HADD2.F32 R24, -RZ, R24.H1_H1 ;  /* 0x30000018ff187230 */ /* 0x000fe20000004100 */
[----:B------:R-:W-:Y:S01]  /*154b0*/  F2FP.F16.E4M3.UNPACK_B R49, R49.H1 ;  /* 0x00000031ff31723e */ /* 0x000fe200030006ff */
[----:B------:R-:W-:Y:S01]  /*154c0*/  HADD2.F32 R36, -RZ, R36.H1_H1 ;  /* 0x30000024ff247230 */ /* 0x000fe20000004100 */
[----:B------:R-:W-:Y:S01]  /*154d0*/  F2FP.F16.E4M3.UNPACK_B R38, R38.H1 ;  /* 0x00000026ff26723e */ /* 0x000fe200030006ff */
[----:B------:R-:W-:-:S02]  /*154e0*/  HADD2.F32 R35, -RZ, R33.H0_H0 ;  /* 0x20000021ff237230 */ /* 0x000fc40000004100 */
[C---:B------:R-:W-:Y:S01]  /*154f0*/  FMUL.FTZ R44, R24.reuse, R45 ;  /* 0x0000002d182c7220 */ /* 0x040fe20000410000 */
[----:B------:R-:W-:Y:S02]  /*15500*/  HADD2.F32 R10, -RZ, R26.H0_H0 ;  /* 0x2000001aff0a7230 */ /* 0x000fe40000004100 */
[----:B------:R-:W-:Y:S01]  /*15510*/  FMUL.FTZ R24, R24, R36 ;  /* 0x0000002418187220 */ /* 0x000fe20000410000 */
[----:B------:R-:W-:Y:S01]  /*15520*/  HADD2.F32 R21, -RZ, R12.H0_H0 ;  /* 0x2000000cff157230 */ /* 0x000fe20000004100 */
[----:B------:R-:W-:Y:S01]  /*15530*/  F2FP.F16.E4M3.UNPACK_B R9, R8 ;  /* 0x00000008ff09723e */ /* 0x000fe200020006ff */
[----:B------:R-:W-:Y:S02]  /*15540*/  HADD2.F32 R13, -RZ, R13.H1_H1 ;  /* 0x3000000dff0d7230 */ /* 0x000fe40000004100 */
[C---:B-1----:R-:W-:Y:S01]  /*15550*/  FMUL.FTZ R57, R10.reuse, R35 ;  /* 0x000000230a397220 */ /* 0x042fe20000410000 */
[----:B------:R-:W-:Y:S02]  /*15560*/  HADD2.F32 R6, -RZ, R15.H0_H0 ;  /* 0x2000000fff067230 */ /* 0x000fe40000004100 */
[----:B------:R-:W-:Y:S01]  /*15570*/  FMUL.FTZ R10, R10, R21 ;  /* 0x000000150a0a7220 */ /* 0x000fe20000410000 */
[----:B------:R-:W-:-:S02]  /*15580*/  HADD2.F32 R33, -RZ, R33.H1_H1 ;  /* 0x30000021ff217230 */ /* 0x000fc40000004100 */
[C---:B------:R-:W-:Y:S01]  /*15590*/  FFMA.FTZ R44, R13.reuse, R36, -R44 ;  /* 0x000000240d2c7223 */ /* 0x040fe2000001082c */
[----:B------:R-:W-:Y:S02]  /*155a0*/  HADD2.F32 R26, -RZ, R26.H1_H1 ;  /* 0x3000001aff1a7230 */ /* 0x000fe40000004100 */
[----:B------:R-:W-:Y:S01]  /*155b0*/  FFMA.FTZ R36, R13, R45, R24 ;  /* 0x0000002d0d247223 */ /* 0x000fe20000010018 */
[----:B------:R-:W-:Y:S02]  /*155c0*/  HADD2.F32 R12, -RZ, R12.H1_H1 ;  /* 0x3000000cff0c7230 */ /* 0x000fe40000004100 */
[C---:B------:R-:W-:Y:S01]  /*155d0*/  FFMA.FTZ R57, R6.reuse, R21, -R57 ;  /* 0x0000001506397223 */ /* 0x040fe20000010839 */
[----:B------:R-:W-:Y:S01]  /*155e0*/  FFMA.FTZ R45, R6, R35, R10 ;  /* 0x00000023062d7223 */ /* 0x000fe2000001000a */
[----:B------:R-:W-:Y:S02]  /*155f0*/  HADD2.F32 R15, -RZ, R15.H1_H1 ;  /* 0x3000000fff0f7230 */ /* 0x000fe40000004100 */
[----:B------:R-:W-:Y:S01]  /*15600*/  FMUL.FTZ R24, R26, R33 ;  /* 0x000000211a187220 */ /* 0x000fe20000410000 */
[----:B------:R-:W-:-:S02]  /*15610*/  HADD2.F32 R21, -RZ, R49.H0_H0 ;  /* 0x20000031ff157230 */ /* 0x000fc40000004100 */
[-C--:B------:R-:W-:Y:S01]  /*15620*/  FMUL.FTZ R26, R26, R12.reuse ;  /* 0x0000000c1a1a7220 */ /* 0x080fe20000410000 */
[----:B------:R-:W-:Y:S02]  /*15630*/  HADD2.F32 R10, -RZ, R27.H0_H0 ;  /* 0x2000001bff0a7230 */ /* 0x000fe40000004100 */
[C---:B------:R-:W-:Y:S01]  /*15640*/  FFMA.FTZ R54, R15.reuse, R12, -R24 ;  /* 0x0000000c0f367223 */ /* 0x040fe20000010818 */
[----:B------:R-:W-:Y:S02]  /*15650*/  HADD2.F32 R13, -RZ, R38.H0_H0 ;  /* 0x20000026ff0d7230 */ /* 0x000fe40000004100 */
[----:B------:R-:W-:Y:S01]  /*15660*/  FFMA.FTZ R56, R15, R33, R26 ;  /* 0x000000210f387223 */ /* 0x000fe2000001001a */
[----:B------:R-:W-:Y:S02]  /*15670*/  HADD2.F32 R6, -RZ, R20.H0_H0 ;  /* 0x20000014ff067230 */ /* 0x000fe40000004100 */
[C---:B------:R-:W-:Y:S01]  /*15680*/  FMUL.FTZ R35, R10.reuse, R21 ;  /* 0x000000150a237220 */ /* 0x040fe20000410000 */
[----:B------:R-:W-:Y:S01]  /*15690*/  F2FP.F16.E4M3.UNPACK_B R8, R8.H1 ;  /* 0x00000008ff08723e */ /* 0x000fe200030006ff */
[----:B------:R-:W-:Y:S01]  /*156a0*/  FMUL.FTZ R10, R10, R13 ;  /* 0x0000000d0a0a7220 */ /* 0x000fe20000410000 */
[----:B------:R-:W-:Y:S01]  /*156b0*/  F2FP.F16.E4M3.UNPACK_B R15, R39.H1 ;  /* 0x00000027ff0f723e */ /* 0x000fe200030006ff */
[----:B------:R-:W-:Y:S01]  /*156c0*/  HADD2.F32 R38, -RZ, R38.H1_H1 ;  /* 0x30000026ff267230 */ /* 0x000fe20000004100 */
[----:B------:R-:W-:Y:S01]  /*156d0*/  F2FP.F16.E4M3.UNPACK_B R12, R32.H1 ;  /* 0x00000020ff0c723e */ /* 0x000fe200030006ff */
[----:B------:R-:W-:Y:S01]  /*156e0*/  FFMA.FTZ R59, R6, R21, R10 ;  /* 0x00000015063b7223 */ /* 0x000fe2000001000a */
[-C--:B------:R-:W-:Y:S01]  /*156f0*/  F2FP.F16.E4M3.UNPACK_B R5, R4.reuse ;  /* 0x00000004ff05723e */ /* 0x080fe200020006ff */
[----:B------:R-:W-:Y:S01]  /*15700*/  HADD2.F32 R49, -RZ, R49.H1_H1 ;  /* 0x30000031ff317230 */ /* 0x000fe20000004100 */
[----:B------:R-:W-:Y:S01]  /*15710*/  F2FP.F16.E4M3.UNPACK_B R4, R4.H1 ;  /* 0x00000004ff04723e */ /* 0x000fe200030006ff */
[----:B------:R-:W-:-:S02]  /*15720*/  HADD2.F32 R27, -RZ, R27.H1_H1 ;  /* 0x3000001bff1b7230 */ /* 0x000fc40000004100 */
[----:B------:R-:W-:Y:S01]  /*15730*/  FFMA.FTZ R58, R6, R13, -R35 ;  /* 0x0000000d063a7223 */ /* 0x000fe20000010823 */
[----:B------:R-:W-:Y:S01]  /*15740*/  HADD2.F32 R21, -RZ, R15.H0_H0 ;  /* 0x2000000fff157230 */ /* 0x000fe20000004100 */
[----:B------:R-:W-:Y:S01]  /*15750*/  F2FP.F16.E4M3.UNPACK_B R39, R39 ;  /* 0x00000027ff27723e */ /* 0x000fe200020006ff */
[----:B------:R-:W-:Y:S02]  /*15760*/  HADD2.F32 R10, -RZ, R8.H0_H0 ;  /* 0x20000008ff0a7230 */ /* 0x000fe40000004100 */
[C---:B------:R-:W-:Y:S01]  /*15770*/  FMUL.FTZ R33, R27.reuse, R49 ;  /* 0x000000311b217220 */ /* 0x040fe20000410000 */
[----:B------:R-:W-:Y:S02]  /*15780*/  HADD2.F32 R13, -RZ, R12.H0_H0 ;  /* 0x2000000cff0d7230 */ /* 0x000fe40000004100 */
[----:B------:R-:W-:Y:S01]  /*15790*/  FMUL.FTZ R24, R27, R38 ;  /* 0x000000261b187220 */ /* 0x000fe20000410000 */
[----:B------:R-:W-:Y:S02]  /*157a0*/  HADD2.F32 R20, -RZ, R20.H1_H1 ;  /* 0x30000014ff147230 */ /* 0x000fe40000004100 */
[----:B------:R-:W-:Y:S01]  /*157b0*/  FMUL.FTZ R27, R10, R21 ;  /* 0x000000150a1b7220 */ /* 0x000fe20000410000 */
[----:B------:R-:W-:-:S02]  /*157c0*/  HADD2.F32 R6, -RZ, R4.H0_H0 ;  /* 0x20000004ff067230 */ /* 0x000fc40000004100 */
[----:B------:R-:W-:Y:S01]  /*157d0*/  FMUL.FTZ R10, R10, R13 ;  /* 0x0000000d0a0a7220 */ /* 0x000fe20000410000 */
[----:B------:R-:W-:Y:S02]  /*157e0*/  HADD2.F32 R8, -RZ, R8.H1_H1 ;  /* 0x30000008ff087230 */ /* 0x000fe40000004100 */
[C---:B------:R-:W-:Y:S01]  /*157f0*/  FFMA.FTZ R60, R20.reuse, R49, R24 ;  /* 0x00000031143c7223 */ /* 0x040fe20000010018 */
[----:B------:R-:W-:Y:S01]  /*15800*/  FFMA.FTZ R61, R20, R38, -R33 ;  /* 0x00000026143d7223 */ /* 0x000fe20000010821 */
[C---:B------:R-:W-:Y:S01]  /*15810*/  FFMA.FTZ R24, R6.reuse, R21, R10 ;  /* 0x0000001506187223 */ /* 0x040fe2000001000a */
[----:B------:R-:W-:Y:S02]  /*15820*/  HADD2.F32 R21, -RZ, R15.H1_H1 ;  /* 0x3000000fff157230 */ /* 0x000fe40000004100 */
[----:B------:R-:W-:Y:S01]  /*15830*/  FFMA.FTZ R20, R6, R13, -R27 ;  /* 0x0000000d06147223 */ /* 0x000fe2000001081b */
[----:B------:R-:W-:Y:S01]  /*15840*/  HADD2.F32 R13, -RZ, R12.H1_H1 ;  /* 0x3000000cff0d7230 */ /* 0x000fe20000004100 */
[----:B------:R-:W-:Y:S01]  /*15850*/  F2FP.F16.E4M3.UNPACK_B R32, R32 ;  /* 0x00000020ff20723e */ /* 0x000fe200020006ff */
[----:B------:R-:W-:-:S02]  /*15860*/  HADD2.F32 R4, -RZ, R4.H1_H1 ;  /* 0x30000004ff047230 */ /* 0x000fc40000004100 */
[C---:B------:R-:W-:Y:S01]  /*15870*/  FMUL.FTZ R27, R8.reuse, R21 ;  /* 0x00000015081b7220 */ /* 0x040fe20000410000 */
[----:B------:R-:W-:Y:S02]  /*15880*/  HADD2.F32 R15, -RZ, R39.H0_H0 ;  /* 0x20000027ff0f7230 */ /* 0x000fe40000004100 */
[-C--:B------:R-:W-:Y:S01]  /*15890*/  FMUL.FTZ R8, R8, R13.reuse ;  /* 0x0000000d08087220 */ /* 0x080fe20000410000 */
[----:B------:R-:W-:Y:S02]  /*158a0*/  HADD2.F32 R6, -RZ, R9.H0_H0 ;  /* 0x20000009ff067230 */ /* 0x000fe40000004100 */
[C---:B------:R-:W-:Y:S01]  /*158b0*/  FFMA.FTZ R33, R4.reuse, R13, -R27 ;  /* 0x0000000d04217223 */ /* 0x040fe2000001081b */
[----:B------:R-:W-:Y:S02]  /*158c0*/  HADD2.F32 R13, -RZ, R32.H0_H0 ;  /* 0x20000020ff0d7230 */ /* 0x000fe40000004100 */
[----:B------:R-:W-:Y:S01]  /*158d0*/  FFMA.FTZ R35, R4, R21, R8 ;  /* 0x0000001504237223 */ /* 0x000fe20000010008 */
[----:B------:R-:W-:-:S02]  /*158e0*/  HADD2.F32 R8, -RZ, R39.H1_H1 ;  /* 0x30000027ff087230 */ /* 0x000fc40000004100 */
[C---:B------:R-:W-:Y:S01]  /*158f0*/  FMUL.FTZ R21, R6.reuse, R15 ;  /* 0x0000000f06157220 */ /* 0x040fe20000410000 */
[----:B------:R-:W-:Y:S02]  /*15900*/  HADD2.F32 R9, -RZ, R9.H1_H1 ;  /* 0x30000009ff097230 */ /* 0x000fe40000004100 */
[-C--:B------:R-:W-:Y:S01]  /*15910*/  FMUL.FTZ R27, R6, R13.reuse ;  /* 0x0000000d061b7220 */ /* 0x080fe20000410000 */
[--C-:B------:R-:W-:Y:S01]  /*15920*/  HADD2.F32 R4, -RZ, R5.reuse.H0_H0 ;  /* 0x20000005ff047230 */ /* 0x100fe20000004100 */
[----:B------:R-:W-:Y:S01]  /*15930*/  F2FP.F16.E4M3.UNPACK_B R10, R46.H1 ;  /* 0x0000002eff0a723e */ /* 0x000fe200030006ff */
[----:B------:R-:W-:Y:S02]  /*15940*/  HADD2.F32 R32, -RZ, R32.H1_H1 ;  /* 0x30000020ff207230 */ /* 0x000fe40000004100 */
[C---:B------:R-:W-:Y:S01]  /*15950*/  FMUL.FTZ R6, R9.reuse, R8 ;  /* 0x0000000809067220 */ /* 0x040fe20000410000 */
[----:B------:R-:W-:Y:S02]  /*15960*/  HADD2.F32 R5, -RZ, R5.H1_H1 ;  /* 0x30000005ff057230 */ /* 0x000fe40000004100 */
[C---:B------:R-:W-:Y:S01]  /*15970*/  FFMA.FTZ R21, R4.reuse, R13, -R21 ;  /* 0x0000000d04157223 */ /* 0x040fe20000010815 */
[----:B------:R-:W-:Y:S01]  /*15980*/  FFMA.FTZ R27, R4, R15, R27 ;  /* 0x0000000f041b7223 */ /* 0x000fe2000001001b */
[----:B------:R-:W-:Y:S01]  /*15990*/  F2FP.F16.E4M3.UNPACK_B R4, R37.H1 ;  /* 0x00000025ff04723e */ /* 0x000fe200030006ff */
[-C--:B------:R-:W-:Y:S01]  /*159a0*/  FMUL.FTZ R13, R9, R32.reuse ;  /* 0x00000020090d7220 */ /* 0x080fe20000410000 */
[----:B------:R-:W-:Y:S01]  /*159b0*/  FFMA.FTZ R32, R5, R32, -R6 ;  /* 0x0000002005207223 */ /* 0x000fe20000010806 */
[----:B------:R-:W-:Y:S01]  /*159c0*/  HADD2.F32 R9, -RZ, R10.H0_H0 ;  /* 0x2000000aff097230 */ /* 0x000fe20000004100 */
[----:B------:R-:W-:Y:S01]  /*159d0*/  F2FP.F16.E4M3.UNPACK_B R46, R46 ;  /* 0x0000002eff2e723e */ /* 0x000fe200020006ff */
[----:B------:R-:W-:-:S02]  /*159e0*/  HADD2.F32 R6, -RZ, R25.H0_H0 ;  /* 0x20000019ff067230 */ /* 0x000fc40000004100 */
[----:B------:R-:W-:Y:S01]  /*159f0*/  FFMA.FTZ R12, R5, R8, R13 ;  /* 0x00000008050c7223 */ /* 0x000fe2000001000d */
[--C-:B------:R-:W-:Y:S01]  /*15a00*/  HADD2.F32 R5, -RZ, R4.reuse.H0_H0 ;  /* 0x20000004ff057230 */ /* 0x100fe20000004100 */
[----:B------:R-:W-:Y:S01]  /*15a10*/  F2FP.F16.E4M3.UNPACK_B R37, R37 ;  /* 0x00000025ff25723e */ /* 0x000fe200020006ff */
[----:B------:R-:W-:Y:S02]  /*15a20*/  HADD2.F32 R8, -RZ, R4.H1_H1 ;  /* 0x30000004ff087230 */ /* 0x000fe40000004100 */
[C---:B------:R-:W-:Y:S01]  /*15a30*/  FMUL.FTZ R13, R6.reuse, R9 ;  /* 0x00000009060d7220 */ /* 0x040fe20000410000 */
[----:B------:R-:W-:Y:S02]  /*15a40*/  HADD2.F32 R4, -RZ, R14.H0_H0 ;  /* 0x2000000eff047230 */ /* 0x000fe40000004100 */
[----:B------:R-:W-:Y:S01]  /*15a50*/  FMUL.FTZ R15, R6, R5 ;  /* 0x00000005060f7220 */ /* 0x000fe20000410000 */
[----:B------:R-:W-:Y:S02]  /*15a60*/  HADD2.F32 R10, -RZ, R10.H1_H1 ;  /* 0x3000000aff0a7230 */ /* 0x000fe40000004100 */
[----:B------:R-:W-:-:S02]  /*15a70*/  HADD2.F32 R25, -RZ, R25.H1_H1 ;  /* 0x30000019ff197230 */ /* 0x000fc40000004100 */
[C---:B------:R-:W-:Y:S01]  /*15a80*/  FFMA.FTZ R38, R4.reuse, R5, -R13 ;  /* 0x0000000504267223 */ /* 0x040fe2000001080d */
[----:B------:R-:W-:Y:S02]  /*15a90*/  HADD2.F32 R14, -RZ, R14.H1_H1 ;  /* 0x3000000eff0e7230 */ /* 0x000fe40000004100 */
[----:B------:R-:W-:Y:S02]  /*15aa0*/  HADD2.F32 R6, -RZ, R37.H0_H0 ;  /* 0x20000025ff067230 */ /* 0x000fe40000004100 */
[C---:B------:R-:W-:Y:S01]  /*15ab0*/  FMUL.FTZ R5, R25.reuse, R10 ;  /* 0x0000000a19057220 */ /* 0x040fe20000410000 */
[-C--:B------:R-:W-:Y:S01]  /*15ac0*/  FMUL.FTZ R13, R25, R8.reuse ;  /* 0x00000008190d7220 */ /* 0x080fe20000410000 */
[----:B------:R-:W-:Y:S01]  /*15ad0*/  FFMA.FTZ R25, R4, R9, R15 ;  /* 0x0000000904197223 */ /* 0x000fe2000001000f */
[----:B------:R-:W-:Y:S02]  /*15ae0*/  HADD2.F32 R9, -RZ, R46.H0_H0 ;  /* 0x2000002eff097230 */ /* 0x000fe40000004100 */
[----:B------:R-:W-:Y:S01]  /*15af0*/  FFMA.FTZ R39, R14, R8, -R5 ;  /* 0x000000080e277223 */ /* 0x000fe20000010805 */
[----:B------:R-:W-:-:S02]  /*15b00*/  HADD2.F32 R5, -RZ, R11.H0_H0 ;  /* 0x2000000bff057230 */ /* 0x000fc40000004100 */
[----:B------:R-:W-:Y:S01]  /*15b10*/  FFMA.FTZ R52, R14, R10, R13 ;  /* 0x0000000a0e347223 */ /* 0x000fe2000001000d */
[----:B------:R-:W-:Y:S02]  /*15b20*/  HADD2.F32 R46, -RZ, R46.H1_H1 ;  /* 0x3000002eff2e7230 */ /* 0x000fe40000004100 */
[----:B------:R-:W-:Y:S02]  /*15b30*/  HADD2.F32 R11, -RZ, R11.H1_H1 ;  /* 0x3000000bff0b7230 */ /* 0x000fe40000004100 */
[C---:B------:R-:W-:Y:S01]  /*15b40*/  FMUL.FTZ R13, R5.reuse, R9 ;  /* 0x00000009050d7220 */ /* 0x040fe20000410000 */
[----:B------:R-:W-:Y:S02]  /*15b50*/  HADD2.F32 R8, -RZ, R37.H1_H1 ;  /* 0x30000025ff087230 */ /* 0x000fe40000004100 */
[----:B------:R-:W-:Y:S01]  /*15b60*/  FMUL.FTZ R14, R5, R6 ;  /* 0x00000006050e7220 */ /* 0x000fe20000410000 */
[--C-:B------:R-:W-:Y:S02]  /*15b70*/  HADD2.F32 R4, -RZ, R7.reuse.H0_H0 ;  /* 0x20000007ff047230 */ /* 0x100fe40000004100 */
[----:B------:R-:W-:Y:S01]  /*15b80*/  FMUL.FTZ R26, R11, R46 ;  /* 0x0000002e0b1a7220 */ /* 0x000fe20000410000 */
[----:B------:R-:W-:-:S02]  /*15b90*/  HADD2.F32 R7, -RZ, R7.H1_H1 ;  /* 0x30000007ff077230 */ /* 0x000fc40000004100 */
[----:B------:R-:W-:Y:S01]  /*15ba0*/  FMUL.FTZ R11, R11, R8 ;  /* 0x000000080b0b7220 */ /* 0x000fe20000410000 */
[----:B------:R-:W-:Y:S01]  /*15bb0*/  F2FP.SATFINITE.E4M3.F32.PACK_AB_MERGE_C R38, R39, R38, RZ ;  /* 0x000000262726723e */ /* 0x000fe200048070ff */
[C---:B------:R-:W-:Y:S01]  /*15bc0*/  FFMA.FTZ R10, R4.reuse, R6, -R13 ;  /* 0x00000006040a7223 */ /* 0x040fe2000001080d */
[----:B------:R-:W-:Y:S01]  /*15bd0*/  FFMA.FTZ R6, R4, R9, R14 ;  /* 0x0000000904067223 */ /* 0x000fe2000001000e */
[C---:B------:R-:W-:Y:S01]  /*15be0*/  FFMA.FTZ R13, R7.reuse, R8, -R26 ;  /* 0x00000008070d7223 */ /* 0x040fe2000001081a */
[----:B------:R-:W-:Y:S01]  /*15bf0*/  FFMA.FTZ R15, R7, R46, R11 ;  /* 0x0000002e070f7223 */ /* 0x000fe2000001000b */
[----:B------:R-:W-:Y:S02]  /*15c00*/  F2FP.SATFINITE.E4M3.F32.PACK_AB_MERGE_C R9, R44, R55, RZ ;  /* 0x000000372c09723e */ /* 0x000fe400048070ff */
[----:B------:R-:W-:Y:S02]  /*15c10*/  F2FP.SATFINITE.E4M3.F32.PACK_AB_MERGE_C R11, R61, R58, RZ ;  /* 0x0000003a3d0b723e */ /* 0x000fe400048070ff */
        /* <DEDUP_REMOVED lines=10> */
[----:B------:R-:W-:Y:S01]  /*15cc0*/  F2FP.SATFINITE.E4M3.F32.PACK_AB_MERGE_C R7, R56, R45, R7 ;  /* 0x0000002d3807723e */ /* 0x000fe20004807007 */
[----:B------:R3:W-:Y:S01]  /*15cd0*/  STS.128 [R217+0x14400], R8 ;  /* 0x01440008d9007388 */ /* 0x0007e20000000c00 */
[----:B------:R-:W-:Y:S02]  /*15ce0*/  F2FP.SATFINITE.E4M3.F32.PACK_AB_MERGE_C R4, R12, R27, R4 ;  /* 0x0000001b0c04723e */ /* 0x000fe40004807004 */
[----:B------:R-:W-:-:S05]  /*15cf0*/  F2FP.SATFINITE.E4M3.F32.PACK_AB_MERGE_C R6, R15, R6, R25 ;  /* 0x000000060f06723e */ /* 0x000fca0004807019 */
[----:B------:R3:W-:Y:S02]  /*15d00*/  STS.128 [R0+0x14400], R4 ;  /* 0x0144000400007388 */ /* 0x0007e40000000c00 */
.L_x_565:
[----:B------:R-:W-:Y:S05]  /*15d10*/  BSYNC B1 ;  /* 0x0000000000017941 */ /* 0x000fea0003800000 */
.L_x_564:
[----:B------:R-:W-:Y:S05]  /*15d20*/  @P2 BRA `(.L_x_543) ;  /* 0x0000000c00d82947 */ /* 0x000fea0003800000 */
[----:B--23-5:R-:W-:Y:S02]  /*15d30*/  SHF.R.U32.HI R4, RZ, 0x8, R40 ;  /* 0x00000008ff047819 */ /* 0x02cfe40000011628 */
[----:B------:R-:W-:Y:S02]  /*15d40*/  LOP3.LUT R0, R40, 0xff, RZ, 0xc0, !PT ;  /* 0x000000ff28007812 */ /* 0x000fe400078ec0ff */
[----:B------:R-:W-:Y:S02]  /*15d50*/  SHF.R.U32.HI R8, RZ, 0x8, R42 ;  /* 0x00000008ff087819 */ /* 0x000fe4000001162a */
[----:B------:R-:W-:Y:S02]  /*15d60*/  LOP3.LUT R5, R4, 0xff, RZ, 0xc0, !PT ;  /* 0x000000ff04057812 */ /* 0x000fe400078ec0ff */
[----:B------:R-:W-:Y:S02]  /*15d70*/  LEA.HI R3, R3, R221, RZ, 0x1c ;  /* 0x000000dd03037211 */ /* 0x000fe400078fe0ff */
[----:B------:R-:W-:-:S02]  /*15d80*/  LOP3.LUT R4, R42, 0xff, RZ, 0xc0, !PT ;  /* 0x000000ff2a047812 */ /* 0x000fc400078ec0ff */
[----:B------:R-:W-:Y:S02]  /*15d90*/  LOP3.LUT R9, R8, 0xff, RZ, 0xc0, !PT ;  /* 0x000000ff08097812 */ /* 0x000fe400078ec0ff */
[----:B------:R-:W-:Y:S02]  /*15da0*/  PRMT R13, R5, 0x7604, R0 ;  /* 0x00007604050d7816 */ /* 0x000fe40000000000 */
[----:B------:R-:W-:Y:S02]  /*15db0*/  SHF.R.S32.HI R0, RZ, 0x1f, R3 ;  /* 0x0000001fff007819 */ /* 0x000fe40000011403 */
[----:B------:R-:W-:Y:S02]  /*15dc0*/  PRMT R15, R9, 0x7604, R4 ;  /* 0x00007604090f7816 */ /* 0x000fe40000000004 */
[----:B------:R-:W-:Y:S01]  /*15dd0*/  LEA.HI R4, R0, R3, RZ, 0x2 ;  /* 0x0000000300047211 */ /* 0x000fe200078f10ff */
[----:B------:R-:W-:Y:S01]  /*15de0*/  IMAD.SHL.U32 R3, R3, 0x10, RZ ;  /* 0x0000001003037824 */ /* 0x000fe200078e00ff */
[----:B------:R-:W-:-:S02]  /*15df0*/  SHF.R.U32.HI R7, RZ, 0x8, R41 ;  /* 0x00000008ff077819 */ /* 0x000fc40000011629 */
[----:B------:R-:W-:Y:S01]  /*15e00*/  LOP3.LUT R6, R41, 0xff, RZ, 0xc0, !PT ;  /* 0x000000ff29067812 */ /* 0x000fe200078ec0ff */
[----:B------:R-:W-:Y:S01]  /*15e10*/  IMAD.SHL.U32 R4, R4, 0x800, RZ ;  /* 0x0000080004047824 */ /* 0x000fe200078e00ff */
[----:B------:R-:W-:Y:S02]  /*15e20*/  LOP3.LUT R0, R172, 0x30, R3, 0xf8, !PT ;  /* 0x00000030ac007812 */ /* 0x000fe400078ef803 */
[----:B------:R-:W-:Y:S02]  /*15e30*/  LOP3.LUT R7, R7, 0xff, RZ, 0xc0, !PT ;  /* 0x000000ff07077812 */ /* 0x000fe400078ec0ff */
[----:B------:R-:W-:Y:S02]  /*15e40*/  SHF.R.U32.HI R8, RZ, 0x8, R28 ;  /* 0x00000008ff087819 */ /* 0x000fe4000001161c */
[----:B------:R-:W-:Y:S02]  /*15e50*/  LOP3.LUT R0, R0, R173, RZ, 0x3c, !PT ;  /* 0x000000ad00007212 */ /* 0x000fe400078e3cff */
[----:B------:R-:W-:-:S02]  /*15e60*/  LOP3.LUT R3, R4, 0xffffe000, RZ, 0xc0, !PT ;  /* 0xffffe00004037812 */ /* 0x000fc400078ec0ff */
[----:B------:R-:W-:Y:S02]  /*15e70*/  PRMT R12, R7, 0x7604, R6 ;  /* 0x00007604070c7816 */ /* 0x000fe40000000006 */
[----:B------:R-:W-:Y:S02]  /*15e80*/  LOP3.LUT R7, R28, 0xff, RZ, 0xc0, !PT ;  /* 0x000000ff1c077812 */ /* 0x000fe400078ec0ff */
[----:B------:R-:W-:Y:S02]  /*15e90*/  LOP3.LUT R8, R8, 0xff, RZ, 0xc0, !PT ;  /* 0x000000ff08087812 */ /* 0x000fe400078ec0ff */
[----:B------:R-:W-:Y:S02]  /*15ea0*/  IADD3 R3, R0, R174, R3 ;  /* 0x000000ae00037210 */ /* 0x000fe40007ffe003 */
[----:B------:R-:W-:Y:S02]  /*15eb0*/  PRMT R25, R8, 0x7604, R7 ;  /* 0x0000760408197816 */ /* 0x000fe40000000007 */
[----:B------:R-:W-:-:S02]  /*15ec0*/  SHF.R.U32.HI R6, RZ, 0x8, R43 ;  /* 0x00000008ff067819 */ /* 0x000fc4000001162b */
[----:B------:R-:W-:Y:S02]  /*15ed0*/  SHF.R.U32.HI R8, RZ, 0x8, R29 ;  /* 0x00000008ff087819 */ /* 0x000fe4000001161d */
[----:B------:R-:W-:Y:S02]  /*15ee0*/  IADD3 R0, R18, R3, RZ ;  /* 0x0000000312007210 */ /* 0x000fe40007ffe0ff */
[----:B------:R-:W-:Y:S02]  /*15ef0*/  LOP3.LUT R5, R43, 0xff, RZ, 0xc0, !PT ;  /* 0x000000ff2b057812 */ /* 0x000fe400078ec0ff */
[----:B------:R-:W-:Y:S02]  /*15f00*/  LOP3.LUT R6, R6, 0xff, RZ, 0xc0, !PT ;  /* 0x000000ff06067812 */ /* 0x000fe400078ec0ff */
[----:B------:R-:W-:Y:S02]  /*15f10*/  LOP3.LUT R3, R8, 0xff, RZ, 0xc0, !PT ;  /* 0x000000ff08037812 */ /* 0x000fe400078ec0ff */
[----:B------:R-:W2:Y:S01]  /*15f20*/  LDS.128 R8, [R0+0x14400] ;  /* 0x0144000000087984 */ /* 0x000ea20000000c00 */
[----:B------:R-:W-:-:S02]  /*15f30*/  PRMT R14, R6, 0x7604, R5 ;  /* 0x00007604060e7816 */ /* 0x000fc40000000005 */
[----:B------:R-:W-:Y:S01]  /*15f40*/  SHF.R.U32.HI R27, RZ, 0x8, R31 ;  /* 0x00000008ff1b7819 */ /* 0x000fe2000001161f */
[----:B------:R-:W3:Y:S01]  /*15f50*/  LDS.128 R4, [R216+0x14400] ;  /* 0x01440000d8047984 */ /* 0x000ee20000000c00 */
[----:B------:R-:W-:Y:S02]  /*15f60*/  LOP3.LUT R20, R29, 0xff, RZ, 0xc0, !PT ;  /* 0x000000ff1d147812 */ /* 0x000fe400078ec0ff */
[----:B------:R-:W-:Y:S02]  /*15f70*/  LOP3.LUT R26, R31, 0xff, RZ, 0xc0, !PT ;  /* 0x000000ff1f1a7812 */ /* 0x000fe400078ec0ff */
[----:B------:R-:W-:Y:S02]  /*15f80*/  LOP3.LUT R27, R27, 0xff, RZ, 0xc0, !PT ;  /* 0x000000ff1b1b7812 */ /* 0x000fe400078ec0ff */
[----:B------:R-:W-:Y:S02]  /*15f90*/  PRMT R20, R3, 0x7604, R20 ;  /* 0x0000760403147816 */ /* 0x000fe40000000014 */
[----:B------:R-:W-:-:S02]  /*15fa0*/  SHF.R.U32.HI R3, RZ, 0x10, R41 ;  /* 0x00000010ff037819 */ /* 0x000fc40000011629 */
[----:B------:R-:W-:Y:S02]  /*15fb0*/  PRMT R26, R27, 0x7604, R26 ;  /* 0x000076041b1a7816 */ /* 0x000fe4000000001a */
[----:B------:R-:W-:Y:S01]  /*15fc0*/  SHF.R.U32.HI R27, RZ, 0x10, R29 ;  /* 0x00000010ff1b7819 */ /* 0x000fe2000001161d */
[----:B------:R-:W-:Y:S01]  /*15fd0*/  IMAD.U32 R3, R3, 0x10000, RZ ;  /* 0x0001000003037824 */ /* 0x000fe200078e00ff */
[----:B------:R-:W-:Y:S02]  /*15fe0*/  SHF.R.U32.HI R24, RZ, 0x8, R30 ;  /* 0x00000008ff187819 */ /* 0x000fe4000001161e */
[----:B------:R-:W-:Y:S01]  /*15ff0*/  LOP3.LUT R21, R30, 0xff, RZ, 0xc0, !PT ;  /* 0x000000ff1e157812 */ /* 0x000fe200078ec0ff */
[----:B------:R-:W-:Y:S01]  /*16000*/  IMAD.U32 R27, R27, 0x10000, RZ ;  /* 0x000100001b1b7824 */ /* 0x000fe200078e00ff */
[----:B------:R-:W-:Y:S02]  /*16010*/  LOP3.LUT R24, R24, 0xff, RZ, 0xc0, !PT ;  /* 0x000000ff18187812 */ /* 0x000fe400078ec0ff */
[----:B------:R-:W-:-:S02]  /*16020*/  LOP3.LUT R13, R13, 0xff0000, R40, 0xf8, !PT ;  /* 0x00ff00000d0d7812 */ /* 0x000fc400078ef828 */
[----:B------:R-:W-:Y:S02]  /*16030*/  LOP3.LUT R3, R12, 0xff0000, R3, 0xf8, !PT ;  /* 0x00ff00000c037812 */ /* 0x000fe400078ef803 */
[----:B------:R-:W-:Y:S02]  /*16040*/  PRMT R33, R24, 0x7604, R21 ;  /* 0x0000760418217816 */ /* 0x000fe40000000015 */
[----:B------:R-:W-:Y:S02]  /*16050*/  SHF.R.U32.HI R37, RZ, 0x10, R31 ;  /* 0x00000010ff257819 */ /* 0x000fe4000001161f */
[----:B------:R-:W-:Y:S02]  /*16060*/  LOP3.LUT R35, R20, 0xff0000, R27, 0xf8, !PT ;  /* 0x00ff000014237812 */ /* 0x000fe400078ef81b */
[----:B------:R-:W-:Y:S02]  /*16070*/  LOP3.LUT R27, R13, 0xff000000, R40, 0xf8, !PT ;  /* 0xff0000000d1b7812 */ /* 0x000fe400078ef828 */
[----:B------:R-:W-:-:S02]  /*16080*/  LOP3.LUT R40, R3, 0xff000000, R41, 0xf8, !PT ;  /* 0xff00000003287812 */ /* 0x000fc400078ef829 */
[----:B------:R-:W-:Y:S02]  /*16090*/  LOP3.LUT R3, R33, 0xff0000, R30, 0xf8, !PT ;  /* 0x00ff000021037812 */ /* 0x000fe400078ef81e */
[----:B------:R-:W-:Y:S02]  /*160a0*/  SHF.R.U32.HI R21, RZ, 0x10, R43 ;  /* 0x00000010ff157819 */ /* 0x000fe4000001162b */
[----:B------:R-:W-:Y:S02]  /*160b0*/  SHF.L.U32 R37, R37, 0x10, RZ ;  /* 0x0000001025257819 */ /* 0x000fe400000006ff */
[----:B------:R-:W-:Y:S01]  /*160c0*/  LOP3.LUT R35, R35, 0xff000000, R29, 0xf8, !PT ;  /* 0xff00000023237812 */ /* 0x000fe200078ef81d */
[----:B------:R-:W-:Y:S01]  /*160d0*/  IMAD.U32 R21, R21, 0x10000, RZ ;  /* 0x0001000015157824 */ /* 0x000fe200078e00ff */
[----:B------:R-:W-:Y:S02]  /*160e0*/  LOP3.LUT R25, R25, 0xff0000, R28, 0xf8, !PT ;  /* 0x00ff000019197812 */ /* 0x000fe400078ef81c */
[----:B------:R-:W-:-:S02]  /*160f0*/  LOP3.LUT R34, R3, 0xff000000, R30, 0xf8, !PT ;  /* 0xff00000003227812 */ /* 0x000fc400078ef81e */
[----:B------:R-:W-:Y:S02]  /*16100*/  LOP3.LUT R37, R26, 0xff0000, R37, 0xf8, !PT ;  /* 0x00ff00001a257812 */ /* 0x000fe400078ef825 */
[----:B------:R-:W-:Y:S02]  /*16110*/  F2FP.F16.E4M3.UNPACK_B R30, R35 ;  /* 0x00000023ff1e723e */ /* 0x000fe400020006ff */
[----:B--2---:R-:W-:Y:S02]  /*16120*/  F2FP.F16.E4M3.UNPACK_B R20, R9 ;  /* 0x00000009ff14723e */ /* 0x004fe400020006ff */
[----:B------:R-:W-:Y:S02]  /*16130*/  LOP3.LUT R15, R15, 0xff0000, R42, 0xf8, !PT ;  /* 0x00ff00000f0f7812 */ /* 0x000fe400078ef82a */
[----:B------:R-:W-:Y:S01]  /*16140*/  LOP3.LUT R33, R25, 0xff000000, R28, 0xf8, !PT ;  /* 0xff00000019217812 */ /* 0x000fe200078ef81c */
[----:B------:R-:W-:Y:S01]  /*16150*/  HADD2.F32 R24, -RZ, R20.H0_H0 ;  /* 0x20000014ff187230 */ /* 0x000fe20000004100 */
[----:B------:R-:W-:Y:S01]  /*16160*/  LOP3.LUT R36, R37, 0xff000000, R31, 0xf8, !PT ;  /* 0xff00000025247812 */ /* 0x000fe200078ef81f */
[----:B------:R-:W-:Y:S01]  /*16170*/  HADD2.F32 R31, -RZ, R30.H0_H0 ;  /* 0x2000001eff1f7230 */ /* 0x000fe20000004100 */
[----:B---3--:R-:W-:Y:S01]  /*16180*/  F2FP.F16.E4M3.UNPACK_B R12, R5 ;  /* 0x00000005ff0c723e */ /* 0x008fe200020006ff */
[----:B------:R-:W-:Y:S01]  /*16190*/  HADD2.F32 R20, -RZ, R20.H1_H1 ;  /* 0x30000014ff147230 */ /* 0x000fe20000004100 */
[----:B------:R-:W-:-:S02]  /*161a0*/  F2FP.F16.E4M3.UNPACK_B R28, R40 ;  /* 0x00000028ff1c723e */ /* 0x000fc400020006ff */
[----:B------:R-:W-:Y:S01]  /*161b0*/  LOP3.LUT R21, R14, 0xff0000, R21, 0xf8, !PT ;  /* 0x00ff00000e157812 */ /* 0x000fe200078ef815 */
[C---:B------:R-:W-:Y:S01]  /*161c0*/  FMUL.FTZ R37, R24.reuse, R31 ;  /* 0x0000001f18257220 */ /* 0x040fe20000410000 */
[----:B------:R-:W-:Y:S01]  /*161d0*/  LOP3.LUT R32, R15, 0xff000000, R42, 0xf8, !PT ;  /* 0xff0000000f207812 */ /* 0x000fe200078ef82a */
[----:B------:R-:W-:Y:S01]  /*161e0*/  HADD2.F32 R29, -RZ, R28.H0_H0 ;  /* 0x2000001cff1d7230 */ /* 0x000fe20000004100 */
[-C--:B------:R-:W-:Y:S02]  /*161f0*/  F2FP.F16.E4M3.UNPACK_B R14, R7.reuse ;  /* 0x00000007ff0e723e */ /* 0x080fe400020006ff */
[----:B------:R-:W-:Y:S02]  /*16200*/  F2FP.F16.E4M3.UNPACK_B R15, R7.H1 ;  /* 0x00000007ff0f723e */ /* 0x000fe400030006ff */
[-C--:B------:R-:W-:Y:S01]  /*16210*/  F2FP.F16.E4M3.UNPACK_B R7, R6.reuse ;  /* 0x00000006ff07723e */ /* 0x080fe200020006ff */
[----:B------:R-:W-:Y:S01]  /*16220*/  FMUL.FTZ R44, R24, R29 ;  /* 0x0000001d182c7220 */ /* 0x000fe20000410000 */
[----:B------:R-:W-:Y:S01]  /*16230*/  F2FP.F16.E4M3.UNPACK_B R13, R6.H1 ;  /* 0x00000006ff0d723e */ /* 0x000fe200030006ff */
[--C-:B------:R-:W-:Y:S01]  /*16240*/  HADD2.F32 R6, -RZ, R12.reuse.H0_H0 ;  /* 0x2000000cff067230 */ /* 0x100fe20000004100 */
[----:B------:R-:W-:Y:S01]  /*16250*/  LOP3.LUT R42, R21, 0xff000000, R43, 0xf8, !PT ;  /* 0xff000000152a7812 */ /* 0x000fe200078ef82b */
[----:B------:R-:W-:Y:S01]  /*16260*/  HADD2.F32 R12, -RZ, R12.H1_H1 ;  /* 0x3000000cff0c7230 */ /* 0x000fe20000004100 */
[----:B------:R-:W-:-:S02]  /*16270*/  F2FP.F16.E4M3.UNPACK_B R21, R9.H1 ;  /* 0x00000009ff15723e */ /* 0x000fc400030006ff */
[C---:B------:R-:W-:Y:S01]  /*16280*/  FFMA.FTZ R38, R6.reuse, R29, -R37 ;  /* 0x0000001d06267223 */ /* 0x040fe20000010825 */
[----:B------:R-:W-:Y:S01]  /*16290*/  F2FP.F16.E4M3.UNPACK_B R35, R35.H1 ;  /* 0x00000023ff23723e */ /* 0x000fe200030006ff */
[----:B------:R-:W-:Y:S01]  /*162a0*/  HADD2.F32 R37, -RZ, R30.H1_H1 ;  /* 0x3000001eff257230 */ /* 0x000fe20000004100 */
[----:B------:R-:W-:Y:S01]  /*162b0*/  F2FP.F16.E4M3.UNPACK_B R40, R40.H1 ;  /* 0x00000028ff28723e */ /* 0x000fe200030006ff */
[----:B------:R-:W-:Y:S01]  /*162c0*/  HADD2.F32 R29, -RZ, R28.H1_H1 ;  /* 0x3000001cff1d7230 */ /* 0x000fe20000004100 */
[----:B------:R-:W-:Y:S01]  /*162d0*/  F2FP.F16.E4M3.UNPACK_B R25, R11 ;  /* 0x0000000bff19723e */ /* 0x000fe200020006ff */
[----:B------:R-:W-:Y:S01]  /*162e0*/  FFMA.FTZ R44, R6, R31, R44 ;  /* 0x0000001f062c7223 */ /* 0x000fe2000001002c */
[----:B------:R-:W-:Y:S01]  /*162f0*/  F2FP.F16.E4M3.UNPACK_B R26, R11.H1 ;  /* 0x0000000bff1a723e */ /* 0x000fe200030006ff */
[----:B------:R-:W-:Y:S01]  /*16300*/  HADD2.F32 R39, -RZ, R35.H0_H0 ;  /* 0x20000023ff277230 */ /* 0x000fe20000004100 */
[-C--:B------:R-:W-:Y:S01]  /*16310*/  F2FP.F16.E4M3.UNPACK_B R11, R10.reuse ;  /* 0x0000000aff0b723e */ /* 0x080fe200020006ff */
[----:B------:R-:W-:Y:S01]  /*16320*/  HADD2.F32 R31, -RZ, R40.H0_H0 ;  /* 0x20000028ff1f7230 */ /* 0x000fe20000004100 */
[----:B------:R-:W-:Y:S01]  /*16330*/  F2FP.F16.E4M3.UNPACK_B R24, R10.H1 ;  /* 0x0000000aff18723e */ /* 0x000fe200030006ff */
[----:B------:R-:W-:Y:S01]  /*16340*/  HADD2.F32 R10, -RZ, R21.H0_H0 ;  /* 0x20000015ff0a7230 */ /* 0x000fe20000004100 */
[----:B------:R-:W-:Y:S01]  /*16350*/  F2FP.F16.E4M3.UNPACK_B R5, R5.H1 ;  /* 0x00000005ff05723e */ /* 0x000fe200030006ff */
[C---:B------:R-:W-:Y:S01]  /*16360*/  FMUL.FTZ R41, R20.reuse, R37 ;  /* 0x0000002514297220 */ /* 0x040fe20000410000 */
[----:B------:R-:W-:Y:S01]  /*16370*/  FMUL.FTZ R20, R20, R29 ;  /* 0x0000001d14147220 */ /* 0x000fe20000410000 */
[----:B------:R-:W-:Y:S01]  /*16380*/  F2FP.F16.E4M3.UNPACK_B R28, R36 ;  /* 0x00000024ff1c723e */ /* 0x000fe200020006ff */
[----:B------:R-:W-:Y:S01]  /*16390*/  FMUL.FTZ R43, R10, R39 ;  /* 0x000000270a2b7220 */ /* 0x000fe20000410000 */
[----:B------:R-:W-:-:S02]  /*163a0*/  HADD2.F32 R6, -RZ, R5.H0_H0 ;  /* 0x20000005ff067230 */ /* 0x000fc40000004100 */
[----:B------:R-:W-:Y:S01]  /*163b0*/  FMUL.FTZ R10, R10, R31 ;  /* 0x0000001f0a0a7220 */ /* 0x000fe20000410000 */
[C---:B------:R-:W-:Y:S01]  /*163c0*/  FFMA.FTZ R41, R12.reuse, R29, -R41 ;  /* 0x0000001d0c297223 */ /* 0x040fe20000010829 */
[----:B------:R-:W-:Y:S01]  /*163d0*/  FFMA.FTZ R37, R12, R37, R20 ;  /* 0x000000250c257223 */ /* 0x000fe20000010014 */
[----:B------:R-:W-:Y:S01]  /*163e0*/  F2FP.F16.E4M3.UNPACK_B R12, R42 ;  /* 0x0000002aff0c723e */ /* 0x000fe200020006ff */
[C---:B------:R-:W-:Y:S01]  /*163f0*/  FFMA.FTZ R43, R6.reuse, R31, -R43 ;  /* 0x0000001f062b7223 */ /* 0x040fe2000001082b */
[----:B------:R-:W-:Y:S01]  /*16400*/  FFMA.FTZ R39, R6, R39, R10 ;  /* 0x0000002706277223 */ /* 0x000fe2000001000a */
[----:B------:R-:W-:Y:S01]  /*16410*/  HADD2.F32 R20, -RZ, R35.H1_H1 ;  /* 0x30000023ff147230 */ /* 0x000fe20000004100 */
[----:B------:R-:W-:Y:S01]  /*16420*/  F2FP.F16.E4M3.UNPACK_B R36, R36.H1 ;  /* 0x00000024ff24723e */ /* 0x000fe200030006ff */
[----:B------:R-:W-:Y:S01]  /*16430*/  HADD2.F32 R21, -RZ, R21.H1_H1 ;  /* 0x30000015ff157230 */ /* 0x000fe20000004100 */
[----:B------:R-:W-:Y:S01]  /*16440*/  F2FP.F16.E4M3.UNPACK_B R42, R42.H1 ;  /* 0x0000002aff2a723e */ /* 0x000fe200030006ff */
[----:B------:R-:W-:Y:S01]  /*16450*/  HADD2.F32 R31, -RZ, R28.H0_H0 ;  /* 0x2000001cff1f7230 */ /* 0x000fe20000004100 */
[----:B------:R-:W-:Y:S01]  /*16460*/  F2FP.F16.E4M3.UNPACK_B R9, R8 ;  /* 0x00000008ff09723e */ /* 0x000fe200020006ff */
[----:B------:R-:W-:-:S02]  /*16470*/  HADD2.F32 R10, -RZ, R25.H0_H0 ;  /* 0x20000019ff0a7230 */ /* 0x000fc40000004100 */
[C---:B------:R-:W-:Y:S01]  /*16480*/  FMUL.FTZ R30, R21.reuse, R20 ;  /* 0x00000014151e7220 */ /* 0x040fe20000410000 */
[----:B------:R-:W-:Y:S01]  /*16490*/  HADD2.F32 R40, -RZ, R40.H1_H1 ;  /* 0x30000028ff287230 */ /* 0x000fe20000004100 */
[----:B------:R-:W-:Y:S01]  /*164a0*/  F2FP.F16.E4M3.UNPACK_B R8, R8.H1 ;  /* 0x00000008ff08723e */ /* 0x000fe200030006ff */
[----:B------:R-:W-:Y:S02]  /*164b0*/  HADD2.F32 R29, -RZ, R12.H0_H0 ;  /* 0x2000000cff1d7230 */ /* 0x000fe40000004100 */
[C---:B------:R-:W-:Y:S01]  /*164c0*/  FMUL.FTZ R35, R10.reuse, R31 ;  /* 0x0000001f0a237220 */ /* 0x040fe20000410000 */
[----:B------:R-:W-:Y:S02]  /*164d0*/  HADD2.F32 R5, -RZ, R5.H1_H1 ;  /* 0x30000005ff057230 */ /* 0x000fe40000004100 */
[----:B------:R-:W-:Y:S01]  /*164e0*/  FMUL.FTZ R21, R21, R40 ;  /* 0x0000002815157220 */ /* 0x000fe20000410000 */
[----:B------:R-:W-:Y:S02]  /*164f0*/  HADD2.F32 R6, -RZ, R14.H0_H0 ;  /* 0x2000000eff067230 */ /* 0x000fe40000004100 */
[----:B------:R-:W-:Y:S01]  /*16500*/  FMUL.FTZ R10, R10, R29 ;  /* 0x0000001d0a0a7220 */ /* 0x000fe20000410000 */
[----:B------:R-:W-:-:S02]  /*16510*/  HADD2.F32 R28, -RZ, R28.H1_H1 ;  /* 0x3000001cff1c7230 */ /* 0x000fc40000004100 */
[C---:B------:R-:W-:Y:S01]  /*16520*/  FFMA.FTZ R30, R5.reuse, R40, -R30 ;  /* 0x00000028051e7223 */ /* 0x040fe2000001081e */
[----:B------:R-:W-:Y:S01]  /*16530*/  FFMA.FTZ R40, R5, R20, R21 ;  /* 0x0000001405287223 */ /* 0x000fe20000010015 */
[C---:B------:R-:W-:Y:S01]  /*16540*/  FFMA.FTZ R35, R6.reuse, R29, -R35 ;  /* 0x0000001d06237223 */ /* 0x040fe20000010823 */
[----:B------:R-:W-:Y:S01]  /*16550*/  FFMA.FTZ R45, R6, R31, R10 ;  /* 0x0000001f062d7223 */ /* 0x000fe2000001000a */
[----:B------:R-:W-:Y:S01]  /*16560*/  HADD2.F32 R20, -RZ, R36.H0_H0 ;  /* 0x20000024ff147230 */ /* 0x000fe20000004100 */
[-C--:B------:R-:W-:Y:S01]  /*16570*/  F2FP.F16.E4M3.UNPACK_B R3, R4.reuse ;  /* 0x00000004ff03723e */ /* 0x080fe200020006ff */
[----:B------:R-:W-:Y:S01]  /*16580*/  HADD2.F32 R6, -RZ, R26.H0_H0 ;  /* 0x2000001aff067230 */ /* 0x000fe20000004100 */
[----:B------:R-:W-:Y:S01]  /*16590*/  F2FP.F16.E4M3.UNPACK_B R4, R4.H1 ;  /* 0x00000004ff04723e */ /* 0x000fe200030006ff */
[----:B------:R-:W-:Y:S02]  /*165a0*/  HADD2.F32 R25, -RZ, R25.H1_H1 ;  /* 0x30000019ff197230 */ /* 0x000fe40000004100 */
[----:B------:R-:W-:-:S02]  /*165b0*/  HADD2.F32 R12, -RZ, R12.H1_H1 ;  /* 0x3000000cff0c7230 */ /* 0x000fc40000004100 */
[C---:B------:R-:W-:Y:S01]  /*165c0*/  FMUL.FTZ R52, R6.reuse, R20 ;  /* 0x0000001406347220 */ /* 0x040fe20000410000 */
[----:B------:R-:W-:Y:S02]  /*165d0*/  HADD2.F32 R10, -RZ, R42.H0_H0 ;  /* 0x2000002aff0a7230 */ /* 0x000fe40000004100 */
[C---:B------:R-:W-:Y:S01]  /*165e0*/  FMUL.FTZ R21, R25.reuse, R28 ;  /* 0x0000001c19157220 */ /* 0x040fe20000410000 */
[----:B------:R-:W-:Y:S02]  /*165f0*/  HADD2.F32 R5, -RZ, R15.H0_H0 ;  /* 0x2000000fff057230 */ /* 0x000fe40000004100 */
[----:B------:R-:W-:Y:S01]  /*16600*/  FMUL.FTZ R25, R25, R12 ;  /* 0x0000000c19197220 */ /* 0x000fe20000410000 */
[----:B------:R-:W-:Y:S02]  /*16610*/  HADD2.F32 R14, -RZ, R14.H1_H1 ;  /* 0x3000000eff0e7230 */ /* 0x000fe40000004100 */
[----:B------:R-:W-:Y:S01]  /*16620*/  FMUL.FTZ R29, R6, R10 ;  /* 0x0000000a061d7220 */ /* 0x000fe20000410000 */
[----:B------:R-:W-:-:S02]  /*16630*/  HADD2.F32 R36, -RZ, R36.H1_H1 ;  /* 0x30000024ff247230 */ /* 0x000fc40000004100 */
[C---:B------:R-:W-:Y:S01]  /*16640*/  FFMA.FTZ R52, R5.reuse, R10, -R52 ;  /* 0x0000000a05347223 */ /* 0x040fe20000010834 */
[----:B------:R-:W-:Y:S01]  /*16650*/  F2FP.F16.E4M3.UNPACK_B R10, R27.H1 ;  /* 0x0000001bff0a723e */ /* 0x000fe200030006ff */
[C---:B------:R-:W-:Y:S01]  /*16660*/  FFMA.FTZ R46, R14.reuse, R12, -R21 ;  /* 0x0000000c0e2e7223 */ /* 0x040fe20000010815 */
[----:B------:R-:W-:Y:S01]  /*16670*/  FFMA.FTZ R48, R14, R28, R25 ;  /* 0x0000001c0e307223 */ /* 0x000fe20000010019 */
[----:B------:R-:W-:Y:S01]  /*16680*/  HADD2.F32 R26, -RZ, R26.H1_H1 ;  /* 0x3000001aff1a7230 */ /* 0x000fe20000004100 */
[----:B------:R-:W-:Y:S01]  /*16690*/  F2FP.F16.E4M3.UNPACK_B R14, R33.H1 ;  /* 0x00000021ff0e723e */ /* 0x000fe200030006ff */
[----:B------:R-:W-:Y:S02]  /*166a0*/  HADD2.F32 R42, -RZ, R42.H1_H1 ;  /* 0x3000002aff2a7230 */ /* 0x000fe40000004100 */
[----:B------:R-:W-:Y:S01]  /*166b0*/  FFMA.FTZ R47, R5, R20, R29 ;  /* 0x00000014052f7223 */ /* 0x000fe2000001001d */
[----:B------:R-:W-:Y:S02]  /*166c0*/  HADD2.F32 R6, -RZ, R8.H0_H0 ;  /* 0x20000008ff067230 */ /* 0x000fe40000004100 */
[----:B------:R-:W-:Y:S01]  /*166d0*/  FMUL.FTZ R28, R26, R36 ;  /* 0x000000241a1c7220 */ /* 0x000fe20000410000 */
[----:B------:R-:W-:-:S02]  /*166e0*/  HADD2.F32 R12, -RZ, R10.H0_H0 ;  /* 0x2000000aff0c7230 */ /* 0x000fc40000004100 */
[----:B------:R-:W-:Y:S01]  /*166f0*/  FMUL.FTZ R25, R26, R42 ;  /* 0x0000002a1a197220 */ /* 0x000fe20000410000 */
[----:B------:R-:W-:Y:S01]  /*16700*/  HADD2.F32 R15, -RZ, R15.H1_H1 ;  /* 0x3000000fff0f7230 */ /* 0x000fe20000004100 */
[----:B------:R-:W-:Y:S01]  /*16710*/  F2FP.F16.E4M3.UNPACK_B R33, R33 ;  /* 0x00000021ff21723e */ /* 0x000fe200020006ff */
[----:B------:R-:W-:Y:S02]  /*16720*/  HADD2.F32 R20, -RZ, R14.H0_H0 ;  /* 0x2000000eff147230 */ /* 0x000fe40000004100 */
[----:B------:R-:W-:Y:S01]  /*16730*/  FMUL.FTZ R21, R6, R12 ;  /* 0x0000000c06157220 */ /* 0x000fe20000410000 */
[----:B------:R-:W-:Y:S02]  /*16740*/  HADD2.F32 R5, -RZ, R4.H0_H0 ;  /* 0x20000004ff057230 */ /* 0x000fe40000004100 */
[C---:B------:R-:W-:Y:S01]  /*16750*/  FFMA.FTZ R49, R15.reuse, R42, -R28 ;  /* 0x0000002a0f317223 */ /* 0x040fe2000001081c */
[----:B------:R-:W-:Y:S01]  /*16760*/  FFMA.FTZ R42, R15, R36, R25 ;  /* 0x000000240f2a7223 */ /* 0x000fe20000010019 */
[----:B------:R-:W-:-:S02]  /*16770*/  HADD2.F32 R8, -RZ, R8.H1_H1 ;  /* 0x30000008ff087230 */ /* 0x000fc40000004100 */
[-C--:B------:R-:W-:Y:S01]  /*16780*/  FMUL.FTZ R26, R6, R20.reuse ;  /* 0x00000014061a7220 */ /* 0x080fe20000410000 */
[C---:B------:R-:W-:Y:S01]  /*16790*/  FFMA.FTZ R25, R5.reuse, R20, R21 ;  /* 0x0000001405197223 */ /* 0x040fe20000010015 */
[----:B------:R-:W-:Y:S01]  /*167a0*/  HADD2.F32 R21, -RZ, R14.H1_H1 ;  /* 0x3000000eff157230 */ /* 0x000fe20000004100 */
[----:B------:R-:W-:Y:S01]  /*167b0*/  F2FP.F16.E4M3.UNPACK_B R27, R27 ;  /* 0x0000001bff1b723e */ /* 0x000fe200020006ff */
[----:B------:R-:W-:Y:S02]  /*167c0*/  HADD2.F32 R15, -RZ, R10.H1_H1 ;  /* 0x3000000aff0f7230 */ /* 0x000fe40000004100 */
[----:B------:R-:W-:Y:S01]  /*167d0*/  FFMA.FTZ R26, R5, R12, -R26 ;  /* 0x0000000c051a7223 */ /* 0x000fe2000001081a */
[----:B------:R-:W-:Y:S02]  /*167e0*/  HADD2.F32 R4, -RZ, R4.H1_H1 ;  /* 0x30000004ff047230 */ /* 0x000fe40000004100 */
[----:B------:R-:W-:Y:S01]  /*167f0*/  FMUL.FTZ R29, R8, R21 ;  /* 0x00000015081d7220 */ /* 0x000fe20000410000 */
[----:B------:R-:W-:-:S02]  /*16800*/  HADD2.F32 R5, -RZ, R9.H0_H0 ;  /* 0x20000009ff057230 */ /* 0x000fc40000004100 */
[-C--:B------:R-:W-:Y:S01]  /*16810*/  FMUL.FTZ R6, R8, R15.reuse ;  /* 0x0000000f08067220 */ /* 0x080fe20000410000 */
[--C-:B------:R-:W-:Y:S02]  /*16820*/  HADD2.F32 R8, -RZ, R33.reuse.H0_H0 ;  /* 0x20000021ff087230 */ /* 0x100fe40000004100 */
[C---:B------:R-:W-:Y:S01]  /*16830*/  FFMA.FTZ R29, R4.reuse, R15, -R29 ;  /* 0x0000000f041d7223 */ /* 0x040fe2000001081d */
[----:B------:R-:W-:Y:S02]  /*16840*/  HADD2.F32 R10, -RZ, R33.H1_H1 ;  /* 0x30000021ff0a7230 */ /* 0x000fe40000004100 */
[----:B------:R-:W-:Y:S01]  /*16850*/  FFMA.FTZ R28, R4, R21, R6 ;  /* 0x00000015041c7223 */ /* 0x000fe20000010006 */
[----:B------:R-:W-:Y:S02]  /*16860*/  HADD2.F32 R6, -RZ, R27.H0_H0 ;  /* 0x2000001bff067230 */ /* 0x000fe40000004100 */
[----:B------:R-:W-:Y:S01]  /*16870*/  FMUL.FTZ R15, R5, R8 ;  /* 0x00000008050f7220 */ /* 0x000fe20000410000 */
[----:B------:R-:W-:Y:S01]  /*16880*/  HADD2.F32 R4, -RZ, R3.H0_H0 ;  /* 0x20000003ff047230 */ /* 0x000fe20000004100 */
[----:B------:R-:W-:Y:S01]  /*16890*/  F2FP.F16.E4M3.UNPACK_B R12, R34.H1 ;  /* 0x00000022ff0c723e */ /* 0x000fe200030006ff */
[----:B------:R-:W-:-:S02]  /*168a0*/  HADD2.F32 R9, -RZ, R9.H1_H1 ;  /* 0x30000009ff097230 */ /* 0x000fc40000004100 */
[-C--:B------:R-:W-:Y:S01]  /*168b0*/  FMUL.FTZ R5, R5, R6.reuse ;  /* 0x0000000605057220 */ /* 0x080fe20000410000 */
[----:B------:R-:W-:Y:S02]  /*168c0*/  HADD2.F32 R3, -RZ, R3.H1_H1 ;  /* 0x30000003ff037230 */ /* 0x000fe40000004100 */
[C---:B------:R-:W-:Y:S01]  /*168d0*/  FFMA.FTZ R15, R4.reuse, R6, -R15 ;  /* 0x00000006040f7223 */ /* 0x040fe2000001080f */
[----:B------:R-:W-:Y:S02]  /*168e0*/  HADD2.F32 R6, -RZ, R27.H1_H1 ;  /* 0x3000001bff067230 */ /* 0x000fe40000004100 */
[C---:B------:R-:W-:Y:S01]  /*168f0*/  FMUL.FTZ R20, R9.reuse, R10 ;  /* 0x0000000a09147220 */ /* 0x040fe20000410000 */
[----:B------:R-:W-:Y:S01]  /*16900*/  FFMA.FTZ R14, R4, R8, R5 ;  /* 0x00000008040e7223 */ /* 0x000fe20000010005 */
[----:B------:R-:W-:Y:S01]  /*16910*/  F2FP.F16.E4M3.UNPACK_B R5, R32.H1 ;  /* 0x00000020ff05723e */ /* 0x000fe200030006ff */
[----:B------:R-:W-:Y:S02]  /*16920*/  HADD2.F32 R8, -RZ, R12.H0_H0 ;  /* 0x2000000cff087230 */ /* 0x000fe40000004100 */
[----:B------:R-:W-:Y:S01]  /*16930*/  FMUL.FTZ R9, R9, R6 ;  /* 0x0000000609097220 */ /* 0x000fe20000410000 */
        /* <DEDUP_REMOVED lines=10> */
[----:B------:R-:W-:Y:S01]  /*169e0*/  HADD2.F32 R5, -RZ, R5.H1_H1 ;  /* 0x30000005ff057230 */ /* 0x000fe20000004100 */
[----:B------:R-:W-:Y:S01]  /*169f0*/  F2FP.F16.E4M3.UNPACK_B R32, R32 ;  /* 0x00000020ff20723e */ /* 0x000fe200020006ff */
[----:B------:R-:W-:Y:S02]  /*16a00*/  HADD2.F32 R13, -RZ, R13.H1_H1 ;  /* 0x3000000dff0d7230 */ /* 0x000fe40000004100 */
[C---:B------:R-:W-:Y:S01]  /*16a10*/  FMUL.FTZ R6, R24.reuse, R12 ;  /* 0x0000000c18067220 */ /* 0x040fe20000410000 */
[----:B------:R-:W-:Y:S01]  /*16a20*/  F2FP.F16.E4M3.UNPACK_B R34, R34 ;  /* 0x00000022ff22723e */ /* 0x000fe200020006ff */
[-C--:B------:R-:W-:Y:S01]  /*16a30*/  FMUL.FTZ R9, R24, R5.reuse ;  /* 0x0000000518097220 */ /* 0x080fe20000410000 */
[----:B------:R-:W-:Y:S01]  /*16a40*/  FFMA.FTZ R24, R3, R8, R4 ;  /* 0x0000000803187223 */ /* 0x000fe20000010004 */
[----:B------:R-:W-:Y:S01]  /*16a50*/  FFMA.FTZ R36, R13, R5, -R6 ;  /* 0x000000050d247223 */ /* 0x000fe20000010806 */
[----:B------:R-:W-:-:S02]  /*16a60*/  HADD2.F32 R5, -RZ, R32.H0_H0 ;  /* 0x20000020ff057230 */ /* 0x000fc40000004100 */
[----:B------:R-:W-:Y:S01]  /*16a70*/  FFMA.FTZ R31, R13, R12, R9 ;  /* 0x0000000c0d1f7223 */ /* 0x000fe20000010009 */
[--C-:B------:R-:W-:Y:S02]  /*16a80*/  HADD2.F32 R6, -RZ, R34.reuse.H0_H0 ;  /* 0x20000022ff067230 */ /* 0x100fe40000004100 */
[--C-:B------:R-:W-:Y:S02]  /*16a90*/  HADD2.F32 R4, -RZ, R11.reuse.H0_H0 ;  /* 0x2000000bff047230 */ /* 0x100fe40000004100 */
[----:B------:R-:W-:Y:S01]  /*16aa0*/  HADD2.F32 R34, -RZ, R34.H1_H1 ;  /* 0x30000022ff227230 */ /* 0x000fe20000004100 */
[----:B------:R-:W-:Y:S01]  /*16ab0*/  F2FP.SATFINITE.E4M3.F32.PACK_AB_MERGE_C R24, R31, R24, RZ ;  /* 0x000000181f18723e */ /* 0x000fe200048070ff */
[----:B------:R-:W-:Y:S02]  /*16ac0*/  HADD2.F32 R11, -RZ, R11.H1_H1 ;  /* 0x3000000bff0b7230 */ /* 0x000fe40000004100 */
[----:B------:R-:W-:Y:S01]  /*16ad0*/  FMUL.FTZ R8, R4, R6 ;  /* 0x0000000604087220 */ /* 0x000fe20000410000 */
[----:B------:R-:W-:-:S02]  /*16ae0*/  HADD2.F32 R32, -RZ, R32.H1_H1 ;  /* 0x30000020ff207230 */ /* 0x000fc40000004100 */
[-C--:B------:R-:W-:Y:S01]  /*16af0*/  FMUL.FTZ R9, R4, R5.reuse ;  /* 0x0000000504097220 */ /* 0x080fe20000410000 */
[--C-:B------:R-:W-:Y:S02]  /*16b00*/  HADD2.F32 R3, -RZ, R7.reuse.H0_H0 ;  /* 0x20000007ff037230 */ /* 0x100fe40000004100 */
[C---:B------:R-:W-:Y:S01]  /*16b10*/  FMUL.FTZ R4, R11.reuse, R34 ;  /* 0x000000220b047220 */ /* 0x040fe20000410000 */
[----:B------:R-:W-:Y:S02]  /*16b20*/  HADD2.F32 R7, -RZ, R7.H1_H1 ;  /* 0x30000007ff077230 */ /* 0x000fe40000004100 */
[----:B------:R-:W-:Y:S01]  /*16b30*/  FMUL.FTZ R11, R11, R32 ;  /* 0x000000200b0b7220 */ /* 0x000fe20000410000 */
        /* <DEDUP_REMOVED lines=9> */
[----:B------:R-:W-:Y:S02]  /*16bd0*/  F2FP.SATFINITE.E4M3.F32.PACK_AB_MERGE_C R11, R42, R47, RZ ;  /* 0x0000002f2a0b723e */ /* 0x000fe400048070ff */
[----:B------:R-:W-:-:S02]  /*16be0*/  F2FP.SATFINITE.E4M3.F32.PACK_AB_MERGE_C R8, R28, R25, RZ ;  /* 0x000000191c08723e */ /* 0x000fc400048070ff */
[----:B------:R-:W-:Y:S02]  /*16bf0*/  F2FP.SATFINITE.E4M3.F32.PACK_AB_MERGE_C R5, R41, R38, R5 ;  /* 0x000000262905723e */ /* 0x000fe40004807005 */
[----:B------:R-:W-:Y:S02]  /*16c00*/  F2FP.SATFINITE.E4M3.F32.PACK_AB_MERGE_C R7, R46, R35, R7 ;  /* 0x000000232e07723e */ /* 0x000fe40004807007 */
[----:B------:R-:W-:Y:S02]  /*16c10*/  F2FP.SATFINITE.E4M3.F32.PACK_AB_MERGE_C R4, R20, R15, R4 ;  /* 0x0000000f1404723e */ /* 0x000fe40004807004 */
[----:B------:R-:W-:Y:S02]  /*16c20*/  F2FP.SATFINITE.E4M3.F32.PACK_AB_MERGE_C R6, R13, R10, R6 ;  /* 0x0000000a0d06723e */ /* 0x000fe40004807006 */
[----:B------:R-:W-:Y:S02]  /*16c30*/  F2FP.SATFINITE.E4M3.F32.PACK_AB_MERGE_C R9, R37, R44, R9 ;  /* 0x0000002c2509723e */ /* 0x000fe40004807009 */
[----:B------:R-:W-:Y:S01]  /*16c40*/  F2FP.SATFINITE.E4M3.F32.PACK_AB_MERGE_C R11, R48, R45, R11 ;  /* 0x0000002d300b723e */ /* 0x000fe2000480700b */
[----:B------:R4:W-:Y:S01]  /*16c50*/  STS.128 [R216+0x14400], R4 ;  /* 0x01440004d8007388 */ /* 0x0009e20000000c00 */
[----:B------:R-:W-:-:S02]  /*16c60*/  F2FP.SATFINITE.E4M3.F32.PACK_AB_MERGE_C R8, R21, R14, R8 ;  /* 0x0000000e1508723e */ /* 0x000fc40004807008 */
[----:B------:R-:W-:-:S05]  /*16c70*/  F2FP.SATFINITE.E4M3.F32.PACK_AB_MERGE_C R10, R34, R3, R24 ;  /* 0x00000003220a723e */ /* 0x000fca0004807018 */
[----:B------:R4:W-:Y:S02]  /*16c80*/  STS.128 [R0+0x14400], R8 ;  /* 0x0144000800007388 */ /* 0x0009e40000000c00 */
.L_x_543:
[----:B------:R-:W-:Y:S05]  /*16c90*/  BSYNC B0 ;  /* 0x0000000000007941 */ /* 0x000fea0003800000 */
.L_x_533:
[----:B------:R-:W-:Y:S01]  /*16ca0*/  @!PT LDS RZ, [RZ] ;  /* 0x00000000fffff984 */ /* 0x000fe20000000800 */
[----:B------:R-:W-:Y:S01]  /*16cb0*/  @!PT LDS RZ, [RZ] ;  /* 0x00000000fffff984 */ /* 0x000fe20000000800 */
[----:B------:R-:W-:Y:S01]  /*16cc0*/  @!PT LDS RZ, [RZ] ;  /* 0x00000000fffff984 */ /* 0x000fe20000000800 */
[----:B------:R-:W-:Y:S01]  /*16cd0*/  @!PT LDS RZ, [RZ] ;  /* 0x00000000fffff984 */ /* 0x000fe20000000800 */
[----:B------:R0:W-:Y:S06]  /*16ce0*/  MEMBAR.ALL.CTA ;  /* 0x0000000000007992 */ /* 0x0001ec0000008000 */
[----:B0-----:R-:W0:Y:S01]  /*16cf0*/  FENCE.VIEW.ASYNC.S ;  /* 0x00000000000073c6 */ /* 0x001e220000000000 */
[----:B------:R-:W-:Y:S05]  /*16d00*/  WARPSYNC.ALL ;  /* 0x0000000000007948 */ /* 0x000fea0003800000 */
[----:B0-----:R-:W-:Y:S06]  /*16d10*/  BAR.SYNC.DEFER_BLOCKING 0xd, 0x100 ;  /* 0x0344000000007b1d */ /* 0x001fec0000010000 */
.L_x_531:
[----:B--234-:R-:W-:-:S05]  /*16d20*/  IMAD.U32 R0, RZ, RZ, UR53 ;  /* 0x00000035ff007e24 */ /* 0x01cfca000f8e00ff */
[----:B------:R-:W-:-:S13]  /*16d30*/  ISETP.NE.AND P0, PT, R0, 0x3, PT ;  /* 0x000000030000780c */ /* 0x000fda0003f05270 */
[----:B------:R-:W-:Y:S05]  /*16d40*/  @!P0 BRA `(.L_x_566) ;  /* 0x0000000000048947 */ /* 0x000fea0003800000 */
[----:B------:R-:W-:Y:S01]  /*16d50*/  BPT.TRAP 0x1 ;  /* 0x000000040000795c */ /* 0x000fe20000300000 */
.L_x_566:
[----:B-1----:R-:W-:Y:S01]  /*16d60*/  IMAD R3, R148, 0x8, R18 ;  /* 0x0000000894037824 */ /* 0x002fe200078e0212 */
[----:B------:R-:W-:-:S04]  /*16d70*/  SHF.L.U32 R0, R175, 0x1f, RZ ;  /* 0x0000001faf007819 */ /* 0x000fc800000006ff */
[----:B------:R1:W2:Y:S01]  /*16d80*/  SYNCS.PHASECHK.TRANS64.TRYWAIT P2, [R3+URZ+0x29830], R0 ;  /* 0x02983000030075a7 */ /* 0x0002a2000804017f */
[----:B------:R-:W-:Y:S05]  /*16d90*/  @!P0 BRA `(.L_x_567) ;  /* 0x0000000000048947 */ /* 0x000fea0003800000 */
[----:B------:R-:W-:Y:S01]  /*16da0*/  BPT.TRAP 0x1 ;  /* 0x000000040000795c */ /* 0x000fe20000300000 */
.L_x_567:
[----:B-----5:R-:W3:Y:S01]  /*16db0*/  S2R R4, SR_TID.X ;  /* 0x0000000000047919 */ /* 0x020ee20000002100 */
[----:B------:R-:W-:Y:S01]  /*16dc0*/  IMAD.MOV.U32 R87, RZ, RZ, RZ ;  /* 0x000000ffff577224 */ /* 0x000fe200078e00ff */
[----:B---3--:R-:W-:-:S04]  /*16dd0*/  LOP3.LUT R4, R4, 0x7f, RZ, 0xc0, !PT ;  /* 0x0000007f04047812 */ /* 0x008fc800078ec0ff */
[----:B------:R-:W-:Y:S01]  /*16de0*/  ISETP.NE.AND P1, PT, R4, RZ, PT ;  /* 0x000000ff0400720c */ /* 0x000fe20003f25270 */
[----:B--2---:R-:W-:-:S12]  /*16df0*/  @P2 BRA `(.L_x_568) ;  /* 0x0000000000082947 */ /* 0x004fd80003800000 */
[----:B------:R-:W2:Y:S02]  /*16e00*/  SYNCS.PHASECHK.TRANS64.TRYWAIT P2, [R3+URZ+0x29830], R0 ;  /* 0x02983000030075a7 */ /* 0x000ea4000804017f */
[----:B--2---:R-:W-:Y:S05]  /*16e10*/  @!P2 BRA `(.L_x_569) ;  /* 0x0000011400d4a947 */ /* 0x004fea0003800000 */
.L_x_568:
[----:B------:R-:W-:Y:S05]  /*16e20*/  WARPSYNC.ALL ;  /* 0x0000000000007948 */ /* 0x000fea0003800000 */
[----:B-12---:R-:W-:Y:S01]  /*16e30*/  IADD3 R0, R18, 0x1a400, RZ ;  /* 0x0001a40012007810 */ /* 0x006fe20007ffe0ff */
[----:B------:R-:W-:Y:S01]  /*16e40*/  IMAD.MOV.U32 R5, RZ, RZ, -0x7fffffe0 ;  /* 0x80000020ff057424 */ /* 0x000fe200078e00ff */
[----:B------:R-:W-:Y:S01]  /*16e50*/  R2UR UR44, R50 ;  /* 0x00000000322c72ca */ /* 0x000fe200000e0000 */
[----:B------:R-:W-:Y:S01]  /*16e60*/  WARPGROUP.ARRIVE ;  /* 0x00000000000079c5 */ /* 0x000fe20000000000 */
[----:B------:R-:W-:Y:S01]  /*16e70*/  SHF.R.U32.HI R0, RZ, 0x4, R0 ;  /* 0x00000004ff007819 */ /* 0x000fe20000011600 */
[----:B------:R-:W-:Y:S01]  /*16e80*/  UMOV UR25, 0x80000020 ;  /* 0x8000002000197882 */ /* 0x000fe20000000000 */
[----:B------:R-:W-:Y:S01]  /*16e90*/  R2UR UR27, R5 ;  /* 0x00000000051b72ca */ /* 0x000fe200000e0000 */
[----:B------:R-:W-:Y:S01]  /*16ea0*/  IMAD.MOV.U32 R9, RZ, RZ, -0x7fffffe0 ;  /* 0x80000020ff097424 */ /* 0x000fe200078e00ff */
[----:B------:R-:W-:Y:S01]  /*16eb0*/  LOP3.LUT R0, R0, 0x3fff, RZ, 0xc0, !PT ;  /* 0x00003fff00007812 */ /* 0x000fe200078ec0ff */
[----:B------:R-:W-:Y:S01]  /*16ec0*/  UMOV UR9, UR25 ;  /* 0x0000001900097c82 */ /* 0x000fe20008000000 */
[----:B------:R-:W-:Y:S01]  /*16ed0*/  MOV R7, 0x80000020 ;  /* 0x8000002000077802 */ /* 0x000fe20000000f00 */
[----:B------:R-:W-:Y:S01]  /*16ee0*/  UMOV UR13, UR25 ;  /* 0x00000019000d7c82 */ /* 0x000fe20008000000 */
[----:B------:R-:W-:Y:S01]  /*16ef0*/  LOP3.LUT R0, R0, 0x10000, RZ, 0xfc, !PT ;  /* 0x0001000000007812 */ /* 0x000fe200078efcff */
[----:B------:R-:W-:Y:S01]  /*16f00*/  UMOV UR17, UR25 ;  /* 0x0000001900117c82 */ /* 0x000fe20008000000 */
[----:B------:R-:W-:Y:S01]  /*16f10*/  R2UR UR11, R9 ;  /* 0x00000000090b72ca */ /* 0x000fe200000e0000 */
[----:B------:R-:W-:Y:S01]  /*16f20*/  ULOP3.LUT UR44, UR44, 0x10000, URZ, 0xfc, !UPT ;  /* 0x000100002c2c7892 */ /* 0x000fe2000f8efc3f */
[----:B------:R-:W-:Y:S01]  /*16f30*/  MOV R9, 0x80000020 ;  /* 0x8000002000097802 */ /* 0x000fe20000000f00 */
[----:B------:R-:W-:Y:S01]  /*16f40*/  IMAD R4, R148, 0x780, R0 ;  /* 0x0000078094047824 */ /* 0x000fe200078e0200 */
[----:B------:R-:W-:Y:S01]  /*16f50*/  UMOV UR5, 0x80000020 ;  /* 0x8000002000057882 */ /* 0x000fe20000000000 */
[----:B------:R-:W-:Y:S01]  /*16f60*/  IMAD.MOV.U32 R11, RZ, RZ, -0x7fffffe0 ;  /* 0x80000020ff0b7424 */ /* 0x000fe200078e00ff */
[----:B------:R-:W-:Y:S01]  /*16f70*/  R2UR UR19, R9 ;  /* 0x00000000091372ca */ /* 0x000fe200000e0000 */
[C---:B------:R-:W-:Y:S01]  /*16f80*/  VIADD R6, R4.reuse, 0x80 ;  /* 0x0000008004067836 */ /* 0x040fe20000000000 */
[C---:B------:R-:W-:Y:S01]  /*16f90*/  R2UR UR26, R4.reuse ;  /* 0x00000000041a72ca */ /* 0x040fe200000e0000 */
[----:B------:R-:W-:Y:S01]  /*16fa0*/  UMOV UR24, UR44 ;  /* 0x0000002c00187c82 */ /* 0x000fe20008000000 */
[C---:B------:R-:W-:Y:S01]  /*16fb0*/  VIADD R8, R4.reuse, 0x100 ;  /* 0x0000010004087836 */ /* 0x040fe20000000000 */
[----:B------:R-:W-:Y:S01]  /*16fc0*/  UMOV UR8, UR24 ;  /* 0x0000001800087c82 */ /* 0x000fe20008000000 */
[----:B------:R-:W-:Y:S01]  /*16fd0*/  UMOV UR12, UR24 ;  /* 0x00000018000c7c82 */ /* 0x000fe20008000000 */
[----:B------:R-:W-:Y:S01]  /*16fe0*/  UMOV UR16, UR24 ;  /* 0x0000001800107c82 */ /* 0x000fe20008000000 */
[----:B------:R-:W-:Y:S01]  /*16ff0*/  VIADD R10, R4, 0x2 ;  /* 0x00000002040a7836 */ /* 0x000fe20000000000 */
[----:B------:R-:W-:Y:S01]  /*17000*/  R2UR UR10, R8 ;  /* 0x00000000080a72ca */ /* 0x000fe200000e0000 */
[----:B------:R-:W-:Y:S01]  /*17010*/  UIADD3 UR4, UR44, 0x2, URZ ;  /* 0x000000022c047890 */ /* 0x000fe2000fffe03f */
[----:B------:R-:W-:Y:S01]  /*17020*/  IADD3 R8, R4, 0x200, RZ ;  /* 0x0000020004087810 */ /* 0x000fe20007ffe0ff */
[----:B------:R-:W-:Y:S01]  /*17030*/  UMOV UR21, UR5 ;  /* 0x0000000500157c82 */ /* 0x000fe20008000000 */
[----:B------:R-:W-:Y:S01]  /*17040*/  R2UR UR6, R10 ;  /* 0x000000000a0672ca */ /* 0x000fe200000e0000 */
[----:B------:R-:W-:Y:S01]  /*17050*/  VIADD R10, R4, 0x280 ;  /* 0x00000280040a7836 */ /* 0x000fe20000000000 */
[----:B------:R-:W-:Y:S01]  /*17060*/  QGMMA.64x32x32.F32.E4M3.E4M3 R104, gdesc[UR24], RZ, !UPT, gsb0 ;  /* 0x00600000186879f3 */ /* 0x000fe2000c0008ff */
[----:B------:R-:W-:Y:S01]  /*17070*/  R2UR UR26, R6 ;  /* 0x00000000061a72ca */ /* 0x000fe200000e0000 */
[----:B------:R-:W-:Y:S01]  /*17080*/  VIADD R6, R4, 0x180 ;  /* 0x0000018004067836 */ /* 0x000fe20000000000 */
[----:B------:R-:W-:Y:S01]  /*17090*/  R2UR UR27, R7 ;  /* 0x00000000071b72ca */ /* 0x000fe200000e0000 */
[----:B------:R-:W-:Y:S01]  /*170a0*/  IMAD.MOV.U32 R7, RZ, RZ, -0x7fffffe0 ;  /* 0x80000020ff077424 */ /* 0x000fe200078e00ff */
[----:B------:R-:W-:Y:S01]  /*170b0*/  R2UR UR18, R8 ;  /* 0x00000000081272ca */ /* 0x000fe200000e0000 */
[----:B------:R-:W-:Y:S01]  /*170c0*/  UMOV UR20, UR4 ;  /* 0x0000000400147c82 */ /* 0x000fe20008000000 */
[----:B------:R-:W-:Y:S01]  /*170d0*/  R2UR UR14, R6 ;  /* 0x00000000060e72ca */ /* 0x000fe200000e0000 */
[C---:B------:R-:W-:Y:S01]  /*170e0*/  VIADD R6, R4.reuse, 0x82 ;  /* 0x0000008204067836 */ /* 0x040fe20000000000 */
[----:B------:R-:W-:Y:S01]  /*170f0*/  R2UR UR15, R7 ;  /* 0x00000000070f72ca */ /* 0x000fe200000e0000 */
[----:B------:R-:W-:Y:S01]  /*17100*/  IMAD.MOV.U32 R7, RZ, RZ, -0x7fffffe0 ;  /* 0x80000020ff077424 */ /* 0x000fe200078e00ff */
[----:B------:R-:W-:Y:S01]  /*17110*/  R2UR UR7, R11 ;  /* 0x000000000b0772ca */ /* 0x000fe200000e0000 */
[----:B------:R-:W-:Y:S01]  /*17120*/  IMAD.MOV.U32 R11, RZ, RZ, -0x7fffffe0 ;  /* 0x80000020ff0b7424 */ /* 0x000fe200078e00ff */
[C---:B------:R-:W-:Y:S01]  /*17130*/  IADD3 R8, R4.reuse, 0x102, RZ ;  /* 0x0000010204087810 */ /* 0x040fe20007ffe0ff */
[----:B------:R-:W-:Y:S01]  /*17140*/  VIADD R78, R4, 0x602 ;  /* 0x00000602044e7836 */ /* 0x000fe20000000000 */
[----:B------:R-:W-:Y:S01]  /*17150*/  MOV R9, 0x80000020 ;  /* 0x8000002000097802 */ /* 0x000fe20000000f00 */
[----:B------:R-:W-:Y:S01]  /*17160*/  IMAD.MOV.U32 R5, RZ, RZ, -0x7fffffe0 ;  /* 0x80000020ff057424 */ /* 0x000fe200078e00ff */
[----:B------:R-:W-:Y:S01]  /*17170*/  MOV R79, 0x80000020 ;  /* 0x80000020004f7802 */ /* 0x000fe20000000f00 */
[----:B------:R-:W-:Y:S01]  /*17180*/  ULDC UR56, c[0x0][0x988] ;  /* 0x0002620000387ab9 */ /* 0x000fe20000000800 */
[----:B------:R-:W-:-:S02]  /*17190*/  WARPGROUP.DEPBAR.LE gsb0, 0x0 ;  /* 0x00008000000079c5 */ /* 0x000fc40000010000 */
[----:B------:R-:W-:-:S06]  /*171a0*/  WARPGROUP.ARRIVE ;  /* 0x00000000000079c5 */ /* 0x000fcc0000000000 */
[----:B------:R-:W-:Y:S03]  /*171b0*/  QGMMA.64x32x32.F32.E4M3.E4M3 R88, gdesc[UR24], RZ, !UPT, gsb0 ;  /* 0x00600000185879f3 */ /* 0x000fe6000c0008ff */
[----:B------:R-:W-:Y:S02]  /*171c0*/  WARPGROUP.DEPBAR.LE gsb0, 0x0 ;  /* 0x00008000000079c5 */ /* 0x000fe40000010000 */
[----:B------:R-:W-:-:S06]  /*171d0*/  WARPGROUP.ARRIVE ;  /* 0x00000000000079c5 */ /* 0x000fcc0000000000 */
[----:B------:R-:W-:Y:S01]  /*171e0*/  QGMMA.64x32x32.F32.E4M3.E4M3 R56, gdesc[UR8], RZ, !UPT, gsb0 ;  /* 0x00600000083879f3 */ /* 0x000fe2000c0008ff */
[----:B------:R-:W-:Y:S01]  /*171f0*/  R2UR UR10, R10 ;  /* 0x000000000a0a72ca */ /* 0x000fe200000e0000 */
[----:B------:R-:W-:Y:S01]  /*17200*/  UIADD3 UR8, UR44, 0x200, URZ ;  /* 0x000002002c087890 */ /* 0x000fe2000fffe03f */
[----:B------:R-:W-:Y:S01]  /*17210*/  R2UR UR11, R11 ;  /* 0x000000000b0b72ca */ /* 0x000fe200000e0000 */
[----:B------:R-:W-:Y:S01]  /*17220*/  UMOV UR9, 0x80000020 ;  /* 0x8000002000097882 */ /* 0x000fe20000000000 */
[----:B------:R-:W-:Y:S01]  /*17230*/  IADD3 R10, R4, 0x282, RZ ;  /* 0x00000282040a7810 */ /* 0x000fe20007ffe0ff */
[----:B------:R-:W-:Y:S01]  /*17240*/  UMOV UR29, UR9 ;  /* 0x00000009001d7c82 */ /* 0x000fe20008000000 */
[----:B------:R-:W-:Y:S02]  /*17250*/  MOV R11, 0x80000020 ;  /* 0x80000020000b7802 */ /* 0x000fe40000000f00 */
[----:B------:R-:W-:Y:S01]  /*17260*/  UMOV UR28, UR8 ;  /* 0x00000008001c7c82 */ /* 0x000fe20008000000 */
[----:B------:R-:W-:-:S02]  /*17270*/  WARPGROUP.DEPBAR.LE gsb0, 0x0 ;  /* 0x00008000000079c5 */ /* 0x000fc40000010000 */
[----:B------:R-:W-:-:S06]  /*17280*/  WARPGROUP.ARRIVE ;  /* 0x00000000000079c5 */ /* 0x000fcc0000000000 */
[----:B------:R-:W-:Y:S01]  /*17290*/  QGMMA.64x32x32.F32.E4M3.E4M3 R40, gdesc[UR12], RZ, !UPT, gsb0 ;  /* 0x006000000c2879f3 */ /* 0x000fe2000c0008ff */
[----:B------:R-:W-:Y:S01]  /*172a0*/  R2UR UR14, R8 ;  /* 0x00000000080e72ca */ /* 0x000fe200000e0000 */
[----:B------:R-:W-:Y:S01]  /*172b0*/  UMOV UR12, UR4 ;  /* 0x00000004000c7c82 */ /* 0x000fe20008000000 */
[----:B------:R-:W-:Y:S01]  /*172c0*/  R2UR UR15, R9 ;  /* 0x00000000090f72ca */ /* 0x000fe200000e0000 */
[----:B------:R-:W-:Y:S01]  /*172d0*/  UMOV UR13, UR5 ;  /* 0x00000005000d7c82 */ /* 0x000fe20008000000 */
[----:B------:R-:W-:Y:S02]  /*172e0*/  VIADD R8, R4, 0x202 ;  /* 0x0000020204087836 */ /* 0x000fe40000000000 */
[----:B------:R-:W-:-:S03]  /*172f0*/  IMAD.MOV.U32 R9, RZ, RZ, -0x7fffffe0 ;  /* 0x80000020ff097424 */ /* 0x000fc600078e00ff */
[----:B------:R-:W-:Y:S01]  /*17300*/  R2UR UR22, R8 ;  /* 0x00000000081672ca */ /* 0x000fe200000e0000 */
[----:B------:R-:W-:Y:S01]  /*17310*/  VIADD R8, R4, 0x380 ;  /* 0x0000038004087836 */ /* 0x000fe20000000000 */
[----:B------:R-:W-:Y:S01]  /*17320*/  R2UR UR23, R9 ;  /* 0x00000000091772ca */ /* 0x000fe200000e0000 */
[----:B------:R-:W-:Y:S01]  /*17330*/  IMAD.MOV.U32 R9, RZ, RZ, -0x7fffffe0 ;  /* 0x80000020ff097424 */ /* 0x000fe200078e00ff */
[----:B------:R-:W-:Y:S02]  /*17340*/  WARPGROUP.DEPBAR.LE gsb0, 0x0 ;  /* 0x00008000000079c5 */ /* 0x000fe40000010000 */
[----:B------:R-:W-:-:S06]  /*17350*/  WARPGROUP.ARRIVE ;  /* 0x00000000000079c5 */ /* 0x000fcc0000000000 */
[----:B------:R-:W-:Y:S01]  /*17360*/  QGMMA.64x32x32.F32.E4M3.E4M3 R24, gdesc[UR16], RZ, !UPT, gsb0 ;  /* 0x00600000101879f3 */ /* 0x000fe2000c0008ff */
[----:B------:R-:W-:Y:S01]  /*17370*/  UMOV UR16, UR4 ;  /* 0x0000000400107c82 */ /* 0x000fe20008000000 */
[----:B------:R-:W-:Y:S01]  /*17380*/  UMOV UR17, UR5 ;  /* 0x0000000500117c82 */ /* 0x000fe20008000000 */
[----:B------:R-:W-:Y:S02]  /*17390*/  WARPGROUP.DEPBAR.LE gsb0, 0x0 ;  /* 0x00008000000079c5 */ /* 0x000fe40000010000 */
[----:B------:R-:W-:-:S06]  /*173a0*/  WARPGROUP.ARRIVE ;  /* 0x00000000000079c5 */ /* 0x000fcc0000000000 */
[----:B------:R-:W-:Y:S01]  /*173b0*/  QGMMA.64x32x32.F32.E4M3.E4M3 R104, gdesc[UR4], R104, gsb0 ;  /* 0x00600000046879f3 */ /* 0x000fe20008000868 */
[----:B------:R-:W-:Y:S01]  /*173c0*/  R2UR UR6, R6 ;  /* 0x00000000060672ca */ /* 0x000fe200000e0000 */
[----:B------:R-:W-:Y:S01]  /*173d0*/  VIADD R6, R4, 0x182 ;  /* 0x0000018204067836 */ /* 0x000fe20000000000 */
[----:B------:R-:W-:Y:S02]  /*173e0*/  R2UR UR7, R7 ;  /* 0x00000000070772ca */ /* 0x000fe400000e0000 */
[----:B------:R-:W-:Y:S02]  /*173f0*/  MOV R7, 0x80000020 ;  /* 0x8000002000077802 */ /* 0x000fe40000000f00 */
[----:B------:R-:W-:Y:S02]  /*17400*/  R2UR UR18, R6 ;  /* 0x00000000061272ca */ /* 0x000fe400000e0000 */
[----:B------:R-:W-:Y:S01]  /*17410*/  R2UR UR19, R7 ;  /* 0x00000000071372ca */ /* 0x000fe200000e0000 */
[----:B------:R-:W-:Y:S01]  /*17420*/  IMAD.MOV.U32 R7, RZ, RZ, -0x7fffffe0 ;  /* 0x80000020ff077424 */ /* 0x000fe200078e00ff */
[----:B------:R-:W-:Y:S01]  /*17430*/  IADD3 R6, R4, 0x300, RZ ;  /* 0x0000030004067810 */ /* 0x000fe20007ffe0ff */
[----:B------:R-:W-:-:S02]  /*17440*/  WARPGROUP.DEPBAR.LE gsb0, 0x0 ;  /* 0x00008000000079c5 */ /* 0x000fc40000010000 */
[----:B------:R-:W-:-:S06]  /*17450*/  WARPGROUP.ARRIVE ;  /* 0x00000000000079c5 */ /* 0x000fcc0000000000 */
[----:B------:R-:W-:Y:S01]  /*17460*/  QGMMA.64x32x32.F32.E4M3.E4M3 R88, gdesc[UR4], R88, gsb0 ;  /* 0x00600000045879f3 */ /* 0x000fe20008000858 */
[----:B------:R-:W-:Y:S02]  /*17470*/  ULDC UR6, c[0x0][0x988] ;  /* 0x0002620000067ab9 */ /* 0x000fe40000000800 */
[----:B------:R-:W-:Y:S02]  /*17480*/  WARPGROUP.DEPBAR.LE gsb0, 0x0 ;  /* 0x00008000000079c5 */ /* 0x000fe40000010000 */
[----:B------:R-:W-:-:S06]  /*17490*/  WARPGROUP.ARRIVE ;  /* 0x00000000000079c5 */ /* 0x000fcc0000000000 */
[----:B------:R-:W-:Y:S01]  /*174a0*/  QGMMA.64x32x32.F32.E4M3.E4M3 R56, gdesc[UR12], R56, gsb0 ;  /* 0x006000000c3879f3 */ /* 0x000fe20008000838 */
[----:B------:R-:W-:Y:S01]  /*174b0*/  R2UR UR14, R10 ;  /* 0x000000000a0e72ca */ /* 0x000fe200000e0000 */
[----:B------:R-:W-:Y:S01]  /*174c0*/  UIADD3 UR12, UR44, 0x202, URZ ;  /* 0x000002022c0c7890 */ /* 0x000fe2000fffe03f */
[----:B------:R-:W-:Y:S01]  /*174d0*/  R2UR UR15, R11 ;  /* 0x000000000b0f72ca */ /* 0x000fe200000e0000 */
[----:B------:R-:W-:Y:S01]  /*174e0*/  UMOV UR13, 0x80000020 ;  /* 0x80000020000d7882 */ /* 0x000fe20000000000 */
[----:B------:R-:W-:Y:S01]  /*174f0*/  VIADD R10, R4, 0x500 ;  /* 0x00000500040a7836 */ /* 0x000fe20000000000 */
[----:B------:R-:W-:Y:S01]  /*17500*/  UMOV UR33, UR13 ;  /* 0x0000000d00217c82 */ /* 0x000fe20008000000 */
[----:B------:R-:W-:Y:S02]  /*17510*/  IMAD.MOV.U32 R11, RZ, RZ, -0x7fffffe0 ;  /* 0x80000020ff0b7424 */ /* 0x000fe400078e00ff */
[----:B------:R-:W-:Y:S01]  /*17520*/  UMOV UR32, UR12 ;  /* 0x0000000c00207c82 */ /* 0x000fe20008000000 */
[----:B------:R-:W-:-:S02]  /*17530*/  WARPGROUP.DEPBAR.LE gsb0, 0x0 ;  /* 0x00008000000079c5 */ /* 0x000fc40000010000 */
[----:B------:R-:W-:-:S06]  /*17540*/  WARPGROUP.ARRIVE ;  /* 0x00000000000079c5 */ /* 0x000fcc0000000000 */
[----:B------:R-:W-:Y:S01]  /*17550*/  QGMMA.64x32x32.F32.E4M3.E4M3 R40, gdesc[UR16], R40, gsb0 ;  /* 0x00600000102879f3 */ /* 0x000fe20008000828 */
        /* <DEDUP_REMOVED lines=12> */
[----:B------:R-:W-:Y:S01]  /*17620*/  QGMMA.64x32x32.F32.E4M3.E4M3 R24, gdesc[UR20], R24, gsb0 ;  /* 0x00600000141879f3 */ /* 0x000fe20008000818 */
[----:B------:R-:W-:Y:S01]  /*17630*/  UMOV UR20, UR8 ;  /* 0x0000000800147c82 */ /* 0x000fe20008000000 */
[----:B------:R-:W-:Y:S01]  /*17640*/  UMOV UR21, UR9 ;  /* 0x0000000900157c82 */ /* 0x000fe20008000000 */
[----:B------:R-:W-:Y:S02]  /*17650*/  WARPGROUP.DEPBAR.LE gsb0, 0x0 ;  /* 0x00008000000079c5 */ /* 0x000fe40000010000 */
[----:B------:R-:W-:-:S06]  /*17660*/  WARPGROUP.ARRIVE ;  /* 0x00000000000079c5 */ /* 0x000fcc0000000000 */
[----:B------:R-:W-:Y:S01]  /*17670*/  QGMMA.64x32x32.F32.E4M3.E4M3 R104, gdesc[UR8], R104, gsb0 ;  /* 0x00600000086879f3 */ /* 0x000fe20008000868 */
[----:B------:R-:W-:Y:S02]  /*17680*/  R2UR UR10, R6 ;  /* 0x00000000060a72ca */ /* 0x000fe400000e0000 */
[----:B------:R-:W-:Y:S01]  /*17690*/  R2UR UR11, R7 ;  /* 0x00000000070b72ca */ /* 0x000fe200000e0000 */
[----:B------:R-:W-:Y:S01]  /*176a0*/  IMAD.MOV.U32 R7, RZ, RZ, -0x7fffffe0 ;  /* 0x80000020ff077424 */ /* 0x000fe200078e00ff */
[----:B------:R-:W-:-:S04]  /*176b0*/  IADD3 R6, R4, 0x400, RZ ;  /* 0x0000040004067810 */ /* 0x000fc80007ffe0ff */
[----:B------:R-:W-:Y:S01]  /*176c0*/  R2UR UR22, R6 ;  /* 0x00000000061672ca */ /* 0x000fe200000e0000 */
[----:B------:R-:W-:Y:S01]  /*176d0*/  VIADD R6, R4, 0x302 ;  /* 0x0000030204067836 */ /* 0x000fe20000000000 */
[----:B------:R-:W-:Y:S02]  /*176e0*/  R2UR UR23, R7 ;  /* 0x00000000071772ca */ /* 0x000fe400000e0000 */
[----:B------:R-:W-:Y:S01]  /*176f0*/  MOV R7, 0x80000020 ;  /* 0x8000002000077802 */ /* 0x000fe20000000f00 */
[----:B------:R-:W-:Y:S02]  /*17700*/  WARPGROUP.DEPBAR.LE gsb0, 0x0 ;  /* 0x00008000000079c5 */ /* 0x000fe40000010000 */
[----:B------:R-:W-:-:S06]  /*17710*/  WARPGROUP.ARRIVE ;  /* 0x00000000000079c5 */ /* 0x000fcc0000000000 */
[----:B------:R-:W-:Y:S03]  /*17720*/  QGMMA.64x32x32.F32.E4M3.E4M3 R88, gdesc[UR8], R88, gsb0 ;  /* 0x00600000085879f3 */ /* 0x000fe60008000858 */
        /* <DEDUP_REMOVED lines=9> */
[----:B------:R-:W-:Y:S01]  /*177c0*/  IMAD.MOV.U32 R11, RZ, RZ, -0x7fffffe0 ;  /* 0x80000020ff0b7424 */ /* 0x000fe200078e00ff */
[----:B------:R-:W-:Y:S02]  /*177d0*/  WARPGROUP.DEPBAR.LE gsb0, 0x0 ;  /* 0x00008000000079c5 */ /* 0x000fe40000010000 */
[----:B------:R-:W-:-:S06]  /*177e0*/  WARPGROUP.ARRIVE ;  /* 0x00000000000079c5 */ /* 0x000fcc0000000000 */
[----:B------:R-:W-:Y:S01]  /*177f0*/  QGMMA.64x32x32.F32.E4M3.E4M3 R40, gdesc[UR20], R40, gsb0 ;  /* 0x00600000142879f3 */ /* 0x000fe20008000828 */
[----:B------:R-:W-:Y:S01]  /*17800*/  R2UR UR22, R8 ;  /* 0x00000000081672ca */ /* 0x000fe200000e0000 */
[----:B------:R-:W-:Y:S01]  /*17810*/  UMOV UR20, UR12 ;  /* 0x0000000c00147c82 */ /* 0x000fe20008000000 */
[----:B------:R-:W-:Y:S01]  /*17820*/  R2UR UR23, R9 ;  /* 0x00000000091772ca */ /* 0x000fe200000e0000 */
[----:B------:R-:W-:Y:S01]  /*17830*/  UMOV UR21, UR13 ;  /* 0x0000000d00157c82 */ /* 0x000fe20008000000 */
[----:B------:R-:W-:Y:S02]  /*17840*/  IADD3 R8, R4, 0x482, RZ ;  /* 0x0000048204087810 */ /* 0x000fe40007ffe0ff */
[----:B------:R-:W-:Y:S02]  /*17850*/  MOV R9, 0x80000020 ;  /* 0x8000002000097802 */ /* 0x000fe40000000f00 */
[----:B------:R-:W-:Y:S02]  /*17860*/  R2UR UR34, R8 ;  /* 0x00000000082272ca */ /* 0x000fe400000e0000 */
[----:B------:R-:W-:-:S02]  /*17870*/  R2UR UR35, R9 ;  /* 0x00000000092372ca */ /* 0x000fc400000e0000 */
[----:B------:R-:W-:Y:S02]  /*17880*/  IADD3 R8, R4, 0x600, RZ ;  /* 0x0000060004087810 */ /* 0x000fe40007ffe0ff */
[----:B------:R-:W-:Y:S01]  /*17890*/  MOV R9, 0x80000020 ;  /* 0x8000002000097802 */ /* 0x000fe20000000f00 */
        /* <DEDUP_REMOVED lines=8> */
[----:B------:R-:W-:Y:S01]  /*17920*/  R2UR UR14, R6 ;  /* 0x00000000060e72ca */ /* 0x000fe200000e0000 */
[----:B------:R-:W-:Y:S01]  /*17930*/  VIADD R6, R4, 0x402 ;  /* 0x0000040204067836 */ /* 0x000fe20000000000 */
[----:B------:R-:W-:Y:S01]  /*17940*/  R2UR UR15, R7 ;  /* 0x00000000070f72ca */ /* 0x000fe200000e0000 */
[----:B------:R-:W-:-:S03]  /*17950*/  IMAD.MOV.U32 R7, RZ, RZ, -0x7fffffe0 ;  /* 0x80000020ff077424 */ /* 0x000fc600078e00ff */
[----:B------:R-:W-:Y:S01]  /*17960*/  R2UR UR30, R6 ;  /* 0x00000000061e72ca */ /* 0x000fe200000e0000 */
[----:B------:R-:W-:Y:S01]  /*17970*/  VIADD R6, R4, 0x580 ;  /* 0x0000058004067836 */ /* 0x000fe20000000000 */
[----:B------:R-:W-:Y:S01]  /*17980*/  R2UR UR31, R7 ;  /* 0x00000000071f72ca */ /* 0x000fe200000e0000 */
[----:B------:R-:W-:Y:S01]  /*17990*/  IMAD.MOV.U32 R7, RZ, RZ, -0x7fffffe0 ;  /* 0x80000020ff077424 */ /* 0x000fe200078e00ff */
[----:B------:R-:W-:Y:S02]  /*179a0*/  WARPGROUP.DEPBAR.LE gsb0, 0x0 ;  /* 0x00008000000079c5 */ /* 0x000fe40000010000 */
[----:B------:R-:W-:-:S06]  /*179b0*/  WARPGROUP.ARRIVE ;  /* 0x00000000000079c5 */ /* 0x000fcc0000000000 */
[----:B------:R-:W-:Y:S03]  /*179c0*/  QGMMA.64x32x32.F32.E4M3.E4M3 R88, gdesc[UR12], R88, gsb0 ;  /* 0x006000000c5879f3 */ /* 0x000fe60008000858 */
[----:B------:R-:W-:Y:S02]  /*179d0*/  WARPGROUP.DEPBAR.LE gsb0, 0x0 ;  /* 0x00008000000079c5 */ /* 0x000fe40000010000 */
[----:B------:R-:W-:-:S06]  /*179e0*/  WARPGROUP.ARRIVE ;  /* 0x00000000000079c5 */ /* 0x000fcc0000000000 */
[----:B------:R-:W-:Y:S01]  /*179f0*/  QGMMA.64x32x32.F32.E4M3.E4M3 R56, gdesc[UR20], R56, gsb0 ;  /* 0x00600000143879f3 */ /* 0x000fe20008000838 */
[----:B------:R-:W-:Y:S01]  /*17a00*/  UIADD3 UR20, UR44, 0x402, URZ ;  /* 0x000004022c147890 */ /* 0x000fe2000fffe03f */
[----:B------:R-:W-:Y:S01]  /*17a10*/  R2UR UR22, R10 ;  /* 0x000000000a1672ca */ /* 0x000fe200000e0000 */
[----:B------:R-:W-:Y:S01]  /*17a20*/  UMOV UR21, 0x80000020 ;  /* 0x8000002000157882 */ /* 0x000fe20000000000 */
[----:B------:R-:W-:Y:S01]  /*17a30*/  UMOV UR44, UR16 ;  /* 0x00000010002c7c82 */ /* 0x000fe20008000000 */
[----:B------:R-:W-:Y:S01]  /*17a40*/  R2UR UR23, R11 ;  /* 0x000000000b1772ca */ /* 0x000fe200000e0000 */
[----:B------:R-:W-:Y:S02]  /*17a50*/  WARPGROUP.DEPBAR.LE gsb0, 0x0 ;  /* 0x00008000000079c5 */ /* 0x000fe40000010000 */
        /* <DEDUP_REMOVED lines=8> */
[----:B------:R-:W-:Y:S02]  /*17ae0*/  R2UR UR46, R8 ;  /* 0x00000000082e72ca */ /* 0x000fe400000e0000 */
[----:B------:R-:W-:Y:S01]  /*17af0*/  R2UR UR47, R9 ;  /* 0x00000000092f72ca */ /* 0x000fe200000e0000 */
[----:B------:R-:W-:Y:S01]  /*17b00*/  IMAD.MOV.U32 R9, RZ, RZ, -0x7fffffe0 ;  /* 0x80000020ff097424 */ /* 0x000fe200078e00ff */
[----:B------:R-:W-:Y:S01]  /*17b10*/  IADD3 R8, R4, 0x582, RZ ;  /* 0x0000058204087810 */ /* 0x000fe20007ffe0ff */
        /* <DEDUP_REMOVED lines=14> */
[----:B------:R-:W-:-:S02]  /*17c00*/  WARPGROUP.DEPBAR.LE gsb0, 0x0 ;  /* 0x00008000000079c5 */ /* 0x000fc40000010000 */
[----:B------:R-:W-:-:S06]  /*17c10*/  WARPGROUP.ARRIVE ;  /* 0x00000000000079c5 */ /* 0x000fcc0000000000 */
[----:B------:R-:W-:Y:S03]  /*17c20*/  QGMMA.64x32x32.F32.E4M3.E4M3 R88, gdesc[UR16], R88, gsb0 ;  /* 0x00600000105879f3 */ /* 0x000fe60008000858 */
        /* <DEDUP_REMOVED lines=12> */
[----:B------:R-:W-:Y:S02]  /*17cf0*/  R2UR UR22, R8 ;  /* 0x00000000081672ca */ /* 0x000fe400000e0000 */
[----:B------:R-:W-:Y:S01]  /*17d00*/  R2UR UR23, R9 ;  /* 0x00000000091772ca */ /* 0x000fe200000e0000 */
[----:B------:R-:W-:Y:S02]  /*17d10*/  WARPGROUP.DEPBAR.LE gsb0, 0x0 ;  /* 0x00008000000079c5 */ /* 0x000fe40000010000 */
[----:B------:R-:W-:Y:S01]  /*17d20*/  WARPGROUP.ARRIVE ;  /* 0x00000000000079c5 */ /* 0x000fe20000000000 */
[C---:B------:R-:W-:Y:S01]  /*17d30*/  FMUL.FTZ R6, R2.reuse, R104 ;  /* 0x0000006802067220 */ /* 0x040fe20000410000 */
[C---:B------:R-:W-:Y:S01]  /*17d40*/  FMUL.FTZ R7, R2.reuse, R105 ;  /* 0x0000006902077220 */ /* 0x040fe20000410000 */
[C---:B------:R-:W-:Y:S01]  /*17d50*/  FMUL.FTZ R15, R2.reuse, R110 ;  /* 0x0000006e020f7220 */ /* 0x040fe20000410000 */
[C---:B------:R-:W-:Y:S01]  /*17d60*/  FMUL.FTZ R8, R2.reuse, R108 ;  /* 0x0000006c02087220 */ /* 0x040fe20000410000 */
[----:B------:R-:W-:-:S05]  /*17d70*/  FMUL.FTZ R10, R2, R106 ;  /* 0x0000006a020a7220 */ /* 0x000fca0000410000 */
[----:B------:R-:W-:Y:S01]  /*17d80*/  QGMMA.64x32x32.F32.E4M3.E4M3 R88, gdesc[UR20], R88, gsb0 ;  /* 0x00600000145879f3 */ /* 0x000fe20008000858 */
[----:B------:R-:W-:Y:S01]  /*17d90*/  R2UR UR22, R78 ;  /* 0x000000004e1672ca */ /* 0x000fe200000e0000 */
[----:B------:R-:W1:Y:S01]  /*17da0*/  MUFU.TANH R6, R6 ;  /* 0x0000000600067308 */ /* 0x000e620000002400 */
[----:B------:R-:W-:Y:S01]  /*17db0*/  R2UR UR23, R79 ;  /* 0x000000004f1772ca */ /* 0x000fe200000e0000 */
        /* <DEDUP_REMOVED lines=11> */
[----:B------:R-:W-:-:S03]  /*17e70*/  FMUL.FTZ R77, R2, R119 ;  /* 0x00000077024d7220 */ /* 0x000fc60000410000 */
[----:B------:R-:W3:Y:S08]  /*17e80*/  MUFU.TANH R15, R15 ;  /* 0x0000000f000f7308 */ /* 0x000ef00000002400 */
[----:B------:R-:W4:Y:S08]  /*17e90*/  MUFU.TANH R8, R8 ;  /* 0x0000000800087308 */ /* 0x000f300000002400 */
[----:B------:R-:W5:Y:S08]  /*17ea0*/  MUFU.TANH R10, R10 ;  /* 0x0000000a000a7308 */ /* 0x000f700000002400 */
[----:B------:R-:W0:Y:S08]  /*17eb0*/  MUFU.TANH R9, R9 ;  /* 0x0000000900097308 */ /* 0x000e300000002400 */
[----:B------:R-:W0:Y:S08]  /*17ec0*/  MUFU.TANH R11, R11 ;  /* 0x0000000b000b7308 */ /* 0x000e300000002400 */
[----:B------:R-:W0:Y:S01]  /*17ed0*/  MUFU.TANH R12, R12 ;  /* 0x0000000c000c7308 */ /* 0x000e220000002400 */
[----:B------:R-:W-:-:S02]  /*17ee0*/  WARPGROUP.DEPBAR.LE gsb0, 0x0 ;  /* 0x00008000000079c5 */ /* 0x000fc40000010000 */
[----:B------:R-:W-:Y:S01]  /*17ef0*/  WARPGROUP.ARRIVE ;  /* 0x00000000000079c5 */ /* 0x000fe20000000000 */
[C---:B------:R-:W-:Y:S01]  /*17f00*/  FMUL.FTZ R85, R2.reuse, R94 ;  /* 0x0000005e02557220 */ /* 0x040fe20000410000 */
[----:B------:R-:W-:Y:S01]  /*17f10*/  FMUL.FTZ R84, R2, R95 ;  /* 0x0000005f02547220 */ /* 0x000fe20000410000 */
[----:B------:R-:W-:Y:S02]  /*17f20*/  VIADD R94, R4, 0x682 ;  /* 0x00000682045e7836 */ /* 0x000fe40000000000 */
[C---:B------:R-:W-:Y:S01]  /*17f30*/  FMUL.FTZ R74, R2.reuse, R88 ;  /* 0x00000058024a7220 */ /* 0x040fe20000410000 */
[----:B------:R-:W-:Y:S01]  /*17f40*/  IMAD.MOV.U32 R95, RZ, RZ, -0x7fffffe0 ;  /* 0x80000020ff5f7424 */ /* 0x000fe200078e00ff */
[----:B------:R-:W-:Y:S01]  /*17f50*/  QGMMA.64x32x32.F32.E4M3.E4M3 R56, gdesc[UR20], R56, gsb0 ;  /* 0x00600000143879f3 */ /* 0x000fe20008000838 */
[----:B------:R-:W-:Y:S01]  /*17f60*/  FMUL.FTZ R88, R2, R101 ;  /* 0x0000006502587220 */ /* 0x000fe20000410000 */
[----:B------:R-:W-:Y:S01]  /*17f70*/  R2UR UR22, R94 ;  /* 0x000000005e1672ca */ /* 0x000fe200000e0000 */
[C---:B------:R-:W-:Y:S01]  /*17f80*/  FMUL.FTZ R82, R2.reuse, R97 ;  /* 0x0000006102527220 */ /* 0x040fe20000410000 */
[----:B------:R-:W-:Y:S01]  /*17f90*/  R2UR UR23, R95 ;  /* 0x000000005f1772ca */ /* 0x000fe200000e0000 */
[----:B------:R-:W-:Y:S01]  /*17fa0*/  FMUL.FTZ R75, R2, R89 ;  /* 0x00000059024b7220 */ /* 0x000fe20000410000 */
[----:B------:R-:W-:Y:S01]  /*17fb0*/  IADD3 R4, R4, 0x702, RZ ;  /* 0x0000070204047810 */ /* 0x000fe20007ffe0ff */
        /* <DEDUP_REMOVED lines=23> */
[----:B------:R-:W-:Y:S01]  /*18130*/  FMUL.FTZ R62, R2, R64 ;  /* 0x00000040023e7220 */ /* 0x000fe20000410000 */
[----:B------:R-:W-:Y:S01]  /*18140*/  QGMMA.64x32x32.F32.E4M3.E4M3 R40, gdesc[UR20], R40, gsb0 ;  /* 0x00600000142879f3 */ /* 0x000fe20008000828 */
[----:B------:R-:W-:Y:S01]  /*18150*/  R2UR UR22, R4 ;  /* 0x00000000041672ca */ /* 0x000fe200000e0000 */
[C---:B------:R-:W-:Y:S01]  /*18160*/  FMUL.FTZ R95, R2.reuse, R58 ;  /* 0x0000003a025f7220 */ /* 0x040fe20000410000 */
[----:B------:R-:W-:Y:S01]  /*18170*/  R2UR UR23, R5 ;  /* 0x00000000051772ca */ /* 0x000fe200000e0000 */
        /* <DEDUP_REMOVED lines=10> */
[----:B------:R-:W-:-:S02]  /*18220*/  FMUL.FTZ R69, R2, R71 ;  /* 0x0000004702457220 */ /* 0x000fc40000410000 */
[----:B------:R-:W0:Y:S08]  /*18230*/  MUFU.TANH R74, R74 ;  /* 0x0000004a004a7308 */ /* 0x000e300000002400 */
[----:B------:R-:W0:Y:S08]  /*18240*/  MUFU.TANH R75, R75 ;  /* 0x0000004b004b7308 */ /* 0x000e300000002400 */
[----:B------:R-:W0:Y:S08]  /*18250*/  MUFU.TANH R77, R77 ;  /* 0x0000004d004d7308 */ /* 0x000e300000002400 */
[----:B------:R-:W0:Y:S08]  /*18260*/  MUFU.TANH R78, R78 ;  /* 0x0000004e004e7308 */ /* 0x000e300000002400 */
[----:B------:R-:W0:Y:S08]  /*18270*/  MUFU.TANH R81, R81 ;  /* 0x0000005100517308 */ /* 0x000e300000002400 */
[----:B------:R-:W0:Y:S01]  /*18280*/  MUFU.TANH R84, R84 ;  /* 0x0000005400547308 */ /* 0x000e220000002400 */
[----:B------:R-:W-:-:S02]  /*18290*/  WARPGROUP.DEPBAR.LE gsb0, 0x0 ;  /* 0x00008000000079c5 */ /* 0x000fc40000010000 */
[C---:B------:R-:W-:Y:S01]  /*182a0*/  FMUL.FTZ R67, R2.reuse, R40 ;  /* 0x0000002802437220 */ /* 0x040fe20000410000 */
[----:B------:R-:W-:Y:S02]  /*182b0*/  IMAD.IADD R40, R223, 0x1, R147 ;  /* 0x00000001df287824 */ /* 0x000fe400078e0293 */
[C---:B------:R-:W-:Y:S01]  /*182c0*/  FMUL.FTZ R63, R2.reuse, R41 ;  /* 0x00000029023f7220 */ /* 0x040fe20000410000 */
[----:B------:R-:W-:Y:S01]  /*182d0*/  WARPGROUP.ARRIVE ;  /* 0x00000000000079c5 */ /* 0x000fe20000000000 */
[----:B------:R-:W0:Y:S01]  /*182e0*/  MUFU.TANH R79, R79 ;  /* 0x0000004f004f7308 */ /* 0x000e220000002400 */
[----:B------:R-:W-:Y:S02]  /*182f0*/  IMAD R41, R161, -0xa0, R40 ;  /* 0xffffff60a1297824 */ /* 0x000fe400078e0228 */
[C---:B------:R-:W-:Y:S01]  /*18300*/  FMUL.FTZ R40, R2.reuse, R47 ;  /* 0x0000002f02287220 */ /* 0x040fe20000410000 */
[C---:B------:R-:W-:Y:S01]  /*18310*/  FMUL.FTZ R105, R2.reuse, R42 ;  /* 0x0000002a02697220 */ /* 0x040fe20000410000 */
[C---:B------:R-:W-:Y:S01]  /*18320*/  FMUL.FTZ R42, R2.reuse, R49 ;  /* 0x00000031022a7220 */ /* 0x040fe20000410000 */
[----:B------:R-:W-:Y:S01]  /*18330*/  QGMMA.64x32x32.F32.E4M3.E4M3 R24, gdesc[UR20], R24, gsb0 ;  /* 0x00600000141879f3 */ /* 0x000fe20008000818 */
[C---:B------:R-:W-:Y:S01]  /*18340*/  ISETP.GT.AND P2, PT, R41.reuse, RZ, PT ;  /* 0x000000ff2900720c */ /* 0x040fe20003f44270 */
[C---:B------:R-:W-:Y:S01]  /*18350*/  FMUL.FTZ R46, R2.reuse, R46 ;  /* 0x0000002e022e7220 */ /* 0x040fe20000410000 */
[C---:B------:R-:W-:Y:S01]  /*18360*/  ISETP.GT.AND P3, PT, R41.reuse, 0x1, PT ;  /* 0x000000012900780c */ /* 0x040fe20003f64270 */
[----:B------:R-:W0:Y:S01]  /*18370*/  MUFU.TANH R82, R82 ;  /* 0x0000005200527308 */ /* 0x000e220000002400 */
[----:B------:R-:W-:Y:S01]  /*18380*/  ISETP.GT.AND P4, PT, R41, 0x8, PT ;  /* 0x000000082900780c */ /* 0x000fe20003f84270 */
[----:B------:R-:W-:Y:S01]  /*18390*/  FMUL.FTZ R50, R2, R50 ;  /* 0x0000003202327220 */ /* 0x000fe20000410000 */
[----:B-1----:R-:W-:Y:S01]  /*183a0*/  FSEL R64, R6, -INF , P2 ;  /* 0xff80000006407808 */ /* 0x002fe20001000000 */
[C---:B------:R-:W-:Y:S01]  /*183b0*/  FMUL.FTZ R48, R2.reuse, R48 ;  /* 0x0000003002307220 */ /* 0x040fe20000410000 */
[----:B--2---:R-:W-:Y:S01]  /*183c0*/  FSEL R7, R7, -INF , P3 ;  /* 0xff80000007077808 */ /* 0x004fe20001800000 */
[C---:B------:R-:W-:Y:S01]  /*183d0*/  FMUL.FTZ R71, R2.reuse, R43 ;  /* 0x0000002b02477220 */ /* 0x040fe20000410000 */
[----:B---3--:R-:W-:Y:S01]  /*183e0*/  FSEL R6, R15, -INF , P4 ;  /* 0xff8000000f067808 */ /* 0x008fe20002000000 */
[----:B------:R-:W-:Y:S01]  /*183f0*/  MUFU.TANH R89, R89 ;  /* 0x0000005900597308 */ /* 0x000fe20000002400 */
[C---:B------:R-:W-:Y:S01]  /*18400*/  ISETP.GT.AND P5, PT, R41.reuse, 0x9, PT ;  /* 0x000000092900780c */ /* 0x040fe20003fa4270 */
[----:B------:R-:W-:Y:S01]  /*18410*/  FMUL.FTZ R43, R2, R44 ;  /* 0x0000002c022b7220 */ /* 0x000fe20000410000 */
[----:B----4-:R-:W-:Y:S01]  /*18420*/  FSEL R68, R8, -INF , P4 ;  /* 0xff80000008447808 */ /* 0x010fe20002000000 */
[----:B------:R-:W-:Y:S01]  /*18430*/  FMUL.FTZ R52, R2, R52 ;  /* 0x0000003402347220 */ /* 0x000fe20000410000 */
[----:B------:R-:W-:Y:S01]  /*18440*/  FMNMX.FTZ R15, R64, R7, !PT ;  /* 0x00000007400f7209 */ /* 0x000fe20007810000 */
[----:B------:R-:W-:Y:S01]  /*18450*/  FMUL.FTZ R107, R2, R54 ;  /* 0x00000036026b7220 */ /* 0x000fe20000410000 */
[----:B-----5:R-:W-:Y:S01]  /*18460*/  FSEL R4, R10, -INF , P2 ;  /* 0xff8000000a047808 */ /* 0x020fe20001000000 */
[----:B------:R-:W-:Y:S01]  /*18470*/  MUFU.TANH R90, R90 ;  /* 0x0000005a005a7308 */ /* 0x000fe20000002400 */
[----:B------:R-:W-:Y:S01]  /*18480*/  ISETP.GT.AND P2, PT, R41, 0x10, PT ;  /* 0x000000102900780c */ /* 0x000fe20003f44270 */
[C---:B------:R-:W-:Y:S01]  /*18490*/  FMUL.FTZ R51, R2.reuse, R51 ;  /* 0x0000003302337220 */ /* 0x040fe20000410000 */
[----:B0-----:R-:W-:Y:S01]  /*184a0*/  FSEL R70, R9, -INF , P5 ;  /* 0xff80000009467808 */ /* 0x001fe20002800000 */
[----:B------:R-:W-:Y:S01]  /*184b0*/  FMUL.FTZ R45, R2, R45 ;  /* 0x0000002d022d7220 */ /* 0x000fe20000410000 */
[----:B------:R-:W-:Y:S01]  /*184c0*/  FMNMX.FTZ R15, R68, R15, !PT ;  /* 0x0000000f440f7209 */ /* 0x000fe20007810000 */
[C---:B------:R-:W-:Y:S01]  /*184d0*/  FMUL.FTZ R53, R2.reuse, R53 ;  /* 0x0000003502357220 */ /* 0x040fe20000410000 */
[----:B------:R-:W-:Y:S01]  /*184e0*/  FSEL R5, R11, -INF , P3 ;  /* 0xff8000000b057808 */ /* 0x000fe20001800000 */
[----:B------:R0:W-:Y:S01]  /*184f0*/  MUFU.TANH R49, R40 ;  /* 0x0000002800317308 */ /* 0x0001e20000002400 */
[----:B------:R-:W-:Y:S01]  /*18500*/  ISETP.GT.AND P3, PT, R41, 0x11, PT ;  /* 0x000000112900780c */ /* 0x000fe20003f64270 */
[----:B------:R-:W-:Y:S01]  /*18510*/  FMUL.FTZ R55, R2, R55 ;  /* 0x0000003702377220 */ /* 0x000fe20000410000 */
[----:B------:R-:W-:-:S02]  /*18520*/  FSEL R92, R12, -INF , P2 ;  /* 0xff8000000c5c7808 */ /* 0x000fc40001000000 */
[----:B------:R-:W-:Y:S02]  /*18530*/  FMNMX.FTZ R15, R70, R15, !PT ;  /* 0x0000000f460f7209 */ /* 0x000fe40007810000 */
[----:B------:R-:W-:Y:S01]  /*18540*/  ISETP.GT.AND P4, PT, R41, 0x18, PT ;  /* 0x000000182900780c */ /* 0x000fe20003f84270 */
[----:B------:R-:W-:Y:S01]  /*18550*/  MUFU.TANH R83, R83 ;  /* 0x0000005300537308 */ /* 0x000fe20000002400 */
[----:B------:R-:W-:Y:S02]  /*18560*/  FSEL R96, R13, -INF , P3 ;  /* 0xff8000000d607808 */ /* 0x000fe40001800000 */
[----:B------:R-:W-:Y:S02]  /*18570*/  FMNMX.FTZ R15, R92, R15, !PT ;  /* 0x0000000f5c0f7209 */ /* 0x000fe40007810000 */
[----:B------:R-:W-:Y:S02]  /*18580*/  FSEL R8, R14, -INF , P5 ;  /* 0xff8000000e087808 */ /* 0x000fe40002800000 */
[----:B------:R-:W-:Y:S01]  /*18590*/  FSEL R14, R76, -INF , P4 ;  /* 0xff8000004c0e7808 */ /* 0x000fe20002000000 */
[----:B------:R-:W1:Y:S01]  /*185a0*/  MUFU.TANH R85, R85 ;  /* 0x0000005500557308 */ /* 0x000e620000002400 */
[----:B------:R-:W-:-:S02]  /*185b0*/  ISETP.GT.AND P5, PT, R41, 0x19, PT ;  /* 0x000000192900780c */ /* 0x000fc40003fa4270 */
[----:B------:R-:W-:Y:S02]  /*185c0*/  FSEL R76, R20, -INF , P4 ;  /* 0xff800000144c7808 */ /* 0x000fe40002000000 */
[----:B------:R-:W-:Y:S02]  /*185d0*/  FMNMX.FTZ R15, R96, R15, !PT ;  /* 0x0000000f600f7209 */ /* 0x000fe40007810000 */
[----:B------:R-:W-:Y:S01]  /*185e0*/  FSEL R10, R73, -INF , P2 ;  /* 0xff800000490a7808 */ /* 0x000fe20001000000 */
[----:B------:R-:W2:Y:S01]  /*185f0*/  MUFU.TANH R57, R57 ;  /* 0x0000003900397308 */ /* 0x000ea20000002400 */
[----:B------:R-:W-:Y:S02]  /*18600*/  ISETP.GT.AND P2, PT, R41, 0x20, PT ;  /* 0x000000202900780c */ /* 0x000fe40003f44270 */
[----:B------:R-:W-:Y:S02]  /*18610*/  FSEL R98, R21, -INF , P5 ;  /* 0xff80000015627808 */ /* 0x000fe40002800000 */
[----:B------:R-:W-:-:S02]  /*18620*/  FMNMX.FTZ R15, R76, R15, !PT ;  /* 0x0000000f4c0f7209 */ /* 0x000fc40007810000 */
[----:B------:R-:W-:Y:S01]  /*18630*/  FSEL R12, R72, -INF , P3 ;  /* 0xff800000480c7808 */ /* 0x000fe20001800000 */
[----:B------:R-:W3:Y:S01]  /*18640*/  MUFU.TANH R86, R86 ;  /* 0x0000005600567308 */ /* 0x000ee20000002400 */
[----:B0-----:R-:W-:Y:S01]  /*18650*/  FSEL R40, R80, -INF , P2 ;  /* 0xff80000050287808 */ /* 0x001fe20001000000 */
[----:B------:R-:W-:Y:S02]  /*18660*/  WARPGROUP.DEPBAR.LE gsb0, 0x0 ;  /* 0x00008000000079c5 */ /* 0x000fe40000010000 */
[C---:B------:R-:W-:Y:S01]  /*18670*/  ISETP.GT.AND P3, PT, R41.reuse, 0x21, PT ;  /* 0x000000212900780c */ /* 0x040fe20003f64270 */
[----:B------:R-:W-:Y:S01]  /*18680*/  FMUL.FTZ R25, R2, R25 ;  /* 0x0000001902197220 */ /* 0x000fe20000410000 */
[----:B------:R-:W-:Y:S01]  /*18690*/  FSEL R80, R74, -INF , P2 ;  /* 0xff8000004a507808 */ /* 0x000fe20001000000 */
[----:B------:R-:W-:Y:S01]  /*186a0*/  FMUL.FTZ R27, R2, R27 ;  /* 0x0000001b021b7220 */ /* 0x000fe20000410000 */
[----:B------:R-:W-:Y:S01]  /*186b0*/  FMNMX.FTZ R15, R98, R15, !PT ;  /* 0x0000000f620f7209 */ /* 0x000fe20007810000 */
[----:B------:R0:W-:Y:S01]  /*186c0*/  MUFU.TANH R9, R42 ;  /* 0x0000002a00097308 */ /* 0x0001e20000002400 */
[----:B------:R-:W-:Y:S01]  /*186d0*/  ISETP.GT.AND P4, PT, R41, 0x28, PT ;  /* 0x000000282900780c */ /* 0x000fe20003f84270 */
[C---:B------:R-:W-:Y:S01]  /*186e0*/  FMUL.FTZ R29, R2.reuse, R29 ;  /* 0x0000001d021d7220 */ /* 0x040fe20000410000 */
[----:B------:R-:W-:Y:S01]  /*186f0*/  FSEL R100, R75, -INF , P3 ;  /* 0xff8000004b647808 */ /* 0x000fe20001800000 */
[----:B------:R-:W-:Y:S01]  /*18700*/  FMUL.FTZ R33, R2, R33 ;  /* 0x0000002102217220 */ /* 0x000fe20000410000 */
[----:B------:R-:W-:Y:S01]  /*18710*/  FMNMX.FTZ R21, R80, R15, !PT ;  /* 0x0000000f50157209 */ /* 0x000fe20007810000 */
[C---:B------:R-:W-:Y:S01]  /*18720*/  FMUL.FTZ R15, R2.reuse, R24 ;  /* 0x00000018020f7220 */ /* 0x040fe20000410000 */
[----:B------:R-:W-:Y:S01]  /*18730*/  FSEL R20, R77, -INF , P5 ;  /* 0xff8000004d147808 */ /* 0x000fe20002800000 */
[----:B------:R4:W-:Y:S01]  /*18740*/  MUFU.TANH R47, R46 ;  /* 0x0000002e002f7308 */ /* 0x0009e20000002400 */
[----:B------:R-:W-:Y:S01]  /*18750*/  ISETP.GT.AND P5, PT, R41, 0x29, PT ;  /* 0x000000292900780c */ /* 0x000fe20003fa4270 */
[----:B------:R-:W-:Y:S01]  /*18760*/  FMUL.FTZ R31, R2, R31 ;  /* 0x0000001f021f7220 */ /* 0x000fe20000410000 */
[----:B------:R-:W-:Y:S01]  /*18770*/  FSEL R102, R78, -INF , P4 ;  /* 0xff8000004e667808 */ /* 0x000fe20002000000 */
[----:B------:R-:W-:Y:S01]  /*18780*/  FMUL.FTZ R37, R2, R37 ;  /* 0x0000002502257220 */ /* 0x000fe20000410000 */
[----:B------:R-:W-:Y:S01]  /*18790*/  FMNMX.FTZ R21, R100, R21, !PT ;  /* 0x0000001564157209 */ /* 0x000fe20007810000 */
[C---:B------:R-:W-:Y:S01]  /*187a0*/  FMUL.FTZ R35, R2.reuse, R35 ;  /* 0x0000002302237220 */ /* 0x040fe20000410000 */
[----:B0-----:R-:W-:Y:S01]  /*187b0*/  FSEL R42, R81, -INF , P3 ;  /* 0xff800000512a7808 */ /* 0x001fe20001800000 */
[----:B------:R-:W0:Y:S01]  /*187c0*/  MUFU.TANH R88, R88 ;  /* 0x0000005800587308 */ /* 0x000e220000002400 */
[C---:B------:R-:W-:Y:S01]  /*187d0*/  ISETP.GT.AND P3, PT, R41.reuse, 0x31, PT ;  /* 0x000000312900780c */ /* 0x040fe20003f64270 */
[----:B------:R-:W-:Y:S01]  /*187e0*/  FMUL.FTZ R39, R2, R39 ;  /* 0x0000002702277220 */ /* 0x000fe20000410000 */
[----:B------:R-:W-:-:S02]  /*187f0*/  ISETP.GT.AND P2, PT, R41, 0x30, PT ;  /* 0x000000302900780c */ /* 0x000fc40003f44270 */
[----:B----4-:R-:W-:Y:S02]  /*18800*/  FSEL R46, R84, -INF , P5 ;  /* 0xff800000542e7808 */ /* 0x010fe40002800000 */
[----:B------:R-:W-:Y:S01]  /*18810*/  FSEL R84, R79, -INF , P5 ;  /* 0xff8000004f547808 */ /* 0x000fe20002800000 */
[----:B------:R4:W-:Y:S01]  /*18820*/  MUFU.TANH R13, R50 ;  /* 0x00000032000d7308 */ /* 0x0009e20000002400 */
[----:B------:R-:W-:Y:S02]  /*18830*/  FMNMX.FTZ R21, R102, R21, !PT ;  /* 0x0000001566157209 */ /* 0x000fe40007810000 */
[----:B------:R-:W-:Y:S02]  /*18840*/  FSEL R104, R82, -INF , P3 ;  /* 0xff80000052687808 */ /* 0x000fe40001800000 */
[----:B------:R-:W-:Y:S02]  /*18850*/  FMNMX.FTZ R21, R84, R21, !PT ;  /* 0x0000001554157209 */ /* 0x000fe40007810000 */
[----:B-1----:R-:W-:Y:S01]  /*18860*/  FSEL R44, R85, -INF , P4 ;  /* 0xff800000552c7808 */ /* 0x002fe20002000000 */
[----:B------:R1:W-:Y:S01]  /*18870*/  MUFU.TANH R11, R48 ;  /* 0x00000030000b7308 */ /* 0x0003e20000002400 */
[----:B----4-:R-:W-:-:S02]  /*18880*/  FSEL R50, R89, -INF , P3 ;  /* 0xff80000059327808 */ /* 0x010fc40001800000 */
[C---:B------:R-:W-:Y:S02]  /*18890*/  ISETP.GT.AND P3, PT, R41.reuse, 0x41, PT ;  /* 0x000000412900780c */ /* 0x040fe40003f64270 */
[----:B------:R-:W-:Y:S02]  /*188a0*/  ISETP.GT.AND P4, PT, R41, 0x38, PT ;  /* 0x000000382900780c */ /* 0x000fe40003f84270 */
[----:B--2---:R-:W-:Y:S01]  /*188b0*/  FSEL R112, R57, -INF , P3 ;  /* 0xff80000039707808 */ /* 0x004fe20001800000 */
[----:B------:R-:W2:Y:S01]  /*188c0*/  MUFU.TANH R56, R56 ;  /* 0x0000003800387308 */ /* 0x000ea20000002400 */
[----:B-1----:R-:W-:Y:S02]  /*188d0*/  FSEL R48, R90, -INF , P2 ;  /* 0xff8000005a307808 */ /* 0x002fe40001000000 */
[----:B------:R-:W-:Y:S02]  /*188e0*/  FSEL R90, R83, -INF , P2 ;  /* 0xff800000535a7808 */ /* 0x000fe40001000000 */
[----:B------:R-:W-:-:S02]  /*188f0*/  ISETP.GT.AND P5, PT, R41, 0x39, PT ;  /* 0x000000392900780c */ /* 0x000fc40003fa4270 */
[----:B------:R-:W-:Y:S01]  /*18900*/  FMNMX.FTZ R57, R90, R21, !PT ;  /* 0x000000155a397209 */ /* 0x000fe20007810000 */
[----:B------:R-:W-:Y:S01]  /*18910*/  MUFU.TANH R91, R91 ;  /* 0x0000005b005b7308 */ /* 0x000fe20000002400 */
[----:B---3--:R-:W-:Y:S01]  /*18920*/  FSEL R106, R86, -INF , P4 ;  /* 0xff800000566a7808 */ /* 0x008fe20002000000 */
[----:B------:R-:W-:Y:S01]  /*18930*/  FMUL.FTZ R21, R2, R26 ;  /* 0x0000001a02157220 */ /* 0x000fe20000410000 */
[----:B------:R-:W-:Y:S02]  /*18940*/  FMNMX.FTZ R57, R104, R57, !PT ;  /* 0x0000003968397209 */ /* 0x000fe40007810000 */
[----:B------:R-:W-:Y:S02]  /*18950*/  ISETP.GT.AND P2, PT, R41, 0x40, PT ;  /* 0x000000402900780c */ /* 0x000fe40003f44270 */
[----:B0-----:R-:W-:Y:S01]  /*18960*/  FSEL R108, R88, -INF , P5 ;  /* 0xff800000586c7808 */ /* 0x001fe20002800000 */
[----:B------:R-:W0:Y:S01]  /*18970*/  MUFU.TANH R93, R93 ;  /* 0x0000005d005d7308 */ /* 0x000e220000002400 */
[----:B------:R-:W-:-:S02]  /*18980*/  FMNMX.FTZ R57, R106, R57, !PT ;  /* 0x000000396a397209 */ /* 0x000fc40007810000 */
[----:B--2---:R-:W-:Y:S02]  /*18990*/  FSEL R110, R56, -INF , P2 ;  /* 0xff800000386e7808 */ /* 0x004fe40001000000 */
[----:B------:R-:W-:Y:S01]  /*189a0*/  FMNMX.FTZ R73, R108, R57, !PT ;  /* 0x000000396c497209 */ /* 0x000fe20007810000 */
[----:B------:R-:W-:Y:S01]  /*189b0*/  FMUL.FTZ R57, R2, R28 ;  /* 0x0000001c02397220 */ /* 0x000fe20000410000 */
[----:B------:R-:W-:Y:S01]  /*189c0*/  MOV R89, UR6 ;  /* 0x0000000600597c02 */ /* 0x000fe20008000f00 */
[----:B------:R-:W-:Y:S01]  /*189d0*/  MUFU.TANH R94, R94 ;  /* 0x0000005e005e7308 */ /* 0x000fe20000002400 */
[----:B------:R-:W-:Y:S02]  /*189e0*/  FMNMX.FTZ R73, R110, R73, !PT ;  /* 0x000000496e497209 */ /* 0x000fe40007810000 */
[----:B------:R-:W-:Y:S02]  /*189f0*/  MOV R85, R87 ;  /* 0x0000005700557202 */ /* 0x000fe40000000f00 */
[----:B------:R-:W-:-:S03]  /*18a00*/  FMNMX.FTZ R73, R112, R73, !PT ;  /* 0x0000004970497209 */ /* 0x000fc60007810000 */
[----:B------:R-:W1:Y:S01]  /*18a10*/  MUFU.TANH R95, R95 ;  /* 0x0000005f005f7308 */ /* 0x000e620000002400 */
[----:B0-----:R-:W-:Y:S02]  /*18a20*/  FSEL R54, R93, -INF , P5 ;  /* 0xff8000005d367808 */ /* 0x001fe40002800000 */
[----:B------:R-:W-:-:S05]  /*18a30*/  ISETP.GT.AND P5, PT, R41, 0x49, PT ;  /* 0x000000492900780c */ /* 0x000fca0003fa4270 */
[----:B------:R-:W0:Y:S08]  /*18a40*/  MUFU.TANH R60, R60 ;  /* 0x0000003c003c7308 */ /* 0x000e300000002400 */
[----:B------:R-:W2:Y:S01]  /*18a50*/  MUFU.TANH R58, R58 ;  /* 0x0000003a003a7308 */ /* 0x000ea20000002400 */
[----:B-1----:R-:W-:Y:S02]  /*18a60*/  FSEL R24, R95, -INF , P2 ;  /* 0xff8000005f187808 */ /* 0x002fe40001000000 */
[----:B------:R-:W-:-:S05]  /*18a70*/  ISETP.GT.AND P2, PT, R41, 0x50, PT ;  /* 0x000000502900780c */ /* 0x000fca0003f44270 */
[----:B------:R-:W1:Y:S01]  /*18a80*/  MUFU.TANH R62, R62 ;  /* 0x0000003e003e7308 */ /* 0x000e620000002400 */
[----:B0-----:R-:W-:-:S07]  /*18a90*/  FSEL R116, R60, -INF , P5 ;  /* 0xff8000003c747808 */ /* 0x001fce0002800000 */
[----:B------:R-:W0:Y:S01]  /*18aa0*/  MUFU.TANH R99, R99 ;  /* 0x0000006300637308 */ /* 0x000e220000002400 */
[----:B--2---:R-:W-:Y:S02]  /*18ab0*/  FSEL R56, R58, -INF , P3 ;  /* 0xff8000003a387808 */ /* 0x004fe40001800000 */
[----:B------:R-:W-:-:S05]  /*18ac0*/  ISETP.GT.AND P3, PT, R41, 0x51, PT ;  /* 0x000000512900780c */ /* 0x000fca0003f64270 */
[----:B------:R2:W-:Y:S01]  /*18ad0*/  MUFU.TANH R144, R52 ;  /* 0x0000003400907308 */ /* 0x0005e20000002400 */
[----:B-1----:R-:W-:-:S07]  /*18ae0*/  FSEL R118, R62, -INF , P2 ;  /* 0xff8000003e767808 */ /* 0x002fce0001000000 */
[----:B------:R-:W1:Y:S01]  /*18af0*/  MUFU.TANH R59, R59 ;  /* 0x0000003b003b7308 */ /* 0x000e620000002400 */
[----:B--2---:R-:W-:Y:S02]  /*18b00*/  FSEL R52, R91, -INF , P4 ;  /* 0xff8000005b347808 */ /* 0x004fe40002000000 */
[----:B------:R-:W-:-:S04]  /*18b10*/  ISETP.GT.AND P4, PT, R41, 0x48, PT ;  /* 0x000000482900780c */ /* 0x000fc80003f84270 */
[----:B------:R-:W-:Y:S01]  /*18b20*/  FSEL R114, R94, -INF , P4 ;  /* 0xff8000005e727808 */ /* 0x000fe20002000000 */
[----:B------:R-:W2:Y:S01]  /*18b30*/  MUFU.TANH R97, R97 ;  /* 0x0000006100617308 */ /* 0x000ea20000002400 */
[----:B0-----:R-:W-:Y:S02]  /*18b40*/  FSEL R58, R99, -INF , P4 ;  /* 0xff800000633a7808 */ /* 0x001fe40002000000 */
[----:B------:R-:W-:Y:S02]  /*18b50*/  FMNMX.FTZ R73, R114, R73, !PT ;  /* 0x0000004972497209 */ /* 0x000fe40007810000 */
[----:B------:R-:W-:Y:S02]  /*18b60*/  ISETP.GT.AND P4, PT, R41, 0x58, PT ;  /* 0x000000582900780c */ /* 0x000fe40003f84270 */
[----:B------:R-:W-:Y:S01]  /*18b70*/  FMNMX.FTZ R73, R116, R73, !PT ;  /* 0x0000004974497209 */ /* 0x000fe20007810000 */
[----:B------:R-:W0:Y:S01]  /*18b80*/  MUFU.TANH R101, R101 ;  /* 0x0000006500657308 */ /* 0x000e220000002400 */
[----:B-1----:R-:W-:Y:S01]  /*18b90*/  FSEL R122, R59, -INF , P3 ;  /* 0xff8000003b7a7808 */ /* 0x002fe20001800000 */
[----:B------:R-:W-:Y:S01]  /*18ba0*/  FMUL.FTZ R59, R2, R30 ;  /* 0x0000001e023b7220 */ /* 0x000fe20000410000 */
[----:B------:R-:W-:-:S04]  /*18bb0*/  FMNMX.FTZ R73, R118, R73, !PT ;  /* 0x0000004976497209 */ /* 0x000fc80007810000 */
[----:B------:R-:W-:Y:S01]  /*18bc0*/  FMNMX.FTZ R73, R122, R73, !PT ;  /* 0x000000497a497209 */ /* 0x000fe20007810000 */
[----:B------:R-:W1:Y:S01]  /*18bd0*/  MUFU.TANH R65, R65 ;  /* 0x0000004100417308 */ /* 0x000e620000002400 */
[----:B--2---:R-:W-:Y:S02]  /*18be0*/  FSEL R26, R97, -INF , P5 ;  /* 0xff800000611a7808 */ /* 0x004fe40002800000 */
[----:B------:R-:W-:-:S05]  /*18bf0*/  ISETP.GT.AND P5, PT, R41, 0x59, PT ;  /* 0x000000592900780c */ /* 0x000fca0003fa4270 */
[----:B------:R-:W2:Y:S01]  /*18c00*/  MUFU.TANH R103, R103 ;  /* 0x0000006700677308 */ /* 0x000ea20000002400 */
[----:B0-----:R-:W-:Y:S02]  /*18c10*/  FSEL R60, R101, -INF , P2 ;  /* 0xff800000653c7808 */ /* 0x001fe40001000000 */
[----:B------:R-:W-:-:S05]  /*18c20*/  ISETP.GT.AND P2, PT, R41, 0x60, PT ;  /* 0x000000602900780c */ /* 0x000fca0003f44270 */
[----:B------:R-:W0:Y:S01]  /*18c30*/  MUFU.TANH R61, R61 ;  /* 0x0000003d003d7308 */ /* 0x000e220000002400 */
[----:B-1----:R-:W-:-:S04]  /*18c40*/  FSEL R128, R65, -INF , P4 ;  /* 0xff80000041807808 */ /* 0x002fc80002000000 */
[----:B------:R-:W-:-:S03]  /*18c50*/  FMNMX.FTZ R73, R128, R73, !PT ;  /* 0x0000004980497209 */ /* 0x000fc60007810000 */
[----:B------:R-:W1:Y:S01]  /*18c60*/  MUFU.TANH R67, R67 ;  /* 0x0000004300437308 */ /* 0x000e620000002400 */
[----:B--2---:R-:W-:Y:S02]  /*18c70*/  FSEL R62, R103, -INF , P4 ;  /* 0xff800000673e7808 */ /* 0x004fe40002000000 */
[----:B------:R-:W-:-:S04]  /*18c80*/  ISETP.GT.AND P4, PT, R41, 0x68, PT ;  /* 0x000000682900780c */ /* 0x000fc80003f84270 */
[----:B------:R-:W-:Y:S01]  /*18c90*/  FSEL R74, R47, -INF , P4 ;  /* 0xff8000002f4a7808 */ /* 0x000fe20002000000 */
[----:B------:R-:W2:Y:S01]  /*18ca0*/  MUFU.TANH R105, R105 ;  /* 0x0000006900697308 */ /* 0x000ea20000002400 */
[----:B0-----:R-:W-:-:S04]  /*18cb0*/  FSEL R130, R61, -INF , P5 ;  /* 0xff8000003d827808 */ /* 0x001fc80002800000 */
[----:B------:R-:W-:-:S03]  /*18cc0*/  FMNMX.FTZ R73, R130, R73, !PT ;  /* 0x0000004982497209 */ /* 0x000fc60007810000 */
        /* <DEDUP_REMOVED lines=8> */
[----:B0-----:R-:W-:Y:S01]  /*18d50*/  FSEL R28, R66, -INF , P3 ;  /* 0xff800000421c7808 */ /* 0x001fe20001800000 */
[----:B------:R-:W-:Y:S01]  /*18d60*/  FMUL.FTZ R11, R2, R34 ;  /* 0x00000022020b7220 */ /* 0x000fe20000410000 */
[----:B------:R-:W-:-:S05]  /*18d70*/  ISETP.GT.AND P3, PT, R41, 0x61, PT ;  /* 0x000000612900780c */ /* 0x000fca0003f64270 */
[----:B------:R-:W0:Y:S01]  /*18d80*/  MUFU.TANH R71, R71 ;  /* 0x0000004700477308 */ /* 0x000e220000002400 */
[----:B-1----:R-:W-:Y:S01]  /*18d90*/  FSEL R136, R43, -INF , P4 ;  /* 0xff8000002b887808 */ /* 0x002fe20002000000 */
[C---:B------:R-:W-:Y:S01]  /*18da0*/  FMUL.FTZ R43, R2.reuse, R32 ;  /* 0x00000020022b7220 */ /* 0x040fe20000410000 */
[----:B------:R-:W-:Y:S01]  /*18db0*/  FSEL R32, R13, -INF , P2 ;  /* 0xff8000000d207808 */ /* 0x000fe20001000000 */
[----:B------:R-:W-:Y:S01]  /*18dc0*/  FMUL.FTZ R13, R2, R38 ;  /* 0x00000026020d7220 */ /* 0x000fe20000410000 */
[C---:B------:R-:W-:Y:S02]  /*18dd0*/  ISETP.GT.AND P2, PT, R41.reuse, 0x80, PT ;  /* 0x000000802900780c */ /* 0x040fe40003f44270 */
[----:B------:R-:W-:Y:S01]  /*18de0*/  ISETP.GT.AND P4, PT, R41, 0x78, PT ;  /* 0x000000782900780c */ /* 0x000fe20003f84270 */
[----:B------:R-:W1:Y:S01]  /*18df0*/  MUFU.TANH R15, R15 ;  /* 0x0000000f000f7308 */ /* 0x000e620000002400 */
[----:B--2---:R-:W-:Y:S02]  /*18e00*/  FSEL R134, R63, -INF , P3 ;  /* 0xff8000003f867808 */ /* 0x004fe40001800000 */
[----:B------:R-:W-:-:S02]  /*18e10*/  FSEL R144, R144, -INF , P4 ;  /* 0xff80000090907808 */ /* 0x000fc40002000000 */
[----:B------:R-:W-:-:S03]  /*18e20*/  FMNMX.FTZ R73, R134, R73, !PT ;  /* 0x0000004986497209 */ /* 0x000fc60007810000 */
[----:B------:R-:W2:Y:S01]  /*18e30*/  MUFU.TANH R69, R69 ;  /* 0x0000004500457308 */ /* 0x000ea20000002400 */
[----:B0-----:R-:W-:Y:S02]  /*18e40*/  FSEL R72, R71, -INF , P3 ;  /* 0xff80000047487808 */ /* 0x001fe40001800000 */
[----:B------:R-:W-:Y:S02]  /*18e50*/  ISETP.GT.AND P3, PT, R41, 0x71, PT ;  /* 0x000000712900780c */ /* 0x000fe40003f64270 */
[----:B------:R-:W-:Y:S02]  /*18e60*/  FMNMX.FTZ R73, R136, R73, !PT ;  /* 0x0000004988497209 */ /* 0x000fe40007810000 */
[----:B------:R-:W-:Y:S01]  /*18e70*/  FSEL R142, R9, -INF , P3 ;  /* 0xff800000098e7808 */ /* 0x000fe20001800000 */
[----:B------:R-:W0:Y:S01]  /*18e80*/  MUFU.TANH R51, R51 ;  /* 0x0000003300337308 */ /* 0x000e220000002400 */
[----:B-1----:R-:W-:Y:S01]  /*18e90*/  FSEL R150, R15, -INF , P2 ;  /* 0xff8000000f967808 */ /* 0x002fe20001000000 */
[----:B------:R-:W-:Y:S01]  /*18ea0*/  FMUL.FTZ R9, R2, R36 ;  /* 0x0000002402097220 */ /* 0x000fe20000410000 */
[----:B------:R-:W-:-:S04]  /*18eb0*/  FMNMX.FTZ R15, R4, R5, !PT ;  /* 0x00000005040f7209 */ /* 0x000fc80007810000 */
[----:B------:R-:W-:Y:S01]  /*18ec0*/  FMNMX.FTZ R15, R6, R15, !PT ;  /* 0x0000000f060f7209 */ /* 0x000fe20007810000 */
[----:B------:R-:W1:Y:S01]  /*18ed0*/  MUFU.TANH R45, R45 ;  /* 0x0000002d002d7308 */ /* 0x000e620000002400 */
[----:B--2---:R-:W-:Y:S02]  /*18ee0*/  FSEL R66, R69, -INF , P5 ;  /* 0xff80000045427808 */ /* 0x004fe40002800000 */
[----:B------:R-:W-:-:S04]  /*18ef0*/  ISETP.GT.AND P5, PT, R41, 0x69, PT ;  /* 0x000000692900780c */ /* 0x000fc80003fa4270 */
[----:B------:R-:W-:Y:S01]  /*18f00*/  FSEL R78, R49, -INF , P5 ;  /* 0xff800000314e7808 */ /* 0x000fe20002800000 */
[----:B------:R-:W2:Y:S01]  /*18f10*/  MUFU.TANH R25, R25 ;  /* 0x0000001900197308 */ /* 0x000ea20000002400 */
[----:B0-----:R-:W-:Y:S02]  /*18f20*/  FSEL R82, R51, -INF , P3 ;  /* 0xff80000033527808 */ /* 0x001fe40001800000 */
[----:B------:R-:W-:-:S05]  /*18f30*/  ISETP.GT.AND P3, PT, R41, 0x81, PT ;  /* 0x000000812900780c */ /* 0x000fca0003f64270 */
[----:B------:R-:W0:Y:S01]  /*18f40*/  MUFU.TANH R53, R53 ;  /* 0x0000003500357308 */ /* 0x000e220000002400 */
[----:B-1----:R-:W-:Y:S02]  /*18f50*/  FSEL R138, R45, -INF , P5 ;  /* 0xff8000002d8a7808 */ /* 0x002fe40002800000 */
        /* <DEDUP_REMOVED lines=8> */
[----:B------:R-:W-:Y:S02]  /*18fe0*/  FMNMX.FTZ R73, R142, R73, !PT ;  /* 0x000000498e497209 */ /* 0x000fe40007810000 */
[----:B------:R-:W-:-:S02]  /*18ff0*/  FMNMX.FTZ R25, R12, R25, !PT ;  /* 0x000000190c197209 */ /* 0x000fc40007810000 */
[----:B0-----:R-:W-:Y:S02]  /*19000*/  FSEL R146, R53, -INF , P5 ;  /* 0xff80000035927808 */ /* 0x001fe40002800000 */
[----:B------:R-:W-:Y:S01]  /*19010*/  FMNMX.FTZ R25, R14, R25, !PT ;  /* 0x000000190e197209 */ /* 0x000fe20007810000 */
[----:B------:R-:W0:Y:S01]  /*19020*/  MUFU.TANH R55, R55 ;  /* 0x0000003700377308 */ /* 0x000e220000002400 */
[----:B------:R-:W-:Y:S02]  /*19030*/  FMNMX.FTZ R73, R144, R73, !PT ;  /* 0x0000004990497209 */ /* 0x000fe40007810000 */
[----:B-1----:R-:W-:Y:S02]  /*19040*/  FSEL R120, R27, -INF , P3 ;  /* 0xff8000001b787808 */ /* 0x002fe40001800000 */
[----:B------:R-:W-:Y:S02]  /*19050*/  FMNMX.FTZ R27, R20, R25, !PT ;  /* 0x00000019141b7209 */ /* 0x000fe40007810000 */
[----:B------:R-:W-:Y:S01]  /*19060*/  FMNMX.FTZ R73, R146, R73, !PT ;  /* 0x0000004992497209 */ /* 0x000fe20007810000 */
[----:B------:R-:W1:Y:S01]  /*19070*/  MUFU.TANH R57, R57 ;  /* 0x0000003900397308 */ /* 0x000e620000002400 */
[----:B--2---:R-:W-:-:S02]  /*19080*/  FSEL R86, R107, -INF , P4 ;  /* 0xff8000006b567808 */ /* 0x004fc40002000000 */
[----:B------:R-:W-:Y:S02]  /*19090*/  FMNMX.FTZ R27, R40, R27, !PT ;  /* 0x0000001b281b7209 */ /* 0x000fe40007810000 */
[----:B------:R-:W-:Y:S02]  /*190a0*/  ISETP.GT.AND P4, PT, R41, 0x88, PT ;  /* 0x000000882900780c */ /* 0x000fe40003f84270 */
[----:B------:R-:W-:Y:S01]  /*190b0*/  FMNMX.FTZ R73, R150, R73, !PT ;  /* 0x0000004996497209 */ /* 0x000fe20007810000 */
[----:B------:R-:W2:Y:S01]  /*190c0*/  MUFU.TANH R21, R21 ;  /* 0x0000001500157308 */ /* 0x000ea20000002400 */
[----:B0-----:R-:W-:Y:S02]  /*190d0*/  FSEL R88, R55, -INF , P5 ;  /* 0xff80000037587808 */ /* 0x001fe40002800000 */
[----:B------:R-:W-:Y:S02]  /*190e0*/  FMNMX.FTZ R27, R42, R27, !PT ;  /* 0x0000001b2a1b7209 */ /* 0x000fe40007810000 */
[----:B------:R-:W-:-:S02]  /*190f0*/  ISETP.GT.AND P5, PT, R41, 0x89, PT ;  /* 0x000000892900780c */ /* 0x000fc40003fa4270 */
[----:B------:R-:W-:Y:S01]  /*19100*/  FMNMX.FTZ R73, R152, R73, !PT ;  /* 0x0000004998497209 */ /* 0x000fe20007810000 */
[----:B------:R-:W0:Y:S01]  /*19110*/  MUFU.TANH R29, R29 ;  /* 0x0000001d001d7308 */ /* 0x000e220000002400 */
[----:B-1----:R-:W-:Y:S02]  /*19120*/  FSEL R154, R57, -INF , P4 ;  /* 0xff800000399a7808 */ /* 0x002fe40002000000 */
[----:B------:R-:W-:Y:S02]  /*19130*/  FMNMX.FTZ R27, R44, R27, !PT ;  /* 0x0000001b2c1b7209 */ /* 0x000fe40007810000 */
[----:B------:R-:W-:Y:S02]  /*19140*/  FMNMX.FTZ R73, R154, R73, !PT ;  /* 0x000000499a497209 */ /* 0x000fe40007810000 */
[----:B------:R-:W-:Y:S01]  /*19150*/  ISETP.GT.AND P3, PT, R41, 0x91, PT ;  /* 0x000000912900780c */ /* 0x000fe20003f64270 */
[----:B------:R-:W1:Y:S01]  /*19160*/  MUFU.TANH R43, R43 ;  /* 0x0000002b002b7308 */ /* 0x000e620000002400 */
[----:B--2---:R-:W-:-:S02]  /*19170*/  FSEL R36, R21, -INF , P2 ;  /* 0xff80000015247808 */ /* 0x004fc40001000000 */
[----:B------:R-:W-:-:S05]  /*19180*/  ISETP.GT.AND P2, PT, R41, 0x90, PT ;  /* 0x000000902900780c */ /* 0x000fca0003f44270 */
[----:B------:R-:W2:Y:S01]  /*19190*/  MUFU.TANH R59, R59 ;  /* 0x0000003b003b7308 */ /* 0x000ea20000002400 */
[----:B0-----:R-:W-:Y:S02]  /*191a0*/  FSEL R156, R29, -INF , P5 ;  /* 0xff8000001d9c7808 */ /* 0x001fe40002800000 */
[----:B------:R-:W-:Y:S02]  /*191b0*/  FMNMX.FTZ R29, R46, R27, !PT ;  /* 0x0000001b2e1d7209 */ /* 0x000fe40007810000 */
[----:B------:R-:W-:Y:S02]  /*191c0*/  FMNMX.FTZ R73, R156, R73, !PT ;  /* 0x000000499c497209 */ /* 0x000fe40007810000 */
[----:B------:R-:W-:Y:S01]  /*191d0*/  FMNMX.FTZ R29, R48, R29, !PT ;  /* 0x0000001d301d7209 */ /* 0x000fe20007810000 */
[----:B------:R-:W0:Y:S01]  /*191e0*/  MUFU.TANH R33, R33 ;  /* 0x0000002100217308 */ /* 0x000e220000002400 */
[----:B-1----:R-:W-:Y:S02]  /*191f0*/  FSEL R158, R43, -INF , P2 ;  /* 0xff8000002b9e7808 */ /* 0x002fe40001000000 */
[----:B------:R-:W-:-:S02]  /*19200*/  FMNMX.FTZ R29, R50, R29, !PT ;  /* 0x0000001d321d7209 */ /* 0x000fc40007810000 */
[----:B------:R-:W-:Y:S02]  /*19210*/  FMNMX.FTZ R73, R158, R73, !PT ;  /* 0x000000499e497209 */ /* 0x000fe40007810000 */
[----:B------:R-:W-:Y:S01]  /*19220*/  FMNMX.FTZ R29, R52, R29, !PT ;  /* 0x0000001d341d7209 */ /* 0x000fe20007810000 */
[----:B------:R-:W1:Y:S01]  /*19230*/  MUFU.TANH R31, R31 ;  /* 0x0000001f001f7308 */ /* 0x000e620000002400 */
[----:B--2---:R-:W-:Y:S02]  /*19240*/  FSEL R124, R59, -INF , P4 ;  /* 0xff8000003b7c7808 */ /* 0x004fe40002000000 */
[----:B------:R-:W-:-:S05]  /*19250*/  ISETP.GT.AND P4, PT, R41, 0x98, PT ;  /* 0x000000982900780c */ /* 0x000fca0003f84270 */
[----:B------:R-:W2:Y:S01]  /*19260*/  MUFU.TANH R9, R9 ;  /* 0x0000000900097308 */ /* 0x000ea20000002400 */
[----:B0-----:R-:W-:-:S04]  /*19270*/  FSEL R160, R33, -INF , P3 ;  /* 0xff80000021a07808 */ /* 0x001fc80001800000 */
[----:B------:R-:W-:-:S03]  /*19280*/  FMNMX.FTZ R73, R160, R73, !PT ;  /* 0x00000049a0497209 */ /* 0x000fc60007810000 */
[----:B------:R-:W0:Y:S01]  /*19290*/  MUFU.TANH R37, R37 ;  /* 0x0000002500257308 */ /* 0x000e220000002400 */
[----:B-1----:R-:W-:Y:S02]  /*192a0*/  FSEL R126, R31, -INF , P5 ;  /* 0xff8000001f7e7808 */ /* 0x002fe40002800000 */
[----:B------:R-:W-:Y:S02]  /*192b0*/  ISETP.GT.AND P5, PT, R41, 0x99, PT ;  /* 0x000000992900780c */ /* 0x000fe40003fa4270 */
[----:B------:R-:W-:-:S03]  /*192c0*/  FMNMX.FTZ R31, R54, R29, !PT ;  /* 0x0000001d361f7209 */ /* 0x000fc60007810000 */
[----:B------:R1:W-:Y:S01]  /*192d0*/  MUFU.TANH R43, R35 ;  /* 0x00000023002b7308 */ /* 0x0003e20000002400 */
[----:B--2---:R-:W-:Y:S02]  /*192e0*/  FSEL R162, R9, -INF , P4 ;  /* 0xff80000009a27808 */ /* 0x004fe40002000000 */
[----:B------:R-:W-:Y:S02]  /*192f0*/  FMNMX.FTZ R31, R24, R31, !PT ;  /* 0x0000001f181f7209 */ /* 0x000fe40007810000 */
[----:B------:R-:W-:Y:S02]  /*19300*/  FMNMX.FTZ R73, R162, R73, !PT ;  /* 0x00000049a2497209 */ /* 0x000fe40007810000 */
[----:B------:R-:W-:Y:S01]  /*19310*/  FMNMX.FTZ R31, R56, R31, !PT ;  /* 0x0000001f381f7209 */ /* 0x000fe20007810000 */
[----:B------:R-:W-:Y:S01]  /*19320*/  MUFU.TANH R41, R11 ;  /* 0x0000000b00297308 */ /* 0x000fe20000002400 */
[----:B0-----:R-:W-:Y:S02]  /*19330*/  FSEL R164, R37, -INF , P5 ;  /* 0xff80000025a47808 */ /* 0x001fe40002800000 */
[----:B------:R-:W-:-:S02]  /*19340*/  FMNMX.FTZ R31, R58, R31, !PT ;  /* 0x0000001f3a1f7209 */ /* 0x000fc40007810000 */
[----:B------:R-:W-:Y:S02]  /*19350*/  FMNMX.FTZ R73, R164, R73, !PT ;  /* 0x00000049a4497209 */ /* 0x000fe40007810000 */
[----:B------:R-:W-:Y:S01]  /*19360*/  FMNMX.FTZ R33, R26, R31, !PT ;  /* 0x0000001f1a217209 */ /* 0x000fe20007810000 */
[----:B------:R0:W-:Y:S02]  /*19370*/  MUFU.TANH R47, R39 ;  /* 0x00000027002f7308 */ /* 0x0001e40000002400 */
[----:B------:R-:W2:Y:S01]  /*19380*/  SHFL.BFLY PT, R94, R73, 0x2, 0x1f ;  /* 0x0c401f00495e7f89 */ /* 0x000ea200000e0000 */
[----:B------:R-:W-:-:S04]  /*19390*/  FMNMX.FTZ R33, R60, R33, !PT ;  /* 0x000000213c217209 */ /* 0x000fc80007810000 */
[----:B------:R-:W-:Y:S01]  /*193a0*/  FMNMX.FTZ R33, R28, R33, !PT ;  /* 0x000000211c217209 */ /* 0x000fe20007810000 */
[----:B------:R3:W4:Y:S03]  /*193b0*/  MUFU.TANH R45, R13 ;  /* 0x0000000d002d7308 */ /* 0x0007260000002400 */
[----:B------:R-:W-:-:S04]  /*193c0*/  FMNMX.FTZ R33, R62, R33, !PT ;  /* 0x000000213e217209 */ /* 0x000fc80007810000 */
[----:B-1----:R-:W-:-:S04]  /*193d0*/  FMNMX.FTZ R35, R66, R33, !PT ;  /* 0x0000002142237209 */ /* 0x002fc80007810000 */
[----:B------:R-:W-:-:S04]  /*193e0*/  FMNMX.FTZ R35, R30, R35, !PT ;  /* 0x000000231e237209 */ /* 0x000fc80007810000 */
[----:B------:R-:W-:Y:S02]  /*193f0*/  FMNMX.FTZ R35, R72, R35, !PT ;  /* 0x0000002348237209 */ /* 0x000fe40007810000 */
[----:B--2---:R-:W-:Y:S02]  /*19400*/  FMNMX.FTZ R9, R73, R94, !PT ;  /* 0x0000005e49097209 */ /* 0x004fe40007810000 */
[----:B------:R-:W-:-:S03]  /*19410*/  FMNMX.FTZ R35, R74, R35, !PT ;  /* 0x000000234a237209 */ /* 0x000fc60007810000 */
[----:B------:R-:W1:Y:S01]  /*19420*/  SHFL.BFLY PT, R94, R9, 0x1, 0x1f ;  /* 0x0c201f00095e7f89 */ /* 0x000e6200000e0000 */
[----:B------:R-:W-:-:S04]  /*19430*/  FMNMX.FTZ R37, R78, R35, !PT ;  /* 0x000000234e257209 */ /* 0x000fc80007810000 */
[----:B------:R-:W-:-:S04]  /*19440*/  FMNMX.FTZ R37, R32, R37, !PT ;  /* 0x0000002520257209 */ /* 0x000fc80007810000 */
[----:B------:R-:W-:-:S04]  /*19450*/  FMNMX.FTZ R37, R82, R37, !PT ;  /* 0x0000002552257209 */ /* 0x000fc80007810000 */
[----:B------:R-:W-:-:S04]  /*19460*/  FMNMX.FTZ R37, R86, R37, !PT ;  /* 0x0000002556257209 */ /* 0x000fc80007810000 */
[----:B0-----:R-:W-:-:S04]  /*19470*/  FMNMX.FTZ R39, R88, R37, !PT ;  /* 0x0000002558277209 */ /* 0x001fc80007810000 */
[----:B------:R-:W-:Y:S02]  /*19480*/  FMNMX.FTZ R39, R36, R39, !PT ;  /* 0x0000002724277209 */ /* 0x000fe40007810000 */
[----:B-1----:R-:W-:Y:S02]  /*19490*/  FMNMX.FTZ R94, R9, R94, !PT ;  /* 0x0000005e095e7209 */ /* 0x002fe40007810000 */
[----:B------:R-:W-:Y:S02]  /*194a0*/  FMNMX.FTZ R39, R120, R39, !PT ;  /* 0x0000002778277209 */ /* 0x000fe40007810000 */
[C---:B------:R-:W-:Y:S01]  /*194b0*/  FSETP.NEU.FTZ.AND P6, PT, R94.reuse, -INF , PT ;  /* 0xff8000005e00780b */ /* 0x040fe20003fdd000 */
[----:B------:R-:W-:-:S01]  /*194c0*/  FFMA.FTZ R21, R94, R89, -8 ;  /* 0xc10000005e157423 */ /* 0x000fc20000010059 */
[----:B------:R-:W-:-:S04]  /*194d0*/  FMNMX.FTZ R39, R124, R39, !PT ;  /* 0x000000277c277209 */ /* 0x000fc80007810000 */
[----:B------:R-:W-:-:S05]  /*194e0*/  FSEL R21, R21, RZ, P6 ;  /* 0x000000ff15157208 */ /* 0x000fca0003000000 */
[-CC-:B------:R-:W-:Y:S01]  /*194f0*/  FFMA.FTZ R102, R102, R89.reuse, -R21.reuse ;  /* 0x0000005966667223 */ /* 0x180fe20000010815 */
[----:B------:R-:W-:-:S01]  /*19500*/  FFMA.FTZ R80, R80, R89, -R21 ;  /* 0x0000005950507223 */ /* 0x000fc20000010815 */
[-CC-:B---3--:R-:W-:Y:S01]  /*19510*/  FFMA.FTZ R13, R76, R89.reuse, -R21.reuse ;  /* 0x000000594c0d7223 */ /* 0x188fe20000010815 */
[----:B------:R-:W-:-:S01]  /*19520*/  FFMA.FTZ R76, R84, R89, -R21 ;  /* 0x00000059544c7223 */ /* 0x000fc20000010815 */
[----:B------:R0:W-:Y:S01]  /*19530*/  MUFU.EX2 R25, R102 ;  /* 0x0000006600197308 */ /* 0x0001e20000000800 */
[----:B------:R-:W-:-:S01]  /*19540*/  FFMA.FTZ R84, R108, R89, -R21 ;  /* 0x000000596c547223 */ /* 0x000fc20000010815 */
[-CC-:B------:R-:W-:Y:S01]  /*19550*/  FFMA.FTZ R110, R110, R89.reuse, -R21.reuse ;  /* 0x000000596e6e7223 */ /* 0x180fe20000010815 */
[----:B----4-:R-:W-:Y:S01]  /*19560*/  FSEL R108, R45, -INF , P4 ;  /* 0xff8000002d6c7808 */ /* 0x010fe20002000000 */
[-CC-:B------:R-:W-:Y:S01]  /*19570*/  FFMA.FTZ R34, R7, R89.reuse, -R21.reuse ;  /* 0x0000005907227223 */ /* 0x180fe20000010815 */
[----:B------:R-:W-:-:S01]  /*19580*/  FFMA.FTZ R7, R68, R89, -R21 ;  /* 0x0000005944077223 */ /* 0x000fc20000010815 */
[-CC-:B------:R-:W-:Y:S01]  /*19590*/  FFMA.FTZ R68, R98, R89.reuse, -R21.reuse ;  /* 0x0000005962447223 */ /* 0x180fe20000010815 */
[----:B------:R-:W-:-:S01]  /*195a0*/  FFMA.FTZ R9, R64, R89, -R21 ;  /* 0x0000005940097223 */ /* 0x000fc20000010815 */
[----:B------:R1:W-:Y:S01]  /*195b0*/  MUFU.EX2 R15, R80 ;  /* 0x00000050000f7308 */ /* 0x0003e20000000800 */
[----:B0-----:R-:W-:Y:S01]  /*195c0*/  FSEL R102, R41, -INF , P2 ;  /* 0xff80000029667808 */ /* 0x001fe20001000000 */
[--C-:B------:R-:W-:Y:S01]  /*195d0*/  FFMA.FTZ R132, R132, R89, -R21.reuse ;  /* 0x0000005984847223 */ /* 0x100fe20000010815 */
[----:B------:R-:W-:Y:S01]  /*195e0*/  FMNMX.FTZ R41, R126, R39, !PT ;  /* 0x000000277e297209 */ /* 0x000fe20007810000 */
[-CC-:B------:R-:W-:Y:S01]  /*195f0*/  FFMA.FTZ R38, R70, R89.reuse, -R21.reuse ;  /* 0x0000005946267223 */ /* 0x180fe20000010815 */
[----:B------:R-:W-:-:S01]  /*19600*/  FFMA.FTZ R90, R90, R89, -R21 ;  /* 0x000000595a5a7223 */ /* 0x000fc20000010815 */
[--C-:B------:R-:W-:Y:S01]  /*19610*/  FFMA.FTZ R106, R106, R89, -R21.reuse ;  /* 0x000000596a6a7223 */ /* 0x100fe20000010815 */
[----:B------:R-:W-:Y:S01]  /*19620*/  FMNMX.FTZ R41, R102, R41, !PT ;  /* 0x0000002966297209 */ /* 0x000fe20007810000 */
[----:B------:R0:W-:Y:S01]  /*19630*/  MUFU.EX2 R31, R110 ;  /* 0x0000006e001f7308 */ /* 0x0001e20000000800 */
[----:B-1----:R-:W-:-:S01]  /*19640*/  FFMA.FTZ R80, R104, R89, -R21 ;  /* 0x0000005968507223 */ /* 0x002fc20000010815 */
[----:B------:R-:W-:Y:S01]  /*19650*/  FSEL R104, R43, -INF , P3 ;  /* 0xff8000002b687808 */ /* 0x000fe20001800000 */
[----:B------:R-:W-:-:S01]  /*19660*/  FFMA.FTZ R114, R114, R89, -R21 ;  /* 0x0000005972727223 */ /* 0x000fc20000010815 */
[-CC-:B------:R-:W-:Y:S01]  /*19670*/  FFMA.FTZ R118, R118, R89.reuse, -R21.reuse ;  /* 0x0000005976767223 */ /* 0x180fe20000010815 */
[----:B------:R-:W-:-:S01]  /*19680*/  FFMA.FTZ R128, R128, R89, -R21 ;  /* 0x0000005980807223 */ /* 0x000fc20000010815 */
[----:B------:R-:W-:Y:S01]  /*19690*/  FMNMX.FTZ R41, R104, R41, !PT ;  /* 0x0000002968297209 */ /* 0x000fe20007810000 */
[----:B------:R-:W-:-:S01]  /*196a0*/  FFMA.FTZ R11, R92, R89, -R21 ;  /* 0x000000595c0b7223 */ /* 0x000fc20000010815 */
[----:B------:R-:W-:Y:S01]  /*196b0*/  MUFU.EX2 R9, R9 ;  /* 0x0000000900097308 */ /* 0x000fe20000000800 */
[----:B0-----:R-:W-:Y:S01]  /*196c0*/  FSEL R110, R47, -INF , P5 ;  /* 0xff8000002f6e7808 */ /* 0x001fe20002800000 */
[--C-:B------:R-:W-:Y:S01]  /*196d0*/  FFMA.FTZ R64, R96, R89, -R21.reuse ;  /* 0x0000005960407223 */ /* 0x100fe20000010815 */
[----:B------:R-:W-:Y:S01]  /*196e0*/  FMNMX.FTZ R41, R108, R41, !PT ;  /* 0x000000296c297209 */ /* 0x000fe20007810000 */
[-CC-:B------:R-:W-:Y:S01]  /*196f0*/  FFMA.FTZ R70, R100, R89.reuse, -R21.reuse ;  /* 0x0000005964467223 */ /* 0x180fe20000010815 */
[----:B------:R-:W-:-:S01]  /*19700*/  FFMA.FTZ R92, R116, R89, -R21 ;  /* 0x00000059745c7223 */ /* 0x000fc20000010815 */
[--C-:B------:R-:W-:Y:S01]  /*19710*/  FFMA.FTZ R96, R122, R89, -R21.reuse ;  /* 0x000000597a607223 */ /* 0x100fe20000010815 */
        /* <DEDUP_REMOVED lines=11> */
[-CC-:B------:R-:W-:Y:S01]  /*197d0*/  FFMA.FTZ R51, R158, R89.reuse, -R21.reuse ;  /* 0x000000599e337223 */ /* 0x180fe20000010815 */
[----:B------:R-:W-:-:S05]  /*197e0*/  FFMA.FTZ R130, R164, R89, -R21 ;  /* 0x00000059a4827223 */ /* 0x000fca0000010815 */
[----:B------:R-:W-:Y:S08]  /*197f0*/  MUFU.EX2 R7, R7 ;  /* 0x0000000700077308 */ /* 0x000ff00000000800 */
[----:B------:R-:W1:Y:S01]  /*19800*/  MUFU.EX2 R38, R38 ;  /* 0x0000002600267308 */ /* 0x000e620000000800 */
[----:B0-----:R-:W-:Y:S01]  /*19810*/  FMNMX.FTZ R53, R47, R98, !PT ;  /* 0x000000622f357209 */ /* 0x001fe20007810000 */
[----:B------:R-:W-:-:S06]  /*19820*/  FFMA.FTZ R47, R150, R89, -R21 ;  /* 0x00000059962f7223 */ /* 0x000fcc0000010815 */
[----:B------:R0:W-:Y:S01]  /*19830*/  MUFU.EX2 R27, R90 ;  /* 0x0000005a001b7308 */ /* 0x0001e20000000800 */
[----:B------:R-:W2:Y:S07]  /*19840*/  SHFL.BFLY PT, R98, R53, 0x1, 0x1f ;  /* 0x0c201f0035627f89 */ /* 0x000eae00000e0000 */
[----:B------:R3:W-:Y:S01]  /*19850*/  MUFU.EX2 R29, R106 ;  /* 0x0000006a001d7308 */ /* 0x0007e20000000800 */
[----:B0-----:R-:W-:-:S01]  /*19860*/  FFMA.FTZ R90, R112, R89, -R21 ;  /* 0x00000059705a7223 */ /* 0x001fc20000010815 */
[----:B------:R-:W-:Y:S01]  /*19870*/  FFMA.FTZ R112, R138, R89, -R21 ;  /* 0x000000598a707223 */ /* 0x000fe20000010815 */
[----:B-1----:R-:W-:-:S04]  /*19880*/  F2FP.SATFINITE.E4M3.F32.PACK_AB_MERGE_C R176, R38, R7, RZ ;  /* 0x0000000726b0723e */ /* 0x002fc800048070ff */
[----:B------:R-:W-:Y:S01]  /*19890*/  F2FP.SATFINITE.E4M3.F32.PACK_AB_MERGE_C R176, R34, R9, R176 ;  /* 0x0000000922b0723e */ /* 0x000fe200048070b0 */
[----:B------:R0:W-:Y:S01]  /*198a0*/  MUFU.EX2 R33, R114 ;  /* 0x0000007200217308 */ /* 0x0001e20000000800 */
[----:B---3--:R-:W-:-:S07]  /*198b0*/  FFMA.FTZ R106, R134, R89, -R21 ;  /* 0x00000059866a7223 */ /* 0x008fce0000010815 */
[----:B------:R1:W-:Y:S01]  /*198c0*/  MUFU.EX2 R35, R118 ;  /* 0x0000007600237308 */ /* 0x0003e20000000800 */
[----:B--2---:R-:W-:Y:S01]  /*198d0*/  FMNMX.FTZ R98, R53, R98, !PT ;  /* 0x0000006235627209 */ /* 0x004fe20007810000 */
[-CC-:B0-----:R-:W-:Y:S01]  /*198e0*/  FFMA.FTZ R114, R142, R89.reuse, -R21.reuse ;  /* 0x000000598e727223 */ /* 0x181fe20000010815 */
[----:B------:R-:W-:-:S02]  /*198f0*/  FFMA.FTZ R53, R162, R89, -R21 ;  /* 0x00000059a2357223 */ /* 0x000fc40000010815 */
[C---:B------:R-:W-:Y:S01]  /*19900*/  FSETP.NEU.FTZ.AND P2, PT, R98.reuse, -INF , PT ;  /* 0xff8000006200780b */ /* 0x040fe20003f5d000 */
[----:B------:R-:W-:-:S02]  /*19910*/  FFMA.FTZ R55, R98, R89, -8 ;  /* 0xc100000062377423 */ /* 0x000fc40000010059 */
[----:B------:R0:W-:Y:S01]  /*19920*/  MUFU.EX2 R37, R128 ;  /* 0x0000008000257308 */ /* 0x0001e20000000800 */
[----:B-1----:R-:W-:-:S02]  /*19930*/  FFMA.FTZ R118, R152, R89, -R21 ;  /* 0x0000005998767223 */ /* 0x002fc40000010815 */
[----:B------:R-:W-:-:S02]  /*19940*/  FSEL R55, R55, RZ, P2 ;  /* 0x000000ff37377208 */ /* 0x000fc40001000000 */
[----:B------:R-:W-:-:S03]  /*19950*/  ISETP.GE.AND P2, PT, R147, 0xa1, PT ;  /* 0x000000a19300780c */ /* 0x000fc60003f46270 */
[-CC-:B------:R-:W-:Y:S01]  /*19960*/  FFMA.FTZ R4, R4, R89.reuse, -R55.reuse ;  /* 0x0000005904047223 */ /* 0x180fe20000010837 */
[----:B------:R-:W-:-:S01]  /*19970*/  FFMA.FTZ R5, R5, R89, -R55 ;  /* 0x0000005905057223 */ /* 0x000fc20000010837 */
[-CC-:B------:R-:W-:Y:S01]  /*19980*/  FFMA.FTZ R57, R6, R89.reuse, -R55.reuse ;  /* 0x0000005906397223 */ /* 0x180fe20000010837 */
[----:B------:R-:W-:-:S01]  /*19990*/  FFMA.FTZ R132, R8, R89, -R55 ;  /* 0x0000005908847223 */ /* 0x000fc20000010837 */
[-C--:B------:R-:W-:Y:S01]  /*199a0*/  FFMA.FTZ R6, R10, R89.reuse, -R55 ;  /* 0x000000590a067223 */ /* 0x080fe20000010837 */
[----:B0-----:R-:W-:-:S01]  /*199b0*/  FFMA.FTZ R128, R160, R89, -R21 ;  /* 0x00000059a0807223 */ /* 0x001fc20000010815 */
[----:B------:R-:W-:Y:S01]  /*199c0*/  MUFU.EX2 R4, R4 ;  /* 0x0000000400047308 */ /* 0x000fe20000000800 */
[----:B------:R-:W-:-:S01]  /*199d0*/  FFMA.FTZ R21, R12, R89, -R55 ;  /* 0x000000590c157223 */ /* 0x000fc20000010837 */
[-CC-:B------:R-:W-:Y:S01]  /*199e0*/  FFMA.FTZ R67, R14, R89.reuse, -R55.reuse ;  /* 0x000000590e437223 */ /* 0x180fe20000010837 */
[----:B------:R-:W-:-:S01]  /*199f0*/  FFMA.FTZ R134, R20, R89, -R55 ;  /* 0x0000005914867223 */ /* 0x000fc20000010837 */
[----:B------:R-:W-:Y:S01]  /*19a00*/  FFMA.FTZ R12, R24, R89, -R55 ;  /* 0x00000059180c7223 */ /* 0x000fe20000010837 */
[----:B------:R-:W-:-:S01]  /*19a10*/  FADD.FTZ R20, R9, R34 ;  /* 0x0000002209147221 */ /* 0x000fc20000010000 */
[-CC-:B------:R-:W-:Y:S01]  /*19a20*/  FFMA.FTZ R8, R40, R89.reuse, -R55.reuse ;  /* 0x0000005928087223 */ /* 0x180fe20000010837 */
[----:B------:R-:W-:-:S01]  /*19a30*/  FFMA.FTZ R59, R42, R89, -R55 ;  /* 0x000000592a3b7223 */ /* 0x000fc20000010837 */
[----:B------:R-:W0:Y:S01]  /*19a40*/  MUFU.EX2 R5, R5 ;  /* 0x0000000500057308 */ /* 0x000e220000000800 */
[----:B------:R-:W-:-:S01]  /*19a50*/  FADD.FTZ R77, R7, R20 ;  /* 0x00000014074d7221 */ /* 0x000fc20000010000 */
        /* <DEDUP_REMOVED lines=15> */
[----:B0-----:R-:W-:-:S01]  /*19b50*/  FADD.FTZ R24, R4, R5 ;  /* 0x0000000504187221 */ /* 0x001fc20000010000 */
[----:B------:R-:W-:-:S02]  /*19b60*/  @!P1 VIADD R20, R3, 0x29840 ;  /* 0x0002984003149836 */ /* 0x000fc40000000000 */
[----:B------:R-:W-:-:S01]  /*19b70*/  FFMA.FTZ R30, R30, R89, -R55 ;  /* 0x000000591e1e7223 */ /* 0x000fc20000010837 */
[-CC-:B------:R-:W-:Y:S01]  /*19b80*/  FFMA.FTZ R72, R72, R89.reuse, -R55.reuse ;  /* 0x0000005948487223 */ /* 0x180fe20000010837 */
[----:B------:R-:W-:-:S01]  /*19b90*/  FFMA.FTZ R74, R74, R89, -R55 ;  /* 0x000000594a4a7223 */ /* 0x000fc20000010837 */
[----:B------:R-:W-:Y:S01]  /*19ba0*/  FFMA.FTZ R78, R78, R89, -R55 ;  /* 0x000000594e4e7223 */ /* 0x000fe20000010837 */
[----:B------:R-:W-:Y:S01]  /*19bb0*/  @!P1 PRMT R20, RZ, 0x654, R20 ;  /* 0x00000654ff149816 */ /* 0x000fe20000000014 */
[----:B------:R-:W0:Y:S01]  /*19bc0*/  MUFU.EX2 R11, R11 ;  /* 0x0000000b000b7308 */ /* 0x000e220000000800 */
[----:B-1----:R-:W-:-:S01]  /*19bd0*/  FADD.FTZ R79, R57, R24 ;  /* 0x00000018394f7221 */ /* 0x002fc20000010000 */
[----:B------:R-:W-:Y:S01]  /*19be0*/  FADD.FTZ R24, R38, R77 ;  /* 0x0000004d26187221 */ /* 0x000fe20000010000 */
[----:B------:R1:W-:Y:S01]  /*19bf0*/  @!P1 SYNCS.ARRIVE.TRANS64.RED.A1T0 RZ, [R20+URZ], RZ ;  /* 0x000000ff14ff99a7 */ /* 0x0003e2000810043f */
[----:B------:R-:W-:-:S01]  /*19c00*/  FFMA.FTZ R82, R82, R89, -R55 ;  /* 0x0000005952527223 */ /* 0x000fc20000010837 */
[-CC-:B------:R-:W-:Y:S01]  /*19c10*/  FFMA.FTZ R86, R86, R89.reuse, -R55.reuse ;  /* 0x0000005956567223 */ /* 0x180fe20000010837 */
[----:B------:R-:W-:-:S01]  /*19c20*/  FFMA.FTZ R88, R88, R89, -R55 ;  /* 0x0000005958587223 */ /* 0x000fc20000010837 */
[----:B------:R-:W-:Y:S01]  /*19c30*/  FFMA.FTZ R36, R36, R89, -R55 ;  /* 0x0000005924247223 */ /* 0x000fe20000010837 */
[----:B------:R-:W3:Y:S01]  /*19c40*/  MUFU.EX2 R6, R6 ;  /* 0x0000000600067308 */ /* 0x000ee20000000800 */
[----:B--2---:R-:W-:-:S01]  /*19c50*/  FADD.FTZ R79, R132, R79 ;  /* 0x0000004f844f7221 */ /* 0x004fc20000010000 */
[-CC-:B------:R-:W-:Y:S01]  /*19c60*/  FFMA.FTZ R120, R120, R89.reuse, -R55.reuse ;  /* 0x0000005978787223 */ /* 0x180fe20000010837 */
[----:B------:R-:W-:-:S01]  /*19c70*/  FFMA.FTZ R124, R124, R89, -R55 ;  /* 0x000000597c7c7223 */ /* 0x000fc20000010837 */
[-CC-:B------:R-:W-:Y:S01]  /*19c80*/  FFMA.FTZ R126, R126, R89.reuse, -R55.reuse ;  /* 0x000000597e7e7223 */ /* 0x180fe20000010837 */
[----:B------:R-:W-:-:S01]  /*19c90*/  FFMA.FTZ R102, R102, R89, -R55 ;  /* 0x0000005966667223 */ /* 0x000fc20000010837 */
[----:B------:R-:W-:Y:S01]  /*19ca0*/  F2FP.SATFINITE.E4M3.F32.PACK_AB_MERGE_C R57, R132, R57, RZ ;  /* 0x000000398439723e */ /* 0x000fe200048070ff */
[----:B------:R-:W-:-:S01]  /*19cb0*/  FFMA.FTZ R104, R104, R89, -R55 ;  /* 0x0000005968687223 */ /* 0x000fc20000010837 */
[----:B------:R-:W-:Y:S01]  /*19cc0*/  MUFU.EX2 R64, R64 ;  /* 0x0000004000407308 */ /* 0x000fe20000000800 */
[----:B0-----:R-:W-:-:S01]  /*19cd0*/  FADD.FTZ R77, R11, R24 ;  /* 0x000000180b4d7221 */ /* 0x001fc20000010000 */
[----:B------:R-:W-:Y:S01]  /*19ce0*/  F2FP.SATFINITE.E4M3.F32.PACK_AB_MERGE_C R177, R5, R4, R57 ;  /* 0x0000000405b1723e */ /* 0x000fe20004807039 */
[----:B------:R-:W-:-:S01]  /*19cf0*/  FFMA.FTZ R108, R108, R89, -R55 ;  /* 0x000000596c6c7223 */ /* 0x000fc20000010837 */
[--C-:B------:R-:W-:Y:S01]  /*19d00*/  IMAD.MOV.U32 R60, RZ, RZ, R87.reuse ;  /* 0x000000ffff3c7224 */ /* 0x100fe200078e0057 */
[----:B------:R-:W-:Y:S01]  /*19d10*/  MOV R34, R87 ;  /* 0x0000005700227202 */ /* 0x000fe20000000f00 */
[----:B------:R-:W-:-:S02]  /*19d20*/  IMAD.MOV.U32 R57, RZ, RZ, R87 ;  /* 0x000000ffff397224 */ /* 0x000fc400078e0057 */
[----:B------:R-:W0:Y:S01]  /*19d30*/  MUFU.EX2 R21, R21 ;  /* 0x0000001500157308 */ /* 0x000e220000000800 */
[----:B---3--:R-:W-:-:S01]  /*19d40*/  FADD.FTZ R24, R6, R79 ;  /* 0x0000004f06187221 */ /* 0x008fc20000010000 */
[--C-:B------:R-:W-:Y:S02]  /*19d50*/  IMAD.MOV.U32 R56, RZ, RZ, R87.reuse ;  /* 0x000000ffff387224 */ /* 0x100fe400078e0057 */
[--C-:B------:R-:W-:Y:S02]  /*19d60*/  IMAD.MOV.U32 R50, RZ, RZ, R87.reuse ;  /* 0x000000ffff327224 */ /* 0x100fe400078e0057 */
[--C-:B------:R-:W-:Y:S02]  /*19d70*/  IMAD.MOV.U32 R48, RZ, RZ, R87.reuse ;  /* 0x000000ffff307224 */ /* 0x100fe400078e0057 */
[----:B------:R-:W-:Y:S01]  /*19d80*/  MUFU.EX2 R13, R13 ;  /* 0x0000000d000d7308 */ /* 0x000fe20000000800 */
[--C-:B------:R-:W-:Y:S02]  /*19d90*/  IMAD.MOV.U32 R44, RZ, RZ, R87.reuse ;  /* 0x000000ffff2c7224 */ /* 0x100fe400078e0057 */
[----:B------:R-:W-:-:S02]  /*19da0*/  IMAD.MOV.U32 R42, RZ, RZ, R87 ;  /* 0x000000ffff2a7224 */ /* 0x000fc400078e0057 */
[----:B------:R-:W-:-:S03]  /*19db0*/  IMAD.MOV.U32 R38, RZ, RZ, R87 ;  /* 0x000000ffff267224 */ /* 0x000fc600078e0057 */
[----:B------:R-:W2:Y:S01]  /*19dc0*/  MUFU.EX2 R67, R67 ;  /* 0x0000004300437308 */ /* 0x000ea20000000800 */
[----:B0-----:R-:W-:-:S07]  /*19dd0*/  FADD.FTZ R24, R21, R24 ;  /* 0x0000001815187221 */ /* 0x001fce0000010000 */
[----:B------:R-:W0:Y:S08]  /*19de0*/  MUFU.EX2 R68, R68 ;  /* 0x0000004400447308 */ /* 0x000e300000000800 */
[----:B------:R-:W3:Y:S01]  /*19df0*/  MUFU.EX2 R134, R134 ;  /* 0x0000008600867308 */ /* 0x000ee20000000800 */
[----:B--2---:R-:W-:-:S01]  /*19e00*/  FADD.FTZ R79, R67, R24 ;  /* 0x00000018434f7221 */ /* 0x004fc20000010000 */
[-CC-:B------:R-:W-:Y:S01]  /*19e10*/  FFMA.FTZ R24, R32, R89.reuse, -R55.reuse ;  /* 0x0000005920187223 */ /* 0x180fe20000010837 */
[----:B------:R-:W-:-:S01]  /*19e20*/  FFMA.FTZ R55, R110, R89, -R55 ;  /* 0x000000596e377223 */ /* 0x000fc20000010837 */
[----:B------:R-:W-:-:S04]  /*19e30*/  IMAD.MOV.U32 R32, RZ, RZ, R87 ;  /* 0x000000ffff207224 */ /* 0x000fc800078e0057 */
[----:B------:R-:W2:Y:S01]  /*19e40*/  MUFU.EX2 R8, R8 ;  /* 0x0000000800087308 */ /* 0x000ea20000000800 */
[----:B0-----:R-:W-:-:S04]  /*19e50*/  F2FP.SATFINITE.E4M3.F32.PACK_AB_MERGE_C R178, R68, R13, RZ ;  /* 0x0000000d44b2723e */ /* 0x001fc800048070ff */
[----:B------:R-:W-:-:S03]  /*19e60*/  F2FP.SATFINITE.E4M3.F32.PACK_AB_MERGE_C R178, R64, R11, R178 ;  /* 0x0000000b40b2723e */ /* 0x000fc600048070b2 */
[----:B------:R-:W0:Y:S01]  /*19e70*/  MUFU.EX2 R70, R70 ;  /* 0x0000004600467308 */ /* 0x000e220000000800 */
[----:B---3--:R-:W-:-:S01]  /*19e80*/  FADD.FTZ R79, R134, R79 ;  /* 0x0000004f864f7221 */ /* 0x008fc20000010000 */
[----:B------:R-:W-:-:S04]  /*19e90*/  F2FP.SATFINITE.E4M3.F32.PACK_AB_MERGE_C R67, R134, R67, RZ ;  /* 0x000000438643723e */ /* 0x000fc800048070ff */
[----:B------:R-:W-:Y:S02]  /*19ea0*/  F2FP.SATFINITE.E4M3.F32.PACK_AB_MERGE_C R179, R21, R6, R67 ;  /* 0x0000000615b3723e */ /* 0x000fe40004807043 */
[----:B------:R3:W-:Y:S01]  /*19eb0*/  MUFU.EX2 R73, R26 ;  /* 0x0000001a00497308 */ /* 0x0007e20000000800 */
[----:B------:R-:W-:-:S07]  /*19ec0*/  MOV R67, R87 ;  /* 0x0000005700437202 */ /* 0x000fce0000000f00 */
[----:B------:R-:W4:Y:S01]  /*19ed0*/  MUFU.EX2 R59, R59 ;  /* 0x0000003b003b7308 */ /* 0x000f220000000800 */
[----:B---3--:R-:W-:-:S01]  /*19ee0*/  FADD.FTZ R26, R64, R77 ;  /* 0x0000004d401a7221 */ /* 0x008fc20000010000 */
[----:B------:R-:W-:-:S03]  /*19ef0*/  MOV R64, R87 ;  /* 0x0000005700407202 */ /* 0x000fc60000000f00 */
[----:B------:R-:W-:-:S03]  /*19f00*/  FADD.FTZ R77, R13, R26 ;  /* 0x0000001a0d4d7221 */ /* 0x000fc60000010000 */
[----:B------:R-:W3:Y:S01]  /*19f10*/  MUFU.EX2 R40, R40 ;  /* 0x0000002800287308 */ /* 0x000ee20000000800 */
[----:B------:R-:W-:-:S01]  /*19f20*/  FADD.FTZ R26, R68, R77 ;  /* 0x0000004d441a7221 */ /* 0x000fc20000010000 */
[----:B------:R-:W-:-:S03]  /*19f30*/  IMAD.MOV.U32 R68, RZ, RZ, R87 ;  /* 0x000000ffff447224 */ /* 0x000fc600078e0057 */
[----:B------:R-:W-:Y:S01]  /*19f40*/  FADD.FTZ R77, R15, R26 ;  /* 0x0000001a0f4d7221 */ /* 0x000fe20000010000 */
[----:B--2---:R-:W-:-:S02]  /*19f50*/  FADD.FTZ R26, R8, R79 ;  /* 0x0000004f081a7221 */ /* 0x004fc40000010000 */
[----:B------:R-:W2:Y:S01]  /*19f60*/  MUFU.EX2 R76, R76 ;  /* 0x0000004c004c7308 */ /* 0x000ea20000000800 */
[----:B0-----:R-:W-:-:S01]  /*19f70*/  FADD.FTZ R28, R70, R77 ;  /* 0x0000004d461c7221 */ /* 0x001fc20000010000 */
[----:B----4-:R-:W-:-:S03]  /*19f80*/  FADD.FTZ R79, R59, R26 ;  /* 0x0000001a3b4f7221 */ /* 0x010fc60000010000 */
[----:B------:R-:W-:-:S03]  /*19f90*/  FADD.FTZ R81, R25, R28 ;  /* 0x0000001c19517221 */ /* 0x000fc60000010000 */
[----:B------:R-:W0:Y:S01]  /*19fa0*/  MUFU.EX2 R69, R46 ;  /* 0x0000002e00457308 */ /* 0x000e220000000800 */
[----:B---3--:R-:W-:-:S07]  /*19fb0*/  FADD.FTZ R26, R40, R79 ;  /* 0x0000004f281a7221 */ /* 0x008fce0000010000 */
[----:B------:R-:W3:Y:S01]  /*19fc0*/  MUFU.EX2 R10, R10 ;  /* 0x0000000a000a7308 */ /* 0x000ee20000000800 */
[----:B--2---:R-:W-:-:S01]  /*19fd0*/  FADD.FTZ R28, R76, R81 ;  /* 0x000000514c1c7221 */ /* 0x004fc20000010000 */
[----:B------:R-:W-:Y:S02]  /*19fe0*/  F2FP.SATFINITE.E4M3.F32.PACK_AB_MERGE_C R180, R76, R25, RZ ;  /* 0x000000194cb4723e */ /* 0x000fe400048070ff */
[----:B------:R-:W-:Y:S01]  /*19ff0*/  MOV R76, R87 ;  /* 0x00000057004c7202 */ /* 0x000fe20000000f00 */
[----:B------:R-:W-:Y:S01]  /*1a000*/  FADD.FTZ R81, R27, R28 ;  /* 0x0000001c1b517221 */ /* 0x000fe20000010000 */
[----:B------:R-:W-:Y:S02]  /*1a010*/  F2FP.SATFINITE.E4M3.F32.PACK_AB_MERGE_C R180, R70, R15, R180 ;  /* 0x0000000f46b4723e */ /* 0x000fe400048070b4 */
[----:B------:R-:W2:Y:S01]  /*1a020*/  MUFU.EX2 R80, R80 ;  /* 0x0000005000507308 */ /* 0x000ea20000000800 */
[----:B0-----:R-:W-:-:S01]  /*1a030*/  FADD.FTZ R79, R69, R26 ;  /* 0x0000001a454f7221 */ /* 0x001fc20000010000 */
[----:B------:R-:W-:Y:S01]  /*1a040*/  F2FP.SATFINITE.E4M3.F32.PACK_AB_MERGE_C R40, R69, R40, RZ ;  /* 0x000000284528723e */ /* 0x000fe200048070ff */
[----:B------:R-:W-:Y:S01]  /*1a050*/  IMAD.MOV.U32 R69, RZ, RZ, R87 ;  /* 0x000000ffff457224 */ /* 0x000fe200078e0057 */
[----:B------:R-:W-:-:S02]  /*1a060*/  MOV R70, R87 ;  /* 0x0000005700467202 */ /* 0x000fc40000000f00 */
[----:B------:R-:W-:Y:S01]  /*1a070*/  F2FP.SATFINITE.E4M3.F32.PACK_AB_MERGE_C R181, R59, R8, R40 ;  /* 0x000000083bb5723e */ /* 0x000fe20004807028 */
[----:B------:R-:W-:Y:S01]  /*1a080*/  IMAD.MOV.U32 R59, RZ, RZ, R87 ;  /* 0x000000ffff3b7224 */ /* 0x000fe200078e0057 */
[----:B------:R-:W0:Y:S01]  /*1a090*/  MUFU.EX2 R61, R61 ;  /* 0x0000003d003d7308 */ /* 0x000e220000000800 */
[----:B---3--:R-:W-:-:S01]  /*1a0a0*/  FADD.FTZ R26, R10, R79 ;  /* 0x0000004f0a1a7221 */ /* 0x008fc20000010000 */
[-C--:B------:R-:W-:Y:S02]  /*1a0b0*/  MOV R46, R87.reuse ;  /* 0x00000057002e7202 */ /* 0x080fe40000000f00 */
[----:B------:R-:W-:-:S04]  /*1a0c0*/  MOV R40, R87 ;  /* 0x0000005700287202 */ /* 0x000fc80000000f00 */
[----:B------:R-:W3:Y:S01]  /*1a0d0*/  MUFU.EX2 R52, R52 ;  /* 0x0000003400347308 */ /* 0x000ee20000000800 */
[----:B--2---:R-:W-:-:S04]  /*1a0e0*/  FADD.FTZ R28, R80, R81 ;  /* 0x00000051501c7221 */ /* 0x004fc80000010000 */
[----:B------:R-:W-:-:S03]  /*1a0f0*/  FADD.FTZ R83, R29, R28 ;  /* 0x0000001c1d537221 */ /* 0x000fc60000010000 */
[----:B------:R-:W2:Y:S01]  /*1a100*/  MUFU.EX2 R84, R84 ;  /* 0x0000005400547308 */ /* 0x000ea20000000800 */
[----:B0-----:R-:W-:-:S07]  /*1a110*/  FADD.FTZ R81, R61, R26 ;  /* 0x0000001a3d517221 */ /* 0x001fce0000010000 */
[----:B------:R-:W0:Y:S01]  /*1a120*/  MUFU.EX2 R71, R54 ;  /* 0x0000003600477308 */ /* 0x000e220000000800 */
[----:B---3--:R-:W-:-:S07]  /*1a130*/  FADD.FTZ R26, R52, R81 ;  /* 0x00000051341a7221 */ /* 0x008fce0000010000 */
[----:B------:R-:W3:Y:S01]  /*1a140*/  MUFU.EX2 R12, R12 ;  /* 0x0000000c000c7308 */ /* 0x000ee20000000800 */
[----:B--2---:R-:W-:-:S01]  /*1a150*/  FADD.FTZ R28, R84, R83 ;  /* 0x00000053541c7221 */ /* 0x004fc20000010000 */
[----:B------:R-:W-:Y:S01]  /*1a160*/  F2FP.SATFINITE.E4M3.F32.PACK_AB_MERGE_C R182, R84, R29, RZ ;  /* 0x0000001d54b6723e */ /* 0x000fe200048070ff */
[--C-:B------:R-:W-:Y:S02]  /*1a170*/  IMAD.MOV.U32 R84, RZ, RZ, R87.reuse ;  /* 0x000000ffff547224 */ /* 0x100fe400078e0057 */
[----:B------:R-:W-:Y:S01]  /*1a180*/  FADD.FTZ R81, R31, R28 ;  /* 0x0000001c1f517221 */ /* 0x000fe20000010000 */
[----:B------:R-:W-:Y:S01]  /*1a190*/  F2FP.SATFINITE.E4M3.F32.PACK_AB_MERGE_C R182, R80, R27, R182 ;  /* 0x0000001b50b6723e */ /* 0x000fe200048070b6 */
[----:B------:R-:W-:Y:S01]  /*1a1a0*/  IMAD.MOV.U32 R83, RZ, RZ, R87 ;  /* 0x000000ffff537224 */ /* 0x000fe200078e0057 */
[----:B------:R-:W2:Y:S01]  /*1a1b0*/  MUFU.EX2 R90, R90 ;  /* 0x0000005a005a7308 */ /* 0x000ea20000000800 */
[----:B0-----:R-:W-:-:S01]  /*1a1c0*/  FADD.FTZ R7, R71, R26 ;  /* 0x0000001a47077221 */ /* 0x001fc20000010000 */
[----:B------:R-:W-:Y:S01]  /*1a1d0*/  F2FP.SATFINITE.E4M3.F32.PACK_AB_MERGE_C R52, R71, R52, RZ ;  /* 0x000000344734723e */ /* 0x000fe200048070ff */
[----:B------:R-:W-:-:S02]  /*1a1e0*/  IMAD.MOV.U32 R80, RZ, RZ, R87 ;  /* 0x000000ffff507224 */ /* 0x000fc400078e0057 */
[--C-:B------:R-:W-:Y:S01]  /*1a1f0*/  IMAD.MOV.U32 R71, RZ, RZ, R87.reuse ;  /* 0x000000ffff477224 */ /* 0x100fe200078e0057 */
[----:B------:R-:W-:Y:S01]  /*1a200*/  F2FP.SATFINITE.E4M3.F32.PACK_AB_MERGE_C R183, R61, R10, R52 ;  /* 0x0000000a3db7723e */ /* 0x000fe20004807034 */
[----:B------:R-:W-:Y:S01]  /*1a210*/  IMAD.MOV.U32 R54, RZ, RZ, R87 ;  /* 0x000000ffff367224 */ /* 0x000fe200078e0057 */
[----:B------:R-:W0:Y:S01]  /*1a220*/  MUFU.EX2 R63, R63 ;  /* 0x0000003f003f7308 */ /* 0x000e220000000800 */
[----:B---3--:R-:W-:-:S01]  /*1a230*/  FADD.FTZ R26, R12, R7 ;  /* 0x000000070c1a7221 */ /* 0x008fc20000010000 */
[-C--:B------:R-:W-:Y:S01]  /*1a240*/  MOV R61, R87.reuse ;  /* 0x00000057003d7202 */ /* 0x080fe20000000f00 */
[----:B------:R-:W-:Y:S01]  /*1a250*/  IMAD.MOV.U32 R27, RZ, RZ, R87 ;  /* 0x000000ffff1b7224 */ /* 0x000fe200078e0057 */
[----:B------:R-:W-:-:S04]  /*1a260*/  MOV R52, R87 ;  /* 0x0000005700347202 */ /* 0x000fc80000000f00 */
[----:B------:R-:W3:Y:S01]  /*1a270*/  MUFU.EX2 R58, R58 ;  /* 0x0000003a003a7308 */ /* 0x000ee20000000800 */
[----:B--2---:R-:W-:-:S01]  /*1a280*/  FADD.FTZ R28, R90, R81 ;  /* 0x000000515a1c7221 */ /* 0x004fc20000010000 */
[----:B------:R-:W-:-:S03]  /*1a290*/  IMAD.MOV.U32 R81, RZ, RZ, R87 ;  /* 0x000000ffff517224 */ /* 0x000fc600078e0057 */
[----:B------:R-:W-:-:S03]  /*1a2a0*/  FADD.FTZ R25, R33, R28 ;  /* 0x0000001c21197221 */ /* 0x000fc60000010000 */
[----:B------:R-:W2:Y:S01]  /*1a2b0*/  MUFU.EX2 R92, R92 ;  /* 0x0000005c005c7308 */ /* 0x000ea20000000800 */
[----:B0-----:R-:W-:-:S07]  /*1a2c0*/  FADD.FTZ R13, R63, R26 ;  /* 0x0000001a3f0d7221 */ /* 0x001fce0000010000 */
[----:B------:R-:W0:Y:S01]  /*1a2d0*/  MUFU.EX2 R14, R14 ;  /* 0x0000000e000e7308 */ /* 0x000e220000000800 */
[----:B---3--:R-:W-:-:S01]  /*1a2e0*/  FADD.FTZ R26, R58, R13 ;  /* 0x0000000d3a1a7221 */ /* 0x008fc20000010000 */
[----:B------:R-:W-:-:S03]  /*1a2f0*/  F2FP.SATFINITE.E4M3.F32.PACK_AB_MERGE_C R58, R73, R58, RZ ;  /* 0x0000003a493a723e */ /* 0x000fc600048070ff */
[----:B------:R-:W-:Y:S01]  /*1a300*/  FADD.FTZ R13, R73, R26 ;  /* 0x0000001a490d7221 */ /* 0x000fe20000010000 */
[----:B------:R-:W-:Y:S01]  /*1a310*/  F2FP.SATFINITE.E4M3.F32.PACK_AB_MERGE_C R185, R63, R12, R58 ;  /* 0x0000000c3fb9723e */ /* 0x000fe2000480703a */
[----:B------:R-:W-:Y:S01]  /*1a320*/  IMAD.MOV.U32 R63, RZ, RZ, R87 ;  /* 0x000000ffff3f7224 */ /* 0x000fe200078e0057 */
[----:B------:R-:W3:Y:S01]  /*1a330*/  MUFU.EX2 R96, R96 ;  /* 0x0000006000607308 */ /* 0x000ee20000000800 */
[C---:B--2---:R-:W-:Y:S01]  /*1a340*/  F2FP.SATFINITE.E4M3.F32.PACK_AB_MERGE_C R184, R92.reuse, R33, RZ ;  /* 0x000000215cb8723e */ /* 0x044fe200048070ff */
[----:B------:R-:W-:Y:S01]  /*1a350*/  FADD.FTZ R92, R92, R25 ;  /* 0x000000195c5c7221 */ /* 0x000fe20000010000 */
[----:B------:R-:W-:Y:S01]  /*1a360*/  MOV R73, R87 ;  /* 0x0000005700497202 */ /* 0x000fe20000000f00 */
[----:B------:R-:W-:Y:S01]  /*1a370*/  IMAD.MOV.U32 R33, RZ, RZ, R87 ;  /* 0x000000ffff217224 */ /* 0x000fe200078e0057 */
[----:B------:R-:W-:Y:S01]  /*1a380*/  F2FP.SATFINITE.E4M3.F32.PACK_AB_MERGE_C R184, R90, R31, R184 ;  /* 0x0000001f5ab8723e */ /* 0x000fe200048070b8 */
[----:B------:R-:W-:Y:S01]  /*1a390*/  FADD.FTZ R25, R35, R92 ;  /* 0x0000005c23197221 */ /* 0x000fe20000010000 */
[----:B------:R-:W-:Y:S01]  /*1a3a0*/  MOV R58, R87 ;  /* 0x00000057003a7202 */ /* 0x000fe20000000f00 */
[----:B------:R-:W2:Y:S01]  /*1a3b0*/  MUFU.EX2 R65, R65 ;  /* 0x0000004100417308 */ /* 0x000ea20000000800 */
[----:B0-----:R-:W-:-:S01]  /*1a3c0*/  FADD.FTZ R26, R14, R13 ;  /* 0x0000000d0e1a7221 */ /* 0x001fc20000010000 */
[----:B------:R-:W-:-:S06]  /*1a3d0*/  MOV R31, R87 ;  /* 0x00000057001f7202 */ /* 0x000fcc0000000f00 */
[----:B------:R-:W0:Y:S01]  /*1a3e0*/  MUFU.EX2 R62, R62 ;  /* 0x0000003e003e7308 */ /* 0x000e220000000800 */
[----:B---3--:R-:W-:-:S04]  /*1a3f0*/  FADD.FTZ R28, R96, R25 ;  /* 0x00000019601c7221 */ /* 0x008fc80000010000 */
[----:B------:R-:W-:-:S03]  /*1a400*/  FADD.FTZ R29, R37, R28 ;  /* 0x0000001c251d7221 */ /* 0x000fc60000010000 */
[----:B------:R-:W3:Y:S01]  /*1a410*/  MUFU.EX2 R100, R100 ;  /* 0x0000006400647308 */ /* 0x000ee20000000800 */
[----:B--2---:R-:W-:-:S07]  /*1a420*/  FADD.FTZ R25, R65, R26 ;  /* 0x0000001a41197221 */ /* 0x004fce0000010000 */
[----:B------:R2:W4:Y:S01]  /*1a430*/  MUFU.EX2 R75, R66 ;  /* 0x00000042004b7308 */ /* 0x0005220000000800 */
[----:B0-----:R-:W-:-:S07]  /*1a440*/  FADD.FTZ R26, R62, R25 ;  /* 0x000000193e1a7221 */ /* 0x001fce0000010000 */
[----:B------:R-:W0:Y:S01]  /*1a450*/  MUFU.EX2 R3, R30 ;  /* 0x0000001e00037308 */ /* 0x000e220000000800 */
[C---:B---3--:R-:W-:Y:S01]  /*1a460*/  F2FP.SATFINITE.E4M3.F32.PACK_AB_MERGE_C R37, R100.reuse, R37, RZ ;  /* 0x000000256425723e */ /* 0x048fe200048070ff */
[----:B------:R-:W-:Y:S01]  /*1a470*/  FADD.FTZ R100, R100, R29 ;  /* 0x0000001d64647221 */ /* 0x000fe20000010000 */
[----:B--2---:R-:W-:Y:S02]  /*1a480*/  IMAD.MOV.U32 R66, RZ, RZ, R87 ;  /* 0x000000ffff427224 */ /* 0x004fe400078e0057 */
[----:B------:R-:W-:Y:S01]  /*1a490*/  F2FP.SATFINITE.E4M3.F32.PACK_AB_MERGE_C R186, R96, R35, R37 ;  /* 0x0000002360ba723e */ /* 0x000fe20004807025 */
[----:B------:R-:W-:-:S01]  /*1a4a0*/  FADD.FTZ R9, R39, R100 ;  /* 0x0000006427097221 */ /* 0x000fc20000010000 */
[----:B------:R-:W-:Y:S01]  /*1a4b0*/  MOV R37, R87 ;  /* 0x0000005700257202 */ /* 0x000fe20000000f00 */
[----:B------:R-:W2:Y:S01]  /*1a4c0*/  MUFU.EX2 R106, R106 ;  /* 0x0000006a006a7308 */ /* 0x000ea20000000800 */
[----:B----4-:R-:W-:-:S01]  /*1a4d0*/  FADD.FTZ R26, R75, R26 ;  /* 0x0000001a4b1a7221 */ /* 0x010fc20000010000 */
[----:B------:R-:W-:Y:S01]  /*1a4e0*/  F2FP.SATFINITE.E4M3.F32.PACK_AB_MERGE_C R62, R75, R62, RZ ;  /* 0x0000003e4b3e723e */ /* 0x000fe200048070ff */
[----:B------:R-:W-:-:S02]  /*1a4f0*/  IMAD.MOV.U32 R75, RZ, RZ, R87 ;  /* 0x000000ffff4b7224 */ /* 0x000fc400078e0057 */
[--C-:B------:R-:W-:Y:S01]  /*1a500*/  IMAD.MOV.U32 R35, RZ, RZ, R87.reuse ;  /* 0x000000ffff237224 */ /* 0x100fe200078e0057 */
[----:B------:R-:W-:Y:S01]  /*1a510*/  F2FP.SATFINITE.E4M3.F32.PACK_AB_MERGE_C R187, R65, R14, R62 ;  /* 0x0000000e41bb723e */ /* 0x000fe2000480703e */
[----:B------:R-:W-:Y:S01]  /*1a520*/  IMAD.MOV.U32 R65, RZ, RZ, R87 ;  /* 0x000000ffff417224 */ /* 0x000fe200078e0057 */
[----:B-1----:R1:W3:Y:S01]  /*1a530*/  MUFU.EX2 R20, R72 ;  /* 0x0000004800147308 */ /* 0x0022e20000000800 */
[----:B0-----:R-:W-:-:S01]  /*1a540*/  FADD.FTZ R11, R3, R26 ;  /* 0x0000001a030b7221 */ /* 0x001fc20000010000 */
[--C-:B------:R-:W-:Y:S02]  /*1a550*/  IMAD.MOV.U32 R62, RZ, RZ, R87.reuse ;  /* 0x000000ffff3e7224 */ /* 0x100fe400078e0057 */
[--C-:B------:R-:W-:Y:S02]  /*1a560*/  IMAD.MOV.U32 R30, RZ, RZ, R87.reuse ;  /* 0x000000ffff1e7224 */ /* 0x100fe400078e0057 */
[----:B------:R-:W-:Y:S02]  /*1a570*/  IMAD.MOV.U32 R29, RZ, RZ, R87 ;  /* 0x000000ffff1d7224 */ /* 0x000fe400078e0057 */
[----:B------:R-:W0:Y:S01]  /*1a580*/  MUFU.EX2 R41, R136 ;  /* 0x0000008800297308 */ /* 0x000e220000000800 */
[----:B--2---:R-:W-:-:S01]  /*1a590*/  FADD.FTZ R26, R106, R9 ;  /* 0x000000096a1a7221 */ /* 0x004fc20000010000 */
[----:B-1----:R-:W-:-:S06]  /*1a5a0*/  IMAD.MOV.U32 R72, RZ, RZ, R87 ;  /* 0x000000ffff487224 */ /* 0x002fcc00078e0057 */
[----:B------:R-:W1:Y:S01]  /*1a5b0*/  MUFU.EX2 R74, R74 ;  /* 0x0000004a004a7308 */ /* 0x000e620000000800 */
[----:B---3--:R-:W-:-:S07]  /*1a5c0*/  FADD.FTZ R11, R20, R11 ;  /* 0x0000000b140b7221 */ /* 0x008fce0000010000 */
[----:B------:R-:W2:Y:S01]  /*1a5d0*/  MUFU.EX2 R112, R112 ;  /* 0x0000007000707308 */ /* 0x000ea20000000800 */
[----:B0-----:R-:W-:-:S07]  /*1a5e0*/  FADD.FTZ R15, R41, R26 ;  /* 0x0000001a290f7221 */ /* 0x001fce0000010000 */
[----:B------:R0:W3:Y:S01]  /*1a5f0*/  MUFU.EX2 R77, R78 ;  /* 0x0000004e004d7308 */ /* 0x0000e20000000800 */
[----:B-1----:R-:W-:-:S07]  /*1a600*/  FADD.FTZ R26, R74, R11 ;  /* 0x0000000b4a1a7221 */ /* 0x002fce0000010000 */
[----:B------:R-:W1:Y:S01]  /*1a610*/  MUFU.EX2 R43, R43 ;  /* 0x0000002b002b7308 */ /* 0x000e620000000800 */
[C---:B--2---:R-:W-:Y:S01]  /*1a620*/  F2FP.SATFINITE.E4M3.F32.PACK_AB_MERGE_C R41, R112.reuse, R41, RZ ;  /* 0x000000297029723e */ /* 0x044fe200048070ff */
[----:B------:R-:W-:Y:S01]  /*1a630*/  FADD.FTZ R112, R112, R15 ;  /* 0x0000000f70707221 */ /* 0x000fe20000010000 */
[----:B0-----:R-:W-:Y:S02]  /*1a640*/  IMAD.MOV.U32 R78, RZ, RZ, R87 ;  /* 0x000000ffff4e7224 */ /* 0x001fe400078e0057 */
[----:B------:R-:W-:Y:S01]  /*1a650*/  F2FP.SATFINITE.E4M3.F32.PACK_AB_MERGE_C R188, R106, R39, R41 ;  /* 0x000000276abc723e */ /* 0x000fe20004807029 */
[--C-:B------:R-:W-:Y:S02]  /*1a660*/  IMAD.MOV.U32 R41, RZ, RZ, R87.reuse ;  /* 0x000000ffff297224 */ /* 0x100fe400078e0057 */
[----:B------:R-:W0:Y:S01]  /*1a670*/  MUFU.EX2 R24, R24 ;  /* 0x0000001800187308 */ /* 0x000e220000000800 */
[C---:B---3--:R-:W-:Y:S01]  /*1a680*/  F2FP.SATFINITE.E4M3.F32.PACK_AB_MERGE_C R74, R77.reuse, R74, RZ ;  /* 0x0000004a4d4a723e */ /* 0x048fe200048070ff */
[----:B------:R-:W-:Y:S01]  /*1a690*/  FADD.FTZ R77, R77, R26 ;  /* 0x0000001a4d4d7221 */ /* 0x000fe20000010000 */
[----:B------:R-:W-:-:S02]  /*1a6a0*/  IMAD.MOV.U32 R39, RZ, RZ, R87 ;  /* 0x000000ffff277224 */ /* 0x000fc400078e0057 */
[----:B------:R-:W-:Y:S01]  /*1a6b0*/  F2FP.SATFINITE.E4M3.F32.PACK_AB_MERGE_C R189, R20, R3, R74 ;  /* 0x0000000314bd723e */ /* 0x000fe2000480704a */
[----:B------:R-:W-:Y:S02]  /*1a6c0*/  IMAD.MOV.U32 R74, RZ, RZ, R87 ;  /* 0x000000ffff4a7224 */ /* 0x000fe400078e0057 */
[----:B------:R-:W2:Y:S01]  /*1a6d0*/  MUFU.EX2 R114, R114 ;  /* 0x0000007200727308 */ /* 0x000ea20000000800 */
[----:B-1----:R-:W-:-:S07]  /*1a6e0*/  FADD.FTZ R11, R43, R112 ;  /* 0x000000702b0b7221 */ /* 0x002fce0000010000 */
[----:B------:R1:W3:Y:S01]  /*1a6f0*/  MUFU.EX2 R79, R82 ;  /* 0x00000052004f7308 */ /* 0x0002e20000000800 */
[----:B0-----:R-:W-:-:S01]  /*1a700*/  FADD.FTZ R26, R24, R77 ;  /* 0x0000004d181a7221 */ /* 0x001fc20000010000 */
[----:B------:R-:W-:-:S06]  /*1a710*/  IMAD.MOV.U32 R77, RZ, RZ, R87 ;  /* 0x000000ffff4d7224 */ /* 0x000fcc00078e0057 */
[----:B------:R-:W-:Y:S01]  /*1a720*/  MUFU.EX2 R45, R45 ;  /* 0x0000002d002d7308 */ /* 0x000fe20000000800 */
[----:B--2---:R-:W-:-:S01]  /*1a730*/  FADD.FTZ R28, R114, R11 ;  /* 0x0000000b721c7221 */ /* 0x004fc20000010000 */
[----:B-1----:R-:W-:-:S06]  /*1a740*/  MOV R82, R87 ;  /* 0x0000005700527202 */ /* 0x002fcc0000000f00 */
[----:B------:R-:W0:Y:S01]  /*1a750*/  MUFU.EX2 R116, R116 ;  /* 0x0000007400747308 */ /* 0x000e220000000800 */
[----:B---3--:R-:W-:-:S07]  /*1a760*/  FADD.FTZ R15, R79, R26 ;  /* 0x0000001a4f0f7221 */ /* 0x008fce0000010000 */
[----:B------:R-:W1:Y:S08]  /*1a770*/  MUFU.EX2 R86, R86 ;  /* 0x0000005600567308 */ /* 0x000e700000000800 */
[----:B------:R-:W2:Y:S01]  /*1a780*/  MUFU.EX2 R7, R88 ;  /* 0x0000005800077308 */ /* 0x000ea20000000800 */
[----:B0-----:R-:W-:Y:S01]  /*1a790*/  F2FP.SATFINITE.E4M3.F32.PACK_AB_MERGE_C R25, R116, R45, RZ ;  /* 0x0000002d7419723e */ /* 0x001fe200048070ff */
[----:B------:R-:W-:Y:S01]  /*1a7a0*/  FADD.FTZ R45, R45, R28 ;  /* 0x0000001c2d2d7221 */ /* 0x000fe20000010000 */
[----:B------:R-:W-:-:S02]  /*1a7b0*/  MOV R28, R87 ;  /* 0x00000057001c7202 */ /* 0x000fc40000000f00 */
[----:B------:R-:W-:Y:S01]  /*1a7c0*/  F2FP.SATFINITE.E4M3.F32.PACK_AB_MERGE_C R190, R114, R43, R25 ;  /* 0x0000002b72be723e */ /* 0x000fe20004807019 */
[----:B------:R-:W-:-:S01]  /*1a7d0*/  FADD.FTZ R116, R116, R45 ;  /* 0x0000002d74747221 */ /* 0x000fc20000010000 */
[----:B------:R-:W-:Y:S01]  /*1a7e0*/  IMAD.MOV.U32 R45, RZ, RZ, R87 ;  /* 0x000000ffff2d7224 */ /* 0x000fe200078e0057 */
[----:B------:R-:W-:Y:S01]  /*1a7f0*/  MUFU.EX2 R49, R49 ;  /* 0x0000003100317308 */ /* 0x000fe20000000800 */
[----:B-1----:R-:W-:-:S01]  /*1a800*/  FADD.FTZ R26, R86, R15 ;  /* 0x0000000f561a7221 */ /* 0x002fc20000010000 */
[-C--:B------:R-:W-:Y:S02]  /*1a810*/  MOV R43, R87.reuse ;  /* 0x00000057002b7202 */ /* 0x080fe40000000f00 */
[----:B------:R-:W-:-:S04]  /*1a820*/  MOV R25, R87 ;  /* 0x0000005700197202 */ /* 0x000fc80000000f00 */
[----:B------:R-:W0:Y:S01]  /*1a830*/  MUFU.EX2 R122, R122 ;  /* 0x0000007a007a7308 */ /* 0x000e220000000800 */
[C---:B--2---:R-:W-:Y:S01]  /*1a840*/  F2FP.SATFINITE.E4M3.F32.PACK_AB_MERGE_C R86, R7.reuse, R86, RZ ;  /* 0x000000560756723e */ /* 0x044fe200048070ff */
[----:B------:R-:W-:Y:S01]  /*1a850*/  FADD.FTZ R7, R7, R26 ;  /* 0x0000001a07077221 */ /* 0x000fe20000010000 */
[--C-:B------:R-:W-:Y:S02]  /*1a860*/  IMAD.MOV.U32 R26, RZ, RZ, R87.reuse ;  /* 0x000000ffff1a7224 */ /* 0x100fe400078e0057 */
[----:B------:R-:W-:Y:S01]  /*1a870*/  F2FP.SATFINITE.E4M3.F32.PACK_AB_MERGE_C R191, R79, R24, R86 ;  /* 0x000000184fbf723e */ /* 0x000fe20004807056 */
[--C-:B------:R-:W-:Y:S01]  /*1a880*/  IMAD.MOV.U32 R86, RZ, RZ, R87.reuse ;  /* 0x000000ffff567224 */ /* 0x100fe200078e0057 */
[----:B------:R-:W-:Y:S01]  /*1a890*/  MOV R79, R87 ;  /* 0x00000057004f7202 */ /* 0x000fe20000000f00 */
[----:B------:R-:W1:Y:S01]  /*1a8a0*/  MUFU.EX2 R47, R47 ;  /* 0x0000002f002f7308 */ /* 0x000e620000000800 */
[----:B------:R-:W-:-:S07]  /*1a8b0*/  IMAD.MOV.U32 R24, RZ, RZ, R87 ;  /* 0x000000ffff187224 */ /* 0x000fce00078e0057 */
[----:B------:R-:W2:Y:S01]  /*1a8c0*/  MUFU.EX2 R36, R36 ;  /* 0x0000002400247308 */ /* 0x000ea20000000800 */
[----:B0-----:R-:W-:-:S07]  /*1a8d0*/  F2FP.SATFINITE.E4M3.F32.PACK_AB_MERGE_C R15, R122, R49, RZ ;  /* 0x000000317a0f723e */ /* 0x001fce00048070ff */
[----:B------:R-:W0:Y:S01]  /*1a8e0*/  MUFU.EX2 R118, R118 ;  /* 0x0000007600767308 */ /* 0x000e220000000800 */
[----:B-1----:R-:W-:-:S07]  /*1a8f0*/  FADD.FTZ R5, R47, R116 ;  /* 0x000000742f057221 */ /* 0x002fce0000010000 */
[----:B------:R-:W1:Y:S01]  /*1a900*/  MUFU.EX2 R13, R120 ;  /* 0x00000078000d7308 */ /* 0x000e620000000800 */
[----:B--2---:R-:W-:-:S07]  /*1a910*/  FADD.FTZ R4, R36, R7 ;  /* 0x0000000724047221 */ /* 0x004fce0000010000 */
[----:B------:R-:W2:Y:S01]  /*1a920*/  MUFU.EX2 R124, R124 ;  /* 0x0000007c007c7308 */ /* 0x000ea20000000800 */
[C---:B0-----:R-:W-:Y:S01]  /*1a930*/  F2FP.SATFINITE.E4M3.F32.PACK_AB_MERGE_C R192, R118.reuse, R47, R15 ;  /* 0x0000002f76c0723e */ /* 0x041fe2000480700f */
[----:B------:R-:W-:Y:S01]  /*1a940*/  FADD.FTZ R118, R118, R5 ;  /* 0x0000000576767221 */ /* 0x000fe20000010000 */
[----:B------:R-:W-:-:S03]  /*1a950*/  IMAD.MOV.U32 R47, RZ, RZ, R87 ;  /* 0x000000ffff2f7224 */ /* 0x000fc600078e0057 */
[----:B------:R-:W-:Y:S02]  /*1a960*/  FADD.FTZ R49, R49, R118 ;  /* 0x0000007631317221 */ /* 0x000fe40000010000 */
[----:B------:R-:W0:Y:S01]  /*1a970*/  MUFU.EX2 R9, R126 ;  /* 0x0000007e00097308 */ /* 0x000e220000000800 */
[----:B-1----:R-:W-:-:S01]  /*1a980*/  FADD.FTZ R5, R13, R4 ;  /* 0x000000040d057221 */ /* 0x002fc20000010000 */
[----:B------:R-:W-:Y:S01]  /*1a990*/  FADD.FTZ R122, R122, R49 ;  /* 0x000000317a7a7221 */ /* 0x000fe20000010000 */
[----:B------:R-:W-:-:S05]  /*1a9a0*/  MOV R49, R87 ;  /* 0x0000005700317202 */ /* 0x000fca0000000f00 */
[----:B------:R-:W-:Y:S01]  /*1a9b0*/  MUFU.EX2 R53, R53 ;  /* 0x0000003500357308 */ /* 0x000fe20000000800 */
[----:B--2---:R-:W-:-:S07]  /*1a9c0*/  FADD.FTZ R4, R124, R5 ;  /* 0x000000057c047221 */ /* 0x004fce0000010000 */
[----:B------:R-:W1:Y:S01]  /*1a9d0*/  MUFU.EX2 R130, R130 ;  /* 0x0000008200827308 */ /* 0x000e620000000800 */
[C---:B0-----:R-:W-:Y:S01]  /*1a9e0*/  F2FP.SATFINITE.E4M3.F32.PACK_AB_MERGE_C R124, R9.reuse, R124, RZ ;  /* 0x0000007c097c723e */ /* 0x041fe200048070ff */
[----:B------:R-:W-:-:S03]  /*1a9f0*/  FADD.FTZ R9, R9, R4 ;  /* 0x0000000409097221 */ /* 0x000fc60000010000 */
[----:B------:R-:W-:Y:S01]  /*1aa00*/  F2FP.SATFINITE.E4M3.F32.PACK_AB_MERGE_C R193, R13, R36, R124 ;  /* 0x000000240dc1723e */ /* 0x000fe2000480707c */
[----:B------:R-:W-:Y:S02]  /*1aa10*/  IMAD.MOV.U32 R36, RZ, RZ, R87 ;  /* 0x000000ffff247224 */ /* 0x000fe400078e0057 */
[----:B------:R-:W0:Y:S08]  /*1aa20*/  MUFU.EX2 R51, R51 ;  /* 0x0000003300337308 */ /* 0x000e300000000800 */
[----:B------:R-:W2:Y:S01]  /*1aa30*/  MUFU.EX2 R102, R102 ;  /* 0x0000006600667308 */ /* 0x000ea20000000800 */
[----:B-1----:R-:W-:-:S07]  /*1aa40*/  F2FP.SATFINITE.E4M3.F32.PACK_AB_MERGE_C R6, R130, R53, RZ ;  /* 0x000000358206723e */ /* 0x002fce00048070ff */
[----:B------:R-:W1:Y:S01]  /*1aa50*/  MUFU.EX2 R128, R128 ;  /* 0x0000008000807308 */ /* 0x000e620000000800 */
[----:B0-----:R-:W-:-:S07]  /*1aa60*/  FADD.FTZ R5, R51, R122 ;  /* 0x0000007a33057221 */ /* 0x001fce0000010000 */
[----:B------:R-:W0:Y:S01]  /*1aa70*/  MUFU.EX2 R11, R104 ;  /* 0x00000068000b7308 */ /* 0x000e220000000800 */
[----:B--2---:R-:W-:-:S07]  /*1aa80*/  FADD.FTZ R4, R102, R9 ;  /* 0x0000000966047221 */ /* 0x004fce0000010000 */
[----:B------:R-:W2:Y:S01]  /*1aa90*/  MUFU.EX2 R108, R108 ;  /* 0x0000006c006c7308 */ /* 0x000ea20000000800 */
[C---:B-1----:R-:W-:Y:S01]  /*1aaa0*/  F2FP.SATFINITE.E4M3.F32.PACK_AB_MERGE_C R194, R128.reuse, R51, R6 ;  /* 0x0000003380c2723e */ /* 0x042fe20004807006 */
[----:B------:R-:W-:Y:S01]  /*1aab0*/  FADD.FTZ R128, R128, R5 ;  /* 0x0000000580807221 */ /* 0x000fe20000010000 */
[----:B------:R-:W-:-:S03]  /*1aac0*/  IMAD.MOV.U32 R51, RZ, RZ, R87 ;  /* 0x000000ffff337224 */ /* 0x000fc600078e0057 */
[----:B------:R-:W-:Y:S02]  /*1aad0*/  FADD.FTZ R53, R53, R128 ;  /* 0x0000008035357221 */ /* 0x000fe40000010000 */
[----:B------:R-:W1:Y:S01]  /*1aae0*/  MUFU.EX2 R55, R55 ;  /* 0x0000003700377308 */ /* 0x000e620000000800 */
[----:B0-----:R-:W-:-:S04]  /*1aaf0*/  FADD.FTZ R3, R11, R4 ;  /* 0x000000040b037221 */ /* 0x001fc80000010000 */
[----:B--2---:R-:W-:Y:S01]  /*1ab00*/  FADD.FTZ R4, R108, R3 ;  /* 0x000000036c047221 */ /* 0x004fe20000010000 */
[----:B------:R-:W-:-:S01]  /*1ab10*/  FADD.FTZ R3, R130, R53 ;  /* 0x0000003582037221 */ /* 0x000fc20000010000 */
[----:B------:R-:W-:Y:S01]  /*1ab20*/  IMAD.MOV.U32 R53, RZ, RZ, R87 ;  /* 0x000000ffff357224 */ /* 0x000fe200078e0057 */
[C---:B-1----:R-:W-:Y:S01]  /*1ab30*/  F2FP.SATFINITE.E4M3.F32.PACK_AB_MERGE_C R5, R55.reuse, R108, RZ ;  /* 0x0000006c3705723e */ /* 0x042fe200048070ff */
[----:B------:R-:W-:Y:S01]  /*1ab40*/  FADD.FTZ R4, R55, R4 ;  /* 0x0000000437047221 */ /* 0x000fe20000010000 */
[----:B------:R-:W-:Y:S02]  /*1ab50*/  MOV R55, R87 ;  /* 0x0000005700377202 */ /* 0x000fe40000000f00 */
[----:B------:R-:W-:Y:S01]  /*1ab60*/  F2FP.SATFINITE.E4M3.F32.PACK_AB_MERGE_C R195, R11, R102, R5 ;  /* 0x000000660bc3723e */ /* 0x000fe20004807005 */
[----:B------:R-:W-:Y:S06]  /*1ab70*/  @!P2 BRA `(.L_x_570) ;  /* 0x0000003c00b4a947 */ /* 0x000fec0003800000 */
[----:B------:R-:W-:Y:S01]  /*1ab80*/  VIADD R5, R161, 0xfffffffe ;  /* 0xfffffffea1057836 */ /* 0x000fe20000000000 */
[----:B------:R-:W-:Y:S01]  /*1ab90*/  MOV R6, R98 ;  /* 0x0000006200067202 */ /* 0x000fe20000000f00 */
[----:B------:R-:W-:Y:S01]  /*1aba0*/  IMAD.MOV.U32 R7, RZ, RZ, R94 ;  /* 0x000000ffff077224 */ /* 0x000fe200078e005e */
[----:B------:R-:W-:Y:S01]  /*1abb0*/  MOV R9, R148 ;  /* 0x0000009400097202 */ /* 0x000fe20000000f00 */
[----:B------:R-:W-:Y:S01]  /*1abc0*/  IMAD.MOV.U32 R8, RZ, RZ, R175 ;  /* 0x000000ffff087224 */ /* 0x000fe200078e00af */
        /* <DEDUP_REMOVED lines=31> */
[----:B------:R-:W-:-:S07]  /*1adc0*/  CS2R R24, SRZ ;  /* 0x0000000000187805 */ /* 0x000fce000001ff00 */
.L_x_582:
[----:B------:R-:W-:Y:S01]  /*1add0*/  ISETP.NE.AND P1, PT, R9, 0x1, PT ;  /* 0x000000010900780c */ /* 0x000fe20003f25270 */
[----:B------:R-:W-:Y:S05]  /*1ade0*/  YIELD ;  /* 0x0000000000007946 */ /* 0x000fea0003800000 */
[----:B------:R-:W-:Y:S02]  /*1adf0*/  SEL R175, RZ, 0x1, P1 ;  /* 0x00000001ffaf7807 */ /* 0x000fe40000800000 */
[----:B------:R-:W-:Y:S02]  /*1ae00*/  ISETP.NE.AND P1, PT, R198, RZ, PT ;  /* 0x000000ffc600720c */ /* 0x000fe40003f25270 */
[----:B------:R-:W-:-:S11]  /*1ae10*/  LOP3.LUT R175, R8, R175, RZ, 0x3c, !PT ;  /* 0x000000af08af7212 */ /* 0x000fd600078e3cff */
[----:B------:R-:W-:Y:S05]  /*1ae20*/  @P1 BRA `(.L_x_571) ;  /* 0x00000000003c1947 */ /* 0x000fea0003800000 */
[----:B------:R-:W-:Y:S05]  /*1ae30*/  @!P0 BRA `(.L_x_572) ;  /* 0x0000000000048947 */ /* 0x000fea0003800000 */
[----:B------:R-:W-:Y:S01]  /*1ae40*/  BPT.TRAP 0x1 ;  /* 0x000000040000795c */ /* 0x000fe20000300000 */
.L_x_572:
[----:B------:R-:W-:-:S05]  /*1ae50*/  VIADD R10, R9, 0x1 ;  /* 0x00000001090a7836 */ /* 0x000fca0000000000 */
[----:B------:R-:W-:-:S04]  /*1ae60*/  ISETP.NE.AND P2, PT, R10, 0x2, PT ;  /* 0x000000020a00780c */ /* 0x000fc80003f45270 */
[----:B------:R-:W-:Y:S02]  /*1ae70*/  SEL R11, R10, RZ, P2 ;  /* 0x000000ff0a0b7207 */ /* 0x000fe40001000000 */
[----:B------:R-:W-:-:S03]  /*1ae80*/  SHF.L.U32 R10, R175, 0x1f, RZ ;  /* 0x0000001faf0a7819 */ /* 0x000fc600000006ff */
[----:B------:R-:W-:-:S04]  /*1ae90*/  IMAD R11, R11, 0x8, R18 ;  /* 0x000000080b0b7824 */ /* 0x000fc800078e0212 */
[----:B------:R0:W1:Y:S01]  /*1aea0*/  SYNCS.PHASECHK.TRANS64.TRYWAIT P2, [R11+URZ+0x29830], R10 ;  /* 0x0298300a0b0075a7 */ /* 0x000062000804017f */
[----:B------:R-:W-:Y:S05]  /*1aeb0*/  @!P0 BRA `(.L_x_573) ;  /* 0x0000000000048947 */ /* 0x000fea0003800000 */
[----:B------:R-:W-:Y:S01]  /*1aec0*/  BPT.TRAP 0x1 ;  /* 0x000000040000795c */ /* 0x000fe20000300000 */
.L_x_573:
[----:B------:R-:W-:Y:S04]  /*1aed0*/  BSSY B0, `(.L_x_571) ;  /* 0x0000004000007945 */ /* 0x000fe80003800000 */
[----:B-1----:R-:W-:Y:S05]  /*1aee0*/  @P2 BRA `(.L_x_574) ;  /* 0x0000000000082947 */ /* 0x002fea0003800000 */
[----:B------:R-:W1:Y:S02]  /*1aef0*/  SYNCS.PHASECHK.TRANS64.TRYWAIT P2, [R11+URZ+0x29830], R10 ;  /* 0x0298300a0b0075a7 */ /* 0x000e64000804017f */
[----:B-1----:R-:W-:Y:S05]  /*1af00*/  @!P2 BRA `(.L_x_575) ;  /* 0x000000d400aca947 */ /* 0x002fea0003800000 */
.L_x_574:
[----:B------:R-:W-:Y:S05]  /*1af10*/  BSYNC B0 ;  /* 0x0000000000007941 */ /* 0x000fea0003800000 */
.L_x_571:
[----:B01----:R-:W0:Y:S01]  /*1af20*/  S2R R11, SR_TID.X ;  /* 0x00000000000b7919 */ /* 0x003e220000002100 */
[----:B------:R-:W-:Y:S01]  /*1af30*/  IADD3 R10, R9, 0x1, RZ ;  /* 0x00000001090a7810 */ /* 0x000fe20007ffe0ff */
[----:B------:R-:W-:Y:S05]  /*1af40*/  WARPSYNC.ALL ;  /* 0x0000000000007948 */ /* 0x000fea0003800000 */
[C---:B------:R-:W-:Y:S01]  /*1af50*/  ISETP.NE.AND P2, PT, R10.reuse, 0x2, PT ;  /* 0x000000020a00780c */ /* 0x040fe20003f45270 */
[----:B------:R-:W-:Y:S01]  /*1af60*/  IMAD.MOV.U32 R15, RZ, RZ, -0x7fffffe0 ;  /* 0x80000020ff0f7424 */ /* 0x000fe200078e00ff */
[----:B------:R-:W-:Y:S01]  /*1af70*/  MOV R13, 0x80000020 ;  /* 0x80000020000d7802 */ /* 0x000fe20000000f00 */
[----:B------:R-:W-:Y:S01]  /*1af80*/  UMOV UR28, UR24 ;  /* 0x00000018001c7c82 */ /* 0x000fe20008000000 */
[----:B------:R-:W-:Y:S01]  /*1af90*/  SEL R10, R10, RZ, P2 ;  /* 0x000000ff0a0a7207 */ /* 0x000fe20001000000 */
[----:B------:R-:W-:Y:S01]  /*1afa0*/  UMOV UR29, UR25 ;  /* 0x00000019001d7c82 */ /* 0x000fe20008000000 */
[----:B------:R-:W-:Y:S01]  /*1afb0*/  R2UR UR27, R13 ;  /* 0x000000000d1b72ca */ /* 0x000fe200000e0000 */
[----:B------:R-:W-:Y:S01]  /*1afc0*/  IMAD.MOV.U32 R21, RZ, RZ, -0x7fffffe0 ;  /* 0x80000020ff157424 */ /* 0x000fe200078e00ff */
[----:B------:R-:W-:Y:S01]  /*1afd0*/  R2UR UR31, R15 ;  /* 0x000000000f1f72ca */ /* 0x000fe200000e0000 */
[----:B------:R-:W-:Y:S01]  /*1afe0*/  IMAD R12, R10, 0x780, R0 ;  /* 0x000007800a0c7824 */ /* 0x000fe200078e0200 */
[----:B------:R-:W-:Y:S01]  /*1aff0*/  UMOV UR32, UR24 ;  /* 0x0000001800207c82 */ /* 0x000fe20008000000 */
[----:B------:R-:W-:Y:S01]  /*1b000*/  UMOV UR33, UR25 ;  /* 0x0000001900217c82 */ /* 0x000fe20008000000 */
[----:B------:R-:W-:Y:S01]  /*1b010*/  R2UR UR35, R21 ;  /* 0x00000000152372ca */ /* 0x000fe200000e0000 */
[C---:B------:R-:W-:Y:S01]  /*1b020*/  VIADD R14, R12.reuse, 0x80 ;  /* 0x000000800c0e7836 */ /* 0x040fe20000000000 */
[C---:B------:R-:W-:Y:S01]  /*1b030*/  R2UR UR26, R12.reuse ;  /* 0x000000000c1a72ca */ /* 0x040fe200000e0000 */
[----:B------:R-:W-:Y:S01]  /*1b040*/  VIADD R20, R12, 0x100 ;  /* 0x000001000c147836 */ /* 0x000fe20000000000 */
[----:B------:R-:W-:Y:S01]  /*1b050*/  R2UR UR47, R15 ;  /* 0x000000000f2f72ca */ /* 0x000fe200000e0000 */
[----:B------:R-:W-:Y:S01]  /*1b060*/  UMOV UR44, UR24 ;  /* 0x00000018002c7c82 */ /* 0x000fe20008000000 */
[----:B------:R-:W-:Y:S01]  /*1b070*/  R2UR UR30, R14 ;  /* 0x000000000e1e72ca */ /* 0x000fe200000e0000 */
[----:B------:R-:W-:Y:S01]  /*1b080*/  UMOV UR45, UR25 ;  /* 0x00000019002d7c82 */ /* 0x000fe20008000000 */
[----:B------:R-:W-:Y:S01]  /*1b090*/  R2UR UR34, R20 ;  /* 0x00000000142272ca */ /* 0x000fe200000e0000 */
[C---:B------:R-:W-:Y:S01]  /*1b0a0*/  VIADD R20, R12.reuse, 0x200 ;  /* 0x000002000c147836 */ /* 0x040fe20000000000 */
[----:B------:R-:W-:Y:S01]  /*1b0b0*/  IADD3 R14, R12, 0x180, RZ ;  /* 0x000001800c0e7810 */ /* 0x000fe20007ffe0ff */
[----:B------:R-:W-:Y:S01]  /*1b0c0*/  UMOV UR48, UR24 ;  /* 0x0000001800307c82 */ /* 0x000fe20008000000 */
[----:B------:R-:W-:Y:S01]  /*1b0d0*/  R2UR UR51, R21 ;  /* 0x00000000153372ca */ /* 0x000fe200000e0000 */
[----:B------:R-:W-:Y:S01]  /*1b0e0*/  UMOV UR49, UR25 ;  /* 0x0000001900317c82 */ /* 0x000fe20008000000 */
[----:B0-----:R-:W-:Y:S01]  /*1b0f0*/  SHF.R.U32.HI R11, RZ, 0x7, R11 ;  /* 0x00000007ff0b7819 */ /* 0x001fe2000001160b */
[----:B------:R-:W-:Y:S01]  /*1b100*/  IMAD.MOV.U32 R15, RZ, RZ, -0x7fffffe0 ;  /* 0x80000020ff0f7424 */ /* 0x000fe200078e00ff */
[----:B------:R-:W-:Y:S01]  /*1b110*/  R2UR UR46, R14 ;  /* 0x000000000e2e72ca */ /* 0x000fe200000e0000 */
[----:B------:R-:W-:Y:S01]  /*1b120*/  IMAD.MOV.U32 R13, RZ, RZ, -0x7fffffe0 ;  /* 0x80000020ff0d7424 */ /* 0x000fe200078e00ff */
[----:B------:R-:W-:Y:S01]  /*1b130*/  R2UR UR50, R20 ;  /* 0x00000000143272ca */ /* 0x000fe200000e0000 */
[----:B------:R-:W-:Y:S01]  /*1b140*/  VIADD R11, R11, 0x8 ;  /* 0x000000080b0b7836 */ /* 0x000fe20000000000 */
[----:B------:R-:W-:-:S02]  /*1b150*/  IADD3 R14, R12, 0x2, RZ ;  /* 0x000000020c0e7810 */ /* 0x000fc40007ffe0ff */
[----:B------:R-:W-:Y:S02]  /*1b160*/  R2UR UR7, R15 ;  /* 0x000000000f0772ca */ /* 0x000fe400000e0000 */
[----:B------:R0:W-:Y:S01]  /*1b170*/  BAR.SYNC.DEFER_BLOCKING R11, 0x100 ;  /* 0x0004000b0000751d */ /* 0x0001e20000010000 */
[----:B------:R-:W-:Y:S01]  /*1b180*/  R2UR UR6, R14 ;  /* 0x000000000e0672ca */ /* 0x000fe200000e0000 */
[----:B------:R-:W-:Y:S01]  /*1b190*/  VIADD R14, R12, 0x82 ;  /* 0x000000820c0e7836 */ /* 0x000fe20000000000 */
[----:B------:R-:W-:-:S03]  /*1b1a0*/  MOV R15, 0x80000020 ;  /* 0x80000020000f7802 */ /* 0x000fc60000000f00 */
[----:B------:R-:W-:-:S06]  /*1b1b0*/  WARPGROUP.ARRIVE ;  /* 0x00000000000079c5 */ /* 0x000fcc0000000000 */
[----:B------:R-:W-:Y:S03]  /*1b1c0*/  QGMMA.64x32x32.F32.E4M3.E4M3 R152, gdesc[UR24], RZ, !UPT, gsb0 ;  /* 0x00600000189879f3 */ /* 0x000fe6000c0008ff */
[----:B------:R-:W-:Y:S02]  /*1b1d0*/  WARPGROUP.DEPBAR.LE gsb0, 0x0 ;  /* 0x00008000000079c5 */ /* 0x000fe40000010000 */
[----:B------:R-:W-:-:S06]  /*1b1e0*/  WARPGROUP.ARRIVE ;  /* 0x00000000000079c5 */ /* 0x000fcc0000000000 */
[----:B------:R-:W-:Y:S01]  /*1b1f0*/  QGMMA.64x32x32.F32.E4M3.E4M3 R136, gdesc[UR28], RZ, !UPT, gsb0 ;  /* 0x006000001c8879f3 */ /* 0x000fe2000c0008ff */
[----:B------:R-:W-:Y:S01]  /*1b200*/  R2UR UR30, R14 ;  /* 0x000000000e1e72ca */ /* 0x000fe200000e0000 */
[----:B------:R-:W-:Y:S01]  /*1b210*/  UMOV UR28, UR4 ;  /* 0x00000004001c7c82 */ /* 0x000fe20008000000 */
[----:B------:R-:W-:Y:S01]  /*1b220*/  R2UR UR31, R15 ;  /* 0x000000000f1f72ca */ /* 0x000fe200000e0000 */
[----:B------:R-:W-:Y:S01]  /*1b230*/  UMOV UR29, UR5 ;  /* 0x00000005001d7c82 */ /* 0x000fe20008000000 */
[----:B------:R-:W-:Y:S02]  /*1b240*/  VIADD R14, R12, 0x102 ;  /* 0x000001020c0e7836 */ /* 0x000fe40000000000 */
[----:B------:R-:W-:Y:S01]  /*1b250*/  IMAD.MOV.U32 R15, RZ, RZ, -0x7fffffe0 ;  /* 0x80000020ff0f7424 */ /* 0x000fe200078e00ff */
[----:B------:R-:W-:Y:S02]  /*1b260*/  WARPGROUP.DEPBAR.LE gsb0, 0x0 ;  /* 0x00008000000079c5 */ /* 0x000fe40000010000 */
[----:B------:R-:W-:-:S06]  /*1b270*/  WARPGROUP.ARRIVE ;  /* 0x00000000000079c5 */ /* 0x000fcc0000000000 */
[----:B------:R-:W-:Y:S01]  /*1b280*/  QGMMA.64x32x32.F32.E4M3.E4M3 R120, gdesc[UR32], RZ, !UPT, gsb0 ;  /* 0x00600000207879f3 */ /* 0x000fe2000c0008ff */
[----:B------:R-:W-:Y:S01]  /*1b290*/  R2UR UR34, R14 ;  /* 0x000000000e2272ca */ /* 0x000fe200000e0000 */
[----:B------:R-:W-:Y:S01]  /*1b2a0*/  UMOV UR32, UR4 ;  /* 0x0000000400207c82 */ /* 0x000fe20008000000 */
[----:B------:R-:W-:Y:S01]  /*1b2b0*/  R2UR UR35, R15 ;  /* 0x000000000f2372ca */ /* 0x000fe200000e0000 */
[----:B------:R-:W-:Y:S01]  /*1b2c0*/  UMOV UR33, UR5 ;  /* 0x0000000500217c82 */ /* 0x000fe20008000000 */
[----:B------:R-:W-:Y:S01]  /*1b2d0*/  IMAD.MOV.U32 R15, RZ, RZ, -0x7fffffe0 ;  /* 0x80000020ff0f7424 */ /* 0x000fe200078e00ff */
[----:B------:R-:W-:Y:S01]  /*1b2e0*/  IADD3 R14, R12, 0x182, RZ ;  /* 0x000001820c0e7810 */ /* 0x000fe20007ffe0ff */
[----:B------:R-:W-:Y:S02]  /*1b2f0*/  WARPGROUP.DEPBAR.LE gsb0, 0x0 ;  /* 0x00008000000079c5 */ /* 0x000fe40000010000 */
[----:B------:R-:W-:-:S06]  /*1b300*/  WARPGROUP.ARRIVE ;  /* 0x00000000000079c5 */ /* 0x000fcc0000000000 */
[----:B------:R-:W-:Y:S01]  /*1b310*/  QGMMA.64x32x32.F32.E4M3.E4M3 R104, gdesc[UR44], RZ, !UPT, gsb0 ;  /* 0x006000002c6879f3 */ /* 0x000fe2000c0008ff */
[----:B------:R-:W-:Y:S01]  /*1b320*/  R2UR UR46, R14 ;  /* 0x000000000e2e72ca */ /* 0x000fe200000e0000 */
[----:B------:R-:W-:Y:S01]  /*1b330*/  UMOV UR44, UR4 ;  /* 0x00000004002c7c82 */ /* 0x000fe20008000000 */
[----:B------:R-:W-:Y:S01]  /*1b340*/  R2UR UR47, R15 ;  /* 0x000000000f2f72ca */ /* 0x000fe200000e0000 */
[----:B------:R-:W-:Y:S01]  /*1b350*/  UMOV UR45, UR5 ;  /* 0x00000005002d7c82 */ /* 0x000fe20008000000 */
[----:B------:R-:W-:Y:S01]  /*1b360*/  VIADD R14, R12, 0x202 ;  /* 0x000002020c0e7836 */ /* 0x000fe20000000000 */
[----:B------:R-:W-:Y:S01]  /*1b370*/  MOV R15, 0x80000020 ;  /* 0x80000020000f7802 */ /* 0x000fe20000000f00 */
        /* <DEDUP_REMOVED lines=15> */
[----:B------:R-:W-:Y:S03]  /*1b470*/  QGMMA.64x32x32.F32.E4M3.E4M3 R152, gdesc[UR4], R152, gsb0 ;  /* 0x00600000049879f3 */ /* 0x000fe60008000898 */
[----:B------:R-:W-:Y:S02]  /*1b480*/  WARPGROUP.DEPBAR.LE gsb0, 0x0 ;  /* 0x00008000000079c5 */ /* 0x000fe40000010000 */
[----:B------:R-:W-:-:S06]  /*1b490*/  WARPGROUP.ARRIVE ;  /* 0x00000000000079c5 */ /* 0x000fcc0000000000 */
[----:B------:R-:W-:Y:S01]  /*1b4a0*/  QGMMA.64x32x32.F32.E4M3.E4M3 R136, gdesc[UR28], R136, gsb0 ;  /* 0x006000001c8879f3 */ /* 0x000fe20008000888 */
        /* <DEDUP_REMOVED lines=32> */
[----:B------:R-:W-:-:S04]  /*1b6b0*/  MOV R15, 0x80000020 ;  /* 0x80000020000f7802 */ /* 0x000fc80000000f00 */
        /* <DEDUP_REMOVED lines=109> */
[C---:B------:R-:W-:Y:S01]  /*1bd90*/  VIADD R14, R12.reuse, 0x682 ;  /* 0x000006820c0e7836 */ /* 0x040fe20000000000 */
[----:B------:R-:W-:Y:S01]  /*1bda0*/  IADD3 R12, R12, 0x702, RZ ;  /* 0x000007020c0c7810 */ /* 0x000fe20007ffe0ff */
        /* <DEDUP_REMOVED lines=31> */
[----:B0-----:R-:W-:Y:S05]  /*1bfa0*/  @P1 BRA `(.L_x_576) ;  /* 0x0000000000301947 */ /* 0x001fea0003800000 */
[----:B------:R-:W-:Y:S05]  /*1bfb0*/  @!P0 BRA `(.L_x_577) ;  /* 0x0000000000048947 */ /* 0x000fea0003800000 */
[----:B------:R-:W-:Y:S01]  /*1bfc0*/  BPT.TRAP 0x1 ;  /* 0x000000040000795c */ /* 0x000fe20000300000 */
.L_x_577:
[----:B------:R-:W-:Y:S01]  /*1bfd0*/  SHF.L.U32 R8, R8, 0x1f, RZ ;  /* 0x0000001f08087819 */ /* 0x000fe200000006ff */
[----:B------:R-:W-:-:S04]  /*1bfe0*/  IMAD R11, R9, 0x8, R18 ;  /* 0x00000008090b7824 */ /* 0x000fc800078e0212 */
[----:B------:R0:W1:Y:S01]  /*1bff0*/  SYNCS.PHASECHK.TRANS64.TRYWAIT P1, [R11+URZ+0x29850], R8 ;  /* 0x029850080b0075a7 */ /* 0x000062000802017f */
[----:B------:R-:W-:Y:S05]  /*1c000*/  @!P0 BRA `(.L_x_578) ;  /* 0x0000000000048947 */ /* 0x000fea0003800000 */
[----:B------:R-:W-:Y:S01]  /*1c010*/  BPT.TRAP 0x1 ;  /* 0x000000040000795c */ /* 0x000fe20000300000 */
.L_x_578:
[----:B------:R-:W-:Y:S04]  /*1c020*/  BSSY B0, `(.L_x_576) ;  /* 0x0000004000007945 */ /* 0x000fe80003800000 */
[----:B-1----:R-:W-:Y:S05]  /*1c030*/  @P1 BRA `(.L_x_579) ;  /* 0x0000000000081947 */ /* 0x002fea0003800000 */
[----:B------:R-:W1:Y:S02]  /*1c040*/  SYNCS.PHASECHK.TRANS64.TRYWAIT P1, [R11+URZ+0x29850], R8 ;  /* 0x029850080b0075a7 */ /* 0x000e64000802017f */
[----:B-1----:R-:W-:Y:S05]  /*1c050*/  @!P1 BRA `(.L_x_580) ;  /* 0x000000c4006c9947 */ /* 0x002fea0003800000 */
.L_x_579:
[----:B------:R-:W-:Y:S05]  /*1c060*/  BSYNC B0 ;  /* 0x0000000000007941 */ /* 0x000fea0003800000 */
.L_x_576:
[C---:B01----:R-:W-:Y:S01]  /*1c070*/  FMUL.FTZ R8, R2.reuse, R152 ;  /* 0x0000009802087220 */ /* 0x043fe20000410000 */
[C---:B------:R-:W-:Y:S01]  /*1c080*/  FMUL.FTZ R152, R2.reuse, R160 ;  /* 0x000000a002987220 */ /* 0x040fe20000410000 */
        /* <DEDUP_REMOVED lines=38> */
[----:B------:R-:W-:Y:S01]  /*1c2f0*/  FMUL.FTZ R161, R2, R149 ;  /* 0x0000009502a17220 */ /* 0x000fe20000410000 */
[----:B0-----:R-:W-:Y:S01]  /*1c300*/  FMNMX.FTZ R116, R8, R7, !PT ;  /* 0x0000000708747209 */ /* 0x001fe20007810000 */
[C---:B------:R-:W-:Y:S01]  /*1c310*/  FMUL.FTZ R156, R2.reuse, R164 ;  /* 0x000000a4029c7220 */ /* 0x040fe20000410000 */
[----:B------:R-:W0:Y:S01]  /*1c320*/  MUFU.TANH R14, R14 ;  /* 0x0000000e000e7308 */ /* 0x000e220000002400 */
[C---:B------:R-:W-:Y:S01]  /*1c330*/  FMUL.FTZ R149, R2.reuse, R151 ;  /* 0x0000009702957220 */ /* 0x040fe20000410000 */
[C---:B------:R-:W-:Y:S01]  /*1c340*/  FMUL.FTZ R151, R2.reuse, R117 ;  /* 0x0000007502977220 */ /* 0x040fe20000410000 */
[----:B-1----:R-:W-:Y:S01]  /*1c350*/  FMNMX.FTZ R117, R13, R6, !PT ;  /* 0x000000060d757209 */ /* 0x002fe20007810000 */
[C---:B------:R-:W-:Y:S01]  /*1c360*/  FMUL.FTZ R158, R2.reuse, R166 ;  /* 0x000000a6029e7220 */ /* 0x040fe20000410000 */
[----:B--2---:R-:W-:Y:S01]  /*1c370*/  FMNMX.FTZ R163, R11, R116, !PT ;  /* 0x000000740ba37209 */ /* 0x004fe20007810000 */
[C---:B------:R-:W-:Y:S01]  /*1c380*/  FMUL.FTZ R157, R2.reuse, R165 ;  /* 0x000000a5029d7220 */ /* 0x040fe20000410000 */
[----:B------:R-:W-:Y:S01]  /*1c390*/  FMUL.FTZ R116, R2, R118 ;  /* 0x0000007602747220 */ /* 0x000fe20000410000 */
[----:B------:R-:W1:Y:S01]  /*1c3a0*/  MUFU.TANH R20, R20 ;  /* 0x0000001400147308 */ /* 0x000e620000002400 */
[----:B---3--:R-:W-:Y:S01]  /*1c3b0*/  FMNMX.FTZ R117, R12, R117, !PT ;  /* 0x000000750c757209 */ /* 0x008fe20007810000 */
[C---:B------:R-:W-:Y:S01]  /*1c3c0*/  FMUL.FTZ R159, R2.reuse, R167 ;  /* 0x000000a7029f7220 */ /* 0x040fe20000410000 */
[C---:B------:R-:W-:Y:S01]  /*1c3d0*/  FMUL.FTZ R136, R2.reuse, R136 ;  /* 0x0000008802887220 */ /* 0x040fe20000410000 */
[C---:B------:R-:W-:Y:S01]  /*1c3e0*/  FMUL.FTZ R138, R2.reuse, R138 ;  /* 0x0000008a028a7220 */ /* 0x040fe20000410000 */
[C---:B------:R-:W-:Y:S01]  /*1c3f0*/  FMUL.FTZ R137, R2.reuse, R137 ;  /* 0x0000008902897220 */ /* 0x040fe20000410000 */
[C---:B------:R-:W-:Y:S01]  /*1c400*/  FMUL.FTZ R139, R2.reuse, R139 ;  /* 0x0000008b028b7220 */ /* 0x040fe20000410000 */
[----:B------:R-:W-:Y:S01]  /*1c410*/  FMUL.FTZ R140, R2, R140 ;  /* 0x0000008c028c7220 */ /* 0x000fe20000410000 */
[----:B------:R-:W2:Y:S01]  /*1c420*/  MUFU.TANH R15, R15 ;  /* 0x0000000f000f7308 */ /* 0x000ea20000002400 */
        /* <DEDUP_REMOVED lines=35> */
[----:B------:R-:W-:Y:S01]  /*1c660*/  FMUL.FTZ R93, R2, R103 ;  /* 0x00000067025d7220 */ /* 0x000fe20000410000 */
[----:B------:R-:W-:Y:S05]  /*1c670*/  WARPSYNC.ALL ;  /* 0x0000000000007948 */ /* 0x000fea0003800000 */
[----:B------:R-:W1:Y:S01]  /*1c680*/  MUFU.TANH R155, R155 ;  /* 0x0000009b009b7308 */ /* 0x000e620000002400 */
[----:B--2---:R-:W-:Y:S01]  /*1c690*/  FMNMX.FTZ R164, R154, R119, !PT ;  /* 0x000000779aa47209 */ /* 0x004fe20007810000 */
[----:B------:R-:W-:-:S06]  /*1c6a0*/  WARPGROUP.ARRIVE ;  /* 0x00000000000079c5 */ /* 0x000fcc0000000000 */
[----:B------:R-:W2:Y:S01]  /*1c6b0*/  S2R R225, SR_TID.X ;  /* 0x0000000000e17919 */ /* 0x000ea20000002100 */
[----:B0-----:R-:W-:Y:S01]  /*1c6c0*/  FMNMX.FTZ R119, R153, R118, !PT ;  /* 0x0000007699777209 */ /* 0x001fe20007810000 */
[----:B------:R-:W0:Y:S08]  /*1c6d0*/  MUFU.TANH R156, R156 ;  /* 0x0000009c009c7308 */ /* 0x000e300000002400 */
[----:B------:R-:W3:Y:S01]  /*1c6e0*/  MUFU.TANH R158, R158 ;  /* 0x0000009e009e7308 */ /* 0x000ee20000002400 */
[----:B-1----:R-:W-:-:S07]  /*1c6f0*/  FMNMX.FTZ R163, R155, R164, !PT ;  /* 0x000000a49ba37209 */ /* 0x002fce0007810000 */
[----:B------:R-:W1:Y:S01]  /*1c700*/  MUFU.TANH R157, R157 ;  /* 0x0000009d009d7308 */ /* 0x000e620000002400 */
[----:B0-----:R-:W-:-:S07]  /*1c710*/  FMNMX.FTZ R88, R156, R119, !PT ;  /* 0x000000779c587209 */ /* 0x001fce0007810000 */
[----:B------:R-:W0:Y:S01]  /*1c720*/  MUFU.TANH R159, R159 ;  /* 0x0000009f009f7308 */ /* 0x000e220000002400 */
[----:B---3--:R-:W-:Y:S01]  /*1c730*/  FMNMX.FTZ R118, R158, R163, !PT ;  /* 0x000000a39e767209 */ /* 0x008fe20007810000 */
[----:B------:R-:W-:Y:S01]  /*1c740*/  FMUL.FTZ R163, R2, R89 ;  /* 0x0000005902a37220 */ /* 0x000fe20000410000 */
[----:B--2---:R-:W-:Y:S02]  /*1c750*/  LOP3.LUT R227, R225, 0x7f, RZ, 0xc0, !PT ;  /* 0x0000007fe1e37812 */ /* 0x004fe400078ec0ff */
[----:B------:R-:W2:Y:S02]  /*1c760*/  S2R R225, SR_TID.X ;  /* 0x0000000000e17919 */ /* 0x000ea40000002100 */
[----:B------:R-:W-:Y:S01]  /*1c770*/  ISETP.NE.AND P1, PT, R227, RZ, PT ;  /* 0x000000ffe300720c */ /* 0x000fe20003f25270 */
[----:B------:R-:W3:Y:S01]  /*1c780*/  MUFU.TANH R136, R136 ;  /* 0x0000008800887308 */ /* 0x000ee20000002400 */
[----:B-1----:R-:W-:-:S07]  /*1c790*/  FMNMX.FTZ R119, R157, R88, !PT ;  /* 0x000000589d777209 */ /* 0x002fce0007810000 */
[----:B------:R-:W1:Y:S01]  /*1c7a0*/  MUFU.TANH R138, R138 ;  /* 0x0000008a008a7308 */ /* 0x000e620000002400 */
[----:B0-----:R-:W-:Y:S01]  /*1c7b0*/  FMNMX.FTZ R89, R159, R118, !PT ;  /* 0x000000769f597209 */ /* 0x001fe20007810000 */
[----:B------:R-:W-:-:S06]  /*1c7c0*/  FMUL.FTZ R118, R2, R90 ;  /* 0x0000005a02767220 */ /* 0x000fcc0000410000 */
[----:B------:R-:W0:Y:S01]  /*1c7d0*/  MUFU.TANH R137, R137 ;  /* 0x0000008900897308 */ /* 0x000e220000002400 */
[----:B---3--:R-:W-:-:S07]  /*1c7e0*/  FMNMX.FTZ R88, R136, R119, !PT ;  /* 0x0000007788587209 */ /* 0x008fce0007810000 */
[----:B------:R-:W3:Y:S01]  /*1c7f0*/  MUFU.TANH R139, R139 ;  /* 0x0000008b008b7308 */ /* 0x000ee20000002400 */
[----:B-1----:R-:W-:Y:S02]  /*1c800*/  FMNMX.FTZ R164, R138, R89, !PT ;  /* 0x000000598aa47209 */ /* 0x002fe40007810000 */
[----:B--2---:R-:W-:-:S05]  /*1c810*/  SHF.R.U32.HI R225, RZ, 0x7, R225 ;  /* 0x00000007ffe17819 */ /* 0x004fca00000116e1 */
[----:B------:R-:W1:Y:S01]  /*1c820*/  MUFU.TANH R140, R140 ;  /* 0x0000008c008c7308 */ /* 0x000e620000002400 */
[----:B0-----:R-:W-:-:S07]  /*1c830*/  FMNMX.FTZ R89, R137, R88, !PT ;  /* 0x0000005889597209 */ /* 0x001fce0007810000 */
[----:B------:R-:W0:Y:S01]  /*1c840*/  MUFU.TANH R142, R142 ;  /* 0x0000008e008e7308 */ /* 0x000e220000002400 */
[----:B---3--:R-:W-:Y:S01]  /*1c850*/  FMNMX.FTZ R119, R139, R164, !PT ;  /* 0x000000a48b777209 */ /* 0x008fe20007810000 */
[----:B------:R-:W-:-:S06]  /*1c860*/  FMUL.FTZ R164, R2, R95 ;  /* 0x0000005f02a47220 */ /* 0x000fcc0000410000 */
[----:B------:R-:W2:Y:S01]  /*1c870*/  MUFU.TANH R141, R141 ;  /* 0x0000008d008d7308 */ /* 0x000ea20000002400 */
[----:B-1----:R-:W-:-:S07]  /*1c880*/  FMNMX.FTZ R88, R140, R89, !PT ;  /* 0x000000598c587209 */ /* 0x002fce0007810000 */
[----:B------:R-:W1:Y:S01]  /*1c890*/  MUFU.TANH R143, R143 ;  /* 0x0000008f008f7308 */ /* 0x000e620000002400 */
[----:B0-----:R-:W-:Y:S01]  /*1c8a0*/  FMNMX.FTZ R90, R142, R119, !PT ;  /* 0x000000778e5a7209 */ /* 0x001fe20007810000 */
[----:B------:R-:W-:-:S06]  /*1c8b0*/  FMUL.FTZ R119, R2, R91 ;  /* 0x0000005b02777220 */ /* 0x000fcc0000410000 */
[----:B------:R-:W0:Y:S01]  /*1c8c0*/  MUFU.TANH R144, R144 ;  /* 0x0000009000907308 */ /* 0x000e220000002400 */
[----:B--2---:R-:W-:-:S07]  /*1c8d0*/  FMNMX.FTZ R89, R141, R88, !PT ;  /* 0x000000588d597209 */ /* 0x004fce0007810000 */
[----:B------:R-:W2:Y:S01]  /*1c8e0*/  MUFU.TANH R146, R146 ;  /* 0x0000009200927308 */ /* 0x000ea20000002400 */
[----:B-1----:R-:W-:-:S07]  /*1c8f0*/  FMNMX.FTZ R91, R143, R90, !PT ;  /* 0x0000005a8f5b7209 */ /* 0x002fce0007810000 */
[----:B------:R-:W1:Y:S01]  /*1c900*/  MUFU.TANH R145, R145 ;  /* 0x0000009100917308 */ /* 0x000e620000002400 */
[----:B0-----:R-:W-:-:S07]  /*1c910*/  FMNMX.FTZ R88, R144, R89, !PT ;  /* 0x0000005990587209 */ /* 0x001fce0007810000 */
        /* <DEDUP_REMOVED lines=103> */
[----:B--2---:R-:W-:-:S05]  /*1cf90*/  FMNMX.FTZ R90, R236, R89, !PT ;  /* 0x00000059ec5a7209 */ /* 0x004fca0007810000 */
[----:B------:R-:W2:Y:S02]  /*1cfa0*/  SHFL.BFLY PT, R89, R90, 0x2, 0x1f ;  /* 0x0c401f005a597f89 */ /* 0x000ea400000e0000 */
[----:B------:R-:W3:Y:S01]  /*1cfb0*/  MUFU.TANH R93, R93 ;  /* 0x0000005d005d7308 */ /* 0x000ee20000002400 */
[----:B-1----:R-:W-:-:S04]  /*1cfc0*/  FMNMX.FTZ R91, R232, R91, !PT ;  /* 0x0000005be85b7209 */ /* 0x002fc80007810000 */
[----:B0-----:R-:W-:-:S04]  /*1cfd0*/  FMNMX.FTZ R88, R102, R91, !PT ;  /* 0x0000005b66587209 */ /* 0x001fc80007810000 */
[----:B---3--:R-:W-:Y:S02]  /*1cfe0*/  FMNMX.FTZ R91, R93, R88, !PT ;  /* 0x000000585d5b7209 */ /* 0x008fe40007810000 */
[----:B------:R-:W-:Y:S02]  /*1cff0*/  IADD3 R88, R18, 0x400, RZ ;  /* 0x0000040012587810 */ /* 0x000fe40007ffe0ff */
[----:B--2---:R-:W-:Y:S01]  /*1d000*/  FMNMX.FTZ R95, R90, R89, !PT ;  /* 0x000000595a5f7209 */ /* 0x004fe20007810000 */
[----:B------:R-:W-:Y:S01]  /*1d010*/  IMAD.MOV.U32 R89, RZ, RZ, -0x3ffffff0 ;  /* 0xc0000010ff597424 */ /* 0x000fe200078e00ff */
[----:B------:R-:W-:Y:S01]  /*1d020*/  SHF.R.U32.HI R88, RZ, 0x4, R88 ;  /* 0x00000004ff587819 */ /* 0x000fe20000011658 */
[----:B------:R-:W0:Y:S03]  /*1d030*/  SHFL.BFLY PT, R94, R91, 0x2, 0x1f ;  /* 0x0c401f005b5e7f89 */ /* 0x000e2600000e0000 */
[----:B------:R-:W-:-:S02]  /*1d040*/  LOP3.LUT R88, R88, 0x3fff, RZ, 0xc0, !PT ;  /* 0x00003fff58587812 */ /* 0x000fc400078ec0ff */
[----:B------:R-:W-:Y:S01]  /*1d050*/  R2UR UR7, R89 ;  /* 0x00000000590772ca */ /* 0x000fe200000e0000 */
[----:B------:R-:W-:Y:S01]  /*1d060*/  IMAD.U32 R89, RZ, RZ, UR56 ;  /* 0x00000038ff597e24 */ /* 0x000fe2000f8e00ff */
[----:B------:R-:W-:-:S05]  /*1d070*/  LOP3.LUT R88, R88, 0x10000, RZ, 0xfc, !PT ;  /* 0x0001000058587812 */ /* 0x000fca00078efcff */
[----:B------:R-:W-:-:S05]  /*1d080*/  IMAD R88, R9, 0x500, R88 ;  /* 0x0000050009587824 */ /* 0x000fca00078e0258 */
[C---:B------:R-:W-:Y:S02]  /*1d090*/  R2UR UR6, R88.reuse ;  /* 0x00000000580672ca */ /* 0x040fe400000e0000 */
[----:B------:R-:W-:Y:S02]  /*1d0a0*/  IADD3 R90, R88, 0x100, RZ ;  /* 0x00000100585a7810 */ /* 0x000fe40007ffe0ff */
[----:B0-----:R-:W-:Y:S01]  /*1d0b0*/  FMNMX.FTZ R97, R91, R94, !PT ;  /* 0x0000005e5b617209 */ /* 0x001fe20007810000 */
[----:B------:R-:W-:Y:S01]  /*1d0c0*/  IMAD.MOV.U32 R91, RZ, RZ, -0x3ffffff0 ;  /* 0xc0000010ff5b7424 */ /* 0x000fe200078e00ff */
[----:B------:R-:W0:Y:S07]  /*1d0d0*/  SHFL.BFLY PT, R94, R95, 0x1, 0x1f ;  /* 0x0c201f005f5e7f89 */ /* 0x000e2e00000e0000 */
[----:B------:R-:W-:Y:S01]  /*1d0e0*/  QGMMA.64x128x32.F32.E4M3.E4M3 R24, R176, gdesc[UR4], R24, gsb0 ;  /* 0x01e00004b0187df3 */ /* 0x000fe20008000818 */
[----:B------:R-:W-:Y:S01]  /*1d0f0*/  R2UR UR6, R90 ;  /* 0x000000005a0672ca */ /* 0x000fe200000e0000 */
[----:B------:R-:W1:Y:S01]  /*1d100*/  SHFL.BFLY PT, R98, R97, 0x1, 0x1f ;  /* 0x0c201f0061627f89 */ /* 0x000e6200000e0000 */
[----:B------:R-:W-:-:S02]  /*1d110*/  R2UR UR7, R91 ;  /* 0x000000005b0772ca */ /* 0x000fc400000e0000 */
[----:B0-----:R-:W-:-:S05]  /*1d120*/  FMNMX.FTZ R94, R95, R94, !PT ;  /* 0x0000005e5f5e7209 */ /* 0x001fca0007810000 */
[----:B------:R-:W-:Y:S01]  /*1d130*/  FFMA.FTZ R90, R94, R89, -8 ;  /* 0xc10000005e5a7423 */ /* 0x000fe20000010059 */
[----:B-1----:R-:W-:-:S03]  /*1d140*/  FMNMX.FTZ R98, R97, R98, !PT ;  /* 0x0000006261627209 */ /* 0x002fc60007810000 */
[-CC-:B------:R-:W-:Y:S01]  /*1d150*/  FFMA.FTZ R95, R8, R89.reuse, -R90.reuse ;  /* 0x00000059085f7223 */ /* 0x180fe2000001085a */
[----:B------:R-:W-:-:S01]  /*1d160*/  FFMA.FTZ R8, R11, R89, -R90 ;  /* 0x000000590b087223 */ /* 0x000fc2000001085a */
[----:B------:R-:W-:Y:S01]  /*1d170*/  FADD.FTZ R6, -R98, R6 ;  /* 0x0000000662067221 */ /* 0x000fe20000010100 */
[----:B------:R-:W-:-:S01]  /*1d180*/  FFMA.FTZ R11, R14, R89, -R90 ;  /* 0x000000590e0b7223 */ /* 0x000fc2000001085a */
[-CC-:B------:R-:W-:Y:S01]  /*1d190*/  FFMA.FTZ R14, R15, R89.reuse, -R90.reuse ;  /* 0x000000590f0e7223 */ /* 0x180fe2000001085a */
[----:B------:R-:W-:-:S01]  /*1d1a0*/  FFMA.FTZ R15, R152, R89, -R90 ;  /* 0x00000059980f7223 */ /* 0x000fc2000001085a */
[-C--:B------:R-:W-:Y:S01]  /*1d1b0*/  FMUL.FTZ R6, R6, R89.reuse ;  /* 0x0000005906067220 */ /* 0x080fe20000410000 */
        /* <DEDUP_REMOVED lines=17> */
[----:B0-----:R-:W-:-:S02]  /*1d2d0*/  VIADD R6, R88, 0x200 ;  /* 0x0000020058067836 */ /* 0x001fc40000000000 */
        /* <DEDUP_REMOVED lines=11> */
[----:B------:R-:W-:-:S03]  /*1d390*/  FFMA.FTZ R145, R236, R89, -R90 ;  /* 0x00000059ec917223 */ /* 0x000fc6000001085a */
[----:B------:R-:W-:Y:S08]  /*1d3a0*/  MUFU.EX2 R14, R14 ;  /* 0x0000000e000e7308 */ /* 0x000ff00000000800 */
        /* <DEDUP_REMOVED lines=8> */
[----:B------:R-:W-:Y:S01]  /*1d430*/  MUFU.EX2 R103, R103 ;  /* 0x0000006700677308 */ /* 0x000fe20000000800 */
[----:B------:R-:W-:-:S02]  /*1d440*/  WARPGROUP.DEPBAR.LE gsb0, 0x0 ;  /* 0x00008000000079c5 */ /* 0x000fc40000010000 */
[----:B------:R-:W-:Y:S01]  /*1d450*/  WARPGROUP.ARRIVE ;  /* 0x00000000000079c5 */ /* 0x000fe20000000000 */
[----:B------:R-:W-:-:S01]  /*1d460*/  FADD.FTZ R176, -R94, R7 ;  /* 0x000000075eb07221 */ /* 0x000fc20000010100 */
[----:B------:R-:W-:Y:S01]  /*1d470*/  MOV R7, 0xc0000010 ;  /* 0xc000001000077802 */ /* 0x000fe20000000f00 */
[----:B------:R-:W-:-:S01]  /*1d480*/  FFMA.FTZ R178, R125, R89, -R90 ;  /* 0x000000597db27223 */ /* 0x000fc2000001085a */
[-CC-:B------:R-:W-:Y:S01]  /*1d490*/  FFMA.FTZ R125, R131, R89.reuse, -R90.reuse ;  /* 0x00000059837d7223 */ /* 0x180fe2000001085a */
[-C--:B------:R-:W-:Y:S01]  /*1d4a0*/  FMUL.FTZ R176, R176, R89.reuse ;  /* 0x00000059b0b07220 */ /* 0x080fe20000410000 */
[----:B------:R-:W-:Y:S01]  /*1d4b0*/  QGMMA.64x128x32.F32.E4M3.E4M3 R24, R180, gdesc[UR4], R24, gsb0 ;  /* 0x01e00004b4187df3 */ /* 0x000fe20008000818 */
[----:B------:R-:W-:Y:S01]  /*1d4c0*/  R2UR UR6, R6 ;  /* 0x00000000060672ca */ /* 0x000fe200000e0000 */
[----:B------:R-:W-:Y:S01]  /*1d4d0*/  VIADD R6, R88, 0x300 ;  /* 0x0000030058067836 */ /* 0x000fe20000000000 */
[----:B------:R-:W-:Y:S01]  /*1d4e0*/  R2UR UR7, R7 ;  /* 0x00000000070772ca */ /* 0x000fe200000e0000 */
[----:B------:R-:W-:Y:S01]  /*1d4f0*/  IMAD.MOV.U32 R7, RZ, RZ, -0x3ffffff0 ;  /* 0xc0000010ff077424 */ /* 0x000fe200078e00ff */
[----:B------:R-:W0:Y:S01]  /*1d500*/  MUFU.EX2 R176, R176 ;  /* 0x000000b000b07308 */ /* 0x000e220000000800 */
[----:B------:R-:W-:-:S01]  /*1d510*/  FFMA.FTZ R131, R162, R89, -R90 ;  /* 0x00000059a2837223 */ /* 0x000fc2000001085a */
[----:B------:R-:W-:-:S06]  /*1d520*/  FFMA.FTZ R162, R163, R89, -R90 ;  /* 0x00000059a3a27223 */ /* 0x000fcc000001085a */
[----:B------:R-:W-:Y:S08]  /*1d530*/  MUFU.EX2 R144, R144 ;  /* 0x0000009000907308 */ /* 0x000ff00000000800 */
[----:B------:R-:W-:Y:S01]  /*1d540*/  MUFU.EX2 R137, R137 ;  /* 0x0000008900897308 */ /* 0x000fe20000000800 */
[----:B0-----:R-:W-:-:S07]  /*1d550*/  FFMA.FTZ R3, R176, R3, R95 ;  /* 0x00000003b0037223 */ /* 0x001fce000001005f */
        /* <DEDUP_REMOVED lines=20> */
[-C--:B------:R-:W-:Y:S01]  /*1d6a0*/  FFMA.FTZ R151, R98, R89.reuse, -8 ;  /* 0xc100000062977423 */ /* 0x080fe20000010059 */
[----:B------:R-:W-:-:S01]  /*1d6b0*/  FFMA.FTZ R133, R166, R89, -R90 ;  /* 0x00000059a6857223 */ /* 0x000fc2000001085a */
[----:B------:R-:W-:Y:S01]  /*1d6c0*/  QGMMA.64x128x32.F32.E4M3.E4M3 R24, R184, gdesc[UR4], R24, gsb0 ;  /* 0x01e00004b8187df3 */ /* 0x000fe20008000818 */
[----:B------:R-:W-:Y:S01]  /*1d6d0*/  R2UR UR6, R6 ;  /* 0x00000000060672ca */ /* 0x000fe200000e0000 */
[----:B------:R-:W-:Y:S01]  /*1d6e0*/  FADD.FTZ R6, R8, R3 ;  /* 0x0000000308067221 */ /* 0x000fe20000010000 */
[----:B------:R-:W-:Y:S01]  /*1d6f0*/  R2UR UR7, R7 ;  /* 0x00000000070772ca */ /* 0x000fe200000e0000 */
[-CC-:B------:R-:W-:Y:S01]  /*1d700*/  FFMA.FTZ R166, R226, R89.reuse, -R90.reuse ;  /* 0x00000059e2a67223 */ /* 0x180fe2000001085a */
[----:B------:R-:W-:-:S01]  /*1d710*/  FFMA.FTZ R226, R230, R89, -R90 ;  /* 0x00000059e6e27223 */ /* 0x000fc2000001085a */
[----:B------:R-:W-:Y:S01]  /*1d720*/  FFMA.FTZ R90, R13, R89, -R151 ;  /* 0x000000590d5a7223 */ /* 0x000fe20000010897 */
[----:B------:R-:W-:-:S01]  /*1d730*/  FADD.FTZ R7, R11, R6 ;  /* 0x000000060b077221 */ /* 0x000fc20000010000 */
[-CC-:B------:R-:W-:Y:S01]  /*1d740*/  FFMA.FTZ R13, R12, R89.reuse, -R151.reuse ;  /* 0x000000590c0d7223 */ /* 0x180fe20000010897 */
[----:B------:R-:W-:-:S01]  /*1d750*/  FFMA.FTZ R12, R20, R89, -R151 ;  /* 0x00000059140c7223 */ /* 0x000fc20000010897 */
[----:B------:R-:W-:Y:S01]  /*1d760*/  FFMA.FTZ R21, R21, R89, -R151 ;  /* 0x0000005915157223 */ /* 0x000fe20000010897 */
[----:B------:R-:W-:-:S01]  /*1d770*/  FADD.FTZ R6, R14, R7 ;  /* 0x000000070e067221 */ /* 0x000fc20000010000 */
[----:B------:R-:W0:Y:S01]  /*1d780*/  MUFU.EX2 R90, R90 ;  /* 0x0000005a005a7308 */ /* 0x000e220000000800 */
[----:B------:R-:W-:-:S01]  /*1d790*/  FFMA.FTZ R20, R154, R89, -R151 ;  /* 0x000000599a147223 */ /* 0x000fc20000010897 */
[----:B------:R-:W-:Y:S01]  /*1d7a0*/  FFMA.FTZ R153, R155, R89, -R151 ;  /* 0x000000599b997223 */ /* 0x000fe20000010897 */
[----:B------:R-:W-:-:S01]  /*1d7b0*/  FADD.FTZ R7, R15, R6 ;  /* 0x000000060f077221 */ /* 0x000fc20000010000 */
[-CC-:B------:R-:W-:Y:S01]  /*1d7c0*/  FFMA.FTZ R154, R158, R89.reuse, -R151.reuse ;  /* 0x000000599e9a7223 */ /* 0x180fe20000010897 */
[----:B------:R-:W-:-:S01]  /*1d7d0*/  FFMA.FTZ R155, R159, R89, -R151 ;  /* 0x000000599f9b7223 */ /* 0x000fc20000010897 */
[----:B------:R-:W-:Y:S01]  /*1d7e0*/  FFMA.FTZ R138, R138, R89, -R151 ;  /* 0x000000598a8a7223 */ /* 0x000fe20000010897 */
[----:B------:R-:W-:-:S01]  /*1d7f0*/  FADD.FTZ R6, R152, R7 ;  /* 0x0000000798067221 */ /* 0x000fc20000010000 */
[----:B------:R-:W1:Y:S01]  /*1d800*/  MUFU.EX2 R13, R13 ;  /* 0x0000000d000d7308 */ /* 0x000e620000000800 */
[----:B------:R-:W-:-:S01]  /*1d810*/  FFMA.FTZ R139, R139, R89, -R151 ;  /* 0x000000598b8b7223 */ /* 0x000fc20000010897 */
[----:B------:R-:W-:Y:S01]  /*1d820*/  FFMA.FTZ R142, R142, R89, -R151 ;  /* 0x000000598e8e7223 */ /* 0x000fe20000010897 */
[----:B------:R-:W-:-:S01]  /*1d830*/  FADD.FTZ R7, R97, R6 ;  /* 0x0000000661077221 */ /* 0x000fc20000010000 */
[-CC-:B------:R-:W-:Y:S01]  /*1d840*/  FFMA.FTZ R143, R143, R89.reuse, -R151.reuse ;  /* 0x000000598f8f7223 */ /* 0x180fe20000010897 */
[----:B------:R-:W-:-:S01]  /*1d850*/  FFMA.FTZ R146, R146, R89, -R151 ;  /* 0x0000005992927223 */ /* 0x000fc20000010897 */
[----:B------:R-:W-:Y:S01]  /*1d860*/  FFMA.FTZ R147, R147, R89, -R151 ;  /* 0x0000005993937223 */ /* 0x000fe20000010897 */
[----:B------:R-:W-:-:S01]  /*1d870*/  FADD.FTZ R6, R156, R7 ;  /* 0x000000079c067221 */ /* 0x000fc20000010000 */
[----:B------:R-:W2:Y:S01]  /*1d880*/  MUFU.EX2 R12, R12 ;  /* 0x0000000c000c7308 */ /* 0x000ea20000000800 */
[----:B0-----:R-:W-:-:S01]  /*1d890*/  FFMA.FTZ R4, R91, R4, R90 ;  /* 0x000000045b047223 */ /* 0x001fc2000001005a */
[----:B------:R-:W-:Y:S01]  /*1d8a0*/  FFMA.FTZ R148, R148, R89, -R151 ;  /* 0x0000005994947223 */ /* 0x000fe20000010897 */
[----:B------:R-:W-:-:S01]  /*1d8b0*/  FADD.FTZ R7, R99, R6 ;  /* 0x0000000663077221 */ /* 0x000fc20000010000 */
[-CC-:B------:R-:W-:Y:S01]  /*1d8c0*/  FFMA.FTZ R149, R149, R89.reuse, -R151.reuse ;  /* 0x0000005995957223 */ /* 0x180fe20000010897 */
[----:B------:R-:W-:-:S01]  /*1d8d0*/  FFMA.FTZ R120, R120, R89, -R151 ;  /* 0x0000005978787223 */ /* 0x000fc20000010897 */
[----:B------:R-:W-:Y:S01]  /*1d8e0*/  FFMA.FTZ R157, R122, R89, -R151 ;  /* 0x000000597a9d7223 */ /* 0x000fe20000010897 */
[----:B------:R-:W-:-:S01]  /*1d8f0*/  FADD.FTZ R6, R136, R7 ;  /* 0x0000000788067221 */ /* 0x000fc20000010000 */
[----:B------:R-:W0:Y:S01]  /*1d900*/  MUFU.EX2 R21, R21 ;  /* 0x0000001500157308 */ /* 0x000e220000000800 */
[----:B-1----:R-:W-:-:S01]  /*1d910*/  FADD.FTZ R3, R13, R4 ;  /* 0x000000040d037221 */ /* 0x002fc20000010000 */
[----:B------:R-:W-:Y:S01]  /*1d920*/  FFMA.FTZ R122, R124, R89, -R151 ;  /* 0x000000597c7a7223 */ /* 0x000fe20000010897 */
[----:B------:R-:W-:-:S01]  /*1d930*/  FADD.FTZ R7, R101, R6 ;  /* 0x0000000665077221 */ /* 0x000fc20000010000 */
[----:B------:R-:W-:Y:S01]  /*1d940*/  IADD3 R6, R88, 0x400, RZ ;  /* 0x0000040058067810 */ /* 0x000fe20007ffe0ff */
[----:B------:R-:W-:-:S01]  /*1d950*/  FFMA.FTZ R159, R126, R89, -R151 ;  /* 0x000000597e9f7223 */ /* 0x000fc20000010897 */
[----:B------:R-:W-:Y:S01]  /*1d960*/  FFMA.FTZ R124, R128, R89, -R151 ;  /* 0x00000059807c7223 */ /* 0x000fe20000010897 */
[----:B------:R-:W-:-:S01]  /*1d970*/  FADD.FTZ R88, R140, R7 ;  /* 0x000000078c587221 */ /* 0x000fc20000010000 */
[----:B------:R-:W1:Y:S01]  /*1d980*/  MUFU.EX2 R20, R20 ;  /* 0x0000001400147308 */ /* 0x000e620000000800 */
[----:B--2---:R-:W-:-:S01]  /*1d990*/  FADD.FTZ R4, R12, R3 ;  /* 0x000000030c047221 */ /* 0x004fc20000010000 */
[----:B------:R-:W-:-:S02]  /*1d9a0*/  IMAD.MOV.U32 R7, RZ, RZ, -0x3ffffff0 ;  /* 0xc0000010ff077424 */ /* 0x000fc400078e00ff */
[----:B------:R-:W-:-:S01]  /*1d9b0*/  FADD.FTZ R167, R103, R88 ;  /* 0x0000005867a77221 */ /* 0x000fc20000010000 */
[-CC-:B------:R-:W-:Y:S01]  /*1d9c0*/  FFMA.FTZ R161, R130, R89.reuse, -R151.reuse ;  /* 0x0000005982a17223 */ /* 0x180fe20000010897 */
[----:B------:R-:W-:-:S01]  /*1d9d0*/  FFMA.FTZ R126, R132, R89, -R151 ;  /* 0x00000059847e7223 */ /* 0x000fc20000010897 */
[----:B------:R-:W-:Y:S01]  /*1d9e0*/  FFMA.FTZ R165, R110, R89, -R151 ;  /* 0x000000596ea57223 */ /* 0x000fe20000010897 */
[----:B------:R-:W-:-:S01]  /*1d9f0*/  FADD.FTZ R88, R144, R167 ;  /* 0x000000a790587221 */ /* 0x000fc20000010000 */
[----:B------:R-:W2:Y:S01]  /*1da00*/  MUFU.EX2 R153, R153 ;  /* 0x0000009900997308 */ /* 0x000ea20000000800 */
[----:B0-----:R-:W-:-:S01]  /*1da10*/  FADD.FTZ R3, R21, R4 ;  /* 0x0000000415037221 */ /* 0x001fc20000010000 */
        /* <DEDUP_REMOVED lines=10> */
[-CC-:B------:R-:W-:Y:S01]  /*1dac0*/  FFMA.FTZ R88, R116, R89.reuse, -R151.reuse ;  /* 0x0000005974587223 */ /* 0x180fe20000010897 */
[----:B------:R-:W-:-:S01]  /*1dad0*/  FFMA.FTZ R117, R117, R89, -R151 ;  /* 0x0000005975757223 */ /* 0x000fc20000010897 */
[----:B------:R-:W-:Y:S01]  /*1dae0*/  FFMA.FTZ R119, R119, R89, -R151 ;  /* 0x0000005977777223 */ /* 0x000fe20000010897 */
[----:B------:R-:W-:-:S01]  /*1daf0*/  FADD.FTZ R110, R150, R167 ;  /* 0x000000a7966e7221 */ /* 0x000fc20000010000 */
[----:B------:R-:W1:Y:S01]  /*1db00*/  MUFU.EX2 R155, R155 ;  /* 0x0000009b009b7308 */ /* 0x000e620000000800 */
[----:B--2---:R-:W-:-:S01]  /*1db10*/  FADD.FTZ R3, R153, R4 ;  /* 0x0000000499037221 */ /* 0x004fc20000010000 */
[----:B------:R-:W-:Y:S01]  /*1db20*/  FFMA.FTZ R92, R92, R89, -R151 ;  /* 0x000000595c5c7223 */ /* 0x000fe20000010897 */
        /* <DEDUP_REMOVED lines=9> */
[----:B------:R-:W-:-:S04]  /*1dbc0*/  FFMA.FTZ R110, R118, R89, -R151 ;  /* 0x00000059766e7223 */ /* 0x000fc80000010897 */
        /* <DEDUP_REMOVED lines=15> */
[----:B--2---:R-:W-:-:S01]  /*1dcc0*/  FADD.FTZ R4, R148, R3 ;  /* 0x0000000394047221 */ /* 0x004fc20000010000 */
[----:B------:R-:W-:Y:S02]  /*1dcd0*/  WARPGROUP.DEPBAR.LE gsb0, 0x0 ;  /* 0x00008000000079c5 */ /* 0x000fe40000010000 */
[----:B------:R-:W-:-:S04]  /*1dce0*/  WARPGROUP.ARRIVE ;  /* 0x00000000000079c5 */ /* 0x000fc80000000000 */
[----:B------:R-:W2:Y:S01]  /*1dcf0*/  MUFU.EX2 R157, R157 ;  /* 0x0000009d009d7308 */ /* 0x000ea20000000800 */
[----:B0-----:R-:W-:-:S01]  /*1dd00*/  FADD.FTZ R3, R149, R4 ;  /* 0x0000000495037221 */ /* 0x001fc20000010000 */
[----:B------:R-:W-:Y:S01]  /*1dd10*/  QGMMA.64x128x32.F32.E4M3.E4M3 R24, R188, gdesc[UR4], R24, gsb0 ;  /* 0x01e00004bc187df3 */ /* 0x000fe20008000818 */
[----:B------:R-:W-:Y:S02]  /*1dd20*/  R2UR UR6, R6 ;  /* 0x00000000060672ca */ /* 0x000fe400000e0000 */
[----:B------:R-:W-:Y:S01]  /*1dd30*/  R2UR UR7, R7 ;  /* 0x00000000070772ca */ /* 0x000fe200000e0000 */
[----:B------:R-:W-:-:S02]  /*1dd40*/  FFMA.FTZ R7, R114, R89, -R151 ;  /* 0x0000005972077223 */ /* 0x000fc40000010897 */
[----:B------:R-:W0:Y:S01]  /*1dd50*/  MUFU.EX2 R122, R122 ;  /* 0x0000007a007a7308 */ /* 0x000e220000000800 */
[----:B-1----:R-:W-:-:S07]  /*1dd60*/  FADD.FTZ R4, R120, R3 ;  /* 0x0000000378047221 */ /* 0x002fce0000010000 */
[----:B------:R-:W1:Y:S01]  /*1dd70*/  MUFU.EX2 R159, R159 ;  /* 0x0000009f009f7308 */ /* 0x000e620000000800 */
[----:B--2---:R-:W-:-:S07]  /*1dd80*/  FADD.FTZ R3, R157, R4 ;  /* 0x000000049d037221 */ /* 0x004fce0000010000 */
[----:B------:R-:W2:Y:S01]  /*1dd90*/  MUFU.EX2 R124, R124 ;  /* 0x0000007c007c7308 */ /* 0x000ea20000000800 */
[----:B0-----:R-:W-:-:S07]  /*1dda0*/  FADD.FTZ R4, R122, R3 ;  /* 0x000000037a047221 */ /* 0x001fce0000010000 */
[----:B------:R-:W-:Y:S01]  /*1ddb0*/  MUFU.EX2 R180, R180 ;  /* 0x000000b400b47308 */ /* 0x000fe20000000800 */
[----:B-1----:R-:W-:-:S07]  /*1ddc0*/  FADD.FTZ R3, R159, R4 ;  /* 0x000000049f037221 */ /* 0x002fce0000010000 */
[----:B------:R-:W0:Y:S01]  /*1ddd0*/  MUFU.EX2 R161, R161 ;  /* 0x000000a100a17308 */ /* 0x000e220000000800 */
[----:B--2---:R-:W-:-:S07]  /*1dde0*/  FADD.FTZ R4, R124, R3 ;  /* 0x000000037c047221 */ /* 0x004fce0000010000 */
[----:B------:R-:W1:Y:S08]  /*1ddf0*/  MUFU.EX2 R126, R126 ;  /* 0x0000007e007e7308 */ /* 0x000e700000000800 */
[----:B------:R-:W-:Y:S01]  /*1de00*/  MUFU.EX2 R182, R182 ;  /* 0x000000b600b67308 */ /* 0x000fe20000000800 */
[----:B0-----:R-:W-:-:S07]  /*1de10*/  FADD.FTZ R3, R161, R4 ;  /* 0x00000004a1037221 */ /* 0x001fce0000010000 */
[----:B------:R-:W0:Y:S01]  /*1de20*/  MUFU.EX2 R163, R163 ;  /* 0x000000a300a37308 */ /* 0x000e220000000800 */
[----:B-1----:R-:W-:-:S07]  /*1de30*/  FADD.FTZ R4, R126, R3 ;  /* 0x000000037e047221 */ /* 0x002fce0000010000 */
[----:B------:R-:W1:Y:S08]  /*1de40*/  MUFU.EX2 R105, R105 ;  /* 0x0000006900697308 */ /* 0x000e700000000800 */
[----:B------:R2:W-:Y:S01]  /*1de50*/  MUFU.EX2 R6, R112 ;  /* 0x0000007000067308 */ /* 0x0005e20000000800 */
[----:B0-----:R-:W-:-:S07]  /*1de60*/  FADD.FTZ R4, R163, R4 ;  /* 0x00000004a3047221 */ /* 0x001fce0000010000 */
[----:B------:R-:W0:Y:S01]  /*1de70*/  MUFU.EX2 R106, R106 ;  /* 0x0000006a006a7308 */ /* 0x000e220000000800 */
[----:B--2---:R-:W-:-:S01]  /*1de80*/  FADD.FTZ R112, R180, R167 ;  /* 0x000000a7b4707221 */ /* 0x004fc20000010000 */
[----:B-1----:R-:W-:-:S03]  /*1de90*/  FADD.FTZ R3, R105, R4 ;  /* 0x0000000469037221 */ /* 0x002fc60000010000 */
[----:B------:R-:W-:-:S03]  /*1dea0*/  FADD.FTZ R167, R125, R112 ;  /* 0x000000707da77221 */ /* 0x000fc60000010000 */
[----:B------:R-:W1:Y:S01]  /*1deb0*/  MUFU.EX2 R108, R108 ;  /* 0x0000006c006c7308 */ /* 0x000e620000000800 */
[----:B------:R-:W-:-:S04]  /*1dec0*/  FADD.FTZ R167, R182, R167 ;  /* 0x000000a7b6a77221 */ /* 0x000fc80000010000 */
[----:B------:R-:W-:Y:S01]  /*1ded0*/  FADD.FTZ R112, R104, R167 ;  /* 0x000000a768707221 */ /* 0x000fe20000010000 */
[----:B------:R-:W-:-:S02]  /*1dee0*/  FFMA.FTZ R167, R164, R89, -R151 ;  /* 0x00000059a4a77223 */ /* 0x000fc40000010897 */
[----:B------:R-:W2:Y:S01]  /*1def0*/  MUFU.EX2 R165, R165 ;  /* 0x000000a500a57308 */ /* 0x000ea20000000800 */
[----:B------:R-:W-:-:S01]  /*1df00*/  FADD.FTZ R112, R127, R112 ;  /* 0x000000707f707221 */ /* 0x000fc20000010000 */
[----:B0-----:R-:W-:-:S03]  /*1df10*/  FADD.FTZ R3, R106, R3 ;  /* 0x000000036a037221 */ /* 0x001fc60000010000 */
[----:B------:R-:W-:-:S03]  /*1df20*/  FADD.FTZ R112, R107, R112 ;  /* 0x000000706b707221 */ /* 0x000fc60000010000 */
[----:B------:R-:W0:Y:S01]  /*1df30*/  MUFU.EX2 R7, R7 ;  /* 0x0000000700077308 */ /* 0x000e220000000800 */
[----:B-1----:R-:W-:-:S01]  /*1df40*/  FADD.FTZ R4, R108, R3 ;  /* 0x000000036c047221 */ /* 0x002fc20000010000 */
[----:B------:R-:W-:-:S04]  /*1df50*/  FADD.FTZ R112, R109, R112 ;  /* 0x000000706d707221 */ /* 0x000fc80000010000 */
[----:B------:R-:W-:Y:S02]  /*1df60*/  FADD.FTZ R112, R111, R112 ;  /* 0x000000706f707221 */ /* 0x000fe40000010000 */
[----:B------:R-:W1:Y:S01]  /*1df70*/  MUFU.EX2 R88, R88 ;  /* 0x0000005800587308 */ /* 0x000e620000000800 */
[----:B--2---:R-:W-:-:S01]  /*1df80*/  FADD.FTZ R3, R165, R4 ;  /* 0x00000004a5037221 */ /* 0x004fc20000010000 */
[----:B------:R-:W-:-:S03]  /*1df90*/  FADD.FTZ R112, R113, R112 ;  /* 0x0000007071707221 */ /* 0x000fc60000010000 */
[----:B------:R-:W-:Y:S01]  /*1dfa0*/  FADD.FTZ R4, R6, R3 ;  /* 0x0000000306047221 */ /* 0x000fe20000010000 */
[----:B------:R-:W-:-:S01]  /*1dfb0*/  FADD.FTZ R112, R115, R112 ;  /* 0x0000007073707221 */ /* 0x000fc20000010000 */
[----:B------:R-:W-:Y:S01]  /*1dfc0*/  IADD3 R3, -R225, 0xb, RZ ;  /* 0x0000000be1037810 */ /* 0x000fe20007ffe1ff */
        /* <DEDUP_REMOVED lines=8> */
[----:B------:R-:W-:Y:S01]  /*1e050*/  QGMMA.64x128x32.F32.E4M3.E4M3 R24, R192, gdesc[UR4], R24, gsb0 ;  /* 0x01e00004c0187df3 */ /* 0x000fe20008000818 */
[----:B0-----:R-:W-:-:S01]  /*1e060*/  FADD.FTZ R179, R117, R4 ;  /* 0x0000000475b37221 */ /* 0x001fc20000010000 */
[----:B------:R-:W-:-:S04]  /*1e070*/  @!P1 IMAD R4, R10, 0x8, R18 ;  /* 0x000000080a049824 */ /* 0x000fc800078e0212 */
[----:B------:R-:W0:Y:S01]  /*1e080*/  MUFU.EX2 R162, R162 ;  /* 0x000000a200a27308 */ /* 0x000e220000000800 */
[----:B------:R-:W-:-:S01]  /*1e090*/  FADD.FTZ R181, R131, R112 ;  /* 0x0000007083b57221 */ /* 0x000fc20000010000 */
[----:B------:R-:W-:-:S06]  /*1e0a0*/  @!P1 IADD3 R4, R4, 0x29840, RZ ;  /* 0x0002984004049810 */ /* 0x000fcc0007ffe0ff */
[----:B------:R-:W-:Y:S01]  /*1e0b0*/  MUFU.EX2 R119, R119 ;  /* 0x0000007700777308 */ /* 0x000fe20000000800 */
[----:B-1----:R-:W-:-:S01]  /*1e0c0*/  FADD.FTZ R112, R110, R179 ;  /* 0x000000b36e707221 */ /* 0x002fc20000010000 */
[----:B------:R-:W-:-:S06]  /*1e0d0*/  @!P1 PRMT R4, RZ, 0x654, R4 ;  /* 0x00000654ff049816 */ /* 0x000fcc0000000004 */
[----:B------:R-:W1:Y:S01]  /*1e0e0*/  MUFU.EX2 R133, R133 ;  /* 0x0000008500857308 */ /* 0x000e620000000800 */
[----:B0-----:R-:W-:-:S07]  /*1e0f0*/  FADD.FTZ R114, R162, R181 ;  /* 0x000000b5a2727221 */ /* 0x001fce0000010000 */
[----:B------:R-:W0:Y:S08]  /*1e100*/  MUFU.EX2 R92, R92 ;  /* 0x0000005c005c7308 */ /* 0x000e300000000800 */
[----:B------:R-:W2:Y:S01]  /*1e110*/  MUFU.EX2 R166, R166 ;  /* 0x000000a600a67308 */ /* 0x000ea20000000800 */
[----:B-1----:R-:W-:-:S07]  /*1e120*/  FADD.FTZ R151, R133, R114 ;  /* 0x0000007285977221 */ /* 0x002fce0000010000 */
[----:B------:R-:W1:Y:S08]  /*1e130*/  MUFU.EX2 R167, R167 ;  /* 0x000000a700a77308 */ /* 0x000e700000000800 */
[----:B------:R-:W3:Y:S08]  /*1e140*/  MUFU.EX2 R135, R135 ;  /* 0x0000008700877308 */ /* 0x000ef00000000800 */
[----:B------:R-:W4:Y:S08]  /*1e150*/  MUFU.EX2 R96, R96 ;  /* 0x0000006000607308 */ /* 0x000f300000000800 */
[----:B------:R-:W5:Y:S08]  /*1e160*/  MUFU.EX2 R226, R226 ;  /* 0x000000e200e27308 */ /* 0x000f700000000800 */
[----:B------:R-:W5:Y:S08]  /*1e170*/  MUFU.EX2 R177, R177 ;  /* 0x000000b100b17308 */ /* 0x000f700000000800 */
[----:B------:R-:W5:Y:S08]  /*1e180*/  MUFU.EX2 R100, R100 ;  /* 0x0000006400647308 */ /* 0x000f700000000800 */
[----:B------:R-:W5:Y:S08]  /*1e190*/  MUFU.EX2 R102, R102 ;  /* 0x0000006600667308 */ /* 0x000f700000000800 */
[----:B------:R-:W5:Y:S08]  /*1e1a0*/  MUFU.EX2 R145, R145 ;  /* 0x0000009100917308 */ /* 0x000f700000000800 */
[----:B------:R-:W5:Y:S01]  /*1e1b0*/  MUFU.EX2 R93, R93 ;  /* 0x0000005d005d7308 */ /* 0x000f620000000800 */
[----:B------:R-:W-:-:S02]  /*1e1c0*/  WARPGROUP.DEPBAR.LE gsb0, 0x0 ;  /* 0x00008000000079c5 */ /* 0x000fc40000010000 */
[----:B------:R0:W-:Y:S06]  /*1e1d0*/  BAR.ARV R3, 0x100 ;  /* 0x000400030000751d */ /* 0x0001ec0000002000 */
[----:B------:R2:W-:Y:S01]  /*1e1e0*/  @!P1 SYNCS.ARRIVE.TRANS64.RED.A1T0 RZ, [R4+URZ], RZ ;  /* 0x000000ff04ff99a7 */ /* 0x0005e2000810043f */
[----:B0-----:R-:W-:-:S04]  /*1e1f0*/  FADD.FTZ R3, R119, R112 ;  /* 0x0000007077037221 */ /* 0x001fc80000010000 */
[----:B------:R-:W-:Y:S01]  /*1e200*/  FADD.FTZ R112, R92, R3 ;  /* 0x000000035c707221 */ /* 0x000fe20000010000 */
[----:B--2---:R-:W-:-:S03]  /*1e210*/  FADD.FTZ R4, R166, R151 ;  /* 0x00000097a6047221 */ /* 0x004fc60000010000 */
[----:B-1----:R-:W-:Y:S01]  /*1e220*/  FADD.FTZ R3, R167, R112 ;  /* 0x00000070a7037221 */ /* 0x002fe20000010000 */
[----:B---3--:R-:W-:-:S03]  /*1e230*/  FADD.FTZ R151, R135, R4 ;  /* 0x0000000487977221 */ /* 0x008fc60000010000 */
[----:B----4-:R-:W-:Y:S01]  /*1e240*/  FADD.FTZ R4, R96, R3 ;  /* 0x0000000360047221 */ /* 0x010fe20000010000 */
[----:B-----5:R-:W-:-:S03]  /*1e250*/  FADD.FTZ R151, R226, R151 ;  /* 0x00000097e2977221 */ /* 0x020fc60000010000 */
[----:B------:R-:W-:Y:S01]  /*1e260*/  FADD.FTZ R3, R177, R4 ;  /* 0x00000004b1037221 */ /* 0x000fe20000010000 */
[----:B------:R-:W-:-:S03]  /*1e270*/  FADD.FTZ R4, R100, R151 ;  /* 0x0000009764047221 */ /* 0x000fc60000010000 */
[----:B------:R-:W-:Y:S01]  /*1e280*/  FADD.FTZ R112, R102, R3 ;  /* 0x0000000366707221 */ /* 0x000fe20000010000 */
[----:B------:R-:W-:-:S03]  /*1e290*/  FADD.FTZ R3, R145, R4 ;  /* 0x0000000491037221 */ /* 0x000fc60000010000 */
[----:B------:R-:W-:Y:S01]  /*1e2a0*/  FADD.FTZ R4, R93, R112 ;  /* 0x000000705d047221 */ /* 0x000fe20000010000 */
[----:B------:R-:W-:Y:S06]  /*1e2b0*/  @!P0 BRA `(.L_x_581) ;  /* 0x0000000000048947 */ /* 0x000fec0003800000 */
[----:B------:R-:W-:Y:S01]  /*1e2c0*/  BPT.TRAP 0x1 ;  /* 0x000000040000795c */ /* 0x000fe20000300000 */
.L_x_581:
[----:B------:R-:W-:Y:S01]  /*1e2d0*/  F2FP.SATFINITE.E4M3.F32.PACK_AB_MERGE_C R11, R14, R11, RZ ;  /* 0x0000000b0e0b723e */ /* 0x000fe200048070ff */
[-C--:B------:R-:W-:Y:S01]  /*1e2e0*/  FMUL.FTZ R24, R24, R176.reuse ;  /* 0x000000b018187220 */ /* 0x080fe20000410000 */
[----:B------:R-:W-:Y:S01]  /*1e2f0*/  ISETP.GT.AND P1, PT, R5, RZ, PT ;  /* 0x000000ff0500720c */ /* 0x000fe20003f24270 */
[----:B------:R-:W-:Y:S01]  /*1e300*/  FMUL.FTZ R25, R25, R176 ;  /* 0x000000b019197220 */ /* 0x000fe20000410000 */
[----:B------:R-:W-:Y:S01]  /*1e310*/  F2FP.SATFINITE.E4M3.F32.PACK_AB_MERGE_C R11, R8, R95, R11 ;  /* 0x0000005f080b723e */ /* 0x000fe2000480700b */
[----:B------:R-:W-:Y:S01]  /*1e320*/  IMAD R8, R9, 0x8, R18 ;  /* 0x0000000809087824 */ /* 0x000fe200078e0212 */
[----:B------:R-:W-:Y:S01]  /*1e330*/  F2FP.SATFINITE.E4M3.F32.PACK_AB_MERGE_C R12, R21, R12, RZ ;  /* 0x0000000c150c723e */ /* 0x000fe200048070ff */
[----:B------:R-:W-:Y:S01]  /*1e340*/  IMAD.U32 R9, RZ, RZ, UR37 ;  /* 0x00000025ff097e24 */ /* 0x000fe2000f8e00ff */
[----:B------:R-:W-:Y:S01]  /*1e350*/  F2FP.SATFINITE.E4M3.F32.PACK_AB_MERGE_C R101, R140, R101, RZ ;  /* 0x000000658c65723e */ /* 0x000fe200048070ff */
[-C--:B------:R-:W-:Y:S01]  /*1e360*/  FMUL.FTZ R28, R28, R176.reuse ;  /* 0x000000b01c1c7220 */ /* 0x080fe20000410000 */
[----:B------:R-:W-:Y:S01]  /*1e370*/  IADD3 R8, R8, 0x29860, RZ ;  /* 0x0002986008087810 */ /* 0x000fe20007ffe0ff */
[-C--:B------:R-:W-:Y:S01]  /*1e380*/  FMUL.FTZ R29, R29, R176.reuse ;  /* 0x000000b01d1d7220 */ /* 0x080fe20000410000 */
[----:B------:R-:W-:Y:S01]  /*1e390*/  F2FP.SATFINITE.E4M3.F32.PACK_AB_MERGE_C R125, R182, R125, RZ ;  /* 0x0000007db67d723e */ /* 0x000fe200048070ff */
[-C--:B------:R-:W-:Y:S01]  /*1e3a0*/  FMUL.FTZ R32, R32, R176.reuse ;  /* 0x000000b020207220 */ /* 0x080fe20000410000 */
[----:B------:R-:W-:Y:S01]  /*1e3b0*/  PRMT R8, R9, 0x654, R8 ;  /* 0x0000065409087816 */ /* 0x000fe20000000008 */
[----:B------:R-:W-:Y:S01]  /*1e3c0*/  FMUL.FTZ R33, R33, R176 ;  /* 0x000000b021217220 */ /* 0x000fe20000410000 */
[----:B------:R-:W-:Y:S01]  /*1e3d0*/  F2FP.SATFINITE.E4M3.F32.PACK_AB_MERGE_C R88, R117, R88, RZ ;  /* 0x000000587558723e */ /* 0x000fe200048070ff */
[----:B------:R-:W-:Y:S01]  /*1e3e0*/  FMUL.FTZ R36, R36, R176 ;  /* 0x000000b024247220 */ /* 0x000fe20000410000 */
[----:B------:R-:W-:Y:S01]  /*1e3f0*/  F2FP.SATFINITE.E4M3.F32.PACK_AB_MERGE_C R102, R93, R102, RZ ;  /* 0x000000665d66723e */ /* 0x000fe200048070ff */
[----:B------:R0:W-:Y:S01]  /*1e400*/  SYNCS.ARRIVE.TRANS64.RED.A1T0 RZ, [R8+URZ], RZ ;  /* 0x000000ff08ff79a7 */ /* 0x0001e2000810043f */
[----:B------:R-:W-:Y:S01]  /*1e410*/  F2FP.SATFINITE.E4M3.F32.PACK_AB_MERGE_C R12, R13, R90, R12 ;  /* 0x0000005a0d0c723e */ /* 0x000fe2000480700c */
[-C--:B------:R-:W-:Y:S01]  /*1e420*/  FMUL.FTZ R37, R37, R176.reuse ;  /* 0x000000b025257220 */ /* 0x080fe20000410000 */
[----:B------:R-:W-:Y:S01]  /*1e430*/  F2FP.SATFINITE.E4M3.F32.PACK_AB_MERGE_C R101, R136, R99, R101 ;  /* 0x000000638865723e */ /* 0x000fe20004807065 */
[-C--:B------:R-:W-:Y:S01]  /*1e440*/  FMUL.FTZ R40, R40, R176.reuse ;  /* 0x000000b028287220 */ /* 0x080fe20000410000 */
        /* <DEDUP_REMOVED lines=41> */
[-C--:B------:R-:W-:Y:S01]  /*1e6e0*/  FMUL.FTZ R26, R26, R91.reuse ;  /* 0x0000005b1a1a7220 */ /* 0x080fe20000410000 */
[----:B------:R-:W-:Y:S01]  /*1e6f0*/  F2FP.SATFINITE.E4M3.F32.PACK_AB_MERGE_C R179, R153, R20, R154 ;  /* 0x0000001499b3723e */ /* 0x000fe2000480709a */
[-C--:B------:R-:W-:Y:S01]  /*1e700*/  FMUL.FTZ R27, R27, R91.reuse ;  /* 0x0000005b1b1b7220 */ /* 0x080fe20000410000 */
[----:B------:R-:W-:Y:S01]  /*1e710*/  F2FP.SATFINITE.E4M3.F32.PACK_AB_MERGE_C R181, R139, R138, R142 ;  /* 0x0000008a8bb5723e */ /* 0x000fe2000480708e */
[----:B------:R-:W-:Y:S01]  /*1e720*/  FMUL.FTZ R30, R30, R91 ;  /* 0x0000005b1e1e7220 */ /* 0x000fe20000410000 */
[----:B------:R-:W-:Y:S01]  /*1e730*/  F2FP.SATFINITE.E4M3.F32.PACK_AB_MERGE_C R182, R144, R103, R137 ;  /* 0x0000006790b6723e */ /* 0x000fe20004807089 */
[-C--:B------:R-:W-:Y:S01]  /*1e740*/  FMUL.FTZ R31, R31, R91.reuse ;  /* 0x0000005b1f1f7220 */ /* 0x080fe20000410000 */
[----:B------:R-:W-:Y:S01]  /*1e750*/  F2FP.SATFINITE.E4M3.F32.PACK_AB_MERGE_C R183, R147, R146, R148 ;  /* 0x0000009293b7723e */ /* 0x000fe20004807094 */
[----:B------:R-:W-:Y:S01]  /*1e760*/  FMUL.FTZ R34, R34, R91 ;  /* 0x0000005b22227220 */ /* 0x000fe20000410000 */
[----:B------:R-:W-:Y:S01]  /*1e770*/  F2FP.SATFINITE.E4M3.F32.PACK_AB_MERGE_C R184, R150, R141, R121 ;  /* 0x0000008d96b8723e */ /* 0x000fe20004807079 */
[-C--:B------:R-:W-:Y:S01]  /*1e780*/  FMUL.FTZ R35, R35, R91.reuse ;  /* 0x0000005b23237220 */ /* 0x080fe20000410000 */
[----:B------:R-:W-:Y:S01]  /*1e790*/  F2FP.SATFINITE.E4M3.F32.PACK_AB_MERGE_C R185, R157, R120, R122 ;  /* 0x000000789db9723e */ /* 0x000fe2000480707a */
[-C--:B------:R-:W-:Y:S01]  /*1e7a0*/  FMUL.FTZ R38, R38, R91.reuse ;  /* 0x0000005b26267220 */ /* 0x080fe20000410000 */
[----:B------:R-:W-:Y:S01]  /*1e7b0*/  F2FP.SATFINITE.E4M3.F32.PACK_AB_MERGE_C R187, R161, R124, R126 ;  /* 0x0000007ca1bb723e */ /* 0x000fe2000480707e */
[-C--:B------:R-:W-:Y:S01]  /*1e7c0*/  FMUL.FTZ R39, R39, R91.reuse ;  /* 0x0000005b27277220 */ /* 0x080fe20000410000 */
[----:B------:R-:W-:Y:S01]  /*1e7d0*/  F2FP.SATFINITE.E4M3.F32.PACK_AB_MERGE_C R188, R127, R104, R107 ;  /* 0x000000687fbc723e */ /* 0x000fe2000480706b */
[----:B------:R-:W-:Y:S01]  /*1e7e0*/  FMUL.FTZ R42, R42, R91 ;  /* 0x0000005b2a2a7220 */ /* 0x000fe20000410000 */
[----:B------:R-:W-:Y:S01]  /*1e7f0*/  F2FP.SATFINITE.E4M3.F32.PACK_AB_MERGE_C R189, R106, R105, R108 ;  /* 0x000000696abd723e */ /* 0x000fe2000480706c */
[----:B------:R-:W-:Y:S01]  /*1e800*/  FMUL.FTZ R43, R43, R91 ;  /* 0x0000005b2b2b7220 */ /* 0x000fe20000410000 */
        /* <DEDUP_REMOVED lines=26> */
[----:B------:R-:W-:Y:S01]  /*1e9b0*/  VIADD R5, R5, 0xffffffff ;  /* 0xffffffff05057836 */ /* 0x000fe20000000000 */
[----:B------:R-:W-:Y:S01]  /*1e9c0*/  MOV R7, R94 ;  /* 0x0000005e00077202 */ /* 0x000fe20000000f00 */
[----:B------:R-:W-:Y:S01]  /*1e9d0*/  IMAD.MOV.U32 R6, RZ, RZ, R98 ;  /* 0x000000ffff067224 */ /* 0x000fe200078e0062 */
[----:B------:R-:W-:Y:S01]  /*1e9e0*/  MOV R176, R11 ;  /* 0x0000000b00b07202 */ /* 0x000fe20000000f00 */
[----:B0-----:R-:W-:-:S02]  /*1e9f0*/  IMAD.MOV.U32 R8, RZ, RZ, R175 ;  /* 0x000000ffff087224 */ /* 0x001fc400078e00af */
[----:B------:R-:W-:Y:S02]  /*1ea00*/  IMAD.MOV.U32 R9, RZ, RZ, R10 ;  /* 0x000000ffff097224 */ /* 0x000fe400078e000a */
[----:B------:R-:W-:Y:S02]  /*1ea10*/  IMAD.MOV.U32 R177, RZ, RZ, R12 ;  /* 0x000000ffffb17224 */ /* 0x000fe400078e000c */
[----:B------:R-:W-:Y:S01]  /*1ea20*/  IMAD.MOV.U32 R180, RZ, RZ, R101 ;  /* 0x000000ffffb47224 */ /* 0x000fe200078e0065 */
[----:B------:R-:W-:Y:S06]  /*1ea30*/  @P1 BRA `(.L_x_582) ;  /* 0xffffffc000e41947 */ /* 0x000fec000383ffff */
[----:B------:R-:W-:-:S07]  /*1ea40*/  MOV R148, R10 ;  /* 0x0000000a00947202 */ /* 0x000fce0000000f00 */
.L_x_570:
[----:B------:R-:W-:Y:S05]  /*1ea50*/  WARPSYNC.ALL ;  /* 0x0000000000007948 */ /* 0x000fea0003800000 */
[----:B------:R-:W-:Y:S06]  /*1ea60*/  BAR.ARV 0x8, 0x120 ;  /* 0x0204800000007b1d */ /* 0x000fec0000002000 */
[----:B------:R-:W-:Y:S05]  /*1ea70*/  @!P0 BRA `(.L_x_583) ;  /* 0x0000000000048947 */ /* 0x000fea0003800000 */
[----:B------:R-:W-:Y:S01]  /*1ea80*/  BPT.TRAP 0x1 ;  /* 0x000000040000795c */ /* 0x000fe20000300000 */
.L_x_583:
[----:B------:R-:W-:Y:S01]  /*1ea90*/  IMAD R13, R148, 0x8, R18 ;  /* 0x00000008940d7824 */ /* 0x000fe200078e0212 */
[----:B------:R-:W-:-:S04]  /*1eaa0*/  SHF.L.U32 R0, R175, 0x1f, RZ ;  /* 0x0000001faf007819 */ /* 0x000fc800000006ff */
[----:B------:R0:W1:Y:S01]  /*1eab0*/  SYNCS.PHASECHK.TRANS64.TRYWAIT P1, [R13+URZ+0x29850], R0 ;  /* 0x029850000d0075a7 */ /* 0x000062000802017f */
[----:B------:R-:W-:Y:S05]  /*1eac0*/  @!P0 BRA `(.L_x_584) ;  /* 0x0000000000048947 */ /* 0x000fea0003800000 */
[----:B------:R-:W-:Y:S01]  /*1ead0*/  BPT.TRAP 0x1 ;  /* 0x000000040000795c */ /* 0x000fe20000300000 */
.L_x_584:
[----:B------:R-:W-:-:S05]  /*1eae0*/  VIADD R18, R18, 0x400 ;  /* 0x0000040012127836 */ /* 0x000fca0000000000 */
[----:B------:R-:W-:-:S04]  /*1eaf0*/  SHF.R.U32.HI R18, RZ, 0x4, R18 ;  /* 0x00000004ff127819 */ /* 0x000fc80000011612 */
[----:B------:R-:W-:-:S04]  /*1eb00*/  LOP3.LUT R18, R18, 0x3fff, RZ, 0xc0, !PT ;  /* 0x00003fff12127812 */ /* 0x000fc800078ec0ff */
[----:B------:R-:W-:Y:S01]  /*1eb10*/  LOP3.LUT R7, R18, 0x10000, RZ, 0xfc, !PT ;  /* 0x0001000012077812 */ /* 0x000fe200078efcff */
[----:B-1----:R-:W-:Y:S06]  /*1eb20*/  @P1 BRA `(.L_x_585) ;  /* 0x0000000000081947 */ /* 0x002fec0003800000 */
[----:B------:R-:W1:Y:S02]  /*1eb30*/  SYNCS.PHASECHK.TRANS64.TRYWAIT P1, [R13+URZ+0x29850], R0 ;  /* 0x029850000d0075a7 */ /* 0x000e64000802017f */
[----:B-1----:R-:W-:Y:S05]  /*1eb40*/  @!P1 BRA `(.L_x_586) ;  /* 0x0000009800c49947 */ /* 0x002fea0003800000 */
.L_x_585:
[----:B------:R-:W-:Y:S01]  /*1eb50*/  IMAD R6, R148, 0x500, R7 ;  /* 0x0000050094067824 */ /* 0x000fe200078e0207 */
[----:B------:R-:W-:Y:S01]  /*1eb60*/  MOV R7, 0xc0000010 ;  /* 0xc000001000077802 */ /* 0x000fe20000000f00 */
[----:B------:R-:W-:Y:S05]  /*1eb70*/  WARPSYNC.ALL ;  /* 0x0000000000007948 */ /* 0x000fea0003800000 */
[C---:B------:R-:W-:Y:S01]  /*1eb80*/  R2UR UR6, R6.reuse ;  /* 0x00000000060672ca */ /* 0x040fe200000e0000 */
[----:B------:R-:W-:Y:S01]  /*1eb90*/  WARPGROUP.ARRIVE ;  /* 0x00000000000079c5 */ /* 0x000fe20000000000 */
[----:B------:R-:W-:Y:S01]  /*1eba0*/  R2UR UR7, R7 ;  /* 0x00000000070772ca */ /* 0x000fe200000e0000 */
[C---:B------:R-:W-:Y:S01]  /*1ebb0*/  VIADD R8, R6.reuse, 0x100 ;  /* 0x0000010006087836 */ /* 0x040fe20000000000 */
[----:B------:R-:W-:Y:S01]  /*1ebc0*/  ULDC.64 UR4, c[0x0][0x9a0] ;  /* 0x0002680000047ab9 */ /* 0x000fe20000000a00 */
[----:B------:R-:W-:Y:S01]  /*1ebd0*/  IMAD.MOV.U32 R9, RZ, RZ, -0x3ffffff0 ;  /* 0xc0000010ff097424 */ /* 0x000fe200078e00ff */
[----:B------:R-:W-:Y:S01]  /*1ebe0*/  ISETP.NE.U32.AND P1, PT, RZ, UR4, PT ;  /* 0x00000004ff007c0c */ /* 0x000fe2000bf25070 */
[----:B------:R-:W-:-:S02]  /*1ebf0*/  VIADD R14, R6, 0x200 ;  /* 0x00000200060e7836 */ /* 0x000fc40000000000 */
[----:B------:R-:W-:Y:S01]  /*1ec00*/  IMAD.MOV.U32 R15, RZ, RZ, -0x3ffffff0 ;  /* 0xc0000010ff0f7424 */ /* 0x000fe200078e00ff */
[----:B------:R-:W-:-:S05]  /*1ec10*/  ISETP.NE.AND.EX P1, PT, RZ, UR5, PT, P1 ;  /* 0x00000005ff007c0c */ /* 0x000fca000bf25310 */
[----:B------:R-:W-:Y:S01]  /*1ec20*/  QGMMA.64x128x32.F32.E4M3.E4M3 R24, R176, gdesc[UR4], R24, gsb0 ;  /* 0x01e00004b0187df3 */ /* 0x000fe20008000818 */
[----:B------:R-:W-:Y:S02]  /*1ec30*/  R2UR UR6, R8 ;  /* 0x00000000080672ca */ /* 0x000fe400000e0000 */
[----:B------:R-:W-:-:S05]  /*1ec40*/  R2UR UR7, R9 ;  /* 0x00000000090772ca */ /* 0x000fca00000e0000 */
[----:B------:R-:W0:Y:S01]  /*1ec50*/  @P1 LDC.64 R8, c[0x0][0x9c8] ;  /* 0x00027200ff081b82 */ /* 0x000e220000000a00 */
[----:B------:R-:W-:-:S07]  /*1ec60*/  @P1 SHF.R.S32.HI R7, RZ, 0x1f, R202 ;  /* 0x0000001fff071819 */ /* 0x000fce00000114ca */
[----:B------:R-:W2:Y:S01]  /*1ec70*/  @P1 LDC.64 R10, c[0x0][0x9d0] ;  /* 0x00027400ff0a1b82 */ /* 0x000ea20000000a00 */
[----:B01----:R-:W-:-:S04]  /*1ec80*/  @P1 IMAD R0, R210, R8, RZ ;  /* 0x00000008d2001224 */ /* 0x003fc800078e02ff */
[C---:B------:R-:W-:Y:S02]  /*1ec90*/  @P1 IMAD R5, R206.reuse, R9, R0 ;  /* 0x00000009ce051224 */ /* 0x040fe400078e0200 */
[----:B------:R-:W-:-:S04]  /*1eca0*/  @P1 IMAD.WIDE.U32 R8, R206, R8, RZ ;  /* 0x00000008ce081225 */ /* 0x000fc800078e00ff */
[----:B--2---:R-:W-:Y:S01]  /*1ecb0*/  @P1 IMAD R0, R7, R10, RZ ;  /* 0x0000000a07001224 */ /* 0x004fe200078e02ff */
[----:B------:R-:W-:-:S03]  /*1ecc0*/  @P1 IADD3 R9, R9, R5, RZ ;  /* 0x0000000509091210 */ /* 0x000fc60007ffe0ff */
[C---:B------:R-:W-:Y:S01]  /*1ecd0*/  @P1 IMAD R5, R202.reuse, R11, R0 ;  /* 0x0000000bca051224 */ /* 0x040fe200078e0200 */
[----:B------:R-:W-:Y:S01]  /*1ece0*/  MOV R0, 0x3f800000 ;  /* 0x3f80000000007802 */ /* 0x000fe20000000f00 */
[----:B------:R-:W-:-:S04]  /*1ecf0*/  @P1 IMAD.WIDE.U32 R8, R202, R10, R8 ;  /* 0x0000000aca081225 */ /* 0x000fc800078e0008 */
[----:B------:R-:W-:Y:S01]  /*1ed00*/  @P1 IMAD.IADD R5, R9, 0x1, R5 ;  /* 0x0000000109051824 */ /* 0x000fe200078e0205 */
[----:B------:R-:W-:-:S04]  /*1ed10*/  @P1 LEA R10, P2, R8, UR4, 0x2 ;  /* 0x00000004080a1c11 */ /* 0x000fc8000f8410ff */
[----:B------:R-:W-:-:S05]  /*1ed20*/  @P1 LEA.HI.X R11, R8, UR5, R5, 0x2, P2 ;  /* 0x00000005080b1c11 */ /* 0x000fca00090f1405 */
[----:B------:R0:W2:Y:S01]  /*1ed30*/  @P1 LDG.E R0, desc[UR54][R10.64] ;  /* 0x000000360a001981 */ /* 0x0000a2000c1e1900 */
[----:B------:R-:W-:Y:S02]  /*1ed40*/  WARPGROUP.DEPBAR.LE gsb0, 0x0 ;  /* 0x00008000000079c5 */ /* 0x000fe40000010000 */
[----:B------:R-:W-:-:S06]  /*1ed50*/  WARPGROUP.ARRIVE ;  /* 0x00000000000079c5 */ /* 0x000fcc0000000000 */
[----:B------:R-:W-:Y:S01]  /*1ed60*/  QGMMA.64x128x32.F32.E4M3.E4M3 R24, R180, gdesc[UR4], R24, gsb0 ;  /* 0x01e00004b4187df3 */ /* 0x000fe20008000818 */
[----:B------:R-:W-:Y:S02]  /*1ed70*/  R2UR UR6, R14 ;  /* 0x000000000e0672ca */ /* 0x000fe400000e0000 */
[----:B------:R-:W-:Y:S01]  /*1ed80*/  R2UR UR7, R15 ;  /* 0x000000000f0772ca */ /* 0x000fe200000e0000 */
[----:B------:R-:W-:Y:S01]  /*1ed90*/  VIADD R8, R6, 0x300 ;  /* 0x0000030006087836 */ /* 0x000fe20000000000 */
[----:B------:R-:W-:Y:S01]  /*1eda0*/  MOV R9, 0xc0000010 ;  /* 0xc000001000097802 */ /* 0x000fe20000000f00 */
[----:B------:R-:W-:Y:S02]  /*1edb0*/  WARPGROUP.DEPBAR.LE gsb0, 0x0 ;  /* 0x00008000000079c5 */ /* 0x000fe40000010000 */
[----:B------:R-:W-:-:S08]  /*1edc0*/  WARPGROUP.ARRIVE ;  /* 0x00000000000079c5 */ /* 0x000fd00000000000 */
[----:B------:R-:W-:Y:S01]  /*1edd0*/  QGMMA.64x128x32.F32.E4M3.E4M3 R24, R184, gdesc[UR4], R24, gsb0 ;  /* 0x01e00004b8187df3 */ /* 0x000fe20008000818 */
[----:B------:R-:W-:Y:S02]  /*1ede0*/  R2UR UR6, R8 ;  /* 0x00000000080672ca */ /* 0x000fe400000e0000 */
[----:B------:R-:W-:Y:S01]  /*1edf0*/  R2UR UR7, R9 ;  /* 0x00000000090772ca */ /* 0x000fe200000e0000 */
[----:B------:R-:W-:Y:S02]  /*1ee00*/  VIADD R6, R6, 0x400 ;  /* 0x0000040006067836 */ /* 0x000fe40000000000 */
[----:B------:R-:W-:Y:S01]  /*1ee10*/  IMAD.MOV.U32 R7, RZ, RZ, -0x3ffffff0 ;  /* 0xc0000010ff077424 */ /* 0x000fe200078e00ff */
[----:B------:R-:W1:Y:S01]  /*1ee20*/  SHFL.BFLY PT, R2, R3, 0x2, 0x1f ;  /* 0x0c401f0003027f89 */ /* 0x000e6200000e0000 */
[----:B------:R-:W-:Y:S02]  /*1ee30*/  WARPGROUP.DEPBAR.LE gsb0, 0x0 ;  /* 0x00008000000079c5 */ /* 0x000fe40000010000 */
[----:B------:R-:W-:-:S06]  /*1ee40*/  WARPGROUP.ARRIVE ;  /* 0x00000000000079c5 */ /* 0x000fcc0000000000 */
[----:B------:R-:W-:Y:S01]  /*1ee50*/  QGMMA.64x128x32.F32.E4M3.E4M3 R24, R188, gdesc[UR4], R24, gsb0 ;  /* 0x01e00004bc187df3 */ /* 0x000fe20008000818 */
[----:B------:R-:W-:Y:S02]  /*1ee60*/  R2UR UR6, R6 ;  /* 0x00000000060672ca */ /* 0x000fe400000e0000 */
[----:B------:R-:W-:Y:S02]  /*1ee70*/  R2UR UR7, R7 ;  /* 0x00000000070772ca */ /* 0x000fe400000e0000 */
[----:B------:R-:W3:Y:S01]  /*1ee80*/  SHFL.BFLY PT, R7, R4, 0x2, 0x1f ;  /* 0x0c401f0004077f89 */ /* 0x000ee200000e0000 */
[----:B-1----:R-:W-:-:S05]  /*1ee90*/  FADD.FTZ R2, R2, R3 ;  /* 0x0000000302027221 */ /* 0x002fca0000010000 */
[----:B------:R-:W1:Y:S01]  /*1eea0*/  SHFL.BFLY PT, R5, R2, 0x1, 0x1f ;  /* 0x0c201f0002057f89 */ /* 0x000e6200000e0000 */
[----:B---3--:R-:W-:-:S05]  /*1eeb0*/  FADD.FTZ R7, R7, R4 ;  /* 0x0000000407077221 */ /* 0x008fca0000010000 */
[----:B------:R-:W3:Y:S01]  /*1eec0*/  SHFL.BFLY PT, R6, R7, 0x1, 0x1f ;  /* 0x0c201f0007067f89 */ /* 0x000ee200000e0000 */
[----:B-1----:R-:W-:-:S05]  /*1eed0*/  FADD.FTZ R8, R2, R5 ;  /* 0x0000000502087221 */ /* 0x002fca0000010000 */
[C---:B------:R-:W-:Y:S01]  /*1eee0*/  FSETP.NE.FTZ.AND P1, PT, R8.reuse, RZ, PT ;  /* 0x000000ff0800720b */ /* 0x040fe20003f35000 */
[----:B0-----:R-:W-:Y:S01]  /*1eef0*/  FMUL.FTZ R10, R8, 0.00390625 ;  /* 0x3b800000080a7820 */ /* 0x001fe20000410000 */
[----:B------:R-:W-:-:S04]  /*1ef00*/  MOV R3, RZ ;  /* 0x000000ff00037202 */ /* 0x000fc80000000f00 */
[----:B------:R-:W-:Y:S01]  /*1ef10*/  FSETP.NE.FTZ.AND P2, PT, R10, RZ, PT ;  /* 0x000000ff0a00720b */ /* 0x000fe20003f55000 */
[----:B---3--:R-:W-:-:S04]  /*1ef20*/  FADD.FTZ R6, R7, R6 ;  /* 0x0000000607067221 */ /* 0x008fc80000010000 */
        /* <DEDUP_REMOVED lines=10> */
[----:B------:R-:W3:Y:S01]  /*1efd0*/  @P1 MUFU.RCP R7, R6 ;  /* 0x0000000600071308 */ /* 0x000ee20000001000 */
[C---:B------:R-:W-:Y:S01]  /*1efe0*/  @P2 FMUL.FTZ R5, R89.reuse, 0.69314718246459960938 ;  /* 0x3f31721859052820 */ /* 0x040fe20000410000 */
[----:B0-----:R-:W-:Y:S01]  /*1eff0*/  @P2 FMUL.FTZ R2, R2, 0.69314718246459960938 ;  /* 0x3f31721802022820 */ /* 0x001fe20000410000 */
[----:B------:R-:W-:Y:S01]  /*1f000*/  @P3 FMUL.FTZ R12, R89, 0.69314718246459960938 ;  /* 0x3f317218590c3820 */ /* 0x000fe20000410000 */
[----:B------:R-:W-:Y:S01]  /*1f010*/  IMAD.MOV.U32 R90, RZ, RZ, -0x800000 ;  /* 0xff800000ff5a7424 */ /* 0x000fe200078e00ff */
[----:B------:R-:W-:Y:S01]  /*1f020*/  MOV R88, 0xff800000 ;  /* 0xff80000000587802 */ /* 0x000fe20000000f00 */
[----:B------:R-:W-:Y:S01]  /*1f030*/  @P2 FFMA.FTZ R90, R5, R94, R2 ;  /* 0x0000005e055a2223 */ /* 0x000fe20000010002 */
[----:B-1----:R-:W-:Y:S01]  /*1f040*/  @P3 FMUL.FTZ R9, R4, 0.69314718246459960938 ;  /* 0x3f31721804093820 */ /* 0x002fe20000410000 */
[----:B--2---:R-:W-:-:S03]  /*1f050*/  FMUL.FTZ R3, R3, R0 ;  /* 0x0000000003037220 */ /* 0x004fc60000410000 */
[----:B------:R-:W-:Y:S01]  /*1f060*/  @P3 FFMA.FTZ R88, R12, R98, R9 ;  /* 0x000000620c583223 */ /* 0x000fe20000010009 */
[----:B---3--:R-:W-:Y:S01]  /*1f070*/  FMUL.FTZ R2, R7, R0 ;  /* 0x0000000007027220 */ /* 0x008fe20000410000 */
[----:B------:R-:W-:Y:S02]  /*1f080*/  WARPGROUP.DEPBAR.LE gsb0, 0x0 ;  /* 0x00008000000079c5 */ /* 0x000fe40000010000 */
[----:B------:R-:W-:Y:S05]  /*1f090*/  @!P0 BRA `(.L_x_587) ;  /* 0x0000000000048947 */ /* 0x000fea0003800000 */
[----:B------:R-:W-:Y:S01]  /*1f0a0*/  BPT.TRAP 0x1 ;  /* 0x000000040000795c */ /* 0x000fe20000300000 */
.L_x_587:
[----:B------:R-:W-:Y:S01]  /*1f0b0*/  VIADD R0, R13, 0x29860 ;  /* 0x000298600d007836 */ /* 0x000fe20000000000 */
[----:B------:R-:W-:Y:S01]  /*1f0c0*/  IADD3 R148, R148, 0x1, RZ ;  /* 0x0000000194947810 */ /* 0x000fe20007ffe0ff */
[----:B------:R-:W-:Y:S02]  /*1f0d0*/  IMAD.U32 R5, RZ, RZ, UR37 ;  /* 0x00000025ff057e24 */ /* 0x000fe4000f8e00ff */
[-C--:B------:R-:W-:Y:S01]  /*1f0e0*/  FMUL.FTZ R102, R24, R3.reuse ;  /* 0x0000000318667220 */ /* 0x080fe20000410000 */
[-C--:B------:R-:W-:Y:S01]  /*1f0f0*/  FMUL.FTZ R99, R29, R3.reuse ;  /* 0x000000031d637220 */ /* 0x080fe20000410000 */
[----:B------:R-:W-:Y:S01]  /*1f100*/  ISETP.NE.AND P0, PT, R148, 0x2, PT ;  /* 0x000000029400780c */ /* 0x000fe20003f05270 */
[-C--:B------:R-:W-:Y:S01]  /*1f110*/  FMUL.FTZ R98, R32, R3.reuse ;  /* 0x0000000320627220 */ /* 0x080fe20000410000 */
[----:B------:R-:W-:Y:S01]  /*1f120*/  PRMT R0, R5, 0x654, R0 ;  /* 0x0000065405007816 */ /* 0x000fe20000000000 */
        /* <DEDUP_REMOVED lines=11> */
[----:B0-----:R-:W-:Y:S01]  /*1f1e0*/  SEL R0, RZ, 0x1, P0 ;  /* 0x00000001ff007807 */ /* 0x001fe20000000000 */
        /* <DEDUP_REMOVED lines=51> */
[----:B------:R-:W-:Y:S01]  /*1f520*/  FMUL.FTZ R87, R87, R2 ;  /* 0x0000000257577220 */ /* 0x000fe20000410000 */
[----:B------:R-:W-:Y:S01]  /*1f530*/  LOP3.LUT R175, R175, R0, RZ, 0x3c, !PT ;  /* 0x00000000afaf7212 */ /* 0x000fe200078e3cff */
[----:B------:R-:W-:Y:S01]  /*1f540*/  UIADD3 UR43, UR43, 0x1, URZ ;  /* 0x000000012b2b7890 */ /* 0x000fe2000fffe03f */
[----:B------:R-:W-:-:S11]  /*1f550*/  SEL R148, R148, RZ, P0 ;  /* 0x000000ff94947207 */ /* 0x000fd60000000000 */
.L_x_524:
[----:B------:R-:W-:Y:S05]  /*1f560*/  WARPSYNC.ALL ;  /* 0x0000000000007948 */ /* 0x000fea0003800000 */
[----:B------:R-:W0:Y:S08]  /*1f570*/  S2UR UR37, SR_CgaCtaId ;  /* 0x00000000002579c3 */ /* 0x000e300000008800 */
[----:B------:R-:W-:Y:S06]  /*1f580*/  BAR.SYNC.DEFER_BLOCKING 0x5, 0x180 ;  /* 0x0146000000007b1d */ /* 0x000fec0000010000 */
[----:B------:R-:W-:Y:S01]  /*1f590*/  UMOV UR4, 0x400 ;  /* 0x0000040000047882 */ /* 0x000fe20000000000 */
[----:B------:R-:W-:Y:S01]  /*1f5a0*/  BSSY B0, `(.L_x_588) ;  /* 0x0000242000007945 */ /* 0x000fe20003800000 */
[----:B0-----:R-:W-:-:S06]  /*1f5b0*/  ULEA UR4, UR37, UR4, 0x18 ;  /* 0x0000000425047291 */ /* 0x001fcc000f8ec03f */
[----:B------:R-:W-:-:S05]  /*1f5c0*/  IMAD.U32 R18, RZ, RZ, UR4 ;  /* 0x00000004ff127e24 */ /* 0x000fca000f8e00ff */
[----:B------:R0:W1:Y:S01]  /*1f5d0*/  LDS.128 R144, [R18+0x298d0] ;  /* 0x0298d00012907984 */ /* 0x0000620000000c00 */
[----:B------:R-:W-:Y:S06]  /*1f5e0*/  BAR.ARV 0x4, 0x180 ;  /* 0x0106000000007b1d */ /* 0x000fec0000002000 */
[----:B------:R-:W-:Y:S05]  /*1f5f0*/  @P1 BRA `(.L_x_589) ;  /* 0x0000001800741947 */ /* 0x000fea0003800000 */
[----:B------:R-:W2:Y:S01]  /*1f600*/  S2R R54, SR_TID.X ;  /* 0x0000000000367919 */ /* 0x000ea20000002100 */
[----:B------:R-:W-:Y:S01]  /*1f610*/  ULDC.64 UR4, c[0x4][0x40] ;  /* 0x0100100000047ab9 */ /* 0x000fe20000000a00 */
[----:B--2---:R-:W-:-:S05]  /*1f620*/  IMAD.SHL.U32 R0, R54, 0x4, RZ ;  /* 0x0000000436007824 */ /* 0x004fca00078e00ff */
[----:B------:R-:W-:-:S04]  /*1f630*/  LOP3.LUT R0, R0, 0xc, RZ, 0xc0, !PT ;  /* 0x0000000c00007812 */ /* 0x000fc800078ec0ff */
[----:B------:R-:W-:-:S04]  /*1f640*/  IADD3 R2, P0, R0, UR4, RZ ;  /* 0x0000000400027c10 */ /* 0x000fc8000ff1e0ff */
[----:B------:R-:W-:-:S05]  /*1f650*/  IADD3.X R3, RZ, UR5, RZ, P0, !PT ;  /* 0x00000005ff037c10 */ /* 0x000fca00087fe4ff */
[----:B------:R2:W3:Y:S01]  /*1f660*/  LDG.E.CONSTANT R0, desc[UR54][R2.64] ;  /* 0x0000003602007981 */ /* 0x0004e2000c1e9900 */
[----:B------:R-:W-:Y:S01]  /*1f670*/  F2FP.BF16.F32.PACK_AB R68, R61, R68 ;  /* 0x000000443d44723e */ /* 0x000fe200000010ff */
[----:B------:R-:W-:Y:S01]  /*1f680*/  UMOV UR4, 0xffffffff ;  /* 0xffffffff00047882 */ /* 0x000fe20000000000 */
[----:B------:R-:W-:Y:S01]  /*1f690*/  F2FP.BF16.F32.PACK_AB R50, R53, R60 ;  /* 0x0000003c3532723e */ /* 0x000fe200000010ff */
[----:B------:R-:W4:Y:S01]  /*1f6a0*/  S2R R63, SR_SWINHI ;  /* 0x00000000003f7919 */ /* 0x000f220000002f00 */
[----:B------:R-:W-:Y:S02]  /*1f6b0*/  F2FP.BF16.F32.PACK_AB R46, R43, R46 ;  /* 0x0000002e2b2e723e */ /* 0x000fe400000010ff */
[----:B------:R-:W-:Y:S02]  /*1f6c0*/  F2FP.BF16.F32.PACK_AB R43, R4, R5 ;  /* 0x00000005042b723e */ /* 0x000fe400000010ff */
[----:B------:R-:W-:Y:S02]  /*1f6d0*/  F2FP.BF16.F32.PACK_AB R37, R36, R37 ;  /* 0x000000252425723e */ /* 0x000fe400000010ff */
[----:B------:R-:W-:-:S02]  /*1f6e0*/  F2FP.BF16.F32.PACK_AB R77, R9, R10 ;  /* 0x0000000a094d723e */ /* 0x000fc400000010ff */
[----:B------:R-:W-:Y:S02]  /*1f6f0*/  F2FP.BF16.F32.PACK_AB R36, R7, R8 ;  /* 0x000000080724723e */ /* 0x000fe400000010ff */
[----:B------:R-:W-:Y:S02]  /*1f700*/  F2FP.BF16.F32.PACK_AB R59, R39, R42 ;  /* 0x0000002a273b723e */ /* 0x000fe400000010ff */
        /* <DEDUP_REMOVED lines=10> */
[----:B------:R-:W-:Y:S02]  /*1f7b0*/  MOV R60, R18 ;  /* 0x00000012003c7202 */ /* 0x000fe40000000f00 */
[----:B----4-:R-:W-:Y:S02]  /*1f7c0*/  MOV R61, R63 ;  /* 0x0000003f003d7202 */ /* 0x010fe40000000f00 */
[----:B--2---:R-:W-:Y:S02]  /*1f7d0*/  LOP3.LUT P0, R2, R54, 0x3, RZ, 0xc0, !PT ;  /* 0x0000000336027812 */ /* 0x004fe4000780c0ff */
[----:B------:R-:W-:Y:S01]  /*1f7e0*/  F2FP.BF16.F32.PACK_AB R101, R101, R102 ;  /* 0x000000666565723e */ /* 0x000fe200000010ff */
[----:B------:R-:W-:Y:S01]  /*1f7f0*/  IMAD.WIDE R4, R234, 0x2, R60 ;  /* 0x00000002ea047825 */ /* 0x000fe200078e023c */
[----:B------:R-:W-:Y:S02]  /*1f800*/  F2FP.BF16.F32.PACK_AB R100, R99, R100 ;  /* 0x000000646364723e */ /* 0x000fe400000010ff */
[----:B------:R-:W-:-:S02]  /*1f810*/  ISETP.EQ.OR P0, PT, R2, 0x3, !P0 ;  /* 0x000000030200780c */ /* 0x000fc40004702670 */
[C---:B------:R-:W-:Y:S02]  /*1f820*/  IADD3 R9, P1, R4.reuse, 0x4040, RZ ;  /* 0x0000404004097810 */ /* 0x040fe40007f3e0ff */
[C---:B------:R-:W-:Y:S02]  /*1f830*/  IADD3 R7, P5, R4.reuse, 0x4060, RZ ;  /* 0x0000406004077810 */ /* 0x040fe40007fbe0ff */
[----:B------:R-:W-:Y:S02]  /*1f840*/  LOP3.LUT R8, R9, 0x380, RZ, 0xc0, !PT ;  /* 0x0000038009087812 */ /* 0x000fe400078ec0ff */
[----:B------:R-:W-:Y:S02]  /*1f850*/  LOP3.LUT R6, R7, 0x380, RZ, 0xc0, !PT ;  /* 0x0000038007067812 */ /* 0x000fe400078ec0ff */
[----:B------:R-:W-:Y:S02]  /*1f860*/  IADD3 R15, P3, R4, 0x4000, RZ ;  /* 0x00004000040f7810 */ /* 0x000fe40007f7e0ff */
[----:B------:R-:W-:-:S02]  /*1f870*/  SHF.R.U64 R8, R8, 0x3, RZ ;  /* 0x0000000308087819 */ /* 0x000fc400000012ff */
[----:B------:R-:W-:Y:S02]  /*1f880*/  SHF.R.U64 R6, R6, 0x3, RZ ;  /* 0x0000000306067819 */ /* 0x000fe400000012ff */
[----:B------:R-:W-:Y:S02]  /*1f890*/  LOP3.LUT R14, R15, 0x380, RZ, 0xc0, !PT ;  /* 0x000003800f0e7812 */ /* 0x000fe400078ec0ff */
[----:B------:R-:W-:Y:S01]  /*1f8a0*/  LOP3.LUT R8, R8, R9, RZ, 0x3c, !PT ;  /* 0x0000000908087212 */ /* 0x000fe200078e3cff */
[--C-:B------:R-:W-:Y:S01]  /*1f8b0*/  IMAD.X R9, RZ, RZ, R5.reuse, P1 ;  /* 0x000000ffff097224 */ /* 0x100fe200008e0605 */
[----:B------:R-:W-:Y:S01]  /*1f8c0*/  LOP3.LUT R6, R6, R7, RZ, 0x3c, !PT ;  /* 0x0000000706067212 */ /* 0x000fe200078e3cff */
[----:B------:R-:W-:Y:S01]  /*1f8d0*/  IMAD.X R7, RZ, RZ, R5, P5 ;  /* 0x000000ffff077224 */ /* 0x000fe200028e0605 */
[----:B------:R-:W-:Y:S02]  /*1f8e0*/  SHF.R.U64 R14, R14, 0x3, RZ ;  /* 0x000000030e0e7819 */ /* 0x000fe400000012ff */
[----:B------:R-:W-:-:S02]  /*1f8f0*/  IADD3 R21, P4, R4, 0x60, RZ ;  /* 0x0000006004157810 */ /* 0x000fc40007f9e0ff */
[C---:B------:R-:W-:Y:S02]  /*1f900*/  IADD3 R27, P1, R4.reuse, 0x20, RZ ;  /* 0x00000020041b7810 */ /* 0x040fe40007f3e0ff */
[C---:B------:R-:W-:Y:S02]  /*1f910*/  IADD3 R11, P2, R4.reuse, 0x4020, RZ ;  /* 0x00004020040b7810 */ /* 0x040fe40007f5e0ff */
[----:B------:R-:W-:Y:S02]  /*1f920*/  IADD3 R25, P5, R4, 0x40, RZ ;  /* 0x0000004004197810 */ /* 0x000fe40007fbe0ff */
[----:B------:R-:W-:Y:S02]  /*1f930*/  LOP3.LUT R14, R14, R15, RZ, 0x3c, !PT ;  /* 0x0000000f0e0e7212 */ /* 0x000fe400078e3cff */
[----:B------:R-:W-:Y:S02]  /*1f940*/  LOP3.LUT R20, R21, 0x380, RZ, 0xc0, !PT ;  /* 0x0000038015147812 */ /* 0x000fe400078ec0ff */
[----:B------:R-:W-:-:S02]  /*1f950*/  LOP3.LUT R26, R27, 0x380, RZ, 0xc0, !PT ;  /* 0x000003801b1a7812 */ /* 0x000fc400078ec0ff */
[----:B------:R-:W-:Y:S02]  /*1f960*/  LOP3.LUT R15, R4, 0x380, RZ, 0xc0, !PT ;  /* 0x00000380040f7812 */ /* 0x000fe400078ec0ff */
[----:B------:R-:W-:Y:S02]  /*1f970*/  LOP3.LUT R10, R11, 0x380, RZ, 0xc0, !PT ;  /* 0x000003800b0a7812 */ /* 0x000fe400078ec0ff */
[----:B------:R-:W-:Y:S02]  /*1f980*/  LOP3.LUT R24, R25, 0x380, RZ, 0xc0, !PT ;  /* 0x0000038019187812 */ /* 0x000fe400078ec0ff */
[----:B------:R-:W-:Y:S02]  /*1f990*/  SHF.R.U64 R20, R20, 0x3, RZ ;  /* 0x0000000314147819 */ /* 0x000fe400000012ff */
        /* <DEDUP_REMOVED lines=9> */
[----:B------:R-:W-:Y:S01]  /*1fa30*/  IMAD.X R15, RZ, RZ, R5, P3 ;  /* 0x000000ffff0f7224 */ /* 0x000fe200018e0605 */
[----:B------:R-:W-:-:S02]  /*1fa40*/  LOP3.LUT R10, R10, R11, RZ, 0x3c, !PT ;  /* 0x0000000b0a0a7212 */ /* 0x000fc400078e3cff */
[----:B------:R-:W-:Y:S02]  /*1fa50*/  LOP3.LUT R24, R24, R25, RZ, 0x3c, !PT ;  /* 0x0000001918187212 */ /* 0x000fe400078e3cff */
[-C--:B------:R-:W-:Y:S02]  /*1fa60*/  IADD3.X R11, RZ, R5.reuse, RZ, P2, !PT ;  /* 0x00000005ff0b7210 */ /* 0x080fe400017fe4ff */
[----:B------:R-:W-:Y:S02]  /*1fa70*/  IADD3.X R25, RZ, R5, RZ, P5, !PT ;  /* 0x00000005ff197210 */ /* 0x000fe40002ffe4ff */
        /* <DEDUP_REMOVED lines=12> */
[----:B------:R-:W-:Y:S02]  /*1fb40*/  SEL R13, R101, R100, P0 ;  /* 0x00000064650d7207 */ /* 0x000fe40000000000 */
[----:B------:R-:W-:Y:S02]  /*1fb50*/  SEL R3, R100, R101, P0 ;  /* 0x0000006564037207 */ /* 0x000fe40000000000 */
[----:B------:R-:W-:-:S02]  /*1fb60*/  MOV R79, R4 ;  /* 0x00000004004f7202 */ /* 0x000fc40000000f00 */
[----:B------:R-:W-:Y:S02]  /*1fb70*/  MOV R64, R6 ;  /* 0x0000000600407202 */ /* 0x000fe40000000f00 */
[----:B------:R-:W-:Y:S02]  /*1fb80*/  MOV R66, R8 ;  /* 0x0000000800427202 */ /* 0x000fe40000000f00 */
[----:B------:R-:W-:Y:S02]  /*1fb90*/  MOV R70, R10 ;  /* 0x0000000a00467202 */ /* 0x000fe40000000f00 */
[----:B------:R-:W-:Y:S02]  /*1fba0*/  MOV R72, R14 ;  /* 0x0000000e00487202 */ /* 0x000fe40000000f00 */
[----:B------:R-:W-:Y:S02]  /*1fbb0*/  MOV R74, R20 ;  /* 0x00000014004a7202 */ /* 0x000fe40000000f00 */
[----:B------:R-:W-:-:S02]  /*1fbc0*/  MOV R76, R24 ;  /* 0x00000018004c7202 */ /* 0x000fc40000000f00 */
[----:B------:R-:W-:Y:S02]  /*1fbd0*/  MOV R78, R26 ;  /* 0x0000001a004e7202 */ /* 0x000fe40000000f00 */
[----:B---3--:R-:W-:Y:S01]  /*1fbe0*/  LOP3.LUT R2, R0, 0x2, RZ, 0x3c, !PT ;  /* 0x0000000200027812 */ /* 0x008fe200078e3cff */
[----:B------:R-:W-:Y:S06]  /*1fbf0*/  BRA.DIV UR4, `(.L_x_590) ;  /* 0x0000008a04ac7947 */ /* 0x000fec000b800000 */
[----:B------:R-:W-:Y:S01]  /*1fc00*/  SEL R25, R48, R45, P0 ;  /* 0x0000002d30197207 */ /* 0x000fe20000000000 */
[----:B------:R-:W-:Y:S01]  /*1fc10*/  SHFL.IDX PT, R6, R13, R0, 0x1c1f ;  /* 0x001c1f000d067589 */ /* 0x000fe200000e0000 */
[----:B------:R-:W-:Y:S02]  /*1fc20*/  SEL R27, R45, R48, P0 ;  /* 0x000000302d1b7207 */ /* 0x000fe40000000000 */
[----:B------:R-:W-:Y:S01]  /*1fc30*/  SEL R33, R32, R35, P0 ;  /* 0x0000002320217207 */ /* 0x000fe20000000000 */
[----:B------:R-:W-:Y:S01]  /*1fc40*/  SHFL.IDX PT, R3, R3, R2, 0x1c1f ;  /* 0x001c1f0203037589 */ /* 0x000fe200000e0000 */
[----:B------:R-:W-:Y:S02]  /*1fc50*/  SEL R7, R96, R97, P0 ;  /* 0x0000006160077207 */ /* 0x000fe40000000000 */
[----:B------:R-:W-:Y:S01]  /*1fc60*/  SEL R29, R40, R37, P0 ;  /* 0x00000025281d7207 */ /* 0x000fe20000000000 */
[----:B------:R-:W-:Y:S01]  /*1fc70*/  SHFL.IDX PT, R27, R27, R2, 0x1c1f ;  /* 0x001c1f021b1b7589 */ /* 0x000fe200000e0000 */
[----:B------:R-:W-:-:S02]  /*1fc80*/  SEL R31, R37, R40, P0 ;  /* 0x00000028251f7207 */ /* 0x000fc40000000000 */
        /* <DEDUP_REMOVED lines=10> */
[----:B------:R-:W2:Y:S01]  /*1fd30*/  SHFL.IDX PT, R10, R5, R0, 0x1c1f ;  /* 0x001c1f00050a7589 */ /* 0x000ea200000e0000 */
[----:B------:R-:W-:Y:S02]  /*1fd40*/  SEL R65, R67, R38, P0 ;  /* 0x0000002643417207 */ /* 0x000fe40000000000 */
[----:B------:R-:W-:Y:S01]  /*1fd50*/  SEL R9, R93, R92, P0 ;  /* 0x0000005c5d097207 */ /* 0x000fe20000000000 */
[----:B------:R-:W3:Y:S01]  /*1fd60*/  SHFL.IDX PT, R38, R33, R0, 0x1c1f ;  /* 0x001c1f0021267589 */ /* 0x000ee200000e0000 */
[----:B------:R-:W-:Y:S02]  /*1fd70*/  SEL R39, R28, R39, P0 ;  /* 0x000000271c277207 */ /* 0x000fe40000000000 */
[----:B------:R-:W-:Y:S01]  /*1fd80*/  SEL R41, R43, R36, P0 ;  /* 0x000000242b297207 */ /* 0x000fe20000000000 */
[----:B------:R-:W-:Y:S01]  /*1fd90*/  SHFL.IDX PT, R26, R9, R0, 0x1c1f ;  /* 0x001c1f00091a7589 */ /* 0x000fe200000e0000 */
[----:B------:R-:W-:-:S02]  /*1fda0*/  SEL R49, R51, R50, P0 ;  /* 0x0000003233317207 */ /* 0x000fc40000000000 */
[----:B------:R-:W-:Y:S01]  /*1fdb0*/  SEL R53, R55, R52, P0 ;  /* 0x0000003437357207 */ /* 0x000fe20000000000 */
[----:B------:R-:W4:Y:S01]  /*1fdc0*/  SHFL.IDX PT, R21, R21, R2, 0x1c1f ;  /* 0x001c1f0215157589 */ /* 0x000f2200000e0000 */
[----:B------:R-:W-:Y:S02]  /*1fdd0*/  SEL R57, R46, R59, P0 ;  /* 0x0000003b2e397207 */ /* 0x000fe40000000000 */
[----:B------:R-:W-:Y:S01]  /*1fde0*/  SEL R67, R30, R69, P0 ;  /* 0x000000451e437207 */ /* 0x000fe20000000000 */
[----:B------:R-:W-:Y:S01]  /*1fdf0*/  SHFL.IDX PT, R37, R37, R0, 0x1c1f ;  /* 0x001c1f0025257589 */ /* 0x000fe200000e0000 */
[----:B------:R-:W-:Y:S02]  /*1fe00*/  SEL R71, R73, R34, P0 ;  /* 0x0000002249477207 */ /* 0x000fe40000000000 */
[----:B------:R-:W-:Y:S01]  /*1fe10*/  SEL R43, R36, R43, P0 ;  /* 0x0000002b242b7207 */ /* 0x000fe20000000000 */
[----:B------:R-:W0:Y:S01]  /*1fe20*/  SHFL.IDX PT, R20, R39, R2, 0x1c1f ;  /* 0x001c1f0227147589 */ /* 0x000e2200000e0000 */
[----:B------:R-:W-:-:S02]  /*1fe30*/  SEL R51, R50, R51, P0 ;  /* 0x0000003332337207 */ /* 0x000fc40000000000 */
[----:B------:R-:W-:Y:S01]  /*1fe40*/  SEL R55, R52, R55, P0 ;  /* 0x0000003734377207 */ /* 0x000fe20000000000 */
[----:B------:R-:W-:Y:S01]  /*1fe50*/  SHFL.IDX PT, R41, R41, R0, 0x1c1f ;  /* 0x001c1f0029297589 */ /* 0x000fe200000e0000 */
[----:B------:R-:W-:Y:S02]  /*1fe60*/  SEL R59, R59, R46, P0 ;  /* 0x0000002e3b3b7207 */ /* 0x000fe40000000000 */
[----:B------:R-:W-:Y:S01]  /*1fe70*/  SEL R69, R69, R30, P0 ;  /* 0x0000001e45457207 */ /* 0x000fe20000000000 */
[----:B------:R-:W1:Y:S01]  /*1fe80*/  SHFL.IDX PT, R40, R43, R2, 0x1c1f ;  /* 0x001c1f022b287589 */ /* 0x000e6200000e0000 */
[----:B------:R-:W-:Y:S02]  /*1fe90*/  SEL R73, R34, R73, P0 ;  /* 0x0000004922497207 */ /* 0x000fe40000000000 */
[----:B------:R-:W-:Y:S01]  /*1fea0*/  SEL R75, R77, R42, P0 ;  /* 0x0000002a4d4b7207 */ /* 0x000fe20000000000 */
[----:B------:R-:W1:Y:S01]  /*1feb0*/  SHFL.IDX PT, R30, R25, R0, 0x1c1f ;  /* 0x001c1f00191e7589 */ /* 0x000e6200000e0000 */
[----:B------:R-:W-:-:S02]  /*1fec0*/  SEL R77, R42, R77, P0 ;  /* 0x0000004d2a4d7207 */ /* 0x000fc40000000000 */
[----:B--2---:R-:W-:Y:S01]  /*1fed0*/  SEL R8, R10, R7, P0 ;  /* 0x000000070a087207 */ /* 0x004fe20000000000 */
[----:B------:R-:W2:Y:S01]  /*1fee0*/  SHFL.IDX PT, R34, R29, R0, 0x1c1f ;  /* 0x001c1f001d227589 */ /* 0x000ea200000e0000 */
[----:B---3--:R-:W-:Y:S02]  /*1fef0*/  SEL R36, R38, R35, P0 ;  /* 0x0000002326247207 */ /* 0x008fe40000000000 */
[----:B------:R-:W-:Y:S01]  /*1ff00*/  SEL R4, R6, R3, P0 ;  /* 0x0000000306047207 */ /* 0x000fe20000000000 */
[----:B------:R-:W-:Y:S01]  /*1ff10*/  SHFL.IDX PT, R45, R45, R0, 0x1c1f ;  /* 0x001c1f002d2d7589 */ /* 0x000fe200000e0000 */
[----:B------:R-:W-:Y:S02]  /*1ff20*/  SEL R10, R7, R10, P0 ;  /* 0x0000000a070a7207 */ /* 0x000fe40000000000 */
[----:B----4-:R-:W-:Y:S01]  /*1ff30*/  SEL R24, R26, R21, P0 ;  /* 0x000000151a187207 */ /* 0x010fe20000000000 */
[----:B------:R-:W-:Y:S01]  /*1ff40*/  SHFL.IDX PT, R49, R49, R0, 0x1c1f ;  /* 0x001c1f0031317589 */ /* 0x000fe200000e0000 */
[----:B------:R-:W-:-:S02]  /*1ff50*/  SEL R38, R35, R38, P0 ;  /* 0x0000002623267207 */ /* 0x000fc40000000000 */
[----:B0-----:R-:W-:Y:S01]  /*1ff60*/  SEL R12, R37, R20, P0 ;  /* 0x00000014250c7207 */ /* 0x001fe20000000000 */
[----:B------:R-:W-:Y:S01]  /*1ff70*/  SHFL.IDX PT, R53, R53, R0, 0x1c1f ;  /* 0x001c1f0035357589 */ /* 0x000fe200000e0000 */
[----:B------:R-:W-:Y:S01]  /*1ff80*/  SEL R14, R20, R37, P0 ;  /* 0x00000025140e7207 */ /* 0x000fe20000000000 */
[----:B------:R-:W-:Y:S01]  /*1ff90*/  IMAD.MOV.U32 R20, RZ, RZ, RZ ;  /* 0x000000ffff147224 */ /* 0x000fe200078e00ff */
[----:B------:R-:W-:Y:S01]  /*1ffa0*/  SEL R6, R3, R6, P0 ;  /* 0x0000000603067207 */ /* 0x000fe20000000000 */
[----:B------:R-:W-:Y:S01]  /*1ffb0*/  SHFL.IDX PT, R57, R57, R0, 0x1c1f ;  /* 0x001c1f0039397589 */ /* 0x000fe200000e0000 */
[----:B------:R-:W-:Y:S02]  /*1ffc0*/  SEL R26, R21, R26, P0 ;  /* 0x0000001a151a7207 */ /* 0x000fe40000000000 */
[----:B-1----:R-:W-:Y:S01]  /*1ffd0*/  SEL R44, R41, R40, P0 ;  /* 0x00000028292c7207 */ /* 0x002fe20000000000 */
[----:B------:R-:W-:Y:S01]  /*1ffe0*/  SHFL.IDX PT, R63, R63, R0, 0x1c1f ;  /* 0x001c1f003f3f7589 */ /* 0x000fe200000e0000 */
[----:B------:R-:W-:-:S02]  /*1fff0*/  SEL R28, R30, R27, P0 ;  /* 0x0000001b1e1c7207 */ /* 0x000fc40000000000 */
[----:B------:R-:W-:Y:S01]  /*20000*/  SEL R30, R27, R30, P0 ;  /* 0x0000001e1b1e7207 */ /* 0x000fe20000000000 */
[----:B------:R-:W-:Y:S01]  /*20010*/  SHFL.IDX PT, R67, R67, R0, 0x1c1f ;  /* 0x001c1f0043437589 */ /* 0x000fe200000e0000 */
[----:B--2---:R-:W-:Y:S02]  /*20020*/  SEL R32, R34, R31, P0 ;  /* 0x0000001f22207207 */ /* 0x004fe40000000000 */
[----:B------:R-:W-:Y:S01]  /*20030*/  SEL R34, R31, R34, P0 ;  /* 0x000000221f227207 */ /* 0x000fe20000000000 */
[----:B------:R-:W-:Y:S01]  /*20040*/  SHFL.IDX PT, R71, R71, R0, 0x1c1f ;  /* 0x001c1f0047477589 */ /* 0x000fe200000e0000 */
[----:B------:R-:W-:-:S03]  /*20050*/  SEL R46, R40, R41, P0 ;  /* 0x00000029282e7207 */ /* 0x000fc60000000000 */
[----:B------:R-:W0:Y:S04]  /*20060*/  SHFL.IDX PT, R42, R47, R2, 0x1c1f ;  /* 0x001c1f022f2a7589 */ /* 0x000e2800000e0000 */
[----:B------:R-:W1:Y:S04]  /*20070*/  SHFL.IDX PT, R48, R51, R2, 0x1c1f ;  /* 0x001c1f0233307589 */ /* 0x000e6800000e0000 */
[----:B------:R-:W2:Y:S04]  /*20080*/  SHFL.IDX PT, R50, R55, R2, 0x1c1f ;  /* 0x001c1f0237327589 */ /* 0x000ea800000e0000 */
[----:B------:R-:W3:Y:S04]  /*20090*/  SHFL.IDX PT, R52, R59, R2, 0x1c1f ;  /* 0x001c1f023b347589 */ /* 0x000ee800000e0000 */
[----:B------:R-:W4:Y:S04]  /*200a0*/  SHFL.IDX PT, R54, R65, R2, 0x1c1f ;  /* 0x001c1f0241367589 */ /* 0x000f2800000e0000 */
[----:B------:R-:W4:Y:S04]  /*200b0*/  SHFL.IDX PT, R56, R69, R2, 0x1c1f ;  /* 0x001c1f0245387589 */ /* 0x000f2800000e0000 */
[----:B------:R-:W4:Y:S01]  /*200c0*/  SHFL.IDX PT, R58, R73, R2, 0x1c1f ;  /* 0x001c1f02493a7589 */ /* 0x000f2200000e0000 */
[----:B0-----:R-:W-:-:S02]  /*200d0*/  SEL R5, R45, R42, P0 ;  /* 0x0000002a2d057207 */ /* 0x001fc40000000000 */
[----:B------:R-:W-:Y:S01]  /*200e0*/  SEL R7, R42, R45, P0 ;  /* 0x0000002d2a077207 */ /* 0x000fe20000000000 */
[----:B------:R0:W0:Y:S01]  /*200f0*/  SHFL.IDX PT, R75, R75, R0, 0x1c1f ;  /* 0x001c1f004b4b7589 */ /* 0x00002200000e0000 */
[----:B-1----:R-:W-:Y:S02]  /*20100*/  SEL R9, R49, R48, P0 ;  /* 0x0000003031097207 */ /* 0x002fe40000000000 */
[----:B------:R-:W-:Y:S01]  /*20110*/  SEL R11, R48, R49, P0 ;  /* 0x00000031300b7207 */ /* 0x000fe20000000000 */
[----:B------:R1:W0:Y:S01]  /*20120*/  SHFL.IDX PT, R62, R77, R2, 0x1c1f ;  /* 0x001c1f024d3e7589 */ /* 0x00022200000e0000 */
[----:B--2---:R-:W-:Y:S02]  /*20130*/  SEL R25, R53, R50, P0 ;  /* 0x0000003235197207 */ /* 0x004fe40000000000 */
[----:B------:R-:W-:Y:S02]  /*20140*/  SEL R27, R50, R53, P0 ;  /* 0x00000035321b7207 */ /* 0x000fe40000000000 */
[----:B---3--:R-:W-:-:S02]  /*20150*/  SEL R29, R57, R52, P0 ;  /* 0x00000034391d7207 */ /* 0x008fc40000000000 */
[----:B------:R-:W-:Y:S02]  /*20160*/  SEL R31, R52, R57, P0 ;  /* 0x00000039341f7207 */ /* 0x000fe40000000000 */
[----:B----4-:R-:W-:Y:S02]  /*20170*/  SEL R33, R63, R54, P0 ;  /* 0x000000363f217207 */ /* 0x010fe40000000000 */
[----:B------:R-:W-:Y:S02]  /*20180*/  SEL R35, R54, R63, P0 ;  /* 0x0000003f36237207 */ /* 0x000fe40000000000 */
[----:B------:R-:W-:Y:S02]  /*20190*/  SEL R37, R67, R56, P0 ;  /* 0x0000003843257207 */ /* 0x000fe40000000000 */
[----:B------:R-:W-:Y:S02]  /*201a0*/  SEL R39, R56, R67, P0 ;  /* 0x0000004338277207 */ /* 0x000fe40000000000 */
[----:B------:R-:W-:-:S02]  /*201b0*/  SEL R13, R71, R58, P0 ;  /* 0x0000003a470d7207 */ /* 0x000fc40000000000 */
[----:B-1----:R-:W-:-:S07]  /*201c0*/  SEL R15, R58, R71, P0 ;  /* 0x000000473a0f7207 */ /* 0x002fce0000000000 */
.L_x_801:
[----:B------:R-:W-:Y:S05]  /*201d0*/  WARPSYNC.ALL ;  /* 0x0000000000007948 */ /* 0x000fea0003800000 */
[----:B------:R-:W-:Y:S01]  /*201e0*/  BAR.SYNC.DEFER_BLOCKING 0x1, 0x100 ;  /* 0x0044000000007b1d */ /* 0x000fe20000010000 */
[----:B0-----:R-:W-:Y:S02]  /*201f0*/  SEL R45, R75, R62, P0 ;  /* 0x0000003e4b2d7207 */ /* 0x001fe40000000000 */
[----:B------:R-:W-:-:S03]  /*20200*/  SEL R47, R62, R75, P0 ;  /* 0x0000004b3e2f7207 */ /* 0x000fc60000000000 */
[----:B------:R-:W-:Y:S02]  /*20210*/  ULDC.64 UR4, c[0x0][0xbd8] ;  /* 0x0002f60000047ab9 */ /* 0x000fe40000000a00 */
[----:B------:R-:W-:Y:S02]  /*20220*/  ISETP.NE.U32.AND P2, PT, RZ, UR4, PT ;  /* 0x00000004ff007c0c */ /* 0x000fe4000bf45070 */
[----:B------:R-:W-:Y:S02]  /*20230*/  IADD3 R2, P1, R208, UR4, RZ ;  /* 0x00000004d0027c10 */ /* 0x000fe4000ff3e0ff */
[----:B------:R-:W-:Y:S02]  /*20240*/  ISETP.NE.AND.EX P2, PT, RZ, UR5, PT, P2 ;  /* 0x00000005ff007c0c */ /* 0x000fe4000bf45320 */
[----:B------:R-:W-:Y:S01]  /*20250*/  IADD3.X R3, R209, UR5, RZ, P1, !PT ;  /* 0x00000005d1037c10 */ /* 0x000fe20008ffe4ff */
[----:B------:R-:W-:Y:S02]  /*20260*/  ULDC.64 UR4, c[0x0][0xbe0] ;  /* 0x0002f80000047ab9 */ /* 0x000fe40000000a00 */
[----:B------:R-:W-:Y:S01]  /*20270*/  ISETP.NE.U32.AND P0, PT, RZ, UR4, PT ;  /* 0x00000004ff007c0c */ /* 0x000fe2000bf05070 */
[----:B------:R0:W-:Y:S04]  /*20280*/  STSM.16.M88.4 [R79], R4 ;  /* 0x000000044f007844 */ /* 0x0001e80000000200 */
[----:B------:R1:W-:Y:S04]  /*20290*/  STSM.16.M88.4 [R78], R8 ;  /* 0x000000084e007844 */ /* 0x0003e80000000200 */
[----:B------:R1:W-:Y:S04]  /*202a0*/  STSM.16.M88.4 [R76], R24 ;  /* 0x000000184c007844 */ /* 0x0003e80000000200 */
[----:B------:R1:W-:Y:S04]  /*202b0*/  STSM.16.M88.4 [R74], R28 ;  /* 0x0000001c4a007844 */ /* 0x0003e80000000200 */
[----:B------:R1:W-:Y:S04]  /*202c0*/  STSM.16.M88.4 [R72], R32 ;  /* 0x0000002048007844 */ /* 0x0003e80000000200 */
[----:B------:R1:W-:Y:S04]  /*202d0*/  STSM.16.M88.4 [R70], R36 ;  /* 0x0000002446007844 */ /* 0x0003e80000000200 */
[----:B------:R1:W-:Y:S01]  /*202e0*/  STSM.16.M88.4 [R66], R12 ;  /* 0x0000000c42007844 */ /* 0x0003e20000000200 */
[----:B------:R-:W-:-:S03]  /*202f0*/  ISETP.NE.AND.EX P0, PT, RZ, UR5, PT, P0 ;  /* 0x00000005ff007c0c */ /* 0x000fc6000bf05300 */
[----:B------:R1:W-:Y:S01]  /*20300*/  STSM.16.M88.4 [R64], R44 ;  /* 0x0000002c40007844 */ /* 0x0003e20000000200 */
[----:B------:R-:W-:Y:S09]  /*20310*/  BAR.SYNC.DEFER_BLOCKING 0x1, 0x100 ;  /* 0x0044000000007b1d */ /* 0x000ff20000010000 */
[----:B------:R-:W-:Y:S01]  /*20320*/  @P0 IADD3 R208, P1, R208, UR4, RZ ;  /* 0x00000004d0d00c10 */ /* 0x000fe2000ff3e0ff */
[----:B------:R-:W-:-:S02]  /*20330*/  ULDC UR4, c[0x0][0xa88] ;  /* 0x0002a20000047ab9 */ /* 0x000fc40000000800 */
[----:B------:R-:W-:Y:S01]  /*20340*/  IMAD.U32 R49, RZ, RZ, UR4 ;  /* 0x00000004ff317e24 */ /* 0x000fe2000f8e00ff */
[----:B------:R-:W-:Y:S01]  /*20350*/  @P0 IADD3.X R209, R209, UR5, RZ, P1, !PT ;  /* 0x00000005d1d10c10 */ /* 0x000fe20008ffe4ff */
[----:B------:R1:W5:Y:S01]  /*20360*/  @P2 LDG.E R20, desc[UR54][R2.64] ;  /* 0x0000003602142981 */ /* 0x000362000c1e1900 */
[----:B0-----:R-:W-:-:S03]  /*20370*/  LEA R5, R200, R199, 0x6 ;  /* 0x000000c7c8057211 */ /* 0x001fc600078e30ff */
[----:B------:R1:W5:Y:S02]  /*20380*/  @P0 LDG.E R49, desc[UR54][R208.64] ;  /* 0x00000036d0310981 */ /* 0x000364000c1e1900 */
[----:B------:R-:W-:Y:S01]  /*20390*/  IMAD.WIDE R60, R5, 0x2, R60 ;  /* 0x00000002053c7825 */ /* 0x000fe200078e023c */
[----:B------:R-:W-:Y:S06]  /*203a0*/  @P0 BRA `(.L_x_591) ;  /* 0x0000000000100947 */ /* 0x000fec0003800000 */
[----:B------:R-:W-:Y:S05]  /*203b0*/  @!P2 BRA `(.L_x_591) ;  /* 0x00000000000ca947 */ /* 0x000fea0003800000 */
[----:B------:R-:W2:Y:S04]  /*203c0*/  LDG.E R0, desc[UR54][R2.64] ;  /* 0x0000003602007981 */ /* 0x000ea8000c1e1900 */
[----:B-----5:R-:W2:Y:S02]  /*203d0*/  LDG.E R49, desc[UR54][R2.64+0x4] ;  /* 0x0000043602317981 */ /* 0x020ea4000c1e1900 */
[----:B--2---:R-:W-:-:S07]  /*203e0*/  IMAD.IADD R49, R49, 0x1, -R0 ;  /* 0x0000000131317824 */ /* 0x004fce00078e0a00 */
.L_x_591:
[----:B-1----:R-:W-:Y:S01]  /*203f0*/  SHF.R.S32.HI R46, RZ, 0x1f, R207 ;  /* 0x0000001fff2e7819 */ /* 0x002fe200000114cf */
[----:B------:R-:W-:Y:S01]  /*20400*/  ULDC.64 UR4, c[0x0][0xb70] ;  /* 0x0002dc0000047ab9 */ /* 0x000fe20000000a00 */
[----:B-----5:R-:W-:Y:S01]  /*20410*/  SHF.R.S32.HI R21, RZ, 0x1f, R20 ;  /* 0x0000001fff157819 */ /* 0x020fe20000011414 */
[----:B------:R-:W-:Y:S01]  /*20420*/  IMAD R6, R212, 0x80, R224 ;  /* 0x00000080d4067824 */ /* 0x000fe200078e02e0 */
[----:B------:R-:W-:Y:S01]  /*20430*/  SEL R210, R210, RZ, !P2 ;  /* 0x000000ffd2d27207 */ /* 0x000fe20005000000 */
[----:B------:R-:W-:Y:S01]  /*20440*/  IMAD R0, R46, UR4, RZ ;  /* 0x000000042e007c24 */ /* 0x000fe2000f8e02ff */
[----:B------:R-:W-:Y:S01]  /*20450*/  SEL R51, R206, RZ, !P2 ;  /* 0x000000ffce337207 */ /* 0x000fe20005000000 */
[C---:B------:R-:W-:Y:S01]  /*20460*/  IMAD.WIDE.U32 R2, R207.reuse, UR4, R20 ;  /* 0x00000004cf027c25 */ /* 0x040fe2000f8e0014 */
[C---:B------:R-:W-:Y:S02]  /*20470*/  IADD3 R9, P0, R60.reuse, 0x1000, RZ ;  /* 0x000010003c097810 */ /* 0x040fe40007f1e0ff */
[----:B------:R-:W-:Y:S01]  /*20480*/  IADD3 R25, P2, R60, 0x3000, RZ ;  /* 0x000030003c197810 */ /* 0x000fe20007f5e0ff */
[----:B------:R-:W-:Y:S01]  /*20490*/  IMAD R5, R207, UR5, R0 ;  /* 0x00000005cf057c24 */ /* 0x000fe2000f8e0200 */
[----:B------:R-:W-:Y:S01]  /*204a0*/  ULDC.64 UR4, c[0x0][0xb78] ;  /* 0x0002de0000047ab9 */ /* 0x000fe20000000a00 */
[----:B------:R-:W-:Y:S01]  /*204b0*/  LOP3.LUT R8, R9, 0x380, RZ, 0xc0, !PT ;  /* 0x0000038009087812 */ /* 0x000fe200078ec0ff */
[----:B------:R-:W-:Y:S01]  /*204c0*/  IMAD R0, R210, UR4, RZ ;  /* 0x00000004d2007c24 */ /* 0x000fe2000f8e02ff */
[----:B------:R-:W-:-:S02]  /*204d0*/  IADD3 R13, P1, R60, 0x2000, RZ ;  /* 0x000020003c0d7810 */ /* 0x000fc40007f3e0ff */
[----:B------:R-:W-:Y:S01]  /*204e0*/  IADD3 R3, R3, R5, RZ ;  /* 0x0000000503037210 */ /* 0x000fe20007ffe0ff */
[----:B------:R-:W-:Y:S01]  /*204f0*/  IMAD R4, R51, UR5, R0 ;  /* 0x0000000533047c24 */ /* 0x000fe2000f8e0200 */
[----:B------:R-:W-:Y:S02]  /*20500*/  SHF.R.S32.HI R5, RZ, 0x1f, R6 ;  /* 0x0000001fff057819 */ /* 0x000fe40000011406 */
[----:B------:R-:W-:Y:S01]  /*20510*/  LOP3.LUT R24, R25, 0x380, RZ, 0xc0, !PT ;  /* 0x0000038019187812 */ /* 0x000fe200078ec0ff */
[----:B------:R-:W-:Y:S01]  /*20520*/  IMAD.WIDE.U32 R2, R51, UR4, R2 ;  /* 0x0000000433027c25 */ /* 0x000fe2000f8e0002 */
[----:B------:R-:W-:Y:S01]  /*20530*/  ULDC.64 UR4, c[0x0][0xb40] ;  /* 0x0002d00000047ab9 */ /* 0x000fe20000000a00 */
[----:B------:R-:W-:Y:S02]  /*20540*/  SHF.R.U64 R8, R8, 0x3, RZ ;  /* 0x0000000308087819 */ /* 0x000fe400000012ff */
[----:B------:R-:W-:Y:S02]  /*20550*/  LOP3.LUT R12, R13, 0x380, RZ, 0xc0, !PT ;  /* 0x000003800d0c7812 */ /* 0x000fe400078ec0ff */
[----:B------:R-:W-:-:S02]  /*20560*/  IADD3 R0, P4, R6, R2, RZ ;  /* 0x0000000206007210 */ /* 0x000fc40007f9e0ff */
[----:B------:R-:W-:Y:S02]  /*20570*/  SHF.R.U64 R24, R24, 0x3, RZ ;  /* 0x0000000318187819 */ /* 0x000fe400000012ff */
[----:B------:R-:W-:Y:S02]  /*20580*/  IADD3.X R5, R5, R3, R4, P4, !PT ;  /* 0x0000000305057210 */ /* 0x000fe400027fe404 */
[----:B------:R-:W-:Y:S02]  /*20590*/  LEA R44, P5, R0, UR4, 0x2 ;  /* 0x00000004002c7c11 */ /* 0x000fe4000f8a10ff */
[----:B------:R-:W-:Y:S01]  /*205a0*/  LOP3.LUT R8, R8, R9, RZ, 0x3c, !PT ;  /* 0x0000000908087212 */ /* 0x000fe200078e3cff */
[----:B------:R-:W-:Y:S01]  /*205b0*/  IMAD.X R9, RZ, RZ, R61, P0 ;  /* 0x000000ffff097224 */ /* 0x000fe200000e063d */
[----:B------:R-:W-:Y:S02]  /*205c0*/  SHF.R.U64 R12, R12, 0x3, RZ ;  /* 0x000000030c0c7819 */ /* 0x000fe400000012ff */
[----:B------:R-:W-:Y:S01]  /*205d0*/  LEA.HI.X R45, R0, UR5, R5, 0x2, P5 ;  /* 0x00000005002d7c11 */ /* 0x000fe2000a8f1405 */
[----:B------:R-:W-:Y:S01]  /*205e0*/  VIADD R0, R6, 0x8 ;  /* 0x0000000806007836 */ /* 0x000fe20000000000 */
[----:B------:R-:W-:Y:S01]  /*205f0*/  LOP3.LUT R24, R24, R25, RZ, 0x3c, !PT ;  /* 0x0000001918187212 */ /* 0x000fe200078e3cff */
[----:B------:R-:W-:Y:S01]  /*20600*/  IMAD.X R25, RZ, RZ, R61, P2 ;  /* 0x000000ffff197224 */ /* 0x000fe200010e063d */
[----:B------:R-:W-:Y:S01]  /*20610*/  LOP3.LUT P0, RZ, R215, 0x3, RZ, 0xc0, !PT ;  /* 0x00000003d7ff7812 */ /* 0x000fe2000780c0ff */
[----:B------:R-:W-:Y:S01]  /*20620*/  ULDC.64 UR4, c[0x0][0xaa0] ;  /* 0x0002a80000047ab9 */ /* 0x000fe20000000a00 */
[----:B------:R-:W-:-:S02]  /*20630*/  IADD3 R29, P3, R60, 0x4000, RZ ;  /* 0x000040003c1d7810 */ /* 0x000fc40007f7e0ff */
[C---:B------:R-:W-:Y:S02]  /*20640*/  IADD3 R33, P4, R60.reuse, 0x5000, RZ ;  /* 0x000050003c217810 */ /* 0x040fe40007f9e0ff */
[----:B------:R-:W-:Y:S02]  /*20650*/  IADD3 R37, P5, R60, 0x6000, RZ ;  /* 0x000060003c257810 */ /* 0x000fe40007fbe0ff */
[----:B------:R-:W-:Y:S02]  /*20660*/  LOP3.LUT R12, R12, R13, RZ, 0x3c, !PT ;  /* 0x0000000d0c0c7212 */ /* 0x000fe400078e3cff */
[----:B------:R-:W-:Y:S02]  /*20670*/  IADD3 R3, P2, R60, 0x7000, RZ ;  /* 0x000070003c037810 */ /* 0x000fe40007f5e0ff */
[----:B------:R-:W-:Y:S02]  /*20680*/  IADD3.X R13, RZ, R61, RZ, P1, !PT ;  /* 0x0000003dff0d7210 */ /* 0x000fe40000ffe4ff */
[----:B------:R-:W-:-:S02]  /*20690*/  ISETP.GE.OR P1, PT, R6, R49, P0 ;  /* 0x000000310600720c */ /* 0x000fc40000726670 */
[----:B------:R-:W-:Y:S02]  /*206a0*/  LOP3.LUT R28, R29, 0x380, RZ, 0xc0, !PT ;  /* 0x000003801d1c7812 */ /* 0x000fe400078ec0ff */
[----:B------:R-:W-:Y:S02]  /*206b0*/  LOP3.LUT R32, R33, 0x380, RZ, 0xc0, !PT ;  /* 0x0000038021207812 */ /* 0x000fe400078ec0ff */
[----:B------:R-:W-:Y:S02]  /*206c0*/  LOP3.LUT R36, R37, 0x380, RZ, 0xc0, !PT ;  /* 0x0000038025247812 */ /* 0x000fe400078ec0ff */
[----:B------:R-:W-:Y:S02]  /*206d0*/  ISETP.GE.OR P0, PT, R0, R49, P0 ;  /* 0x000000310000720c */ /* 0x000fe40000706670 */
[----:B------:R-:W-:Y:S02]  /*206e0*/  LOP3.LUT R0, R3, 0x380, RZ, 0xc0, !PT ;  /* 0x0000038003007812 */ /* 0x000fe400078ec0ff */
[----:B------:R-:W-:Y:S01]  /*206f0*/  LOP3.LUT R5, R60, 0x380, RZ, 0xc0, !PT ;  /* 0x000003803c057812 */ /* 0x000fe200078ec0ff */
[----:B------:R-:W-:Y:S01]  /*20700*/  @!P1 STG.E desc[UR54][R44.64], R90 ;  /* 0x0000005a2c009986 */ /* 0x000fe2000c101936 */
[----:B------:R-:W-:-:S02]  /*20710*/  SHF.R.U64 R28, R28, 0x3, RZ ;  /* 0x000000031c1c7819 */ /* 0x000fc400000012ff */
[----:B------:R-:W-:Y:S02]  /*20720*/  SHF.R.U64 R32, R32, 0x3, RZ ;  /* 0x0000000320207819 */ /* 0x000fe400000012ff */
[----:B------:R-:W-:Y:S02]  /*20730*/  SHF.R.U64 R36, R36, 0x3, RZ ;  /* 0x0000000324247819 */ /* 0x000fe400000012ff */
[----:B------:R-:W-:Y:S01]  /*20740*/  SHF.R.U64 R0, R0, 0x3, RZ ;  /* 0x0000000300007819 */ /* 0x000fe200000012ff */
[----:B------:R0:W-:Y:S01]  /*20750*/  @!P0 STG.E desc[UR54][R44.64+0x20], R88 ;  /* 0x000020582c008986 */ /* 0x0001e2000c101936 */
[----:B------:R-:W-:Y:S02]  /*20760*/  SHF.R.U64 R5, R5, 0x3, RZ ;  /* 0x0000000305057819 */ /* 0x000fe400000012ff */
[----:B------:R-:W-:Y:S01]  /*20770*/  LOP3.LUT R28, R28, R29, RZ, 0x3c, !PT ;  /* 0x0000001d1c1c7212 */ /* 0x000fe200078e3cff */
[----:B------:R-:W5:Y:S01]  /*20780*/  LD.E.128 R8, desc[UR54][R8.64] ;  /* 0x0000003608087980 */ /* 0x000f62000c101d00 */
[----:B------:R-:W-:Y:S01]  /*20790*/  LOP3.LUT R32, R32, R33, RZ, 0x3c, !PT ;  /* 0x0000002120207212 */ /* 0x000fe200078e3cff */
[--C-:B------:R-:W-:Y:S01]  /*207a0*/  IMAD.X R33, RZ, RZ, R61.reuse, P4 ;  /* 0x000000ffff217224 */ /* 0x100fe200020e063d */
[----:B------:R-:W-:Y:S01]  /*207b0*/  LOP3.LUT R36, R36, R37, RZ, 0x3c, !PT ;  /* 0x0000002524247212 */ /* 0x000fe200078e3cff */
[----:B------:R-:W-:Y:S01]  /*207c0*/  IMAD.X R37, RZ, RZ, R61, P5 ;  /* 0x000000ffff257224 */ /* 0x000fe200028e063d */
[-C--:B------:R-:W-:Y:S01]  /*207d0*/  IADD3.X R29, RZ, R61.reuse, RZ, P3, !PT ;  /* 0x0000003dff1d7210 */ /* 0x080fe20001ffe4ff */
[----:B------:R-:W5:Y:S01]  /*207e0*/  LD.E.128 R12, desc[UR54][R12.64] ;  /* 0x000000360c0c7980 */ /* 0x000f62000c101d00 */
[----:B------:R-:W-:-:S02]  /*207f0*/  IADD3.X R41, RZ, R61, RZ, P2, !PT ;  /* 0x0000003dff297210 */ /* 0x000fc400017fe4ff */
[----:B------:R-:W-:Y:S01]  /*20800*/  LOP3.LUT R40, R0, R3, RZ, 0x3c, !PT ;  /* 0x0000000300287212 */ /* 0x000fe200078e3cff */
[----:B------:R-:W5:Y:S01]  /*20810*/  LD.E.128 R24, desc[UR54][R24.64] ;  /* 0x0000003618187980 */ /* 0x000f62000c101d00 */
[----:B------:R-:W-:Y:S01]  /*20820*/  LOP3.LUT R60, R5, R60, RZ, 0x3c, !PT ;  /* 0x0000003c053c7212 */ /* 0x000fe200078e3cff */
[----:B------:R-:W-:Y:S01]  /*20830*/  IMAD R21, R21, UR4, RZ ;  /* 0x0000000415157c24 */ /* 0x000fe2000f8e02ff */
[--C-:B------:R-:W-:Y:S01]  /*20840*/  SHF.R.S32.HI R3, RZ, 0x1f, R199.reuse ;  /* 0x0000001fff037819 */ /* 0x100fe200000114c7 */
[----:B------:R-:W5:Y:S01]  /*20850*/  LD.E.128 R28, desc[UR54][R28.64] ;  /* 0x000000361c1c7980 */ /* 0x000f62000c101d00 */
[----:B------:R-:W-:-:S03]  /*20860*/  IMAD.MOV.U32 R2, RZ, RZ, R199 ;  /* 0x000000ffff027224 */ /* 0x000fc600078e00c7 */
[----:B------:R1:W5:Y:S04]  /*20870*/  LD.E.128 R4, desc[UR54][R60.64] ;  /* 0x000000363c047980 */ /* 0x000368000c101d00 */
[----:B------:R-:W5:Y:S04]  /*20880*/  LD.E.128 R32, desc[UR54][R32.64] ;  /* 0x0000003620207980 */ /* 0x000f68000c101d00 */
[----:B------:R-:W5:Y:S04]  /*20890*/  LD.E.128 R36, desc[UR54][R36.64] ;  /* 0x0000003624247980 */ /* 0x000f68000c101d00 */
[----:B------:R-:W5:Y:S01]  /*208a0*/  LD.E.128 R40, desc[UR54][R40.64] ;  /* 0x0000003628287980 */ /* 0x000f62000c101d00 */
[----:B------:R-:W-:Y:S01]  /*208b0*/  @!PT LDS RZ, [RZ] ;  /* 0x00000000fffff984 */ /* 0x000fe20000000800 */
[----:B------:R-:W-:Y:S01]  /*208c0*/  @!PT LDS RZ, [RZ] ;  /* 0x00000000fffff984 */ /* 0x000fe20000000800 */
[----:B------:R-:W-:Y:S01]  /*208d0*/  @!PT LDS RZ, [RZ] ;  /* 0x00000000fffff984 */ /* 0x000fe20000000800 */
[----:B------:R-:W-:Y:S01]  /*208e0*/  @!PT LDS RZ, [RZ] ;  /* 0x00000000fffff984 */ /* 0x000fe20000000800 */
[----:B------:R2:W-:Y:S06]  /*208f0*/  MEMBAR.ALL.CTA ;  /* 0x0000000000007992 */ /* 0x0005ec0000008000 */
[----:B--2---:R-:W2:Y:S01]  /*20900*/  FENCE.VIEW.ASYNC.S ;  /* 0x00000000000073c6 */ /* 0x004ea20000000000 */
[----:B------:R-:W-:-:S04]  /*20910*/  IMAD.WIDE.U32 R2, R20, UR4, R2 ;  /* 0x0000000414027c25 */ /* 0x000fc8000f8e0002 */
[----:B------:R-:W-:Y:S01]  /*20920*/  IMAD R21, R20, UR5, R21 ;  /* 0x0000000514157c24 */ /* 0x000fe2000f8e0215 */
[----:B------:R-:W-:Y:S01]  /*20930*/  ULDC.64 UR4, c[0x0][0xae0] ;  /* 0x0002b80000047ab9 */ /* 0x000fe20000000a00 */
[----:B------:R-:W-:Y:S01]  /*20940*/  IMAD R49, R212, -0x80, R49 ;  /* 0xffffff80d4317824 */ /* 0x000fe200078e0231 */
[----:B------:R-:W-:Y:S01]  /*20950*/  IADD3 R0, R200, 0x20, RZ ;  /* 0x00000020c8007810 */ /* 0x000fe20007ffe0ff */
[----:B------:R-:W-:Y:S02]  /*20960*/  IMAD.IADD R3, R3, 0x1, R21 ;  /* 0x0000000103037824 */ /* 0x000fe400078e0215 */
[----:B0-----:R-:W-:Y:S01]  /*20970*/  IMAD R44, R46, UR4, RZ ;  /* 0x000000042e2c7c24 */ /* 0x001fe2000f8e02ff */
[CC--:B------:R-:W-:Y:S01]  /*20980*/  ISETP.GE.AND P3, PT, R200.reuse, R49.reuse, PT ;  /* 0x00000031c800720c */ /* 0x0c0fe20003f66270 */
[----:B------:R-:W-:Y:S01]  /*20990*/  VIADD R20, R200, 0x40 ;  /* 0x00000040c8147836 */ /* 0x000fe20000000000 */
[----:B------:R-:W-:Y:S01]  /*209a0*/  ISETP.GE.AND P0, PT, R0, R49, PT ;  /* 0x000000310000720c */ /* 0x000fe20003f06270 */
[----:B------:R-:W-:-:S02]  /*209b0*/  IMAD R45, R207, UR5, R44 ;  /* 0x00000005cf2d7c24 */ /* 0x000fc4000f8e022c */
[----:B------:R-:W-:Y:S01]  /*209c0*/  IMAD.WIDE.U32 R2, R207, UR4, R2 ;  /* 0x00000004cf027c25 */ /* 0x000fe2000f8e0002 */
[----:B------:R-:W-:-:S03]  /*209d0*/  ULDC.64 UR4, c[0x0][0xae8] ;  /* 0x0002ba0000047ab9 */ /* 0x000fc60000000a00 */
[----:B------:R-:W-:Y:S01]  /*209e0*/  VIADD R0, R18, 0x29820 ;  /* 0x0002982012007836 */ /* 0x000fe20000000000 */
[----:B------:R-:W-:Y:S01]  /*209f0*/  ISETP.GE.AND P1, PT, R20, R49, PT ;  /* 0x000000311400720c */ /* 0x000fe20003f26270 */
[----:B------:R-:W-:Y:S01]  /*20a00*/  IMAD R20, R210, UR4, RZ ;  /* 0x00000004d2147c24 */ /* 0x000fe2000f8e02ff */
[----:B------:R-:W-:Y:S01]  /*20a10*/  IADD3 R3, R3, R45, RZ ;  /* 0x0000002d03037210 */ /* 0x000fe20007ffe0ff */
[----:B------:R-:W-:Y:S01]  /*20a20*/  VIADD R21, R200, 0x60 ;  /* 0x00000060c8157836 */ /* 0x000fe20000000000 */
[----:B------:R-:W-:Y:S01]  /*20a30*/  PRMT R0, RZ, 0x654, R0 ;  /* 0x00000654ff007816 */ /* 0x000fe20000000000 */
[C---:B------:R-:W-:Y:S01]  /*20a40*/  IMAD R47, R51.reuse, UR5, R20 ;  /* 0x00000005332f7c24 */ /* 0x040fe2000f8e0214 */
[----:B------:R-:W-:Y:S01]  /*20a50*/  SHF.R.S32.HI R201, RZ, 0x1f, R200 ;  /* 0x0000001fffc97819 */ /* 0x000fe200000114c8 */
[----:B------:R-:W-:Y:S01]  /*20a60*/  IMAD.WIDE.U32 R44, R51, UR4, R2 ;  /* 0x00000004332c7c25 */ /* 0x000fe2000f8e0002 */
[----:B--2---:R1:W-:Y:S01]  /*20a70*/  SYNCS.ARRIVE.TRANS64.RED.A1T0 RZ, [R0+URZ], RZ ;  /* 0x000000ff00ff79a7 */ /* 0x0043e2000810043f */
[----:B------:R-:W-:Y:S01]  /*20a80*/  BSSY B1, `(.L_x_592) ;  /* 0x0000015000017945 */ /* 0x000fe20003800000 */
[----:B------:R-:W-:Y:S01]  /*20a90*/  ISETP.GE.AND P2, PT, R21, R49, PT ;  /* 0x000000311500720c */ /* 0x000fe20003f46270 */
[----:B------:R-:W-:-:S04]  /*20aa0*/  IMAD.WIDE R20, R212, 0x80, R200 ;  /* 0x00000080d4147825 */ /* 0x000fc800078e02c8 */
[----:B------:R-:W-:Y:S01]  /*20ab0*/  IMAD.IADD R49, R45, 0x1, R47 ;  /* 0x000000012d317824 */ /* 0x000fe200078e022f */
[----:B-1----:R-:W-:Y:S07]  /*20ac0*/  @P3 BRA `(.L_x_593) ;  /* 0x0000000000403947 */ /* 0x002fee0003800000 */
[----:B------:R-:W-:Y:S01]  /*20ad0*/  ULDC.64 UR4, c[0x0][0xad8] ;  /* 0x0002b60000047ab9 */ /* 0x000fe20000000a00 */
[----:B------:R-:W-:Y:S01]  /*20ae0*/  IMAD.MOV.U32 R2, RZ, RZ, R44 ;  /* 0x000000ffff027224 */ /* 0x000fe200078e002c */
[----:B------:R-:W-:Y:S01]  /*20af0*/  IADD3 R0, R199, 0x40, RZ ;  /* 0x00000040c7007810 */ /* 0x000fe20007ffe0ff */
[----:B------:R-:W-:Y:S01]  /*20b00*/  IMAD.MOV.U32 R3, RZ, RZ, R49 ;  /* 0x000000ffff037224 */ /* 0x000fe200078e0031 */
[----:B------:R-:W-:Y:S01]  /*20b10*/  ULDC.64 UR6, c[0x0][0xa80] ;  /* 0x0002a00000067ab9 */ /* 0x000fe20000000a00 */
[----:B------:R-:W-:Y:S02]  /*20b20*/  IMAD R47, R21, UR4, RZ ;  /* 0x00000004152f7c24 */ /* 0x000fe4000f8e02ff */
[C---:B------:R-:W-:Y:S01]  /*20b30*/  IMAD.WIDE.U32 R2, R20.reuse, UR4, R2 ;  /* 0x0000000414027c25 */ /* 0x040fe2000f8e0002 */
[----:B------:R-:W-:Y:S02]  /*20b40*/  ULDC UR4, c[0x0][0xa8c] ;  /* 0x0002a30000047ab9 */ /* 0x000fe40000000800 */
[----:B------:R-:W-:Y:S01]  /*20b50*/  ISETP.GE.AND P3, PT, R199, UR4, PT ;  /* 0x00000004c7007c0c */ /* 0x000fe2000bf66270 */
[----:B------:R-:W-:Y:S01]  /*20b60*/  IMAD R47, R20, UR5, R47 ;  /* 0x00000005142f7c24 */ /* 0x000fe2000f8e022f */
[----:B------:R-:W-:-:S02]  /*20b70*/  ISETP.GE.AND P4, PT, R0, UR4, PT ;  /* 0x0000000400007c0c */ /* 0x000fc4000bf86270 */
[----:B------:R-:W-:Y:S02]  /*20b80*/  LEA R46, P5, R2, UR6, 0x1 ;  /* 0x00000006022e7c11 */ /* 0x000fe4000f8a08ff */
[----:B------:R-:W-:-:S04]  /*20b90*/  IADD3 R3, R3, R47, RZ ;  /* 0x0000002f03037210 */ /* 0x000fc80007ffe0ff */
[----:B------:R-:W-:-:S05]  /*20ba0*/  LEA.HI.X R47, R2, UR7, R3, 0x1, P5 ;  /* 0x00000007022f7c11 */ /* 0x000fca000a8f0c03 */
[----:B-----5:R0:W-:Y:S04]  /*20bb0*/  @!P3 STG.E.128 desc[UR54][R46.64], R4 ;  /* 0x000000042e00b986 */ /* 0x0201e8000c101d36 */
[----:B------:R0:W-:Y:S02]  /*20bc0*/  @!P4 STG.E.128 desc[UR54][R46.64+0x80], R28 ;  /* 0x0000801c2e00c986 */ /* 0x0001e4000c101d36 */
.L_x_593:
[----:B------:R-:W-:Y:S05]  /*20bd0*/  BSYNC B1 ;  /* 0x0000000000017941 */ /* 0x000fea0003800000 */
.L_x_592:
[----:B------:R-:W-:Y:S04]  /*20be0*/  BSSY B1, `(.L_x_594) ;  /* 0x0000014000017945 */ /* 0x000fe80003800000 */
[----:B------:R-:W-:Y:S05]  /*20bf0*/  @P0 BRA `(.L_x_595) ;  /* 0x0000000000480947 */ /* 0x000fea0003800000 */
[----:B0----5:R-:W-:Y:S01]  /*20c00*/  IADD3 R5, P0, R20, 0x20, RZ ;  /* 0x0000002014057810 */ /* 0x021fe20007f1e0ff */
[----:B------:R-:W-:Y:S01]  /*20c10*/  ULDC.64 UR4, c[0x0][0xad8] ;  /* 0x0002b60000047ab9 */ /* 0x000fe20000000a00 */
[----:B------:R-:W-:Y:S01]  /*20c20*/  MOV R2, R44 ;  /* 0x0000002c00027202 */ /* 0x000fe20000000f00 */
[----:B------:R-:W-:Y:S01]  /*20c30*/  IMAD.MOV.U32 R3, RZ, RZ, R49 ;  /* 0x000000ffff037224 */ /* 0x000fe200078e0031 */
[----:B------:R-:W-:Y:S01]  /*20c40*/  ULDC.64 UR6, c[0x0][0xa80] ;  /* 0x0002a00000067ab9 */ /* 0x000fe20000000a00 */
[----:B------:R-:W-:Y:S02]  /*20c50*/  IMAD.X R0, RZ, RZ, R21, P0 ;  /* 0x000000ffff007224 */ /* 0x000fe400000e0615 */
[----:B------:R-:W-:Y:S02]  /*20c60*/  VIADD R4, R199, 0x40 ;  /* 0x00000040c7047836 */ /* 0x000fe40000000000 */
[----:B------:R-:W-:Y:S02]  /*20c70*/  IMAD R0, R0, UR4, RZ ;  /* 0x0000000400007c24 */ /* 0x000fe4000f8e02ff */
[----:B------:R-:W-:Y:S01]  /*20c80*/  IMAD.WIDE.U32 R2, R5, UR4, R2 ;  /* 0x0000000405027c25 */ /* 0x000fe2000f8e0002 */
[----:B------:R-:W-:-:S02]  /*20c90*/  ULDC UR4, c[0x0][0xa8c] ;  /* 0x0002a30000047ab9 */ /* 0x000fc40000000800 */
[----:B------:R-:W-:Y:S01]  /*20ca0*/  ISETP.GE.AND P3, PT, R199, UR4, PT ;  /* 0x00000004c7007c0c */ /* 0x000fe2000bf66270 */
[----:B------:R-:W-:Y:S01]  /*20cb0*/  IMAD R5, R5, UR5, R0 ;  /* 0x0000000505057c24 */ /* 0x000fe2000f8e0200 */
[----:B------:R-:W-:Y:S02]  /*20cc0*/  ISETP.GE.AND P4, PT, R4, UR4, PT ;  /* 0x0000000404007c0c */ /* 0x000fe4000bf86270 */
[----:B------:R-:W-:Y:S01]  /*20cd0*/  LEA R4, P0, R2, UR6, 0x1 ;  /* 0x0000000602047c11 */ /* 0x000fe2000f8008ff */
[----:B------:R-:W-:-:S05]  /*20ce0*/  IMAD.IADD R3, R3, 0x1, R5 ;  /* 0x0000000103037824 */ /* 0x000fca00078e0205 */
[----:B------:R-:W-:-:S05]  /*20cf0*/  LEA.HI.X R5, R2, UR7, R3, 0x1, P0 ;  /* 0x0000000702057c11 */ /* 0x000fca00080f0c03 */
[----:B------:R1:W-:Y:S04]  /*20d00*/  @!P3 STG.E.128 desc[UR54][R4.64], R8 ;  /* 0x000000080400b986 */ /* 0x0003e8000c101d36 */
[----:B------:R1:W-:Y:S02]  /*20d10*/  @!P4 STG.E.128 desc[UR54][R4.64+0x80], R32 ;  /* 0x000080200400c986 */ /* 0x0003e4000c101d36 */
.L_x_595:
[----:B------:R-:W-:Y:S05]  /*20d20*/  BSYNC B1 ;  /* 0x0000000000017941 */ /* 0x000fea0003800000 */
.L_x_594:
[----:B------:R-:W-:Y:S04]  /*20d30*/  BSSY B1, `(.L_x_596) ;  /* 0x0000014000017945 */ /* 0x000fe80003800000 */
[----:B------:R-:W-:Y:S05]  /*20d40*/  @P1 BRA `(.L_x_597) ;  /* 0x0000000000481947 */ /* 0x000fea0003800000 */
[----:B01---5:R-:W-:Y:S01]  /*20d50*/  IADD3 R5, P0, R20, 0x40, RZ ;  /* 0x0000004014057810 */ /* 0x023fe20007f1e0ff */
[----:B------:R-:W-:Y:S01]  /*20d60*/  ULDC.64 UR4, c[0x0][0xad8] ;  /* 0x0002b60000047ab9 */ /* 0x000fe20000000a00 */
[----:B------:R-:W-:Y:S01]  /*20d70*/  MOV R3, R49 ;  /* 0x0000003100037202 */ /* 0x000fe20000000f00 */
[----:B------:R-:W-:Y:S01]  /*20d80*/  IMAD.MOV.U32 R2, RZ, RZ, R44 ;  /* 0x000000ffff027224 */ /* 0x000fe200078e002c */
[----:B------:R-:W-:Y:S01]  /*20d90*/  IADD3.X R0, RZ, R21, RZ, P0, !PT ;  /* 0x00000015ff007210 */ /* 0x000fe200007fe4ff */
[----:B------:R-:W-:Y:S01]  /*20da0*/  VIADD R4, R199, 0x40 ;  /* 0x00000040c7047836 */ /* 0x000fe20000000000 */
[----:B------:R-:W-:Y:S01]  /*20db0*/  ULDC.64 UR6, c[0x0][0xa80] ;  /* 0x0002a00000067ab9 */ /* 0x000fe20000000a00 */
[----:B------:R-:W-:-:S04]  /*20dc0*/  IMAD.WIDE.U32 R2, R5, UR4, R2 ;  /* 0x0000000405027c25 */ /* 0x000fc8000f8e0002 */
[----:B------:R-:W-:Y:S01]  /*20dd0*/  IMAD R0, R0, UR4, RZ ;  /* 0x0000000400007c24 */ /* 0x000fe2000f8e02ff */
[----:B------:R-:W-:Y:S02]  /*20de0*/  ULDC UR4, c[0x0][0xa8c] ;  /* 0x0002a30000047ab9 */ /* 0x000fe40000000800 */
        /* <DEDUP_REMOVED lines=8> */
.L_x_597:
[----:B------:R-:W-:Y:S05]  /*20e70*/  BSYNC B1 ;  /* 0x0000000000017941 */ /* 0x000fea0003800000 */
.L_x_596:
[----:B------:R-:W-:Y:S05]  /*20e80*/  @P2 BRA `(.L_x_598) ;  /* 0x0000000800cc2947 */ /* 0x000fea0003800000 */
[----:B012--5:R-:W-:Y:S01]  /*20e90*/  IADD3 R5, P0, R20, 0x60, RZ ;  /* 0x0000006014057810 */ /* 0x027fe20007f1e0ff */
[----:B------:R-:W-:Y:S01]  /*20ea0*/  ULDC.64 UR6, c[0x0][0xad8] ;  /* 0x0002b60000067ab9 */ /* 0x000fe20000000a00 */
[----:B------:R-:W-:Y:S01]  /*20eb0*/  MOV R2, R44 ;  /* 0x0000002c00027202 */ /* 0x000fe20000000f00 */
[----:B------:R-:W-:Y:S01]  /*20ec0*/  IMAD.MOV.U32 R3, RZ, RZ, R49 ;  /* 0x000000ffff037224 */ /* 0x000fe200078e0031 */
[----:B------:R-:W-:Y:S01]  /*20ed0*/  ULDC UR4, c[0x0][0xa8c] ;  /* 0x0002a30000047ab9 */ /* 0x000fe20000000800 */
[----:B------:R-:W-:Y:S01]  /*20ee0*/  IMAD.X R20, RZ, RZ, R21, P0 ;  /* 0x000000ffff147224 */ /* 0x000fe200000e0615 */
[----:B------:R-:W-:Y:S01]  /*20ef0*/  ISETP.GE.AND P1, PT, R199, UR4, PT ;  /* 0x00000004c7007c0c */ /* 0x000fe2000bf26270 */
[----:B------:R-:W-:Y:S01]  /*20f00*/  IMAD.WIDE.U32 R2, R5, UR6, R2 ;  /* 0x0000000605027c25 */ /* 0x000fe2000f8e0002 */
[----:B------:R-:W-:-:S03]  /*20f10*/  IADD3 R0, R199, 0x40, RZ ;  /* 0x00000040c7007810 */ /* 0x000fc60007ffe0ff */
[----:B------:R-:W-:-:S04]  /*20f20*/  IMAD R20, R20, UR6, RZ ;  /* 0x0000000614147c24 */ /* 0x000fc8000f8e02ff */
[----:B------:R-:W-:Y:S01]  /*20f30*/  IMAD R5, R5, UR7, R20 ;  /* 0x0000000705057c24 */ /* 0x000fe2000f8e0214 */
[----:B------:R-:W-:Y:S02]  /*20f40*/  ULDC.64 UR6, c[0x0][0xa80] ;  /* 0x0002a00000067ab9 */ /* 0x000fe40000000a00 */
[----:B------:R-:W-:Y:S01]  /*20f50*/  LEA R4, P0, R2, UR6, 0x1 ;  /* 0x0000000602047c11 */ /* 0x000fe2000f8008ff */
[----:B------:R-:W-:-:S05]  /*20f60*/  IMAD.IADD R3, R3, 0x1, R5 ;  /* 0x0000000103037824 */ /* 0x000fca00078e0205 */
[----:B------:R-:W-:Y:S02]  /*20f70*/  LEA.HI.X R5, R2, UR7, R3, 0x1, P0 ;  /* 0x0000000702057c11 */ /* 0x000fe400080f0c03 */
[----:B------:R-:W-:-:S03]  /*20f80*/  ISETP.GE.AND P0, PT, R0, UR4, PT ;  /* 0x0000000400007c0c */ /* 0x000fc6000bf06270 */
[----:B------:R3:W-:Y:S10]  /*20f90*/  @!P1 STG.E.128 desc[UR54][R4.64], R24 ;  /* 0x0000001804009986 */ /* 0x0007f4000c101d36 */
[----:B------:R-:W-:Y:S05]  /*20fa0*/  @P0 BRA `(.L_x_598) ;  /* 0x0000000800840947 */ /* 0x000fea0003800000 */
[----:B------:R4:W-:Y:S01]  /*20fb0*/  STG.E.128 desc[UR54][R4.64+0x80], R40 ;  /* 0x0000802804007986 */ /* 0x0009e2000c101d36 */
[----:B------:R-:W-:Y:S05]  /*20fc0*/  BRA `(.L_x_598) ;  /* 0x00000008007c7947 */ /* 0x000fea0003800000 */
.L_x_589:
[----:B------:R-:W-:Y:S01]  /*20fd0*/  ULDC.64 UR4, c[0x0][0xbd8] ;  /* 0x0002f60000047ab9 */ /* 0x000fe20000000a00 */
[----:B------:R-:W-:Y:S01]  /*20fe0*/  IMAD.MOV.U32 R9, RZ, RZ, RZ ;  /* 0x000000ffff097224 */ /* 0x000fe200078e00ff */
[----:B------:R-:W-:Y:S02]  /*20ff0*/  ISETP.NE.U32.AND P0, PT, RZ, UR4, PT ;  /* 0x00000004ff007c0c */ /* 0x000fe4000bf05070 */
[----:B------:R-:W-:Y:S02]  /*21000*/  IADD3 R2, P1, R208, UR4, RZ ;  /* 0x00000004d0027c10 */ /* 0x000fe4000ff3e0ff */
[----:B------:R-:W-:Y:S02]  /*21010*/  ISETP.NE.AND.EX P0, PT, RZ, UR5, PT, P0 ;  /* 0x00000005ff007c0c */ /* 0x000fe4000bf05300 */
[----:B------:R-:W-:Y:S01]  /*21020*/  IADD3.X R3, R209, UR5, RZ, P1, !PT ;  /* 0x00000005d1037c10 */ /* 0x000fe20008ffe4ff */
[----:B------:R-:W-:Y:S02]  /*21030*/  ULDC.64 UR4, c[0x0][0xbe0] ;  /* 0x0002f80000047ab9 */ /* 0x000fe40000000a00 */
[----:B------:R-:W-:-:S04]  /*21040*/  ISETP.NE.U32.AND P1, PT, RZ, UR4, PT ;  /* 0x00000004ff007c0c */ /* 0x000fc8000bf25070 */
[----:B------:R-:W-:-:S04]  /*21050*/  ISETP.NE.AND.EX P1, PT, RZ, UR5, PT, P1 ;  /* 0x00000005ff007c0c */ /* 0x000fc8000bf25310 */
[----:B------:R2:W5:Y:S09]  /*21060*/  @P0 LDG.E R9, desc[UR54][R2.64] ;  /* 0x0000003602090981 */ /* 0x000572000c1e1900 */
[----:B------:R-:W-:Y:S01]  /*21070*/  @P1 IADD3 R208, P2, R208, UR4, RZ ;  /* 0x00000004d0d01c10 */ /* 0x000fe2000ff5e0ff */
[----:B------:R-:W-:-:S02]  /*21080*/  ULDC UR4, c[0x0][0xa88] ;  /* 0x0002a20000047ab9 */ /* 0x000fc40000000800 */
[----:B------:R-:W-:Y:S01]  /*21090*/  IMAD.U32 R7, RZ, RZ, UR4 ;  /* 0x00000004ff077e24 */ /* 0x000fe2000f8e00ff */
[----:B------:R-:W-:-:S05]  /*210a0*/  @P1 IADD3.X R209, R209, UR5, RZ, P2, !PT ;  /* 0x00000005d1d11c10 */ /* 0x000fca00097fe4ff */
[----:B------:R2:W5:Y:S01]  /*210b0*/  @P1 LDG.E R7, desc[UR54][R208.64] ;  /* 0x00000036d0071981 */ /* 0x000562000c1e1900 */
[----:B------:R-:W-:Y:S01]  /*210c0*/  ISETP.GE.AND P2, PT, R235, 0x80, PT ;  /* 0x00000080eb00780c */ /* 0x000fe20003f46270 */
[----:B------:R-:W-:-:S12]  /*210d0*/  @P1 BRA `(.L_x_599) ;  /* 0x0000000000101947 */ /* 0x000fd80003800000 */
[----:B------:R-:W-:Y:S05]  /*210e0*/  @!P0 BRA `(.L_x_599) ;  /* 0x00000000000c8947 */ /* 0x000fea0003800000 */
[----:B------:R-:W3:Y:S04]  /*210f0*/  LDG.E R0, desc[UR54][R2.64] ;  /* 0x0000003602007981 */ /* 0x000ee8000c1e1900 */
[----:B-----5:R-:W3:Y:S02]  /*21100*/  LDG.E R7, desc[UR54][R2.64+0x4] ;  /* 0x0000043602077981 */ /* 0x020ee4000c1e1900 */
[----:B---3--:R-:W-:-:S07]  /*21110*/  IADD3 R7, -R0, R7, RZ ;  /* 0x0000000700077210 */ /* 0x008fce0007ffe1ff */
.L_x_599:
[----:B------:R-:W-:Y:S01]  /*21120*/  BSSY B1, `(.L_x_600) ;  /* 0x000001d000017945 */ /* 0x000fe20003800000 */
[----:B------:R-:W-:Y:S02]  /*21130*/  SHF.R.S32.HI R8, RZ, 0x1f, R207 ;  /* 0x0000001fff087819 */ /* 0x000fe400000114cf */
[----:B------:R-:W-:Y:S02]  /*21140*/  SHF.R.S32.HI R10, RZ, 0x1f, R199 ;  /* 0x0000001fff0a7819 */ /* 0x000fe400000114c7 */
[----:B------:R-:W-:Y:S02]  /*21150*/  SEL R11, R206, RZ, !P0 ;  /* 0x000000ffce0b7207 */ /* 0x000fe40004000000 */
[----:B------:R-:W-:Y:S02]  /*21160*/  SEL R210, R210, RZ, !P0 ;  /* 0x000000ffd2d27207 */ /* 0x000fe40004000000 */
[----:B-----5:R-:W-:Y:S01]  /*21170*/  SHF.R.S32.HI R6, RZ, 0x1f, R9 ;  /* 0x0000001fff067819 */ /* 0x020fe20000011409 */
[----:B------:R-:W-:Y:S06]  /*21180*/  @P2 BRA `(.L_x_601) ;  /* 0x0000000000582947 */ /* 0x000fec0003800000 */
[----:B------:R-:W3:Y:S02]  /*21190*/  S2R R0, SR_TID.X ;  /* 0x0000000000007919 */ /* 0x000ee40000002100 */
[----:B---3--:R-:W-:-:S04]  /*211a0*/  IMAD R0, R212, 0x80, R0 ;  /* 0x00000080d4007824 */ /* 0x008fc800078e0200 */
[----:B------:R-:W-:-:S05]  /*211b0*/  VIADD R0, R0, 0xffffff80 ;  /* 0xffffff8000007836 */ /* 0x000fca0000000000 */
[----:B------:R-:W-:-:S13]  /*211c0*/  ISETP.GE.AND P0, PT, R0, R7, PT ;  /* 0x000000070000720c */ /* 0x000fda0003f06270 */
[----:B------:R-:W-:Y:S05]  /*211d0*/  @P0 BRA `(.L_x_601) ;  /* 0x0000000000440947 */ /* 0x000fea0003800000 */
[----:B--2---:R-:W-:Y:S01]  /*211e0*/  IADD3 R2, P0, R0, R9, RZ ;  /* 0x0000000900027210 */ /* 0x004fe20007f1e0ff */
[----:B------:R-:W-:-:S03]  /*211f0*/  ULDC.64 UR4, c[0x0][0xb70] ;  /* 0x0002dc0000047ab9 */ /* 0x000fc60000000a00 */
[----:B------:R-:W-:Y:S01]  /*21200*/  LEA.HI.X.SX32 R3, R0, R6, 0x1, P0 ;  /* 0x0000000600037211 */ /* 0x000fe200000f0eff */
[----:B------:R-:W-:-:S04]  /*21210*/  IMAD R0, R8, UR4, RZ ;  /* 0x0000000408007c24 */ /* 0x000fc8000f8e02ff */
[C---:B------:R-:W-:Y:S02]  /*21220*/  IMAD R5, R207.reuse, UR5, R0 ;  /* 0x00000005cf057c24 */ /* 0x040fe4000f8e0200 */
[----:B------:R-:W-:Y:S01]  /*21230*/  IMAD.WIDE.U32 R2, R207, UR4, R2 ;  /* 0x00000004cf027c25 */ /* 0x000fe2000f8e0002 */
[----:B------:R-:W-:-:S03]  /*21240*/  ULDC.64 UR4, c[0x0][0xb78] ;  /* 0x0002de0000047ab9 */ /* 0x000fc60000000a00 */
[----:B------:R-:W-:Y:S01]  /*21250*/  IMAD R0, R210, UR4, RZ ;  /* 0x00000004d2007c24 */ /* 0x000fe2000f8e02ff */
[----:B------:R-:W-:-:S03]  /*21260*/  IADD3 R3, R3, R5, RZ ;  /* 0x0000000503037210 */ /* 0x000fc60007ffe0ff */
[C---:B------:R-:W-:Y:S02]  /*21270*/  IMAD R5, R11.reuse, UR5, R0 ;  /* 0x000000050b057c24 */ /* 0x040fe4000f8e0200 */
[----:B------:R-:W-:Y:S01]  /*21280*/  IMAD.WIDE.U32 R2, R11, UR4, R2 ;  /* 0x000000040b027c25 */ /* 0x000fe2000f8e0002 */
[----:B------:R-:W-:-:S03]  /*21290*/  ULDC.64 UR4, c[0x0][0xb40] ;  /* 0x0002d00000047ab9 */ /* 0x000fc60000000a00 */
[----:B------:R-:W-:Y:S01]  /*212a0*/  IMAD.IADD R3, R3, 0x1, R5 ;  /* 0x0000000103037824 */ /* 0x000fe200078e0205 */
[----:B------:R-:W-:-:S04]  /*212b0*/  LEA R4, P0, R2, UR4, 0x2 ;  /* 0x0000000402047c11 */ /* 0x000fc8000f8010ff */
[----:B------:R-:W-:Y:S01]  /*212c0*/  LEA.HI.X R5, R2, UR5, R3, 0x2, P0 ;  /* 0x0000000502057c11 */ /* 0x000fe200080f1403 */
[----:B------:R-:W-:-:S05]  /*212d0*/  IMAD.MOV.U32 R3, RZ, RZ, -0x800000 ;  /* 0xff800000ff037424 */ /* 0x000fca00078e00ff */
[----:B------:R3:W-:Y:S03]  /*212e0*/  STG.E desc[UR54][R4.64], R3 ;  /* 0x0000000304007986 */ /* 0x0007e6000c101936 */
.L_x_601:
[----:B------:R-:W-:Y:S05]  /*212f0*/  BSYNC B1 ;  /* 0x0000000000017941 */ /* 0x000fea0003800000 */
.L_x_600:
[----:B------:R-:W-:Y:S01]  /*21300*/  ULDC.64 UR4, c[0x0][0xaa0] ;  /* 0x0002a80000047ab9 */ /* 0x000fe20000000a00 */
[----:B--2---:R-:W-:Y:S01]  /*21310*/  MOV R2, R199 ;  /* 0x000000c700027202 */ /* 0x004fe20000000f00 */
[----:B---3--:R-:W-:Y:S01]  /*21320*/  IMAD.MOV.U32 R3, RZ, RZ, R10 ;  /* 0x000000ffff037224 */ /* 0x008fe200078e000a */
[----:B------:R-:W-:Y:S01]  /*21330*/  IADD3 R4, R200, 0x20, RZ ;  /* 0x00000020c8047810 */ /* 0x000fe20007ffe0ff */
[----:B------:R-:W-:Y:S01]  /*21340*/  IMAD R0, R6, UR4, RZ ;  /* 0x0000000406007c24 */ /* 0x000fe2000f8e02ff */
[----:B------:R-:W-:Y:S01]  /*21350*/  BSSY B1, `(.L_x_602) ;  /* 0x0000029000017945 */ /* 0x000fe20003800000 */
[----:B------:R-:W-:-:S04]  /*21360*/  IMAD.WIDE.U32 R2, R9, UR4, R2 ;  /* 0x0000000409027c25 */ /* 0x000fc8000f8e0002 */
[----:B------:R-:W-:Y:S01]  /*21370*/  IMAD R9, R9, UR5, R0 ;  /* 0x0000000509097c24 */ /* 0x000fe2000f8e0200 */
[----:B------:R-:W-:Y:S01]  /*21380*/  ULDC.64 UR4, c[0x0][0xae0] ;  /* 0x0002b80000047ab9 */ /* 0x000fe20000000a00 */
[----:B------:R-:W-:Y:S02]  /*21390*/  IMAD R7, R212, -0x80, R7 ;  /* 0xffffff80d4077824 */ /* 0x000fe400078e0207 */
[----:B------:R-:W-:Y:S02]  /*213a0*/  IMAD R0, R8, UR4, RZ ;  /* 0x0000000408007c24 */ /* 0x000fe4000f8e02ff */
[----:B------:R-:W-:Y:S01]  /*213b0*/  IMAD.IADD R3, R3, 0x1, R9 ;  /* 0x0000000103037824 */ /* 0x000fe200078e0209 */
[-C--:B------:R-:W-:Y:S01]  /*213c0*/  ISETP.GE.AND P3, PT, R200, R7.reuse, PT ;  /* 0x00000007c800720c */ /* 0x080fe20003f66270 */
[C---:B------:R-:W-:Y:S01]  /*213d0*/  IMAD R5, R207.reuse, UR5, R0 ;  /* 0x00000005cf057c24 */ /* 0x040fe2000f8e0200 */
[----:B------:R-:W-:Y:S01]  /*213e0*/  ISETP.GE.AND P2, PT, R4, R7, PT ;  /* 0x000000070400720c */ /* 0x000fe20003f46270 */
[----:B------:R-:W-:Y:S01]  /*213f0*/  IMAD.WIDE.U32 R2, R207, UR4, R2 ;  /* 0x00000004cf027c25 */ /* 0x000fe2000f8e0002 */
[----:B------:R-:W-:-:S03]  /*21400*/  ULDC.64 UR4, c[0x0][0xae8] ;  /* 0x0002ba0000047ab9 */ /* 0x000fc60000000a00 */
[C---:B------:R-:W-:Y:S01]  /*21410*/  VIADD R0, R200.reuse, 0x40 ;  /* 0x00000040c8007836 */ /* 0x040fe20000000000 */
[----:B------:R-:W-:Y:S01]  /*21420*/  IADD3 R3, R3, R5, RZ ;  /* 0x0000000503037210 */ /* 0x000fe20007ffe0ff */
[----:B------:R-:W-:Y:S02]  /*21430*/  VIADD R4, R200, 0x60 ;  /* 0x00000060c8047836 */ /* 0x000fe40000000000 */
[----:B------:R-:W-:Y:S01]  /*21440*/  IMAD.MOV.U32 R6, RZ, RZ, R200 ;  /* 0x000000ffff067224 */ /* 0x000fe200078e00c8 */
[-C--:B------:R-:W-:Y:S01]  /*21450*/  ISETP.GE.AND P0, PT, R0, R7.reuse, PT ;  /* 0x000000070000720c */ /* 0x080fe20003f06270 */
[----:B------:R-:W-:Y:S01]  /*21460*/  IMAD R0, R210, UR4, RZ ;  /* 0x00000004d2007c24 */ /* 0x000fe2000f8e02ff */
[----:B------:R-:W-:Y:S01]  /*21470*/  ISETP.GE.AND P1, PT, R4, R7, PT ;  /* 0x000000070400720c */ /* 0x000fe20003f26270 */
[----:B------:R-:W-:Y:S01]  /*21480*/  IMAD.WIDE.U32 R4, R11, UR4, R2 ;  /* 0x000000040b047c25 */ /* 0x000fe2000f8e0002 */
[----:B------:R-:W-:-:S03]  /*21490*/  SHF.R.S32.HI R7, RZ, 0x1f, R200 ;  /* 0x0000001fff077819 */ /* 0x000fc600000114c8 */
[----:B------:R-:W-:Y:S02]  /*214a0*/  IMAD R9, R11, UR5, R0 ;  /* 0x000000050b097c24 */ /* 0x000fe4000f8e0200 */
[----:B------:R-:W-:-:S04]  /*214b0*/  IMAD.WIDE R6, R212, 0x80, R6 ;  /* 0x00000080d4067825 */ /* 0x000fc800078e0206 */
[----:B------:R-:W-:Y:S01]  /*214c0*/  IMAD.IADD R11, R5, 0x1, R9 ;  /* 0x00000001050b7824 */ /* 0x000fe200078e0209 */
[----:B------:R-:W-:Y:S06]  /*214d0*/  @P3 BRA `(.L_x_603) ;  /* 0x0000000000403947 */ /* 0x000fec0003800000 */
        /* <DEDUP_REMOVED lines=14> */
[----:B------:R2:W-:Y:S04]  /*215c0*/  @!P4 STG.E.128 desc[UR54][R8.64], RZ ;  /* 0x000000ff0800c986 */ /* 0x0005e8000c101d36 */
[----:B------:R2:W-:Y:S02]  /*215d0*/  @!P5 STG.E.128 desc[UR54][R8.64+0x80], RZ ;  /* 0x000080ff0800d986 */ /* 0x0005e4000c101d36 */
.L_x_603:
[----:B------:R-:W-:Y:S05]  /*215e0*/  BSYNC B1 ;  /* 0x0000000000017941 */ /* 0x000fea0003800000 */
.L_x_602:
[----:B------:R-:W-:Y:S04]  /*215f0*/  BSSY B1, `(.L_x_604) ;  /* 0x0000014000017945 */ /* 0x000fe80003800000 */
[----:B------:R-:W-:Y:S05]  /*21600*/  @P2 BRA `(.L_x_605) ;  /* 0x0000000000482947 */ /* 0x000fea0003800000 */
[----:B--2---:R-:W-:Y:S01]  /*21610*/  IADD3 R9, P2, R6, 0x20, RZ ;  /* 0x0000002006097810 */ /* 0x004fe20007f5e0ff */
        /* <DEDUP_REMOVED lines=15> */
[----:B------:R3:W-:Y:S04]  /*21710*/  @!P3 STG.E.128 desc[UR54][R8.64], RZ ;  /* 0x000000ff0800b986 */ /* 0x0007e8000c101d36 */
[----:B------:R3:W-:Y:S02]  /*21720*/  @!P4 STG.E.128 desc[UR54][R8.64+0x80], RZ ;  /* 0x000080ff0800c986 */ /* 0x0007e4000c101d36 */
.L_x_605:
[----:B------:R-:W-:Y:S05]  /*21730*/  BSYNC B1 ;  /* 0x0000000000017941 */ /* 0x000fea0003800000 */
.L_x_604:
[----:B------:R-:W-:Y:S04]  /*21740*/  BSSY B1, `(.L_x_606) ;  /* 0x0000014000017945 */ /* 0x000fe80003800000 */
[----:B------:R-:W-:Y:S05]  /*21750*/  @P0 BRA `(.L_x_607) ;  /* 0x0000000000480947 */ /* 0x000fea0003800000 */
[----:B--23--:R-:W-:Y:S01]  /*21760*/  IADD3 R9, P0, R6, 0x40, RZ ;  /* 0x0000004006097810 */ /* 0x00cfe20007f1e0ff */
        /* <DEDUP_REMOVED lines=17> */
.L_x_607:
[----:B------:R-:W-:Y:S05]  /*21880*/  BSYNC B1 ;  /* 0x0000000000017941 */ /* 0x000fea0003800000 */
.L_x_606:
[----:B------:R-:W-:Y:S05]  /*21890*/  @P1 BRA `(.L_x_598) ;  /* 0x0000000000481947 */ /* 0x000fea0003800000 */
[----:B------:R-:W-:Y:S01]  /*218a0*/  IADD3 R5, P0, R6, 0x60, RZ ;  /* 0x0000006006057810 */ /* 0x000fe20007f1e0ff */
        /* <DEDUP_REMOVED lines=12> */
[----:B------:R-:W-:Y:S02]  /*21970*/  LEA R4, P0, R2, UR6, 0x1 ;  /* 0x0000000602047c11 */ /* 0x000fe4000f8008ff */
[----:B------:R-:W-:-:S04]  /*21980*/  IADD3 R3, R3, R5, RZ ;  /* 0x0000000503037210 */ /* 0x000fc80007ffe0ff */
[----:B------:R-:W-:-:S05]  /*21990*/  LEA.HI.X R5, R2, UR7, R3, 0x1, P0 ;  /* 0x0000000702057c11 */ /* 0x000fca00080f0c03 */
[----:B------:R0:W-:Y:S04]  /*219a0*/  @!P1 STG.E.128 desc[UR54][R4.64], RZ ;  /* 0x000000ff04009986 */ /* 0x0001e8000c101d36 */
[----:B------:R0:W-:Y:S02]  /*219b0*/  @!P2 STG.E.128 desc[UR54][R4.64+0x80], RZ ;  /* 0x000080ff0400a986 */ /* 0x0001e4000c101d36 */
.L_x_598:
[----:B------:R-:W-:Y:S05]  /*219c0*/  BSYNC B0 ;  /* 0x0000000000007941 */ /* 0x000fea0003800000 */
.L_x_588:
[----:B------:R-:W-:Y:S02]  /*219d0*/  ULDC UR4, c[0x0][0xc14] ;  /* 0x0003050000047ab9 */ /* 0x000fe40000000800 */
[----:B-1----:R-:W-:-:S13]  /*219e0*/  ISETP.GE.AND P0, PT, R147, UR4, PT ;  /* 0x0000000493007c0c */ /* 0x002fda000bf06270 */
[----:B------:R-:W-:Y:S05]  /*219f0*/  @!P0 BRA `(.L_x_608) ;  /* 0xfffffdf800548947 */ /* 0x000fea000383ffff */
[----:B------:R-:W-:Y:S05]  /*21a00*/  BRA `(.L_x_414) ;  /* 0x0000006000ec7947 */ /* 0x000fea0003800000 */
.L_x_412:
[----:B------:R-:W-:-:S08]  /*21a10*/  NOP ;  /* 0x0000000000007918 */ /* 0x000fd00000000000 */
[----:B------:R-:W0:-:S00]  /*21a20*/  USETMAXREG.DEALLOC.CTAPOOL 0x18 ;  /* 0x00000018000079c8 */ /* 0x000e0000080e0500 */
[----:B0-----:R-:W2:Y:S01]  /*21a30*/  LDL.LU R2, [R1+0x18] ;  /* 0x0000180001027983 */ /* 0x001ea20000300800 */
[----:B------:R-:W-:-:S06]  /*21a40*/  LOP3.LUT R0, R0, 0x3, RZ, 0xc0, !PT ;  /* 0x0000000300007812 */ /* 0x000fcc00078ec0ff */
[----:B------:R-:W0:Y:S02]  /*21a50*/  SHFL.IDX PT, R0, R0, RZ, 0x1f ;  /* 0x00001fff00007589 */ /* 0x000e2400000e0000 */
[----:B0-----:R-:W-:Y:S01]  /*21a60*/  ISETP.NE.AND P0, PT, R0, RZ, PT ;  /* 0x000000ff0000720c */ /* 0x001fe20003f05270 */
[----:B------:R-:W-:Y:S01]  /*21a70*/  IMAD.MOV.U32 R0, RZ, RZ, RZ ;  /* 0x000000ffff007224 */ /* 0x000fe200078e00ff */
[----:B--2---:R-:W-:-:S11]  /*21a80*/  LOP3.LUT R2, R2, 0xfffffffd, RZ, 0xc0, !PT ;  /* 0xfffffffd02027812 */ /* 0x004fd600078ec0ff */
[----:B------:R-:W-:-:S05]  /*21a90*/  @P0 LOP3.LUT R2, R2, 0x2, RZ, 0xfc, !PT ;  /* 0x0000000202020812 */ /* 0x000fca00078efcff */
[----:B------:R0:W-:Y:S01]  /*21aa0*/  STL [R1+0x18], R2 ;  /* 0x0000180201007387 */ /* 0x0001e20000100800 */
[----:B------:R-:W-:Y:S05]  /*21ab0*/  @!P0 BRA `(.L_x_609) ;  /* 0x0000000000248947 */ /* 0x000fea0003800000 */
[----:B------:R-:W1:Y:S08]  /*21ac0*/  S2UR UR5, SR_CgaCtaId ;  /* 0x00000000000579c3 */ /* 0x000e700000008800 */
[----:B------:R-:W-:Y:S06]  /*21ad0*/  BAR.SYNC.DEFER_BLOCKING 0x5, 0x180 ;  /* 0x0146000000007b1d */ /* 0x000fec0000010000 */
[----:B------:R-:W-:-:S02]  /*21ae0*/  UMOV UR4, 0x400 ;  /* 0x0000040000047882 */ /* 0x000fc40000000000 */
[----:B-1----:R-:W-:-:S09]  /*21af0*/  ULEA UR4, UR5, UR4, 0x18 ;  /* 0x0000000405047291 */ /* 0x002fd2000f8ec03f */
[----:B------:R-:W1:Y:S04]  /*21b00*/  LDS.128 R4, [UR4+0x298d0] ;  /* 0x0298d004ff047984 */ /* 0x000e680008000c00 */
[----:B-1----:R1:W-:Y:S04]  /*21b10*/  STL.64 [R1], R4 ;  /* 0x0000000401007387 */ /* 0x0023e80000100a00 */
[----:B------:R1:W-:Y:S01]  /*21b20*/  STL.64 [R1+0x8], R6 ;  /* 0x0000080601007387 */ /* 0x0003e20000100a00 */
[----:B------:R-:W-:Y:S06]  /*21b30*/  BAR.ARV 0x4, 0x180 ;  /* 0x0106000000007b1d */ /* 0x000fec0000002000 */
[----:B------:R-:W-:Y:S05]  /*21b40*/  BRA `(.L_x_610) ;  /* 0x0000000800207947 */ /* 0x000fea0003800000 */
.L_x_609:
[----:B0-----:R-:W0:Y:S01]  /*21b50*/  S2R R2, SR_TID.X ;  /* 0x0000000000027919 */ /* 0x001e220000002100 */
[----:B------:R-:W-:Y:S01]  /*21b60*/  ULDC UR4, c[0x0][0xc14] ;  /* 0x0003050000047ab9 */ /* 0x000fe20000000800 */
[----:B------:R-:W1:Y:S01]  /*21b70*/  S2UR UR6, SR_CTAID.X ;  /* 0x00000000000679c3 */ /* 0x000e620000002500 */
[----:B------:R-:W-:Y:S01]  /*21b80*/  ULDC UR5, c[0x0][0xc10] ;  /* 0x0003040000057ab9 */ /* 0x000fe20000000800 */
        /* <DEDUP_REMOVED lines=16> */
[----:B0-----:R-:W-:-:S04]  /*21c90*/  SEL R4, R4, RZ, P2 ;  /* 0x000000ff04047207 */ /* 0x001fc80001000000 */
[----:B------:R-:W-:-:S05]  /*21ca0*/  IADD3 R4, R7, R4, RZ ;  /* 0x0000000407047210 */ /* 0x000fca0007ffe0ff */
[----:B------:R-:W0:Y:S02]  /*21cb0*/  SHFL.UP PT, R6, R4, 0x4, RZ ;  /* 0x0480000004067989 */ /* 0x000e2400000e00ff */
[----:B0-----:R-:W-:-:S05]  /*21cc0*/  SEL R3, R6, RZ, P3 ;  /* 0x000000ff06037207 */ /* 0x001fca0001800000 */
[----:B------:R-:W-:Y:S02]  /*21cd0*/  IMAD.IADD R3, R4, 0x1, R3 ;  /* 0x0000000104037824 */ /* 0x000fe400078e0203 */
[----:B------:R-:W-:-:S03]  /*21ce0*/  IMAD.MOV.U32 R4, RZ, RZ, RZ ;  /* 0x000000ffff047224 */ /* 0x000fc600078e00ff */
[----:B------:R-:W0:Y:S02]  /*21cf0*/  SHFL.UP PT, R2, R3, 0x8, RZ ;  /* 0x0500000003027989 */ /* 0x000e2400000e00ff */
[----:B0-----:R-:W-:-:S05]  /*21d00*/  SEL R2, R2, RZ, P4 ;  /* 0x000000ff02027207 */ /* 0x001fca0002000000 */
[----:B------:R-:W-:-:S05]  /*21d10*/  IMAD.IADD R7, R3, 0x1, R2 ;  /* 0x0000000103077824 */ /* 0x000fca00078e0202 */
[----:B------:R-:W0:Y:S02]  /*21d20*/  SHFL.UP PT, R2, R7, 0x10, RZ ;  /* 0x0600000007027989 */ /* 0x000e2400000e00ff */
[----:B0-----:R-:W-:-:S04]  /*21d30*/  SEL R2, R2, RZ, P5 ;  /* 0x000000ff02027207 */ /* 0x001fc80002800000 */
[----:B------:R-:W-:-:S05]  /*21d40*/  IADD3 R2, R7, R2, RZ ;  /* 0x0000000207027210 */ /* 0x000fca0007ffe0ff */
[----:B------:R-:W0:Y:S02]  /*21d50*/  SHFL.IDX PT, R6, R2, 0x1f, 0x1f ;  /* 0x03e01f0002067f89 */ /* 0x000e2400000e0000 */
[----:B0-----:R-:W-:-:S04]  /*21d60*/  IMAD R6, R6, UR5, RZ ;  /* 0x0000000506067c24 */ /* 0x001fc8000f8e02ff */
[----:B------:R-:W-:Y:S01]  /*21d70*/  IMAD.MOV.U32 R9, RZ, RZ, R6 ;  /* 0x000000ffff097224 */ /* 0x000fe200078e0006 */
[----:B-1----:R-:W-:-:S13]  /*21d80*/  ISETP.GT.AND P6, PT, R6, UR6, PT ;  /* 0x0000000606007c0c */ /* 0x002fda000bfc4270 */
[----:B------:R-:W-:Y:S05]  /*21d90*/  @P6 BRA `(.L_x_611) ;  /* 0x0000000000a46947 */ /* 0x000fea0003800000 */
[----:B------:R-:W0:Y:S01]  /*21da0*/  LDC R7, c[0x0][0xc14] ;  /* 0x00030500ff077b82 */ /* 0x000e220000000800 */
[----:B------:R-:W-:Y:S01]  /*21db0*/  MOV R6, R9 ;  /* 0x0000000900067202 */ /* 0x000fe20000000f00 */
[----:B------:R-:W-:Y:S01]  /*21dc0*/  UMOV UR4, URZ ;  /* 0x0000003f00047c82 */ /* 0x000fe20008000000 */
[----:B------:R-:W-:Y:S01]  /*21dd0*/  ULDC UR7, c[0x0][0xc14] ;  /* 0x0003050000077ab9 */ /* 0x000fe20000000800 */
[----:B------:R-:W-:-:S05]  /*21de0*/  ULDC UR5, c[0x0][0xc10] ;  /* 0x0003040000057ab9 */ /* 0x000fca0000000800 */
.L_x_615:
[----:B------:R-:W-:Y:S01]  /*21df0*/  IMAD.U32 R0, RZ, RZ, UR7 ;  /* 0x00000007ff007e24 */ /* 0x000fe2000f8e00ff */
[----:B------:R-:W-:-:S04]  /*21e00*/  UIADD3 UR4, UR4, 0x1f, URZ ;  /* 0x0000001f04047890 */ /* 0x000fc8000fffe03f */
[----:B------:R1:W-:Y:S02]  /*21e10*/  STL [R1+0xc], R0 ;  /* 0x00000c0001007387 */ /* 0x0003e40000100800 */
[----:B0-----:R-:W-:-:S13]  /*21e20*/  ISETP.LE.AND P6, PT, R7, UR4, PT ;  /* 0x0000000407007c0c */ /* 0x001fda000bfc3270 */
[----:B-1----:R-:W-:Y:S05]  /*21e30*/  @P6 BRA `(.L_x_612) ;  /* 0x00000004002c6947 */ /* 0x002fea0003800000 */
[----:B------:R-:W-:Y:S01]  /*21e40*/  VIADD R8, R5, UR4 ;  /* 0x0000000405087c36 */ /* 0x000fe20008000000 */
[----:B------:R-:W-:Y:S01]  /*21e50*/  BSSY B0, `(.L_x_613) ;  /* 0x0000007000007945 */ /* 0x000fe20003800000 */
[----:B------:R-:W-:-:S03]  /*21e60*/  MOV R0, RZ ;  /* 0x000000ff00007202 */ /* 0x000fc60000000f00 */
[----:B------:R-:W-:-:S13]  /*21e70*/  ISETP.GE.OR P6, PT, R8, R7, !P0 ;  /* 0x000000070800720c */ /* 0x000fda00047c6670 */
[----:B------:R-:W-:Y:S05]  /*21e80*/  @P6 BRA `(.L_x_614) ;  /* 0x00000000000c6947 */ /* 0x000fea0003800000 */
[----:B------:R-:W0:Y:S02]  /*21e90*/  LDC.64 R2, c[0x0][0xc58] ;  /* 0x00031600ff027b82 */ /* 0x000e240000000a00 */
[----:B0-----:R-:W-:-:S05]  /*21ea0*/  IMAD.WIDE R2, R8, 0x4, R2 ;  /* 0x0000000408027825 */ /* 0x001fca00078e0202 */
[----:B------:R0:W5:Y:S02]  /*21eb0*/  LDG.E R0, desc[UR54][R2.64] ;  /* 0x0000003602007981 */ /* 0x000164000c1e1900 */
.L_x_614:
[----:B------:R-:W-:Y:S05]  /*21ec0*/  BSYNC B0 ;  /* 0x0000000000007941 */ /* 0x000fea0003800000 */
.L_x_613:
[----:B0----5:R-:W0:Y:S02]  /*21ed0*/  SHFL.UP PT, R2, R0, 0x1, RZ ;  /* 0x0420000000027989 */ /* 0x021e2400000e00ff */
        /* <DEDUP_REMOVED lines=9> */
[----:B0-----:R-:W-:-:S05]  /*21f70*/  SEL R8, R8, RZ, P4 ;  /* 0x000000ff08087207 */ /* 0x001fca0002000000 */
[----:B------:R-:W-:-:S05]  /*21f80*/  IMAD.IADD R8, R9, 0x1, R8 ;  /* 0x0000000109087824 */ /* 0x000fca00078e0208 */
[----:B------:R-:W0:Y:S02]  /*21f90*/  SHFL.UP PT, R10, R8, 0x10, RZ ;  /* 0x06000000080a7989 */ /* 0x000e2400000e00ff */
[----:B0-----:R-:W-:-:S05]  /*21fa0*/  SEL R11, R10, RZ, P5 ;  /* 0x000000ff0a0b7207 */ /* 0x001fca0002800000 */
[----:B------:R-:W-:-:S05]  /*21fb0*/  IMAD.IADD R11, R8, 0x1, R11 ;  /* 0x00000001080b7824 */ /* 0x000fca00078e020b */
[----:B------:R-:W0:Y:S02]  /*21fc0*/  SHFL.IDX PT, R3, R11, 0x1f, 0x1f ;  /* 0x03e01f000b037f89 */ /* 0x000e2400000e0000 */
[----:B0-----:R-:W-:-:S05]  /*21fd0*/  IMAD R3, R3, UR5, RZ ;  /* 0x0000000503037c24 */ /* 0x001fca000f8e02ff */
[----:B------:R-:W-:-:S04]  /*21fe0*/  IADD3 R6, R3, R6, RZ ;  /* 0x0000000603067210 */ /* 0x000fc80007ffe0ff */
[----:B------:R-:W-:-:S13]  /*21ff0*/  ISETP.GT.AND P6, PT, R6, UR6, PT ;  /* 0x0000000606007c0c */ /* 0x000fda000bfc4270 */
[----:B------:R-:W-:Y:S05]  /*22000*/  @!P6 BRA `(.L_x_615) ;  /* 0xfffffffc0078e947 */ /* 0x000fea000383ffff */
[----:B------:R-:W-:Y:S02]  /*22010*/  IMAD.MOV.U32 R2, RZ, RZ, R11 ;  /* 0x000000ffff027224 */ /* 0x000fe400078e000b */
[----:B------:R-:W-:-:S07]  /*22020*/  IMAD.MOV.U32 R9, RZ, RZ, R3 ;  /* 0x000000ffff097224 */ /* 0x000fce00078e0003 */
.L_x_611:
[----:B------:R-:W-:-:S05]  /*22030*/  IADD3 R9, -R9, R6, RZ ;  /* 0x0000000609097210 */ /* 0x000fca0007ffe1ff */
[----:B------:R-:W-:-:S05]  /*22040*/  IMAD R3, R2, UR5, R9 ;  /* 0x0000000502037c24 */ /* 0x000fca000f8e0209 */
[----:B------:R-:W-:-:S13]  /*22050*/  ISETP.GT.AND P0, PT, R3, UR6, PT ;  /* 0x0000000603007c0c */ /* 0x000fda000bf04270 */
[----:B------:R-:W-:-:S04]  /*22060*/  VOTE.ANY R8, PT, !P0 ;  /* 0x0000000000087806 */ /* 0x000fc800040e0100 */
[----:B------:R-:W0:Y:S01]  /*22070*/  POPC R7, R8 ;  /* 0x0000000800077309 */ /* 0x000e220000000000 */
[----:B------:R-:W-:Y:S01]  /*22080*/  ISETP.NE.AND P0, PT, R8, RZ, PT ;  /* 0x000000ff0800720c */ /* 0x000fe20003f05270 */
[----:B0-----:R-:W0:Y:S02]  /*22090*/  SHFL.IDX PT, R0, R0, R7, 0x1f ;  /* 0x00001f0700007589 */ /* 0x001e2400000e0000 */
[----:B0-----:R-:W-:-:S04]  /*220a0*/  IABS R6, R0 ;  /* 0x0000000000067213 */ /* 0x001fc80000000000 */
[----:B------:R-:W0:Y:S08]  /*220b0*/  I2F.RP R10, R6 ;  /* 0x00000006000a7306 */ /* 0x000e300000209400 */
[----:B0-----:R-:W0:Y:S02]  /*220c0*/  MUFU.RCP R10, R10 ;  /* 0x0000000a000a7308 */ /* 0x001e240000001000 */
[----:B0-----:R-:W-:-:S06]  /*220d0*/  VIADD R3, R10, 0xffffffe ;  /* 0x0ffffffe0a037836 */ /* 0x001fcc0000000000 */
[----:B------:R-:W0:Y:S02]  /*220e0*/  F2I.FTZ.U32.TRUNC.NTZ R3, R3 ;  /* 0x0000000300037305 */ /* 0x000e24000021f000 */
[----:B0-----:R-:W-:Y:S01]  /*220f0*/  IMAD.MOV R13, RZ, RZ, -R3 ;  /* 0x000000ffff0d7224 */ /* 0x001fe200078e0a03 */
[----:B------:R-:W-:Y:S06]  /*22100*/  @!P0 BRA `(.L_x_616) ;  /* 0x0000000000088947 */ /* 0x000fec0003800000 */
[----:B------:R-:W-:-:S05]  /*22110*/  IADD3 R11, R7, -0x1, RZ ;  /* 0xffffffff070b7810 */ /* 0x000fca0007ffe0ff */
[----:B------:R0:W1:Y:S02]  /*22120*/  SHFL.IDX PT, R4, R2, R11, 0x1f ;  /* 0x00001f0b02047589 */ /* 0x00006400000e0000 */
.L_x_616:
[----:B-1----:R-:W-:Y:S02]  /*22130*/  IMAD R4, R4, UR5, R9 ;  /* 0x0000000504047c24 */ /* 0x002fe4000f8e0209 */
[----:B------:R-:W-:Y:S02]  /*22140*/  IMAD R9, R13, R6, RZ ;  /* 0x000000060d097224 */ /* 0x000fe400078e02ff */
[----:B0-----:R-:W-:Y:S01]  /*22150*/  IMAD.MOV.U32 R2, RZ, RZ, RZ ;  /* 0x000000ffff027224 */ /* 0x001fe200078e00ff */
[----:B------:R0:W-:Y:S03]  /*22160*/  STL [R1], R4 ;  /* 0x0000000401007387 */ /* 0x0001e60000100800 */
[----:B------:R-:W-:Y:S01]  /*22170*/  IMAD.HI.U32 R2, R3, R9, R2 ;  /* 0x0000000903027227 */ /* 0x000fe200078e0002 */
[----:B------:R-:W-:-:S04]  /*22180*/  IADD3 R9, -R4, UR6, RZ ;  /* 0x0000000604097c10 */ /* 0x000fc8000fffe1ff */
[----:B------:R-:W-:Y:S02]  /*22190*/  IABS R3, R9 ;  /* 0x0000000900037213 */ /* 0x000fe40000000000 */
[----:B0-----:R-:W-:-:S03]  /*221a0*/  IABS R4, R0 ;  /* 0x0000000000047213 */ /* 0x001fc60000000000 */
[----:B------:R-:W-:-:S04]  /*221b0*/  IMAD.HI.U32 R2, R2, R3, RZ ;  /* 0x0000000302027227 */ /* 0x000fc800078e00ff */
[----:B------:R-:W-:-:S04]  /*221c0*/  IMAD.MOV R4, RZ, RZ, -R4 ;  /* 0x000000ffff047224 */ /* 0x000fc800078e0a04 */
[----:B------:R-:W-:-:S05]  /*221d0*/  IMAD R3, R2, R4, R3 ;  /* 0x0000000402037224 */ /* 0x000fca00078e0203 */
[----:B------:R-:W-:-:S13]  /*221e0*/  ISETP.GT.U32.AND P1, PT, R6, R3, PT ;  /* 0x000000030600720c */ /* 0x000fda0003f24070 */
[-C--:B------:R-:W-:Y:S01]  /*221f0*/  @!P1 IADD3 R3, R3, -R6.reuse, RZ ;  /* 0x8000000603039210 */ /* 0x080fe20007ffe0ff */
[----:B------:R-:W-:Y:S01]  /*22200*/  @!P1 VIADD R2, R2, 0x1 ;  /* 0x0000000102029836 */ /* 0x000fe20000000000 */
[----:B------:R-:W-:Y:S02]  /*22210*/  ISETP.NE.AND P1, PT, R0, RZ, PT ;  /* 0x000000ff0000720c */ /* 0x000fe40003f25270 */
[----:B------:R-:W-:Y:S02]  /*22220*/  ISETP.GE.U32.AND P0, PT, R3, R6, PT ;  /* 0x000000060300720c */ /* 0x000fe40003f06070 */
[----:B------:R-:W-:-:S04]  /*22230*/  LOP3.LUT R3, R9, R0, RZ, 0x3c, !PT ;  /* 0x0000000009037212 */ /* 0x000fc800078e3cff */
[----:B------:R-:W-:-:S07]  /*22240*/  ISETP.GE.AND P2, PT, R3, RZ, PT ;  /* 0x000000ff0300720c */ /* 0x000fce0003f46270 */
[----:B------:R-:W-:-:S06]  /*22250*/  @P0 VIADD R2, R2, 0x1 ;  /* 0x0000000102020836 */ /* 0x000fcc0000000000 */
[----:B------:R-:W-:Y:S02]  /*22260*/  @!P2 IADD3 R2, -R2, RZ, RZ ;  /* 0x000000ff0202a210 */ /* 0x000fe40007ffe1ff */
[----:B------:R-:W-:-:S05]  /*22270*/  @!P1 LOP3.LUT R2, RZ, R0, RZ, 0x33, !PT ;  /* 0x00000000ff029212 */ /* 0x000fca00078e33ff */
[----:B------:R-:W-:-:S04]  /*22280*/  IMAD.MOV R3, RZ, RZ, -R2 ;  /* 0x000000ffff037224 */ /* 0x000fc800078e0a02 */
[----:B------:R-:W-:Y:S02]  /*22290*/  IMAD R3, R0, R3, R9 ;  /* 0x0000000300037224 */ /* 0x000fe400078e0209 */
[----:B------:R-:W-:-:S03]  /*222a0*/  VIADD R0, R7, UR4 ;  /* 0x0000000407007c36 */ /* 0x000fc60008000000 */
[----:B------:R1:W-:Y:S04]  /*222b0*/  STL [R1+0x4], R3 ;  /* 0x0000040301007387 */ /* 0x0003e80000100800 */
[----:B------:R1:W-:Y:S04]  /*222c0*/  STL [R1+0x8], R2 ;  /* 0x0000080201007387 */ /* 0x0003e80000100800 */
[----:B------:R1:W-:Y:S01]  /*222d0*/  STL [R1+0xc], R0 ;  /* 0x00000c0001007387 */ /* 0x0003e20000100800 */
[----:B------:R-:W-:Y:S05]  /*222e0*/  BRA `(.L_x_617) ;  /* 0x0000000000107947 */ /* 0x000fea0003800000 */
.L_x_612:
[----:B------:R-:W-:Y:S01]  /*222f0*/  MOV R0, UR6 ;  /* 0x0000000600007c02 */ /* 0x000fe20008000f00 */
[----:B------:R0:W-:Y:S04]  /*22300*/  STL [R1+0x4], RZ ;  /* 0x000004ff01007387 */ /* 0x0001e80000100800 */
[----:B------:R0:W-:Y:S04]  /*22310*/  STL [R1+0x8], RZ ;  /* 0x000008ff01007387 */ /* 0x0001e80000100800 */
[----:B------:R0:W-:Y:S02]  /*22320*/  STL [R1], R0 ;  /* 0x0000000001007387 */ /* 0x0001e40000100800 */
.L_x_617:
[----:B------:R-:W2:Y:S04]  /*22330*/  LDL R8, [R1] ;  /* 0x0000000001087983 */ /* 0x000ea80000100800 */
[----:B------:R-:W2:Y:S04]  /*22340*/  LDL R9, [R1+0x4] ;  /* 0x0000040001097983 */ /* 0x000ea80000100800 */
[----:B------:R-:W2:Y:S04]  /*22350*/  LDL R10, [R1+0x8] ;  /* 0x00000800010a7983 */ /* 0x000ea80000100800 */
[----:B------:R-:W2:Y:S01]  /*22360*/  LDL R11, [R1+0xc] ;  /* 0x00000c00010b7983 */ /* 0x000ea20000100800 */
[----:B------:R-:W-:-:S13]  /*22370*/  ISETP.NE.AND P0, PT, R5, RZ, PT ;  /* 0x000000ff0500720c */ /* 0x000fda0003f05270 */
[----:B-1----:R-:W1:Y:S01]  /*22380*/  @!P0 S2R R3, SR_CgaCtaId ;  /* 0x0000000000038919 */ /* 0x002e620000008800 */
[----:B0-----:R-:W-:-:S04]  /*22390*/  @!P0 MOV R0, 0x400 ;  /* 0x0000040000008802 */ /* 0x001fc80000000f00 */
[----:B-1----:R-:W-:-:S05]  /*223a0*/  @!P0 LEA R0, R3, R0, 0x18 ;  /* 0x0000000003008211 */ /* 0x002fca00078ec0ff */
[----:B--2---:R2:W-:Y:S01]  /*223b0*/  @!P0 STS.128 [R0+0x298d0], R8 ;  /* 0x0298d00800008388 */ /* 0x0045e20000000c00 */
[----:B------:R-:W-:Y:S06]  /*223c0*/  BAR.ARV 0x5, 0x180 ;  /* 0x0146000000007b1d */ /* 0x000fec0000002000 */
.L_x_610:
[----:B--2---:R-:W2:Y:S01]  /*223d0*/  LDL R0, [R1+0xc] ;  /* 0x00000c0001007983 */ /* 0x004ea20000100800 */
[----:B------:R-:W-:-:S03]  /*223e0*/  ULDC UR4, c[0x0][0xc14] ;  /* 0x0003050000047ab9 */ /* 0x000fc60000000800 */
[----:B------:R3:W-:Y:S01]  /*223f0*/  STL [R1+0x10], RZ ;  /* 0x000010ff01007387 */ /* 0x0007e20000100800 */
[----:B--2---:R-:W-:Y:S01]  /*22400*/  ISETP.GE.AND P0, PT, R0, UR4, PT ;  /* 0x0000000400007c0c */ /* 0x004fe2000bf06270 */
[----:B------:R-:W-:-:S05]  /*22410*/  IMAD.MOV.U32 R0, RZ, RZ, 0x1 ;  /* 0x00000001ff007424 */ /* 0x000fca00078e00ff */
[----:B------:R3:W-:Y:S04]  /*22420*/  STL [R1+0x1c], R0 ;  /* 0x00001c0001007387 */ /* 0x0007e80000100800 */
[----:B------:R3:W-:Y:S03]  /*22430*/  STL [R1+0x40], RZ ;  /* 0x000040ff01007387 */ /* 0x0007e60000100800 */
[----:B------:R-:W-:Y:S05]  /*22440*/  @P0 BRA `(.L_x_618) ;  /* 0x0000005400580947 */ /* 0x000fea0003800000 */
[----:B---3--:R-:W2:Y:S01]  /*22450*/  S2R R0, SR_TID.X ;  /* 0x0000000000007919 */ /* 0x008ea20000002100 */
[----:B------:R-:W-:Y:S01]  /*22460*/  BSSY B7, `(.L_x_618) ;  /* 0x0000554000077945 */ /* 0x000fe20003800000 */
[----:B------:R-:W-:Y:S01]  /*22470*/  ULDC UR38, c[0x0][0xc] ;  /* 0x0000030000267ab9 */ /* 0x000fe20000000800 */
[----:B------:R-:W-:Y:S01]  /*22480*/  ULOP3.LUT UR37, UR36, 0x1, URZ, 0xfc, !UPT ;  /* 0x0000000124257892 */ /* 0x000fe2000f8efc3f */
[----:B-1----:R-:W1:Y:S01]  /*22490*/  S2R R6, SR_TID.X ;  /* 0x0000000000067919 */ /* 0x002e620000002100 */
[----:B------:R-:W-:Y:S01]  /*224a0*/  ULOP3.LUT UR39, UR36, 0x2, URZ, 0xfc, !UPT ;  /* 0x0000000224277892 */ /* 0x000fe2000f8efc3f */
[----:B------:R-:W-:Y:S01]  /*224b0*/  ULDC.64 UR40, c[0x0][0x198] ;  /* 0x0000660000287ab9 */ /* 0x000fe20000000a00 */
[----:B--2---:R-:W-:Y:S02]  /*224c0*/  LOP3.LUT R0, R0, 0x7f, RZ, 0xc0, !PT ;  /* 0x0000007f00007812 */ /* 0x004fe400078ec0ff */
[----:B-1----:R-:W-:-:S03]  /*224d0*/  SHF.L.U32 R4, R6, 0x5, RZ ;  /* 0x0000000506047819 */ /* 0x002fc600000006ff */
[----:B------:R-:W-:Y:S01]  /*224e0*/  IMAD.SHL.U32 R0, R0, 0x10, RZ ;  /* 0x0000001000007824 */ /* 0x000fe200078e00ff */
[C---:B------:R-:W-:Y:S02]  /*224f0*/  SHF.L.U32 R7, R6.reuse, 0x2, RZ ;  /* 0x0000000206077819 */ /* 0x040fe400000006ff */
[----:B------:R-:W-:Y:S02]  /*22500*/  LOP3.LUT P0, RZ, R6, 0x4, RZ, 0xc0, !PT ;  /* 0x0000000406ff7812 */ /* 0x000fe4000780c0ff */
[----:B------:R-:W-:Y:S01]  /*22510*/  LOP3.LUT R3, R0, 0x600, RZ, 0xc0, !PT ;  /* 0x0000060000037812 */ /* 0x000fe200078ec0ff */
[----:B------:R-:W-:-:S03]  /*22520*/  IMAD.SHL.U32 R0, R6, 0x80, RZ ;  /* 0x0000008006007824 */ /* 0x000fc600078e00ff */
[----:B------:R-:W-:Y:S02]  /*22530*/  LOP3.LUT R5, R3, 0x60, R4, 0xf8, !PT ;  /* 0x0000006003057812 */ /* 0x000fe400078ef804 */
[----:B------:R-:W-:Y:S02]  /*22540*/  SHF.R.U32.HI R3, RZ, 0x1, R6 ;  /* 0x00000001ff037819 */ /* 0x000fe40000011606 */
[----:B0-----:R-:W-:Y:S02]  /*22550*/  LOP3.LUT R2, R0, 0x380, RZ, 0xc0, !PT ;  /* 0x0000038000027812 */ /* 0x001fe400078ec0ff */
[----:B------:R-:W-:Y:S02]  /*22560*/  LOP3.LUT R5, R5, 0x100, R4, 0xf8, !PT ;  /* 0x0000010005057812 */ /* 0x000fe400078ef804 */
[----:B------:R-:W-:Y:S02]  /*22570*/  LOP3.LUT R4, R4, 0x80, RZ, 0xc0, !PT ;  /* 0x0000008004047812 */ /* 0x000fe400078ec0ff */
[----:B------:R-:W-:Y:S01]  /*22580*/  LOP3.LUT R2, R2, 0x30, R3, 0xf8, !PT ;  /* 0x0000003002027812 */ /* 0x000fe200078ef803 */
[----:B------:R-:W-:Y:S01]  /*22590*/  IMAD.SHL.U32 R3, R6, 0x10, RZ ;  /* 0x0000001006037824 */ /* 0x000fe200078e00ff */
[----:B------:R-:W-:-:S04]  /*225a0*/  LOP3.LUT R4, R4, 0x10, R6, 0xf8, !PT ;  /* 0x0000001004047812 */ /* 0x000fc800078ef806 */
[----:B------:R-:W-:Y:S02]  /*225b0*/  LOP3.LUT R3, R2, 0x70, R3, 0x78, !PT ;  /* 0x0000007002037812 */ /* 0x000fe400078e7803 */
[----:B------:R-:W-:Y:S02]  /*225c0*/  LOP3.LUT R4, R4, 0x10, R7, 0x78, !PT ;  /* 0x0000001004047812 */ /* 0x000fe400078e7807 */
[----:B------:R-:W-:Y:S02]  /*225d0*/  LOP3.LUT R2, R3, 0xc00, R0, 0xf8, !PT ;  /* 0x00000c0003027812 */ /* 0x000fe400078ef800 */
[----:B------:R-:W-:-:S03]  /*225e0*/  LOP3.LUT R0, R5, R4, RZ, 0xfc, !PT ;  /* 0x0000000405007212 */ /* 0x000fc600078efcff */
[----:B------:R-:W-:Y:S04]  /*225f0*/  STL [R1+0x34], R2 ;  /* 0x0000340201007387 */ /* 0x000fe80000100800 */
[----:B------:R0:W-:Y:S04]  /*22600*/  STL [R1+0x30], R0 ;  /* 0x0000300001007387 */ /* 0x0001e80000100800 */
[----:B------:R1:W-:Y:S01]  /*22610*/  STL [R1+0x40], RZ ;  /* 0x000040ff01007387 */ /* 0x0003e20000100800 */
[----:B0-----:R-:W-:-:S05]  /*22620*/  IMAD.MOV.U32 R0, RZ, RZ, 0x40 ;  /* 0x00000040ff007424 */ /* 0x001fca00078e00ff */
[----:B------:R-:W-:Y:S01]  /*22630*/  SEL R2, R0, 0xffffffc0, !P0 ;  /* 0xffffffc000027807 */ /* 0x000fe20004000000 */
[----:B------:R-:W-:-:S05]  /*22640*/  IMAD.MOV.U32 R0, RZ, RZ, 0x1 ;  /* 0x00000001ff007424 */ /* 0x000fca00078e00ff */
[----:B------:R1:W-:Y:S04]  /*22650*/  STL [R1+0x20], R0 ;  /* 0x0000200001007387 */ /* 0x0003e80000100800 */
[----:B------:R1:W-:Y:S04]  /*22660*/  STL [R1+0x14], RZ ;  /* 0x000014ff01007387 */ /* 0x0003e80000100800 */
[----:B------:R1:W-:Y:S04]  /*22670*/  STL [R1+0x10], RZ ;  /* 0x000010ff01007387 */ /* 0x0003e80000100800 */
[----:B------:R1:W-:Y:S02]  /*22680*/  STL [R1+0x1c], R0 ;  /* 0x00001c0001007387 */ /* 0x0003e40000100800 */
.L_x_721:
[----:B-1----:R-:W2:Y:S01]  /*22690*/  LDL R0, [R1+0xc] ;  /* 0x00000c0001007983 */ /* 0x002ea20000100800 */
[----:B------:R-:W2:Y:S01]  /*226a0*/  LDC.64 R16, c[0x0][0xc60] ;  /* 0x00031800ff107b82 */ /* 0x000ea20000000a00 */
[----:B------:R-:W-:Y:S05]  /*226b0*/  YIELD ;  /* 0x0000000000007946 */ /* 0x000fea0003800000 */
[----:B------:R-:W-:Y:S01]  /*226c0*/  ULDC.64 UR4, c[0x0][0xa28] ;  /* 0x00028a0000047ab9 */ /* 0x000fe20000000a00 */
[----:B------:R-:W-:Y:S01]  /*226d0*/  ULDC.64 UR6, c[0x0][0xa00] ;  /* 0x0002800000067ab9 */ /* 0x000fe20000000a00 */
[----:B------:R-:W-:Y:S01]  /*226e0*/  ISETP.NE.U32.AND P0, PT, RZ, UR4, PT ;  /* 0x00000004ff007c0c */ /* 0x000fe2000bf05070 */
[----:B--2---:R-:W-:-:S06]  /*226f0*/  IMAD.WIDE R16, R0, 0x4, R16 ;  /* 0x0000000400107825 */ /* 0x004fcc00078e0210 */
[----:B------:R-:W2:Y:S01]  /*22700*/  LDG.E R16, desc[UR54][R16.64] ;  /* 0x0000003610107981 */ /* 0x000ea2000c1e1900 */
[----:B------:R-:W-:Y:S02]  /*22710*/  ISETP.NE.AND.EX P0, PT, RZ, UR5, PT, P0 ;  /* 0x00000005ff007c0c */ /* 0x000fe4000bf05300 */
[----:B------:R-:W-:Y:S02]  /*22720*/  ISETP.NE.U32.AND P1, PT, RZ, UR6, PT ;  /* 0x00000006ff007c0c */ /* 0x000fe4000bf25070 */
[----:B------:R-:W-:Y:S02]  /*22730*/  MOV R0, RZ ;  /* 0x000000ff00007202 */ /* 0x000fe40000000f00 */
[----:B------:R-:W-:Y:S01]  /*22740*/  ISETP.NE.AND.EX P1, PT, RZ, UR7, PT, P1 ;  /* 0x00000007ff007c0c */ /* 0x000fe2000bf25310 */
[----:B0-----:R-:W-:Y:S01]  /*22750*/  IMAD.MOV.U32 R4, RZ, RZ, RZ ;  /* 0x000000ffff047224 */ /* 0x001fe200078e00ff */
[----:B------:R-:W-:Y:S01]  /*22760*/  MOV R10, RZ ;  /* 0x000000ff000a7202 */ /* 0x000fe20000000f00 */
[----:B------:R-:W-:Y:S01]  /*22770*/  IMAD.MOV.U32 R8, RZ, RZ, RZ ;  /* 0x000000ffff087224 */ /* 0x000fe200078e00ff */
[----:B--2---:R-:W-:-:S03]  /*22780*/  SHF.R.S32.HI R18, RZ, 0x1f, R16 ;  /* 0x0000001fff127819 */ /* 0x004fc60000011410 */
[----:B------:R-:W-:-:S04]  /*22790*/  @P0 LEA R2, P2, R16, UR4, 0x2 ;  /* 0x0000000410020c11 */ /* 0x000fc8000f8410ff */
[C---:B------:R-:W-:Y:S01]  /*227a0*/  @P0 LEA.HI.X R3, R16.reuse, UR5, R18, 0x2, P2 ;  /* 0x0000000510030c11 */ /* 0x040fe200090f1412 */
[----:B------:R-:W-:Y:S01]  /*227b0*/  IMAD.SHL.U32 R17, R16, 0x4, RZ ;  /* 0x0000000410117824 */ /* 0x000fe200078e00ff */
[----:B------:R-:W-:-:S03]  /*227c0*/  ULDC.64 UR4, c[0x0][0xa08] ;  /* 0x0002820000047ab9 */ /* 0x000fc60000000a00 */
[----:B------:R0:W5:Y:S02]  /*227d0*/  @P0 LDG.E R0, desc[UR54][R2.64] ;  /* 0x0000003602000981 */ /* 0x000164000c1e1900 */
[----:B0-----:R-:W-:-:S04]  /*227e0*/  @P1 LEA R2, P0, R16, UR6, 0x2 ;  /* 0x0000000610021c11 */ /* 0x001fc8000f8010ff */
[----:B------:R-:W-:Y:S01]  /*227f0*/  @P1 LEA.HI.X R3, R16, UR7, R18, 0x2, P0 ;  /* 0x0000000710031c11 */ /* 0x000fe200080f1412 */
[----:B------:R-:W-:-:S04]  /*22800*/  ULDC.64 UR6, c[0x0][0xa10] ;  /* 0x0002840000067ab9 */ /* 0x000fc80000000a00 */
[----:B------:R0:W2:Y:S01]  /*22810*/  @P1 LDG.E R4, desc[UR54][R2.64] ;  /* 0x0000003602041981 */ /* 0x0000a2000c1e1900 */
[----:B------:R-:W-:Y:S02]  /*22820*/  ISETP.NE.U32.AND P1, PT, RZ, UR6, PT ;  /* 0x00000006ff007c0c */ /* 0x000fe4000bf25070 */
[----:B------:R-:W-:Y:S02]  /*22830*/  SHF.L.U64.HI R18, R16, 0x2, R18 ;  /* 0x0000000210127819 */ /* 0x000fe40000010212 */
[----:B------:R-:W-:Y:S02]  /*22840*/  ISETP.NE.AND.EX P1, PT, RZ, UR7, PT, P1 ;  /* 0x00000007ff007c0c */ /* 0x000fe4000bf25310 */
[----:B0-----:R-:W-:-:S04]  /*22850*/  IADD3 R2, P0, R17, UR6, RZ ;  /* 0x0000000611027c10 */ /* 0x001fc8000ff1e0ff */
[----:B------:R-:W-:Y:S01]  /*22860*/  IADD3.X R3, R18, UR7, RZ, P0, !PT ;  /* 0x0000000712037c10 */ /* 0x000fe200087fe4ff */
[----:B------:R-:W-:Y:S01]  /*22870*/  ULDC.64 UR6, c[0x0][0xa20] ;  /* 0x0002880000067ab9 */ /* 0x000fe20000000a00 */
[----:B------:R-:W-:-:S05]  /*22880*/  ISETP.NE.U32.AND P0, PT, RZ, UR4, PT ;  /* 0x00000004ff007c0c */ /* 0x000fca000bf05070 */
[----:B------:R-:W5:Y:S04]  /*22890*/  @P1 LDG.E R10, desc[UR54][R2.64] ;  /* 0x00000036020a1981 */ /* 0x000f68000c1e1900 */
[----:B------:R-:W5:Y:S04]  /*228a0*/  @P1 LDG.E R11, desc[UR54][R2.64] ;  /* 0x00000036020b1981 */ /* 0x000f68000c1e1900 */
[----:B------:R0:W5:Y:S01]  /*228b0*/  @P1 LDG.E R9, desc[UR54][R2.64+0x4] ;  /* 0x0000043602091981 */ /* 0x000162000c1e1900 */
[----:B------:R-:W-:Y:S02]  /*228c0*/  ISETP.NE.AND.EX P0, PT, RZ, UR5, PT, P0 ;  /* 0x00000005ff007c0c */ /* 0x000fe4000bf05300 */
[----:B0-----:R-:W-:-:S04]  /*228d0*/  IADD3 R2, P2, R17, UR4, RZ ;  /* 0x0000000411027c10 */ /* 0x001fc8000ff5e0ff */
[----:B------:R-:W-:Y:S01]  /*228e0*/  IADD3.X R3, R18, UR5, RZ, P2, !PT ;  /* 0x0000000512037c10 */ /* 0x000fe200097fe4ff */
[----:B------:R-:W-:Y:S01]  /*228f0*/  ULDC.64 UR4, c[0x0][0x3f8] ;  /* 0x0000fe0000047ab9 */ /* 0x000fe20000000a00 */
[----:B------:R-:W-:Y:S01]  /*22900*/  ISETP.NE.U32.AND P2, PT, RZ, UR6, PT ;  /* 0x00000006ff007c0c */ /* 0x000fe2000bf45070 */
[----:B------:R-:W-:-:S04]  /*22910*/  UISETP.NE.U32.AND UP0, UPT, UR4, URZ, UPT ;  /* 0x0000003f0400728c */ /* 0x000fc8000bf05070 */
[----:B------:R0:W5:Y:S01]  /*22920*/  @P0 LDG.E R8, desc[UR54][R2.64] ;  /* 0x0000003602080981 */ /* 0x000162000c1e1900 */
[----:B------:R-:W-:Y:S01]  /*22930*/  ISETP.NE.AND.EX P2, PT, RZ, UR7, PT, P2 ;  /* 0x00000007ff007c0c */ /* 0x000fe2000bf45320 */
[----:B------:R-:W-:Y:S01]  /*22940*/  UISETP.NE.AND.EX UP0, UPT, UR5, URZ, UPT, UP0 ;  /* 0x0000003f0500728c */ /* 0x000fe2000bf05300 */
[----:B------:R-:W-:Y:S02]  /*22950*/  ULDC UR4, c[0x0][0x404] ;  /* 0x0001010000047ab9 */ /* 0x000fe40000000800 */
[----:B------:R-:W-:Y:S01]  /*22960*/  ULDC UR5, c[0x0][0x2e0] ;  /* 0x0000b80000057ab9 */ /* 0x000fe20000000800 */
[----:B------:R-:W-:-:S04]  /*22970*/  USEL UR4, UR4, 0x1, UP0 ;  /* 0x0000000104047887 */ /* 0x000fc80008000000 */
[----:B------:R-:W-:-:S04]  /*22980*/  UIMAD UR4, UR4, UR5, URZ ;  /* 0x00000005040472a4 */ /* 0x000fc8000f8e023f */
[----:B------:R-:W-:Y:S02]  /*22990*/  @P2 IADD3 R6, P3, R17, UR6, RZ ;  /* 0x0000000611062c10 */ /* 0x000fe4000ff7e0ff */
[----:B------:R-:W-:Y:S02]  /*229a0*/  IMAD.U32 R5, RZ, RZ, UR4 ;  /* 0x00000004ff057e24 */ /* 0x000fe4000f8e00ff */
[----:B------:R-:W-:-:S05]  /*229b0*/  @P2 IADD3.X R7, R18, UR7, RZ, P3, !PT ;  /* 0x0000000712072c10 */ /* 0x000fca0009ffe4ff */
[----:B------:R0:W5:Y:S01]  /*229c0*/  @P2 LDG.E R5, desc[UR54][R6.64] ;  /* 0x0000003606052981 */ /* 0x000162000c1e1900 */
[----:B------:R-:W-:-:S03]  /*229d0*/  ULDC UR4, c[0x0][0x338] ;  /* 0x0000ce0000047ab9 */ /* 0x000fc60000000800 */
[----:B--2---:R1:W-:Y:S02]  /*229e0*/  STL [R1+0x28], R4 ;  /* 0x0000280401007387 */ /* 0x0043e40000100800 */
[----:B-1----:R-:W-:Y:S01]  /*229f0*/  MOV R4, UR4 ;  /* 0x0000000400047c02 */ /* 0x002fe20008000f00 */
[----:B0-----:R-:W-:Y:S06]  /*22a00*/  @P2 BRA `(.L_x_619) ;  /* 0x0000000000102947 */ /* 0x001fec0003800000 */
[----:B------:R-:W-:Y:S05]  /*22a10*/  @!P0 BRA `(.L_x_619) ;  /* 0x00000000000c8947 */ /* 0x000fea0003800000 */
[----:B-----5:R-:W2:Y:S04]  /*22a20*/  LDG.E R5, desc[UR54][R2.64] ;  /* 0x0000003602057981 */ /* 0x020ea8000c1e1900 */
[----:B------:R-:W2:Y:S02]  /*22a30*/  LDG.E R2, desc[UR54][R2.64+0x4] ;  /* 0x0000043602027981 */ /* 0x000ea4000c1e1900 */
[----:B--2---:R-:W-:-:S07]  /*22a40*/  IMAD.IADD R5, R2, 0x1, -R5 ;  /* 0x0000000102057824 */ /* 0x004fce00078e0a05 */
.L_x_619:
[----:B-----5:R-:W-:Y:S01]  /*22a50*/  IADD3 R5, -R0, R5, RZ ;  /* 0x0000000500057210 */ /* 0x020fe20007ffe1ff */
[----:B------:R-:W-:Y:S01]  /*22a60*/  @P1 IMAD.IADD R4, R9, 0x1, -R11 ;  /* 0x0000000109041824 */ /* 0x000fe200078e0a0b */
[----:B------:R-:W-:Y:S01]  /*22a70*/  IADD3 R0, R8, R0, RZ ;  /* 0x0000000008007210 */ /* 0x000fe20007ffe0ff */
[----:B------:R-:W-:Y:S02]  /*22a80*/  BSSY B0, `(.L_x_620) ;  /* 0x0000137000007945 */ /* 0x000fe40003800000 */
[----:B------:R-:W-:-:S04]  /*22a90*/  IMAD.IADD R19, R5, 0x1, R4 ;  /* 0x0000000105137824 */ /* 0x000fc800078e0204 */
[----:B------:R-:W-:-:S04]  /*22aa0*/  VIADD R2, R19, 0x9f ;  /* 0x0000009f13027836 */ /* 0x000fc80000000000 */
[----:B------:R-:W-:-:S05]  /*22ab0*/  IMAD.HI R2, R2, 0x66666667, RZ ;  /* 0x6666666702027827 */ /* 0x000fca00078e02ff */
[----:B------:R-:W-:-:S04]  /*22ac0*/  SHF.R.U32.HI R3, RZ, 0x1f, R2 ;  /* 0x0000001fff037819 */ /* 0x000fc80000011602 */
[----:B------:R-:W-:-:S05]  /*22ad0*/  LEA.HI.SX32 R6, R2, R3, 0x1a ;  /* 0x0000000302067211 */ /* 0x000fca00078fd2ff */
[----:B------:R-:W-:Y:S01]  /*22ae0*/  IMAD R2, R6, 0xa0, -R5 ;  /* 0x000000a006027824 */ /* 0x000fe200078e0a05 */
[----:B------:R-:W-:Y:S01]  /*22af0*/  IADD3 R5, -R5, RZ, RZ ;  /* 0x000000ff05057210 */ /* 0x000fe20007ffe1ff */
[----:B------:R0:W-:Y:S03]  /*22b00*/  STL [R1+0x3c], R6 ;  /* 0x00003c0601007387 */ /* 0x0001e60000100800 */
[----:B------:R-:W-:Y:S01]  /*22b10*/  VIMNMX R4, R2, R4, PT ;  /* 0x0000000402047248 */ /* 0x000fe20003fe0100 */
[----:B------:R0:W-:Y:S01]  /*22b20*/  STL [R1+0x2c], R0 ;  /* 0x00002c0001007387 */ /* 0x0001e20000100800 */
[----:B------:R-:W-:-:S04]  /*22b30*/  VIMNMX R2, RZ, R5, !PT ;  /* 0x00000005ff027248 */ /* 0x000fc80007fe0100 */
[----:B------:R-:W-:Y:S01]  /*22b40*/  ISETP.GT.AND P0, PT, R4, R2, PT ;  /* 0x000000020400720c */ /* 0x000fe20003f04270 */
[----:B------:R-:W-:-:S05]  /*22b50*/  IMAD.WIDE.U32 R2, R2, -0x33333333, RZ ;  /* 0xcccccccd02027825 */ /* 0x000fca00078e00ff */
[----:B------:R-:W-:-:S07]  /*22b60*/  SHF.R.U32.HI R3, RZ, 0x7, R3 ;  /* 0x00000007ff037819 */ /* 0x000fce0000011603 */
[----:B------:R-:W-:-:S04]  /*22b70*/  @P0 VIADD R4, R4, 0x9f ;  /* 0x0000009f04040836 */ /* 0x000fc80000000000 */
[----:B------:R-:W-:-:S04]  /*22b80*/  @P0 IMAD.HI R2, R4, 0x66666667, RZ ;  /* 0x6666666704020827 */ /* 0x000fc800078e02ff */
[----:B------:R-:W-:Y:S01]  /*22b90*/  IMAD.MOV.U32 R4, RZ, RZ, R3 ;  /* 0x000000ffff047224 */ /* 0x000fe200078e0003 */
[----:B------:R-:W-:-:S04]  /*22ba0*/  @P0 SHF.R.U32.HI R5, RZ, 0x1f, R2 ;  /* 0x0000001fff050819 */ /* 0x000fc80000011602 */
[----:B------:R-:W-:Y:S02]  /*22bb0*/  @P0 LEA.HI.SX32 R4, R2, R5, 0x1a ;  /* 0x0000000502040211 */ /* 0x000fe400078fd2ff */
[----:B------:R-:W-:Y:S02]  /*22bc0*/  PLOP3.LUT P0, PT, PT, PT, PT, 0x80, 0x0 ;  /* 0x000000000000781c */ /* 0x000fe40003f0f070 */
[----:B------:R-:W-:-:S13]  /*22bd0*/  ISETP.GT.AND P2, PT, R4, R3, PT ;  /* 0x000000030400720c */ /* 0x000fda0003f44270 */
[----:B0-----:R-:W-:Y:S05]  /*22be0*/  @!P2 BRA `(.L_x_621) ;  /* 0x000000100080a947 */ /* 0x001fea0003800000 */
[----:B------:R-:W2:Y:S01]  /*22bf0*/  LDL R6, [R1+0x8] ;  /* 0x0000080001067983 */ /* 0x000ea20000100800 */
[----:B------:R-:W0:Y:S01]  /*22c00*/  LDC R0, c[0x0][0x428] ;  /* 0x00010a00ff007b82 */ /* 0x000e220000000800 */
[----:B------:R-:W-:Y:S01]  /*22c10*/  UMOV UR4, 0xffffffff ;  /* 0xffffffff00047882 */ /* 0x000fe20000000000 */
[----:B0-----:R-:W-:-:S13]  /*22c20*/  ISETP.NE.AND P0, PT, R0, 0x1, PT ;  /* 0x000000010000780c */ /* 0x001fda0003f05270 */
[----:B------:R-:W2:Y:S08]  /*22c30*/  @P0 LDC R0, c[0x0][0x42c] ;  /* 0x00010b00ff000b82 */ /* 0x000eb00000000800 */
[----:B------:R-:W0:Y:S01]  /*22c40*/  @P0 LDC R5, c[0x0][0x430] ;  /* 0x00010c00ff050b82 */ /* 0x000e220000000800 */
[----:B--2---:R-:W-:-:S04]  /*22c50*/  @P0 IMAD.HI.U32 R0, R6, R0, RZ ;  /* 0x0000000006000227 */ /* 0x004fc800078e00ff */
[----:B------:R-:W-:Y:S01]  /*22c60*/  IMAD.MOV.U32 R2, RZ, RZ, R6 ;  /* 0x000000ffff027224 */ /* 0x000fe200078e0006 */
[----:B0-----:R-:W-:Y:S02]  /*22c70*/  @P0 SHF.R.U32.HI R2, RZ, R5, R0 ;  /* 0x00000005ff020219 */ /* 0x001fe40000011600 */
[----:B------:R-:W-:Y:S01]  /*22c80*/  SEL R0, R16, RZ, !P1 ;  /* 0x000000ff10007207 */ /* 0x000fe20004800000 */
[----:B------:R-:W-:Y:S06]  /*22c90*/  BRA.DIV UR4, `(.L_x_622) ;  /* 0x0000006a04807947 */ /* 0x000fec000b800000 */
[----:B------:R-:W0:Y:S02]  /*22ca0*/  S2R R5, SR_TID.X ;  /* 0x0000000000057919 */ /* 0x000e240000002100 */
[----:B0-----:R-:W-:-:S04]  /*22cb0*/  SHF.R.U32.HI R5, RZ, 0x5, R5 ;  /* 0x00000005ff057819 */ /* 0x001fc80000011605 */
[----:B------:R-:W-:-:S05]  /*22cc0*/  LOP3.LUT R5, R5, 0x3, RZ, 0xc0, !PT ;  /* 0x0000000305057812 */ /* 0x000fca00078ec0ff */
[----:B------:R0:W1:Y:S02]  /*22cd0*/  SHFL.IDX PT, R14, R5, RZ, 0x1f ;  /* 0x00001fff050e7589 */ /* 0x00006400000e0000 */
.L_x_804:
[----:B-1----:R-:W-:Y:S02]  /*22ce0*/  ISETP.NE.AND P0, PT, R14, RZ, PT ;  /* 0x000000ff0e00720c */ /* 0x002fe40003f05270 */
[----:B------:R-:W-:-:S11]  /*22cf0*/  PLOP3.LUT P6, PT, PT, PT, PT, 0x8, 0x0 ;  /* 0x000000000000781c */ /* 0x000fd60003fce170 */
[----:B------:R-:W-:Y:S05]  /*22d00*/  @P0 BRA `(.L_x_623) ;  /* 0x00000000000c0947 */ /* 0x000fea0003800000 */
[----:B------:R-:W-:-:S03]  /*22d10*/  UMOV UR4, 0xffffffff ;  /* 0xffffffff00047882 */ /* 0x000fc60000000000 */
[----:B------:R-:W-:Y:S05]  /*22d20*/  BRA.DIV UR4, `(.L_x_624) ;  /* 0x0000006a04907947 */ /* 0x000fea000b800000 */
[----:B------:R-:W-:-:S13]  /*22d30*/  ELECT P6, URZ, PT ;  /* 0x00000000003f782f */ /* 0x000fda00038c0000 */
.L_x_623:
[----:B0-----:R-:W2:Y:S01]  /*22d40*/  LDL R5, [R1+0x40] ;  /* 0x0000400001057983 */ /* 0x001ea20000100800 */
[----:B------:R-:W-:Y:S01]  /*22d50*/  BSSY B1, `(.L_x_625) ;  /* 0x000000b000017945 */ /* 0x000fe20003800000 */
[----:B------:R-:W0:Y:S01]  /*22d60*/  S2R R11, SR_CgaCtaId ;  /* 0x00000000000b7919 */ /* 0x000e220000008800 */
[----:B--2---:R-:W-:-:S05]  /*22d70*/  VIADD R5, R5, 0x1 ;  /* 0x0000000105057836 */ /* 0x004fca0000000000 */
[----:B------:R-:W-:-:S04]  /*22d80*/  LEA.HI R6, R5, R5, RZ, 0x1 ;  /* 0x0000000505067211 */ /* 0x000fc800078f08ff */
[----:B------:R-:W-:-:S04]  /*22d90*/  LOP3.LUT R6, R6, 0xfffffffe, RZ, 0xc0, !PT ;  /* 0xfffffffe06067812 */ /* 0x000fc800078ec0ff */
[----:B------:R-:W-:Y:S02]  /*22da0*/  IADD3 R5, R5, -R6, RZ ;  /* 0x8000000605057210 */ /* 0x000fe40007ffe0ff */
[----:B------:R-:W-:Y:S02]  /*22db0*/  MOV R6, 0x400 ;  /* 0x0000040000067802 */ /* 0x000fe40000000f00 */
[----:B------:R-:W-:Y:S02]  /*22dc0*/  SHF.L.U32 R5, R5, 0x1f, RZ ;  /* 0x0000001f05057819 */ /* 0x000fe400000006ff */
[----:B0-----:R-:W-:-:S04]  /*22dd0*/  LEA R11, R11, R6, 0x18 ;  /* 0x000000060b0b7211 */ /* 0x001fc800078ec0ff */
[----:B------:R-:W0:Y:S02]  /*22de0*/  SYNCS.PHASECHK.TRANS64.TRYWAIT P0, [R11+URZ+0x29820], R5 ;  /* 0x029820050b0075a7 */ /* 0x000e24000800017f */
[----:B0-----:R-:W-:Y:S05]  /*22df0*/  @!P0 BRA `(.L_x_626) ;  /* 0x00000068007c8947 */ /* 0x001fea0003800000 */
.L_x_807:
[----:B------:R-:W-:Y:S05]  /*22e00*/  BSYNC B1 ;  /* 0x0000000000017941 */ /* 0x000fea0003800000 */
.L_x_625:
[----:B------:R-:W-:Y:S04]  /*22e10*/  BSSY B1, `(.L_x_627) ;  /* 0x0000070000017945 */ /* 0x000fe80003800000 */
[----:B------:R-:W-:Y:S05]  /*22e20*/  @!P6 BRA `(.L_x_628) ;  /* 0x0000000400b8e947 */ /* 0x000fea0003800000 */
[----:B------:R-:W2:Y:S04]  /*22e30*/  LDL R8, [R1+0x14] ;  /* 0x0000140001087983 */ /* 0x000ea80000100800 */
[----:B------:R-:W3:Y:S01]  /*22e40*/  LDL R7, [R1+0x20] ;  /* 0x0000200001077983 */ /* 0x000ee20000100800 */
[----:B------:R-:W1:Y:S01]  /*22e50*/  S2R R6, SR_TID.X ;  /* 0x0000000000067919 */ /* 0x000e620000002100 */
[----:B------:R-:W-:Y:S01]  /*22e60*/  BSSY B2, `(.L_x_629) ;  /* 0x0000007000027945 */ /* 0x000fe20003800000 */
[----:B-1----:R-:W-:-:S04]  /*22e70*/  LOP3.LUT R6, R6, 0x7f, RZ, 0xc0, !PT ;  /* 0x0000007f06067812 */ /* 0x002fc800078ec0ff */
[----:B------:R-:W-:Y:S01]  /*22e80*/  ISETP.NE.AND P1, PT, R6, RZ, PT ;  /* 0x000000ff0600720c */ /* 0x000fe20003f25270 */
[----:B--2---:R-:W-:Y:S01]  /*22e90*/  IMAD R8, R8, 0x8, R11 ;  /* 0x0000000808087824 */ /* 0x004fe200078e020b */
[----:B---3--:R-:W-:-:S04]  /*22ea0*/  SHF.L.U32 R12, R7, 0x1f, RZ ;  /* 0x0000001f070c7819 */ /* 0x008fc800000006ff */
[----:B------:R-:W1:Y:S02]  /*22eb0*/  SYNCS.PHASECHK.TRANS64.TRYWAIT P0, [R8+URZ+0x298a0], R12 ;  /* 0x0298a00c080075a7 */ /* 0x000e64000800017f */
[----:B-1----:R-:W-:Y:S05]  /*22ec0*/  @!P0 BRA `(.L_x_630) ;  /* 0x00000068005c8947 */ /* 0x002fea0003800000 */
.L_x_808:
[----:B------:R-:W-:Y:S05]  /*22ed0*/  BSYNC B2 ;  /* 0x0000000000027941 */ /* 0x000fea0003800000 */
.L_x_629:
[----:B------:R-:W-:Y:S04]  /*22ee0*/  BSSY B2, `(.L_x_631) ;  /* 0x0000009000027945 */ /* 0x000fe80003800000 */
[----:B------:R-:W-:Y:S05]  /*22ef0*/  @P1 BRA `(.L_x_632) ;  /* 0x00000000001c1947 */ /* 0x000fea0003800000 */
[----:B0-----:R-:W0:Y:S02]  /*22f00*/  S2R R5, SR_TID.X ;  /* 0x0000000000057919 */ /* 0x001e240000002100 */
[----:B0-----:R-:W-:Y:S01]  /*22f10*/  LOP3.LUT R6, R5, 0x1f, RZ, 0xc0, !PT ;  /* 0x0000001f05067812 */ /* 0x001fe200078ec0ff */
[----:B------:R-:W-:-:S03]  /*22f20*/  IMAD.MOV.U32 R5, RZ, RZ, 0x7800 ;  /* 0x00007800ff057424 */ /* 0x000fc600078e00ff */
[----:B------:R-:W-:Y:S01]  /*22f30*/  ISETP.NE.AND P0, PT, R6, RZ, PT ;  /* 0x000000ff0600720c */ /* 0x000fe20003f05270 */
[----:B------:R2:W-:-:S12]  /*22f40*/  SYNCS.ARRIVE.TRANS64 RZ, [R8+URZ+0x29890], R5 ;  /* 0x0298900508ff79a7 */ /* 0x0005d8000800003f */
[----:B--2---:R-:W-:Y:S05]  /*22f50*/  @!P0 BRA `(.L_x_632) ;  /* 0x0000000000048947 */ /* 0x004fea0003800000 */
[----:B------:R-:W-:Y:S01]  /*22f60*/  BPT.TRAP 0x1 ;  /* 0x000000040000795c */ /* 0x000fe20000300000 */
.L_x_632:
[----:B------:R-:W-:Y:S05]  /*22f70*/  BSYNC B2 ;  /* 0x0000000000027941 */ /* 0x000fea0003800000 */
.L_x_631:
[----:B0-----:R-:W2:Y:S01]  /*22f80*/  LDL R5, [R1+0x14] ;  /* 0x0000140001057983 */ /* 0x001ea20000100800 */
[----:B------:R-:W-:Y:S01]  /*22f90*/  MOV R13, RZ ;  /* 0x000000ff000d7202 */ /* 0x000fe20000000f00 */
[----:B------:R-:W-:Y:S01]  /*22fa0*/  IMAD R6, R4, 0xa0, R10 ;  /* 0x000000a004067824 */ /* 0x000fe200078e020a */
[----:B------:R-:W-:Y:S01]  /*22fb0*/  UIADD3 UR4, UP0, UR40, 0x570, URZ ;  /* 0x0000057028047890 */ /* 0x000fe2000ff1e03f */
[----:B------:R-:W-:Y:S01]  /*22fc0*/  PLOP3.LUT P0, PT, PT, PT, PT, 0x80, 0x0 ;  /* 0x000000000000781c */ /* 0x000fe20003f0f070 */
[----:B------:R-:W-:Y:S01]  /*22fd0*/  UMOV UR6, 0x0 ;  /* 0x0000000000067882 */ /* 0x000fe20000000000 */
[----:B------:R-:W-:Y:S01]  /*22fe0*/  R2UR UR10, R13 ;  /* 0x000000000d0a72ca */ /* 0x000fe200000e0000 */
[----:B------:R-:W-:Y:S01]  /*22ff0*/  VIADD R6, R6, 0xffffff60 ;  /* 0xffffff6006067836 */ /* 0x000fe20000000000 */
[----:B------:R-:W-:Y:S01]  /*23000*/  UIADD3.X UR5, URZ, UR41, URZ, UP0, !UPT ;  /* 0x000000293f057290 */ /* 0x000fe200087fe43f */
[----:B------:R-:W-:Y:S01]  /*23010*/  UMOV UR7, 0x12f00000 ;  /* 0x12f0000000077882 */ /* 0x000fe20000000000 */
[----:B--2---:R-:W-:-:S02]  /*23020*/  IMAD R9, R5, 0x7800, R11 ;  /* 0x0000780005097824 */ /* 0x004fc400078e020b */
[----:B------:R-:W-:-:S03]  /*23030*/  VIADD R5, R8, 0x29890 ;  /* 0x0002989008057836 */ /* 0x000fc60000000000 */
[----:B------:R-:W-:-:S07]  /*23040*/  IADD3 R7, R9, 0x1a400, RZ ;  /* 0x0001a40009077810 */ /* 0x000fce0007ffe0ff */
.L_x_633:
[----:B------:R-:W-:-:S13]  /*23050*/  @P0 ELECT P2, URZ, PT ;  /* 0x00000000003f082f */ /* 0x000fda0003840000 */
[----:B------:R-:W-:Y:S02]  /*23060*/  @P2 R2UR UR13, R0 ;  /* 0x00000000000d22ca */ /* 0x000fe400000e0000 */
[----:B------:R-:W-:Y:S02]  /*23070*/  @P2 R2UR UR12, R2 ;  /* 0x00000000020c22ca */ /* 0x000fe400000e0000 */
[----:B------:R-:W-:Y:S02]  /*23080*/  @P2 R2UR UR11, R6 ;  /* 0x00000000060b22ca */ /* 0x000fe400000e0000 */
[----:B------:R-:W-:Y:S02]  /*23090*/  @P2 R2UR UR9, R5 ;  /* 0x00000000050922ca */ /* 0x000fe400000e0000 */
[----:B------:R-:W-:Y:S02]  /*230a0*/  @P2 R2UR UR8, R7 ;  /* 0x00000000070822ca */ /* 0x000fe400000e0000 */
[----:B------:R-:W-:-:S02]  /*230b0*/  @P2 PLOP3.LUT P0, PT, P2, PT, PT, 0x8, 0x0 ;  /* 0x000000000000281c */ /* 0x000fc4000170e170 */
[----:B------:R-:W-:-:S09]  /*230c0*/  PLOP3.LUT P2, PT, PT, PT, PT, 0x8, 0x0 ;  /* 0x000000000000781c */ /* 0x000fd20003f4e170 */
[----:B------:R0:W-:Y:S02]  /*230d0*/  UTMALDG.4D [UR8], [UR4], desc[UR6] ;  /* 0x00000608040075b4 */ /* 0x0001e40008019000 */
[----:B0-----:R-:W-:Y:S05]  /*230e0*/  @P0 BRA.U.ANY `(.L_x_633) ;  /* 0xfffffffd00d80947 */ /* 0x001fea000393ffff */
[----:B------:R-:W-:Y:S01]  /*230f0*/  PLOP3.LUT P0, PT, PT, PT, PT, 0x80, 0x0 ;  /* 0x000000000000781c */ /* 0x000fe20003f0f070 */
[----:B------:R-:W-:Y:S01]  /*23100*/  VIADD R7, R9, 0x1cc00 ;  /* 0x0001cc0009077836 */ /* 0x000fe20000000000 */
[----:B------:R-:W-:Y:S01]  /*23110*/  UMOV UR6, 0x0 ;  /* 0x0000000000067882 */ /* 0x000fe20000000000 */
[----:B------:R-:W-:Y:S01]  /*23120*/  UMOV UR7, 0x12f00000 ;  /* 0x12f0000000077882 */ /* 0x000fe20000000000 */
[----:B------:R-:W-:-:S09]  /*23130*/  UMOV UR10, 0x40 ;  /* 0x00000040000a7882 */ /* 0x000fd20000000000 */
.L_x_634:
        /* <DEDUP_REMOVED lines=15> */
.L_x_635:
        /* <DEDUP_REMOVED lines=10> */
[----:B------:R-:W0:Y:S01]  /*232d0*/  SYNCS.PHASECHK.TRANS64.TRYWAIT P0, [R8+URZ+0x298c0], R12 ;  /* 0x0298c00c080075a7 */ /* 0x000e22000800017f */
[----:B------:R-:W-:Y:S04]  /*232e0*/  BSSY B2, `(.L_x_636) ;  /* 0x0000002000027945 */ /* 0x000fe80003800000 */
[----:B0-----:R-:W-:Y:S05]  /*232f0*/  @!P0 BRA `(.L_x_637) ;  /* 0x0000006400648947 */ /* 0x001fea0003800000 */
.L_x_809:
[----:B------:R-:W-:Y:S05]  /*23300*/  BSYNC B2 ;  /* 0x0000000000027941 */ /* 0x000fea0003800000 */
.L_x_636:
[----:B------:R-:W-:Y:S01]  /*23310*/  BSSY B2, `(.L_x_638) ;  /* 0x000000b000027945 */ /* 0x000fe20003800000 */
[----:B------:R-:W-:Y:S01]  /*23320*/  MOV R14, 0x0 ;  /* 0x00000000000e7802 */ /* 0x000fe20000000f00 */
[----:B------:R-:W-:Y:S02]  /*23330*/  IMAD.MOV.U32 R15, RZ, RZ, 0x12f00000 ;  /* 0x12f00000ff0f7424 */ /* 0x000fe400078e00ff */
[----:B------:R-:W-:Y:S05]  /*23340*/  @P1 BRA `(.L_x_639) ;  /* 0x00000000001c1947 */ /* 0x000fea0003800000 */
[----:B------:R-:W2:Y:S02]  /*23350*/  S2R R5, SR_TID.X ;  /* 0x0000000000057919 */ /* 0x000ea40000002100 */
[----:B--2---:R-:W-:Y:S01]  /*23360*/  LOP3.LUT R7, R5, 0x1f, RZ, 0xc0, !PT ;  /* 0x0000001f05077812 */ /* 0x004fe200078ec0ff */
[----:B------:R-:W-:-:S03]  /*23370*/  IMAD.MOV.U32 R5, RZ, RZ, 0x5000 ;  /* 0x00005000ff057424 */ /* 0x000fc600078e00ff */
[----:B------:R-:W-:Y:S01]  /*23380*/  ISETP.NE.AND P0, PT, R7, RZ, PT ;  /* 0x000000ff0700720c */ /* 0x000fe20003f05270 */
[----:B------:R2:W-:-:S12]  /*23390*/  SYNCS.ARRIVE.TRANS64 RZ, [R8+URZ+0x298b0], R5 ;  /* 0x0298b00508ff79a7 */ /* 0x0005d8000800003f */
[----:B--2---:R-:W-:Y:S05]  /*233a0*/  @!P0 BRA `(.L_x_639) ;  /* 0x0000000000048947 */ /* 0x004fea0003800000 */
[----:B------:R-:W-:Y:S01]  /*233b0*/  BPT.TRAP 0x1 ;  /* 0x000000040000795c */ /* 0x000fe20000300000 */
.L_x_639:
[----:B------:R-:W-:Y:S05]  /*233c0*/  BSYNC B2 ;  /* 0x0000000000027941 */ /* 0x000fea0003800000 */
.L_x_638:
[----:B------:R-:W2:Y:S01]  /*233d0*/  LDL R5, [R1+0x14] ;  /* 0x0000140001057983 */ /* 0x000ea20000100800 */
[----:B------:R-:W-:Y:S01]  /*233e0*/  R2UR UR10, R13 ;  /* 0x000000000d0a72ca */ /* 0x000fe200000e0000 */
[----:B------:R-:W-:Y:S01]  /*233f0*/  UIADD3 UR4, UP0, UR40, 0x670, URZ ;  /* 0x0000067028047890 */ /* 0x000fe2000ff1e03f */
[----:B------:R-:W-:Y:S02]  /*23400*/  R2UR UR6, R14 ;  /* 0x000000000e0672ca */ /* 0x000fe400000e0000 */
[----:B------:R-:W-:Y:S01]  /*23410*/  R2UR UR7, R15 ;  /* 0x000000000f0772ca */ /* 0x000fe200000e0000 */
[----:B------:R-:W-:Y:S01]  /*23420*/  UIADD3.X UR5, URZ, UR41, URZ, UP0, !UPT ;  /* 0x000000293f057290 */ /* 0x000fe200087fe43f */
[----:B------:R-:W-:Y:S02]  /*23430*/  PLOP3.LUT P0, PT, PT, PT, PT, 0x80, 0x0 ;  /* 0x000000000000781c */ /* 0x000fe40003f0f070 */
[----:B01----:R-:W-:Y:S01]  /*23440*/  IADD3 R8, R8, 0x298b0, RZ ;  /* 0x000298b008087810 */ /* 0x003fe20007ffe0ff */
[----:B--2---:R-:W-:-:S04]  /*23450*/  IMAD R5, R5, 0x5000, R11 ;  /* 0x0000500005057824 */ /* 0x004fc800078e020b */
[----:B------:R-:W-:-:S07]  /*23460*/  VIADD R5, R5, 0xa400 ;  /* 0x0000a40005057836 */ /* 0x000fce0000000000 */
.L_x_640:
        /* <DEDUP_REMOVED lines=9> */
[----:B-1----:R-:W-:Y:S05]  /*23500*/  @P0 BRA.U.ANY `(.L_x_640) ;  /* 0xfffffffd00d80947 */ /* 0x002fea000393ffff */
.L_x_628:
[----:B------:R-:W-:Y:S05]  /*23510*/  BSYNC B1 ;  /* 0x0000000000017941 */ /* 0x000fea0003800000 */
.L_x_627:
[----:B------:R-:W0:Y:S04]  /*23520*/  LDL.LU R9, [R1+0x14] ;  /* 0x0000140001097983 */ /* 0x000e280000300800 */
[----:B------:R-:W2:Y:S01]  /*23530*/  LDL.LU R7, [R1+0x20] ;  /* 0x0000200001077983 */ /* 0x000ea20000300800 */
[----:B------:R-:W-:Y:S01]  /*23540*/  PLOP3.LUT P0, PT, PT, PT, PT, 0x8, 0x0 ;  /* 0x000000000000781c */ /* 0x000fe20003f0e170 */
[----:B0-----:R-:W-:-:S05]  /*23550*/  VIADD R5, R9, 0x1 ;  /* 0x0000000109057836 */ /* 0x001fca0000000000 */
[----:B------:R-:W-:-:S04]  /*23560*/  ISETP.NE.AND P1, PT, R5, 0x2, PT ;  /* 0x000000020500780c */ /* 0x000fc80003f25270 */
[----:B------:R-:W-:Y:S02]  /*23570*/  SEL R6, RZ, 0x1, P1 ;  /* 0x00000001ff067807 */ /* 0x000fe40000800000 */
[----:B------:R-:W-:Y:S02]  /*23580*/  SEL R5, R5, RZ, P1 ;  /* 0x000000ff05057207 */ /* 0x000fe40000800000 */
[----:B--2---:R-:W-:Y:S02]  /*23590*/  LOP3.LUT R7, R7, R6, RZ, 0x3c, !PT ;  /* 0x0000000607077212 */ /* 0x004fe400078e3cff */
[----:B------:R-:W-:-:S03]  /*235a0*/  IADD3 R6, R4, -0x2, RZ ;  /* 0xfffffffe04067810 */ /* 0x000fc60007ffe0ff */
[----:B------:R0:W-:Y:S01]  /*235b0*/  STL [R1+0x20], R7 ;  /* 0x0000200701007387 */ /* 0x0001e20000100800 */
[----:B------:R-:W-:-:S03]  /*235c0*/  ISETP.GE.AND P2, PT, R6, R3, PT ;  /* 0x000000030600720c */ /* 0x000fc60003f46270 */
[----:B------:R0:W-:Y:S10]  /*235d0*/  STL [R1+0x14], R5 ;  /* 0x0000140501007387 */ /* 0x0001f40000100800 */
[----:B0-----:R-:W-:Y:S05]  /*235e0*/  @!P2 BRA `(.L_x_621) ;  /* 0x000000080000a947 */ /* 0x001fea0003800000 */
[C---:B------:R-:W-:Y:S02]  /*235f0*/  IMAD R8, R4.reuse, 0xa0, R10 ;  /* 0x000000a004087824 */ /* 0x040fe400078e020a */
[----:B------:R-:W-:Y:S02]  /*23600*/  VIADD R9, R4, 0xffffffff ;  /* 0xffffffff04097836 */ /* 0x000fe40000000000 */
[----:B------:R-:W-:-:S07]  /*23610*/  VIADD R8, R8, 0xfffffec0 ;  /* 0xfffffec008087836 */ /* 0x000fce0000000000 */
.L_x_655:
[----:B------:R-:W-:Y:S05]  /*23620*/  YIELD ;  /* 0x0000000000007946 */ /* 0x000fea0003800000 */
[----:B------:R-:W-:Y:S04]  /*23630*/  BSSY B1, `(.L_x_641) ;  /* 0x000006e000017945 */ /* 0x000fe80003800000 */
[----:B0-----:R-:W-:Y:S05]  /*23640*/  @!P6 BRA `(.L_x_642) ;  /* 0x0000000400b0e947 */ /* 0x001fea0003800000 */
[----:B------:R-:W2:Y:S04]  /*23650*/  LDL R6, [R1+0x14] ;  /* 0x0000140001067983 */ /* 0x000ea80000100800 */
[----:B------:R-:W3:Y:S01]  /*23660*/  LDL R5, [R1+0x20] ;  /* 0x0000200001057983 */ /* 0x000ee20000100800 */
[----:B------:R-:W0:Y:S01]  /*23670*/  S2R R4, SR_TID.X ;  /* 0x0000000000047919 */ /* 0x000e220000002100 */
[----:B------:R-:W-:Y:S01]  /*23680*/  BSSY B2, `(.L_x_643) ;  /* 0x0000007000027945 */ /* 0x000fe20003800000 */
[----:B0-----:R-:W-:-:S04]  /*23690*/  LOP3.LUT R4, R4, 0x7f, RZ, 0xc0, !PT ;  /* 0x0000007f04047812 */ /* 0x001fc800078ec0ff */
[----:B------:R-:W-:Y:S02]  /*236a0*/  ISETP.NE.AND P2, PT, R4, RZ, PT ;  /* 0x000000ff0400720c */ /* 0x000fe40003f45270 */
[----:B--2---:R-:W-:Y:S02]  /*236b0*/  LEA R7, R6, R11, 0x3 ;  /* 0x0000000b06077211 */ /* 0x004fe400078e18ff */
[----:B---3--:R-:W-:-:S04]  /*236c0*/  SHF.L.U32 R6, R5, 0x1f, RZ ;  /* 0x0000001f05067819 */ /* 0x008fc800000006ff */
[----:B------:R-:W0:Y:S02]  /*236d0*/  SYNCS.PHASECHK.TRANS64.TRYWAIT P1, [R7+URZ+0x298a0], R6 ;  /* 0x0298a006070075a7 */ /* 0x000e24000802017f */
[----:B0-----:R-:W-:Y:S05]  /*236e0*/  @!P1 BRA `(.L_x_644) ;  /* 0x00000060007c9947 */ /* 0x001fea0003800000 */
.L_x_810:
[----:B------:R-:W-:Y:S05]  /*236f0*/  BSYNC B2 ;  /* 0x0000000000027941 */ /* 0x000fea0003800000 */
.L_x_643:
[----:B------:R-:W-:Y:S04]  /*23700*/  BSSY B2, `(.L_x_645) ;  /* 0x0000009000027945 */ /* 0x000fe80003800000 */
[----:B------:R-:W-:Y:S05]  /*23710*/  @P2 BRA `(.L_x_646) ;  /* 0x00000000001c2947 */ /* 0x000fea0003800000 */
[----:B------:R-:W1:Y:S02]  /*23720*/  S2R R4, SR_TID.X ;  /* 0x0000000000047919 */ /* 0x000e640000002100 */
[----:B-1----:R-:W-:Y:S01]  /*23730*/  LOP3.LUT R5, R4, 0x1f, RZ, 0xc0, !PT ;  /* 0x0000001f04057812 */ /* 0x002fe200078ec0ff */
[----:B------:R-:W-:-:S03]  /*23740*/  IMAD.MOV.U32 R4, RZ, RZ, 0x7800 ;  /* 0x00007800ff047424 */ /* 0x000fc600078e00ff */
[----:B------:R-:W-:Y:S01]  /*23750*/  ISETP.NE.AND P1, PT, R5, RZ, PT ;  /* 0x000000ff0500720c */ /* 0x000fe20003f25270 */
[----:B------:R1:W-:-:S12]  /*23760*/  SYNCS.ARRIVE.TRANS64 RZ, [R7+URZ+0x29890], R4 ;  /* 0x0298900407ff79a7 */ /* 0x0003d8000800003f */
[----:B-1----:R-:W-:Y:S05]  /*23770*/  @!P1 BRA `(.L_x_646) ;  /* 0x0000000000049947 */ /* 0x002fea0003800000 */
[----:B------:R-:W-:Y:S01]  /*23780*/  BPT.TRAP 0x1 ;  /* 0x000000040000795c */ /* 0x000fe20000300000 */
.L_x_646:
[----:B------:R-:W-:Y:S05]  /*23790*/  BSYNC B2 ;  /* 0x0000000000027941 */ /* 0x000fea0003800000 */
.L_x_645:
[----:B------:R-:W2:Y:S01]  /*237a0*/  LDL R4, [R1+0x14] ;  /* 0x0000140001047983 */ /* 0x000ea20000100800 */
[----:B------:R-:W-:Y:S01]  /*237b0*/  IMAD.MOV.U32 R12, RZ, RZ, RZ ;  /* 0x000000ffff0c7224 */ /* 0x000fe200078e00ff */
[----:B------:R-:W-:Y:S01]  /*237c0*/  UIADD3 UR4, UP0, UR40, 0x570, URZ ;  /* 0x0000057028047890 */ /* 0x000fe2000ff1e03f */
[----:B------:R-:W-:Y:S01]  /*237d0*/  PLOP3.LUT P1, PT, PT, PT, PT, 0x80, 0x0 ;  /* 0x000000000000781c */ /* 0x000fe20003f2f070 */
[----:B------:R-:W-:Y:S01]  /*237e0*/  UMOV UR6, 0x0 ;  /* 0x0000000000067882 */ /* 0x000fe20000000000 */
[----:B------:R-:W-:Y:S01]  /*237f0*/  UMOV UR7, 0x12f00000 ;  /* 0x12f0000000077882 */ /* 0x000fe20000000000 */
[----:B------:R-:W-:Y:S01]  /*23800*/  R2UR UR10, R12 ;  /* 0x000000000c0a72ca */ /* 0x000fe200000e0000 */
[----:B------:R-:W-:Y:S01]  /*23810*/  UIADD3.X UR5, URZ, UR41, URZ, UP0, !UPT ;  /* 0x000000293f057290 */ /* 0x000fe200087fe43f */
[----:B--2---:R-:W-:Y:S01]  /*23820*/  IMAD R5, R4, 0x7800, R11 ;  /* 0x0000780004057824 */ /* 0x004fe200078e020b */
[----:B------:R-:W-:-:S03]  /*23830*/  IADD3 R4, R7, 0x29890, RZ ;  /* 0x0002989007047810 */ /* 0x000fc60007ffe0ff */
[----:B------:R-:W-:-:S09]  /*23840*/  VIADD R10, R5, 0x1a400 ;  /* 0x0001a400050a7836 */ /* 0x000fd20000000000 */
.L_x_647:
        /* <DEDUP_REMOVED lines=10> */
[----:B------:R-:W-:Y:S01]  /*238f0*/  PLOP3.LUT P1, PT, PT, PT, PT, 0x80, 0x0 ;  /* 0x000000000000781c */ /* 0x000fe20003f2f070 */
[----:B------:R-:W-:Y:S01]  /*23900*/  VIADD R10, R5, 0x1cc00 ;  /* 0x0001cc00050a7836 */ /* 0x000fe20000000000 */
[----:B------:R-:W-:Y:S01]  /*23910*/  UMOV UR6, 0x0 ;  /* 0x0000000000067882 */ /* 0x000fe20000000000 */
[----:B------:R-:W-:Y:S01]  /*23920*/  UMOV UR7, 0x12f00000 ;  /* 0x12f0000000077882 */ /* 0x000fe20000000000 */
[----:B------:R-:W-:-:S09]  /*23930*/  UMOV UR10, 0x40 ;  /* 0x00000040000a7882 */ /* 0x000fd20000000000 */
.L_x_648:
        /* <DEDUP_REMOVED lines=11> */
[----:B------:R-:W-:Y:S01]  /*239f0*/  UMOV UR6, 0x0 ;  /* 0x0000000000067882 */ /* 0x000fe20000000000 */
[----:B------:R-:W-:Y:S01]  /*23a00*/  IADD3 R5, R5, 0x1f400, RZ ;  /* 0x0001f40005057810 */ /* 0x000fe20007ffe0ff */
[----:B------:R-:W-:Y:S01]  /*23a10*/  UMOV UR7, 0x12f00000 ;  /* 0x12f0000000077882 */ /* 0x000fe20000000000 */
[----:B------:R-:W-:-:S09]  /*23a20*/  UMOV UR10, 0x80 ;  /* 0x00000080000a7882 */ /* 0x000fd20000000000 */
.L_x_649:
        /* <DEDUP_REMOVED lines=10> */
[----:B------:R-:W1:Y:S01]  /*23ad0*/  SYNCS.PHASECHK.TRANS64.TRYWAIT P1, [R7+URZ+0x298c0], R6 ;  /* 0x0298c006070075a7 */ /* 0x000e62000802017f */
[----:B------:R-:W-:Y:S04]  /*23ae0*/  BSSY B2, `(.L_x_650) ;  /* 0x0000002000027945 */ /* 0x000fe80003800000 */
[----:B-1----:R-:W-:Y:S05]  /*23af0*/  @!P1 BRA `(.L_x_651) ;  /* 0x0000005c008c9947 */ /* 0x002fea0003800000 */
.L_x_811:
[----:B------:R-:W-:Y:S05]  /*23b00*/  BSYNC B2 ;  /* 0x0000000000027941 */ /* 0x000fea0003800000 */
.L_x_650:
[----:B------:R-:W-:Y:S01]  /*23b10*/  BSSY B2, `(.L_x_652) ;  /* 0x000000b000027945 */ /* 0x000fe20003800000 */
[----:B------:R-:W-:Y:S02]  /*23b20*/  IMAD.MOV.U32 R4, RZ, RZ, 0x0 ;  /* 0x00000000ff047424 */ /* 0x000fe400078e00ff */
[----:B------:R-:W-:Y:S01]  /*23b30*/  IMAD.MOV.U32 R5, RZ, RZ, 0x12f00000 ;  /* 0x12f00000ff057424 */ /* 0x000fe200078e00ff */
[----:B------:R-:W-:Y:S06]  /*23b40*/  @P2 BRA `(.L_x_653) ;  /* 0x00000000001c2947 */ /* 0x000fec0003800000 */
[----:B------:R-:W2:Y:S01]  /*23b50*/  S2R R10, SR_TID.X ;  /* 0x00000000000a7919 */ /* 0x000ea20000002100 */
[----:B01----:R-:W-:-:S04]  /*23b60*/  MOV R6, 0x5000 ;  /* 0x0000500000067802 */ /* 0x003fc80000000f00 */
[----:B------:R3:W-:Y:S01]  /*23b70*/  SYNCS.ARRIVE.TRANS64 RZ, [R7+URZ+0x298b0], R6 ;  /* 0x0298b00607ff79a7 */ /* 0x0007e2000800003f */
[----:B--2---:R-:W-:-:S04]  /*23b80*/  LOP3.LUT R10, R10, 0x1f, RZ, 0xc0, !PT ;  /* 0x0000001f0a0a7812 */ /* 0x004fc800078ec0ff */
[----:B------:R-:W-:-:S13]  /*23b90*/  ISETP.NE.AND P1, PT, R10, RZ, PT ;  /* 0x000000ff0a00720c */ /* 0x000fda0003f25270 */
[----:B---3--:R-:W-:Y:S05]  /*23ba0*/  @!P1 BRA `(.L_x_653) ;  /* 0x0000000000049947 */ /* 0x008fea0003800000 */
[----:B------:R-:W-:Y:S01]  /*23bb0*/  BPT.TRAP 0x1 ;  /* 0x000000040000795c */ /* 0x000fe20000300000 */
.L_x_653:
[----:B------:R-:W-:Y:S05]  /*23bc0*/  BSYNC B2 ;  /* 0x0000000000027941 */ /* 0x000fea0003800000 */
.L_x_652:
[----:B01----:R-:W2:Y:S01]  /*23bd0*/  LDL R6, [R1+0x14] ;  /* 0x0000140001067983 */ /* 0x003ea20000100800 */
[----:B------:R-:W-:Y:S01]  /*23be0*/  R2UR UR10, R12 ;  /* 0x000000000c0a72ca */ /* 0x000fe200000e0000 */
[----:B------:R-:W-:Y:S01]  /*23bf0*/  UIADD3 UR4, UP0, UR40, 0x670, URZ ;  /* 0x0000067028047890 */ /* 0x000fe2000ff1e03f */
[----:B------:R-:W-:Y:S01]  /*23c00*/  R2UR UR7, R5 ;  /* 0x00000000050772ca */ /* 0x000fe200000e0000 */
[----:B------:R-:W-:Y:S01]  /*23c10*/  VIADD R7, R7, 0x298b0 ;  /* 0x000298b007077836 */ /* 0x000fe20000000000 */
[----:B------:R-:W-:Y:S01]  /*23c20*/  R2UR UR6, R4 ;  /* 0x00000000040672ca */ /* 0x000fe200000e0000 */
[----:B------:R-:W-:Y:S01]  /*23c30*/  UIADD3.X UR5, URZ, UR41, URZ, UP0, !UPT ;  /* 0x000000293f057290 */ /* 0x000fe200087fe43f */
[----:B------:R-:W-:Y:S01]  /*23c40*/  PLOP3.LUT P1, PT, PT, PT, PT, 0x80, 0x0 ;  /* 0x000000000000781c */ /* 0x000fe20003f2f070 */
[----:B--2---:R-:W-:-:S04]  /*23c50*/  IMAD R4, R6, 0x5000, R11 ;  /* 0x0000500006047824 */ /* 0x004fc800078e020b */
[----:B------:R-:W-:-:S08]  /*23c60*/  VIADD R4, R4, 0xa400 ;  /* 0x0000a40004047836 */ /* 0x000fd00000000000 */
.L_x_654:
        /* <DEDUP_REMOVED lines=10> */
.L_x_642:
[----:B------:R-:W-:Y:S05]  /*23d10*/  BSYNC B1 ;  /* 0x0000000000017941 */ /* 0x000fea0003800000 */
.L_x_641:
[----:B------:R-:W2:Y:S04]  /*23d20*/  LDL.LU R5, [R1+0x14] ;  /* 0x0000140001057983 */ /* 0x000ea80000300800 */
[----:B------:R-:W3:Y:S01]  /*23d30*/  LDL.LU R6, [R1+0x20] ;  /* 0x0000200001067983 */ /* 0x000ee20000300800 */
[----:B------:R-:W-:Y:S02]  /*23d40*/  VIADD R9, R9, 0xffffffff ;  /* 0xffffffff09097836 */ /* 0x000fe40000000000 */
[----:B------:R-:W-:-:S03]  /*23d50*/  VIADD R8, R8, 0xffffff60 ;  /* 0xffffff6008087836 */ /* 0x000fc60000000000 */
[----:B------:R-:W-:Y:S02]  /*23d60*/  ISETP.GT.AND P2, PT, R9, R3, PT ;  /* 0x000000030900720c */ /* 0x000fe40003f44270 */
[----:B--2---:R-:W-:-:S04]  /*23d70*/  IADD3 R4, R5, 0x1, RZ ;  /* 0x0000000105047810 */ /* 0x004fc80007ffe0ff */
[----:B------:R-:W-:-:S04]  /*23d80*/  ISETP.NE.AND P1, PT, R4, 0x2, PT ;  /* 0x000000020400780c */ /* 0x000fc80003f25270 */
[----:B------:R-:W-:Y:S02]  /*23d90*/  SEL R5, RZ, 0x1, P1 ;  /* 0x00000001ff057807 */ /* 0x000fe40000800000 */
[----:B------:R-:W-:Y:S02]  /*23da0*/  SEL R4, R4, RZ, P1 ;  /* 0x000000ff04047207 */ /* 0x000fe40000800000 */
[----:B---3--:R-:W-:-:S03]  /*23db0*/  LOP3.LUT R6, R6, R5, RZ, 0x3c, !PT ;  /* 0x0000000506067212 */ /* 0x008fc600078e3cff */
[----:B------:R0:W-:Y:S04]  /*23dc0*/  STL [R1+0x14], R4 ;  /* 0x0000140401007387 */ /* 0x0001e80000100800 */
[----:B------:R0:W-:Y:S01]  /*23dd0*/  STL [R1+0x20], R6 ;  /* 0x0000200601007387 */ /* 0x0001e20000100800 */
[----:B------:R-:W-:Y:S05]  /*23de0*/  @P2 BRA `(.L_x_655) ;  /* 0xfffffff8000c2947 */ /* 0x000fea000383ffff */
.L_x_621:
[----:B------:R-:W-:Y:S05]  /*23df0*/  BSYNC B0 ;  /* 0x0000000000007941 */ /* 0x000fea0003800000 */
.L_x_620:
[----:B------:R-:W-:Y:S05]  /*23e00*/  @!P0 WARPSYNC.ALL ;  /* 0x0000000000008948 */ /* 0x000fea0003800000 */
[----:B------:R-:W-:Y:S01]  /*23e10*/  @!P0 BAR.SYNC.DEFER_BLOCKING 0xc, 0x180 ;  /* 0x0306000000008b1d */ /* 0x000fe20000010000 */
[----:B------:R-:W-:-:S05]  /*23e20*/  ISETP.GT.AND P0, PT, R19, RZ, PT ;  /* 0x000000ff1300720c */ /* 0x000fca0003f04270 */
[----:B------:R-:W-:Y:S08]  /*23e30*/  BSSY B6, `(.L_x_656) ;  /* 0x0000304000067945 */ /* 0x000ff00003800000 */
[----:B------:R-:W-:Y:S05]  /*23e40*/  @P0 BRA `(.L_x_657) ;  /* 0x0000000000480947 */ /* 0x000fea0003800000 */
[----:B0-----:R-:W0:Y:S02]  /*23e50*/  S2R R4, SR_TID.X ;  /* 0x0000000000047919 */ /* 0x001e240000002100 */
        /* <DEDUP_REMOVED lines=15> */
[----:B------:R1:W-:Y:S01]  /*23f50*/  STL [R1], R0 ;  /* 0x0000000001007387 */ /* 0x0003e20000100800 */
[----:B------:R-:W-:Y:S05]  /*23f60*/  BRA `(.L_x_658) ;  /* 0x0000002c00c07947 */ /* 0x000fea0003800000 */
.L_x_657:
[----:B------:R-:W1:Y:S01]  /*23f70*/  S2R R0, SR_CgaCtaId ;  /* 0x0000000000007919 */ /* 0x000e620000008800 */
[----:B------:R-:W-:-:S04]  /*23f80*/  MOV R2, 0x400 ;  /* 0x0000040000027802 */ /* 0x000fc80000000f00 */
[----:B-1----:R-:W-:-:S04]  /*23f90*/  LEA R3, R0, R2, 0x18 ;  /* 0x0000000200037211 */ /* 0x002fc800078ec0ff */
[----:B------:R-:W-:Y:S01]  /*23fa0*/  IADD3 R0, R3, 0x1a400, RZ ;  /* 0x0001a40003007810 */ /* 0x000fe20007ffe0ff */
[----:B------:R1:W-:Y:S03]  /*23fb0*/  STL [R1+0x38], R3 ;  /* 0x0000380301007387 */ /* 0x0003e60000100800 */
[----:B------:R-:W-:-:S13]  /*23fc0*/  LOP3.LUT P0, RZ, R0, 0x1bf, RZ, 0xc0, !PT ;  /* 0x000001bf00ff7812 */ /* 0x000fda000780c0ff */
[----:B-1----:R-:W-:Y:S05]  /*23fd0*/  @!P0 BRA `(.L_x_659) ;  /* 0x0000000000408947 */ /* 0x002fea0003800000 */
[----:B------:R-:W-:Y:S01]  /*23fe0*/  MOV R2, 0x0 ;  /* 0x0000000000027802 */ /* 0x000fe20000000f00 */
[----:B------:R-:W-:Y:S01]  /*23ff0*/  ULDC.64 UR6, c[0x4][0xc8] ;  /* 0x0100320000067ab9 */ /* 0x000fe20000000a00 */
[----:B------:R-:W-:Y:S01]  /*24000*/  ULDC.64 UR8, c[0x4][0xd0] ;  /* 0x0100340000087ab9 */ /* 0x000fe20000000a00 */
[----:B------:R-:W-:Y:S01]  /*24010*/  ULDC.64 UR4, c[0x4][0x8] ;  /* 0x0100020000047ab9 */ /* 0x000fe20000000a00 */
[----:B0-----:R-:W-:Y:S01]  /*24020*/  IMAD.U32 R4, RZ, RZ, UR6 ;  /* 0x00000006ff047e24 */ /* 0x001fe2000f8e00ff */
[----:B------:R-:W-:Y:S01]  /*24030*/  MOV R6, UR8 ;  /* 0x0000000800067c02 */ /* 0x000fe20008000f00 */
[----:B------:R-:W0:Y:S01]  /*24040*/  LDC.64 R2, c[0x4][R2] ;  /* 0x0100000002027b82 */ /* 0x000e220000000a00 */
[----:B------:R-:W-:Y:S01]  /*24050*/  IMAD.U32 R5, RZ, RZ, UR7 ;  /* 0x00000007ff057e24 */ /* 0x000fe2000f8e00ff */
[----:B------:R-:W-:Y:S01]  /*24060*/  MOV R11, UR5 ;  /* 0x00000005000b7c02 */ /* 0x000fe20008000f00 */
[----:B------:R-:W-:Y:S01]  /*24070*/  IMAD.U32 R7, RZ, RZ, UR9 ;  /* 0x00000009ff077e24 */ /* 0x000fe2000f8e00ff */
[----:B------:R-:W-:Y:S01]  /*24080*/  MOV R13, RZ ;  /* 0x000000ff000d7202 */ /* 0x000fe20000000f00 */
[----:B------:R-:W-:-:S02]  /*24090*/  IMAD.U32 R10, RZ, RZ, UR4 ;  /* 0x00000004ff0a7e24 */ /* 0x000fc4000f8e00ff */
[----:B------:R-:W-:Y:S02]  /*240a0*/  IMAD.MOV.U32 R8, RZ, RZ, 0x70 ;  /* 0x00000070ff087424 */ /* 0x000fe400078e00ff */
[----:B------:R-:W-:-:S07]  /*240b0*/  IMAD.MOV.U32 R12, RZ, RZ, 0x1 ;  /* 0x00000001ff0c7424 */ /* 0x000fce00078e00ff */
[----:B------:R-:W-:-:S07]  /*240c0*/  LEPC R20, `(.L_x_659) ;  /* 0x000000001014794e */ /* 0x000fce0000000000 */
[----:B0-----:R-:W-:Y:S05]  /*240d0*/  CALL.ABS.NOINC R2 ;  /* 0x0000000002007343 */ /* 0x001fea0003c00000 */
.L_x_659:
[----:B------:R-:W2:Y:S01]  /*240e0*/  LDL.LU R2, [R1+0x18] ;  /* 0x0000180001027983 */ /* 0x000ea20000300800 */
[----:B------:R-:W-:Y:S01]  /*240f0*/  MOV R0, 0x400 ;  /* 0x0000040000007802 */ /* 0x000fe20000000f00 */
[----:B------:R-:W1:Y:S03]  /*24100*/  S2R R15, SR_CgaCtaId ;  /* 0x00000000000f7919 */ /* 0x000e660000008800 */
[----:B-1----:R-:W-:-:S05]  /*24110*/  LEA R0, R15, R0, 0x18 ;  /* 0x000000000f007211 */ /* 0x002fca00078ec0ff */
[----:B------:R-:W-:-:S05]  /*24120*/  VIADD R0, R0, 0xa400 ;  /* 0x0000a40000007836 */ /* 0x000fca0000000000 */
[----:B------:R-:W-:Y:S01]  /*24130*/  LOP3.LUT P0, RZ, R0, 0x3ff, RZ, 0xc0, !PT ;  /* 0x000003ff00ff7812 */ /* 0x000fe2000780c0ff */
[----:B------:R1:W-:Y:S01]  /*24140*/  STL [R1+0x24], R0 ;  /* 0x0000240001007387 */ /* 0x0003e20000100800 */
[----:B--2---:R-:W-:-:S11]  /*24150*/  LOP3.LUT R2, R2, 0xfffffffe, RZ, 0xc0, !PT ;  /* 0xfffffffe02027812 */ /* 0x004fd600078ec0ff */
[----:B------:R-:W-:-:S05]  /*24160*/  @P0 LOP3.LUT R2, R2, 0x1, RZ, 0xfc, !PT ;  /* 0x0000000102020812 */ /* 0x000fca00078efcff */
[----:B------:R1:W-:Y:S01]  /*24170*/  STL [R1+0x18], R2 ;  /* 0x0000180201007387 */ /* 0x0003e20000100800 */
[----:B------:R-:W-:Y:S05]  /*24180*/  @!P0 BRA `(.L_x_660) ;  /* 0x0000000000408947 */ /* 0x000fea0003800000 */
[----:B-1----:R-:W-:Y:S01]  /*24190*/  MOV R2, 0x0 ;  /* 0x0000000000027802 */ /* 0x002fe20000000f00 */
        /* <DEDUP_REMOVED lines=9> */
[----:B------:R-:W-:Y:S01]  /*24230*/  MOV R12, 0x1 ;  /* 0x00000001000c7802 */ /* 0x000fe20000000f00 */
[----:B------:R-:W-:-:S02]  /*24240*/  IMAD.U32 R11, RZ, RZ, UR5 ;  /* 0x00000005ff0b7e24 */ /* 0x000fc4000f8e00ff */
[----:B------:R-:W-:Y:S02]  /*24250*/  IMAD.MOV.U32 R8, RZ, RZ, 0x70 ;  /* 0x00000070ff087424 */ /* 0x000fe400078e00ff */
[----:B------:R-:W-:-:S07]  /*24260*/  IMAD.MOV.U32 R13, RZ, RZ, RZ ;  /* 0x000000ffff0d7224 */ /* 0x000fce00078e00ff */
[----:B------:R-:W-:-:S07]  /*24270*/  LEPC R20, `(.L_x_660) ;  /* 0x000000001014794e */ /* 0x000fce0000000000 */
[----:B0-----:R-:W-:Y:S05]  /*24280*/  CALL.ABS.NOINC R2 ;  /* 0x0000000002007343 */ /* 0x001fea0003c00000 */
.L_x_660:
[----:B-1----:R-:W2:Y:S02]  /*24290*/  LDL R2, [R1+0x38] ;  /* 0x0000380001027983 */ /* 0x002ea40000100800 */
[----:B--2---:R-:W-:-:S05]  /*242a0*/  VIADD R0, R2, 0x400 ;  /* 0x0000040002007836 */ /* 0x004fca0000000000 */
[----:B------:R-:W-:-:S13]  /*242b0*/  LOP3.LUT P0, RZ, R0, 0x9f, RZ, 0xc0, !PT ;  /* 0x0000009f00ff7812 */ /* 0x000fda000780c0ff */
[----:B------:R-:W-:Y:S05]  /*242c0*/  @!P0 BRA `(.L_x_661) ;  /* 0x0000000000408947 */ /* 0x000fea0003800000 */
[----:B------:R-:W-:Y:S01]  /*242d0*/  MOV R2, 0x0 ;  /* 0x0000000000027802 */ /* 0x000fe20000000f00 */
[----:B------:R-:W-:Y:S01]  /*242e0*/  ULDC.64 UR6, c[0x4][0xc8] ;  /* 0x0100320000067ab9 */ /* 0x000fe20000000a00 */
[----:B------:R-:W-:Y:S01]  /*242f0*/  ULDC.64 UR8, c[0x4][0xd0] ;  /* 0x0100340000087ab9 */ /* 0x000fe20000000a00 */
[----:B------:R-:W-:Y:S01]  /*24300*/  ULDC.64 UR4, c[0x4][0x18] ;  /* 0x0100060000047ab9 */ /* 0x000fe20000000a00 */
[----:B0-----:R-:W-:Y:S01]  /*24310*/  MOV R4, UR6 ;  /* 0x0000000600047c02 */ /* 0x001fe20008000f00 */
[----:B------:R-:W-:Y:S01]  /*24320*/  IMAD.U32 R5, RZ, RZ, UR7 ;  /* 0x00000007ff057e24 */ /* 0x000fe2000f8e00ff */
        /* <DEDUP_REMOVED lines=10> */
.L_x_661:
[----:B------:R-:W2:Y:S02]  /*243d0*/  LDL.LU R2, [R1+0x24] ;  /* 0x0000240001027983 */ /* 0x000ea40000300800 */
[----:B--2---:R-:W-:-:S13]  /*243e0*/  LOP3.LUT P6, RZ, R2, 0x3ff, RZ, 0xc0, !PT ;  /* 0x000003ff02ff7812 */ /* 0x004fda00078cc0ff */
        /* <DEDUP_REMOVED lines=17> */
.L_x_662:
[----:B------:R-:W-:Y:S01]  /*24500*/  ULDC.64 UR4, c[0x0][0x9f8] ;  /* 0x00027e0000047ab9 */ /* 0x000fe20000000a00 */
[----:B0-----:R-:W2:Y:S01]  /*24510*/  LDL.LU R4, [R1+0x28] ;  /* 0x0000280001047983 */ /* 0x001ea20000300800 */
[----:B------:R-:W-:-:S03]  /*24520*/  ISETP.NE.U32.AND P0, PT, RZ, UR4, PT ;  /* 0x00000004ff007c0c */ /* 0x000fc6000bf05070 */
[----:B------:R-:W2:Y:S01]  /*24530*/  LDL.LU R0, [R1+0x4] ;  /* 0x0000040001007983 */ /* 0x000ea20000300800 */
[----:B------:R-:W-:Y:S02]  /*24540*/  ISETP.NE.AND.EX P0, PT, RZ, UR5, PT, P0 ;  /* 0x00000005ff007c0c */ /* 0x000fe4000bf05300 */
[----:B------:R-:W-:Y:S01]  /*24550*/  MOV R5, R16 ;  /* 0x0000001000057202 */ /* 0x000fe20000000f00 */
[----:B------:R-:W3:Y:S10]  /*24560*/  LDL R6, [R1+0x8] ;  /* 0x0000080001067983 */ /* 0x000ef40000100800 */
[----:B------:R-:W-:-:S04]  /*24570*/  @P0 IADD3 R2, P1, R17, UR4, RZ ;  /* 0x0000000411020c10 */ /* 0x000fc8000ff3e0ff */
[----:B------:R-:W-:Y:S01]  /*24580*/  @P0 IADD3.X R3, R18, UR5, RZ, P1, !PT ;  /* 0x0000000512030c10 */ /* 0x000fe20008ffe4ff */
[----:B------:R-:W-:-:S04]  /*24590*/  ULDC.64 UR4, c[0x0][0xa00] ;  /* 0x0002800000047ab9 */ /* 0x000fc80000000a00 */
[----:B------:R-:W4:Y:S01]  /*245a0*/  @P0 LDG.E R5, desc[UR54][R2.64] ;  /* 0x0000003602050981 */ /* 0x000f22000c1e1900 */
[----:B--2---:R-:W-:Y:S02]  /*245b0*/  IMAD R4, R0, 0x80, R4 ;  /* 0x0000008000047824 */ /* 0x004fe400078e0204 */
[----:B------:R-:W0:Y:S01]  /*245c0*/  LDC R0, c[0x0][0x428] ;  /* 0x00010a00ff007b82 */ /* 0x000e220000000800 */
[----:B----4-:R1:W-:Y:S01]  /*245d0*/  STL [R1+0x24], R5 ;  /* 0x0000240501007387 */ /* 0x0103e20000100800 */
[----:B0-----:R-:W-:Y:S01]  /*245e0*/  ISETP.NE.AND P0, PT, R0, 0x1, PT ;  /* 0x000000010000780c */ /* 0x001fe20003f05270 */
[----:B---3--:R-:W-:Y:S01]  /*245f0*/  IMAD.MOV.U32 R0, RZ, RZ, R6 ;  /* 0x000000ffff007224 */ /* 0x008fe200078e0006 */
[----:B-1----:R-:W0:Y:S11]  /*24600*/  S2R R5, SR_TID.X ;  /* 0x0000000000057919 */ /* 0x002e360000002100 */
[----:B------:R-:W1:Y:S08]  /*24610*/  @P0 LDC R2, c[0x0][0x42c] ;  /* 0x00010b00ff020b82 */ /* 0x000e700000000800 */
[----:B------:R-:W2:Y:S01]  /*24620*/  @P0 LDC R3, c[0x0][0x430] ;  /* 0x00010c00ff030b82 */ /* 0x000ea20000000800 */
[----:B-1----:R-:W-:Y:S01]  /*24630*/  @P0 IMAD.HI.U32 R2, R6, R2, RZ ;  /* 0x0000000206020227 */ /* 0x002fe200078e00ff */
[----:B0-----:R-:W-:-:S04]  /*24640*/  LOP3.LUT R5, R5, 0x7f, RZ, 0xc0, !PT ;  /* 0x0000007f05057812 */ /* 0x001fc800078ec0ff */
[----:B------:R-:W-:Y:S02]  /*24650*/  ISETP.NE.AND P1, PT, R5, RZ, PT ;  /* 0x000000ff0500720c */ /* 0x000fe40003f25270 */
[----:B--2---:R-:W-:Y:S02]  /*24660*/  @P0 SHF.R.U32.HI R0, RZ, R3, R2 ;  /* 0x00000003ff000219 */ /* 0x004fe40000011602 */
[----:B------:R-:W-:Y:S02]  /*24670*/  ISETP.NE.U32.AND P0, PT, RZ, UR4, PT ;  /* 0x00000004ff007c0c */ /* 0x000fe4000bf05070 */
[----:B------:R-:W-:Y:S02]  /*24680*/  PLOP3.LUT P3, PT, P1, PT, PT, 0x8, 0x0 ;  /* 0x000000000000781c */ /* 0x000fe40000f6e170 */
[----:B------:R-:W-:-:S04]  /*24690*/  ISETP.NE.AND.EX P2, PT, RZ, UR5, PT, P0 ;  /* 0x00000005ff007c0c */ /* 0x000fc8000bf45300 */
[----:B------:R-:W-:Y:S01]  /*246a0*/  SEL R3, R16, RZ, !P2 ;  /* 0x000000ff10037207 */ /* 0x000fe20005000000 */
[----:B------:R-:W-:-:S05]  /*246b0*/  VOTEU.ALL UP1, P1 ;  /* 0x00000000003f7886 */ /* 0x000fca0000820000 */
[----:B------:R-:W-:-:S04]  /*246c0*/  @!UP1 UIADD3 UR8, UP0, UR40, 0x270, URZ ;  /* 0x0000027028089890 */ /* 0x000fc8000ff1e03f */
[----:B------:R-:W-:-:S03]  /*246d0*/  @!UP1 UIADD3.X UR9, URZ, UR41, URZ, UP0, !UPT ;  /* 0x000000293f099290 */ /* 0x000fc600087fe43f */
[----:B------:R-:W-:-:S09]  /*246e0*/  VOTEU.ALL UP0, P1 ;  /* 0x00000000003f7886 */ /* 0x000fd20000800000 */
.L_x_663:
[----:B------:R-:W2:Y:S01]  /*246f0*/  LDL R2, [R1+0x8] ;  /* 0x0000080001027983 */ /* 0x000ea20000100800 */
[----:B------:R-:W-:Y:S02]  /*24700*/  PLOP3.LUT P0, PT, P0, P3, PT, 0xa2, 0x0 ;  /* 0x000000000000781c */ /* 0x000fe40000707472 */
[----:B------:R-:W-:Y:S01]  /*24710*/  @P3 R2UR P0, UR7, R3 ;  /* 0x00000000030732ca */ /* 0x000fe20000000000 */
[----:B------:R-:W-:-:S07]  /*24720*/  UMOV UR4, URZ ;  /* 0x0000003f00047c82 */ /* 0x000fce0008000000 */
[----:B------:R-:W-:Y:S02]  /*24730*/  PLOP3.LUT P0, PT, P0, P3, PT, 0xa2, 0x0 ;  /* 0x000000000000781c */ /* 0x000fe40000707472 */
[----:B--2---:R-:W-:-:S08]  /*24740*/  @P3 R2UR.OR P0, UR6, R2 ;  /* 0x00000000020632ca */ /* 0x004fd00000100000 */
[----:B------:R-:W-:Y:S02]  /*24750*/  PLOP3.LUT P0, PT, P0, P3, PT, 0xa2, 0x0 ;  /* 0x000000000000781c */ /* 0x000fe40000707472 */
[----:B------:R-:W-:-:S08]  /*24760*/  @P3 R2UR.OR P0, UR5, R4 ;  /* 0x00000000040532ca */ /* 0x000fd00000100000 */
[----:B------:R-:W-:-:S05]  /*24770*/  @P3 PLOP3.LUT P3, PT, P0, PT, PT, 0x80, 0x0 ;  /* 0x000000000000381c */ /* 0x000fca000076f070 */
[----:B------:R0:W-:Y:S08]  /*24780*/  @!UP0 UTMAPF.L2.4D [UR4], [UR8] ;  /* 0x00000004080085b8 */ /* 0x0001f00008018000 */
[----:B0-----:R-:W-:Y:S05]  /*24790*/  @P3 BRA.U.ANY `(.L_x_663) ;  /* 0xfffffffd00d43947 */ /* 0x001fea000393ffff */
[----:B------:R-:W-:Y:S01]  /*247a0*/  PLOP3.LUT P2, PT, P1, PT, PT, 0x8, 0x0 ;  /* 0x000000000000781c */ /* 0x000fe20000f4e170 */
[----:B------:R-:W-:Y:S01]  /*247b0*/  VOTEU.ALL UP0, P1 ;  /* 0x00000000003f7886 */ /* 0x000fe20000800000 */
[----:B------:R-:W-:-:S11]  /*247c0*/  UMOV UR4, 0x40 ;  /* 0x0000004000047882 */ /* 0x000fd60000000000 */
.L_x_664:
[----:B------:R-:W2:Y:S01]  /*247d0*/  LDL R2, [R1+0x8] ;  /* 0x0000080001027983 */ /* 0x000ea20000100800 */
[----:B------:R-:W-:Y:S02]  /*247e0*/  PLOP3.LUT P0, PT, P0, P2, PT, 0xa2, 0x0 ;  /* 0x000000000000781c */ /* 0x000fe40000705472 */
[----:B------:R-:W-:-:S08]  /*247f0*/  @P2 R2UR P0, UR7, R3 ;  /* 0x00000000030722ca */ /* 0x000fd00000000000 */
        /* <DEDUP_REMOVED lines=10> */
.L_x_665:
        /* <DEDUP_REMOVED lines=10> */
[----:B------:R-:W2:Y:S01]  /*24940*/  LDL R16, [R1+0x24] ;  /* 0x0000240001107983 */ /* 0x000ea20000100800 */
[----:B------:R-:W0:Y:S01]  /*24950*/  LDC.64 R6, c[0x0][0x3f8] ;  /* 0x0000fe00ff067b82 */ /* 0x000e220000000a00 */
[----:B------:R-:W-:Y:S02]  /*24960*/  ULDC.64 UR4, c[0x0][0xa08] ;  /* 0x0002820000047ab9 */ /* 0x000fe40000000a00 */
[----:B0-----:R-:W-:Y:S01]  /*24970*/  LOP3.LUT P0, RZ, R6, UR4, RZ, 0xfc, !PT ;  /* 0x0000000406ff7c12 */ /* 0x001fe2000f80fcff */
[----:B------:R-:W-:-:S03]  /*24980*/  UMOV UR4, 0xffffffff ;  /* 0xffffffff00047882 */ /* 0x000fc60000000000 */
[----:B------:R-:W-:Y:S02]  /*24990*/  LOP3.LUT P0, RZ, R7, UR5, RZ, 0xfc, P0 ;  /* 0x0000000507ff7c12 */ /* 0x000fe4000800fcff */
[----:B--2---:R-:W-:Y:S02]  /*249a0*/  SHF.R.S32.HI R17, RZ, 0x1f, R16 ;  /* 0x0000001fff117819 */ /* 0x004fe40000011410 */
[----:B------:R-:W-:-:S03]  /*249b0*/  SEL R2, R16, RZ, !P0 ;  /* 0x000000ff10027207 */ /* 0x000fc60004000000 */
[----:B------:R0:W-:Y:S01]  /*249c0*/  STL [R1+0x28], R17 ;  /* 0x0000281101007387 */ /* 0x0001e20000100800 */
[----:B------:R-:W-:Y:S05]  /*249d0*/  BRA.DIV UR4, `(.L_x_666) ;  /* 0x0000004e04e87947 */ /* 0x000fea000b800000 */
[----:B------:R-:W1:Y:S02]  /*249e0*/  S2R R5, SR_TID.X ;  /* 0x0000000000057919 */ /* 0x000e640000002100 */
[----:B-1----:R-:W-:-:S04]  /*249f0*/  SHF.R.U32.HI R5, RZ, 0x5, R5 ;  /* 0x00000005ff057819 */ /* 0x002fc80000011605 */
[----:B------:R-:W-:-:S05]  /*24a00*/  LOP3.LUT R5, R5, 0x3, RZ, 0xc0, !PT ;  /* 0x0000000305057812 */ /* 0x000fca00078ec0ff */
[----:B------:R1:W2:Y:S02]  /*24a10*/  SHFL.IDX PT, R14, R5, RZ, 0x1f ;  /* 0x00001fff050e7589 */ /* 0x0002a400000e0000 */
.L_x_814:
[----:B--2---:R-:W-:Y:S02]  /*24a20*/  ISETP.NE.AND P0, PT, R14, RZ, PT ;  /* 0x000000ff0e00720c */ /* 0x004fe40003f05270 */
[----:B------:R-:W-:-:S11]  /*24a30*/  PLOP3.LUT P6, PT, PT, PT, PT, 0x8, 0x0 ;  /* 0x000000000000781c */ /* 0x000fd60003fce170 */
[----:B------:R-:W-:Y:S05]  /*24a40*/  @P0 BRA `(.L_x_667) ;  /* 0x0000000800480947 */ /* 0x000fea0003800000 */
[----:B------:R-:W-:-:S03]  /*24a50*/  UMOV UR4, 0xffffffff ;  /* 0xffffffff00047882 */ /* 0x000fc60000000000 */
[----:B------:R-:W-:Y:S05]  /*24a60*/  BRA.DIV UR4, `(.L_x_668) ;  /* 0x0000004e04f87947 */ /* 0x000fea000b800000 */
[----:B------:R-:W-:-:S13]  /*24a70*/  ELECT P6, URZ, PT ;  /* 0x00000000003f782f */ /* 0x000fda00038c0000 */
.L_x_817:
[----:B------:R-:W-:Y:S05]  /*24a80*/  @!P6 BRA `(.L_x_669) ;  /* 0x00000004009ce947 */ /* 0x000fea0003800000 */
[----:B-1----:R-:W2:Y:S01]  /*24a90*/  LDL R5, [R1+0x3c] ;  /* 0x00003c0001057983 */ /* 0x002ea20000100800 */
[----:B------:R-:W-:-:S04]  /*24aa0*/  ISETP.NE.U32.AND P0, PT, R6, RZ, PT ;  /* 0x000000ff0600720c */ /* 0x000fc80003f05070 */
[----:B------:R-:W-:Y:S02]  /*24ab0*/  ISETP.NE.AND.EX P0, PT, R7, RZ, PT, P0 ;  /* 0x000000ff0700720c */ /* 0x000fe40003f05300 */
[----:B--2---:R-:W-:-:S11]  /*24ac0*/  IADD3 R5, R5, -0x1, RZ ;  /* 0xffffffff05057810 */ /* 0x004fd60007ffe0ff */
[----:B------:R-:W-:Y:S05]  /*24ad0*/  @!P0 BRA `(.L_x_670) ;  /* 0x0000000000488947 */ /* 0x000fea0003800000 */
[----:B------:R-:W1:Y:S01]  /*24ae0*/  LDC R10, c[0x0][0x41c] ;  /* 0x00010700ff0a7b82 */ /* 0x000e620000000800 */
[----:B------:R-:W-:Y:S01]  /*24af0*/  IMAD.MOV.U32 R2, RZ, RZ, R5 ;  /* 0x000000ffff027224 */ /* 0x000fe200078e0005 */
[----:B------:R-:W-:Y:S01]  /*24b00*/  ULDC.64 UR4, c[0x0][0x408] ;  /* 0x0001020000047ab9 */ /* 0x000fe20000000a00 */
[----:B-1----:R-:W-:-:S13]  /*24b10*/  ISETP.NE.AND P0, PT, R10, 0x1, PT ;  /* 0x000000010a00780c */ /* 0x002fda0003f05270 */
[----:B------:R-:W1:Y:S02]  /*24b20*/  @P0 LDC.64 R8, c[0x0][0x420] ;  /* 0x00010800ff080b82 */ /* 0x000e640000000a00 */
[----:B-1----:R-:W-:-:S05]  /*24b30*/  @P0 IMAD.HI.U32 R8, R5, R8, RZ ;  /* 0x0000000805080227 */ /* 0x002fca00078e00ff */
[----:B------:R-:W-:-:S04]  /*24b40*/  @P0 SHF.R.U32.HI R2, RZ, R9, R8 ;  /* 0x00000009ff020219 */ /* 0x000fc80000011608 */
[--C-:B------:R-:W-:Y:S01]  /*24b50*/  SHF.R.S32.HI R9, RZ, 0x1f, R2.reuse ;  /* 0x0000001fff097819 */ /* 0x100fe20000011402 */
[----:B------:R-:W-:-:S04]  /*24b60*/  IMAD.MOV R8, RZ, RZ, -R2 ;  /* 0x000000ffff087224 */ /* 0x000fc800078e0a02 */
[----:B------:R-:W-:Y:S01]  /*24b70*/  IMAD R5, R10, R8, R5 ;  /* 0x000000080a057224 */ /* 0x000fe200078e0205 */
[----:B------:R-:W-:Y:S01]  /*24b80*/  MOV R8, R2 ;  /* 0x0000000200087202 */ /* 0x000fe20000000f00 */
[----:B------:R-:W-:-:S04]  /*24b90*/  IMAD R10, R17, UR4, RZ ;  /* 0x00000004110a7c24 */ /* 0x000fc8000f8e02ff */
[----:B------:R-:W-:-:S04]  /*24ba0*/  IMAD.WIDE.U32 R8, R16, UR4, R8 ;  /* 0x0000000410087c25 */ /* 0x000fc8000f8e0008 */
[----:B------:R-:W-:Y:S01]  /*24bb0*/  IMAD R2, R16, UR5, R10 ;  /* 0x0000000510027c24 */ /* 0x000fe2000f8e020a */
[----:B------:R-:W-:-:S03]  /*24bc0*/  LEA R6, P0, R8, R6, 0x2 ;  /* 0x0000000608067211 */ /* 0x000fc600078010ff */
[----:B------:R-:W-:-:S05]  /*24bd0*/  IMAD.IADD R2, R9, 0x1, R2 ;  /* 0x0000000109027824 */ /* 0x000fca00078e0202 */
[----:B------:R-:W-:-:S05]  /*24be0*/  LEA.HI.X R7, R8, R7, R2, 0x2, P0 ;  /* 0x0000000708077211 */ /* 0x000fca00000f1402 */
[----:B------:R1:W5:Y:S02]  /*24bf0*/  LDG.E R2, desc[UR54][R6.64] ;  /* 0x0000003606027981 */ /* 0x000364000c1e1900 */
.L_x_670:
[----:B-1----:R-:W2:Y:S01]  /*24c00*/  LDL R6, [R1+0x10] ;  /* 0x0000100001067983 */ /* 0x002ea20000100800 */
[----:B------:R-:W-:-:S03]  /*24c10*/  MOV R9, 0x400 ;  /* 0x0000040000097802 */ /* 0x000fc60000000f00 */
[----:B------:R-:W3:Y:S01]  /*24c20*/  LDL R7, [R1+0x1c] ;  /* 0x00001c0001077983 */ /* 0x000ee20000100800 */
[----:B------:R-:W1:Y:S01]  /*24c30*/  S2R R10, SR_CgaCtaId ;  /* 0x00000000000a7919 */ /* 0x000e620000008800 */
[----:B------:R-:W4:Y:S01]  /*24c40*/  S2R R8, SR_TID.X ;  /* 0x0000000000087919 */ /* 0x000f220000002100 */
[----:B-1----:R-:W-:Y:S02]  /*24c50*/  LEA R9, R10, R9, 0x18 ;  /* 0x000000090a097211 */ /* 0x002fe400078ec0ff */
[----:B----4-:R-:W-:-:S04]  /*24c60*/  LOP3.LUT R8, R8, 0x7f, RZ, 0xc0, !PT ;  /* 0x0000007f08087812 */ /* 0x010fc800078ec0ff */
[----:B------:R-:W-:Y:S01]  /*24c70*/  ISETP.NE.AND P0, PT, R8, RZ, PT ;  /* 0x000000ff0800720c */ /* 0x000fe20003f05270 */
[----:B--2---:R-:W-:Y:S01]  /*24c80*/  IMAD R6, R6, 0x8, R9 ;  /* 0x0000000806067824 */ /* 0x004fe200078e0209 */
[----:B---3--:R-:W-:-:S04]  /*24c90*/  SHF.L.U32 R7, R7, 0x1f, RZ ;  /* 0x0000001f07077819 */ /* 0x008fc800000006ff */
[----:B------:R-:W1:Y:S02]  /*24ca0*/  SYNCS.PHASECHK.TRANS64.TRYWAIT P2, [R6+URZ+0x29880], R7 ;  /* 0x02988007060075a7 */ /* 0x000e64000804017f */
[----:B-1----:R-:W-:Y:S05]  /*24cb0*/  @!P2 BRA `(.L_x_671) ;  /* 0x0000004c0084a947 */ /* 0x002fea0003800000 */
.L_x_818:
[----:B------:R-:W-:Y:S05]  /*24cc0*/  @P0 BRA `(.L_x_672) ;  /* 0x00000000001c0947 */ /* 0x000fea0003800000 */
[----:B------:R-:W2:Y:S02]  /*24cd0*/  S2R R8, SR_TID.X ;  /* 0x0000000000087919 */ /* 0x000ea40000002100 */
[----:B--2---:R-:W-:Y:S02]  /*24ce0*/  LOP3.LUT R9, R8, 0x1f, RZ, 0xc0, !PT ;  /* 0x0000001f08097812 */ /* 0x004fe400078ec0ff */
[----:B------:R-:W-:Y:S02]  /*24cf0*/  MOV R8, 0x5000 ;  /* 0x0000500000087802 */ /* 0x000fe40000000f00 */
[----:B------:R-:W-:Y:S02]  /*24d00*/  ISETP.NE.AND P2, PT, R9, RZ, PT ;  /* 0x000000ff0900720c */ /* 0x000fe40003f45270 */
[----:B------:R2:W-:Y:S11]  /*24d10*/  SYNCS.ARRIVE.TRANS64 RZ, [R6+URZ+0x29870], R8 ;  /* 0x0298700806ff79a7 */ /* 0x0005f6000800003f */
[----:B--2---:R-:W-:Y:S05]  /*24d20*/  @!P2 BRA `(.L_x_672) ;  /* 0x000000000004a947 */ /* 0x004fea0003800000 */
[----:B------:R-:W-:Y:S01]  /*24d30*/  BPT.TRAP 0x1 ;  /* 0x000000040000795c */ /* 0x000fe20000300000 */
.L_x_672:
[----:B------:R-:W2:Y:S01]  /*24d40*/  LDL R8, [R1+0x10] ;  /* 0x0000100001087983 */ /* 0x000ea20000100800 */
[----:B------:R-:W-:-:S03]  /*24d50*/  MOV R10, 0x400 ;  /* 0x00000400000a7802 */ /* 0x000fc60000000f00 */
[----:B------:R-:W3:Y:S01]  /*24d60*/  LDL R9, [R1+0x2c] ;  /* 0x00002c0001097983 */ /* 0x000ee20000100800 */
[----:B------:R-:W4:Y:S01]  /*24d70*/  S2R R11, SR_CgaCtaId ;  /* 0x00000000000b7919 */ /* 0x000f220000008800 */
[----:B------:R-:W-:Y:S01]  /*24d80*/  R2UR UR9, R6 ;  /* 0x00000000060972ca */ /* 0x000fe200000e0000 */
[----:B------:R-:W-:Y:S01]  /*24d90*/  UIADD3 UR4, UP0, UR40, 0x470, URZ ;  /* 0x0000047028047890 */ /* 0x000fe2000ff1e03f */
[----:B------:R-:W-:Y:S02]  /*24da0*/  R2UR UR12, R0 ;  /* 0x00000000000c72ca */ /* 0x000fe400000e0000 */
[----:B-----5:R-:W-:Y:S01]  /*24db0*/  R2UR UR13, R2 ;  /* 0x00000000020d72ca */ /* 0x020fe200000e0000 */
[----:B------:R-:W-:Y:S01]  /*24dc0*/  UIADD3.X UR5, URZ, UR41, URZ, UP0, !UPT ;  /* 0x000000293f057290 */ /* 0x000fe200087fe43f */
[----:B----4-:R-:W-:-:S07]  /*24dd0*/  LEA R10, R11, R10, 0x18 ;  /* 0x0000000a0b0a7211 */ /* 0x010fce00078ec0ff */
[----:B------:R-:W-:Y:S01]  /*24de0*/  UIADD3 UR9, UR9, 0x29870, URZ ;  /* 0x0002987009097890 */ /* 0x000fe2000fffe03f */
[----:B------:R-:W-:Y:S01]  /*24df0*/  UMOV UR6, 0x0 ;  /* 0x0000000000067882 */ /* 0x000fe20000000000 */
[----:B------:R-:W-:Y:S01]  /*24e00*/  UMOV UR7, 0x14f00000 ;  /* 0x14f0000000077882 */ /* 0x000fe20000000000 */
[----:B------:R-:W-:Y:S01]  /*24e10*/  UMOV UR10, URZ ;  /* 0x0000003f000a7c82 */ /* 0x000fe20008000000 */
[----:B--2---:R-:W-:-:S05]  /*24e20*/  IMAD R8, R8, 0x5000, R10 ;  /* 0x0000500008087824 */ /* 0x004fca00078e020a */
[----:B------:R-:W-:Y:S01]  /*24e30*/  R2UR UR8, R8 ;  /* 0x00000000080872ca */ /* 0x000fe200000e0000 */
[----:B---3--:R-:W-:-:S05]  /*24e40*/  IMAD R5, R5, 0xa0, R9 ;  /* 0x000000a005057824 */ /* 0x008fca00078e0209 */
[----:B------:R-:W-:-:S07]  /*24e50*/  R2UR UR11, R5 ;  /* 0x00000000050b72ca */ /* 0x000fce00000e0000 */
[----:B------:R-:W-:-:S09]  /*24e60*/  UIADD3 UR8, UR8, 0xa400, URZ ;  /* 0x0000a40008087890 */ /* 0x000fd2000fffe03f */
[----:B------:R2:W-:Y:S01]  /*24e70*/  UTMALDG.4D [UR8], [UR4], desc[UR6] ;  /* 0x00000608040075b4 */ /* 0x0005e20008019000 */
[----:B------:R-:W3:Y:S02]  /*24e80*/  SYNCS.PHASECHK.TRANS64.TRYWAIT P2, [R6+URZ+0x29840], R7 ;  /* 0x02984007060075a7 */ /* 0x000ee4000804017f */
[----:B--23--:R-:W-:Y:S05]  /*24e90*/  @!P2 BRA `(.L_x_673) ;  /* 0x0000004c0020a947 */ /* 0x00cfea0003800000 */
.L_x_819:
        /* <DEDUP_REMOVED lines=8> */
.L_x_674:
[----:B-12---:R-:W2:Y:S01]  /*24f20*/  LDL R7, [R1+0x10] ;  /* 0x0000100001077983 */ /* 0x006ea20000100800 */
[----:B------:R-:W-:Y:S01]  /*24f30*/  MOV R8, 0x400 ;  /* 0x0000040000087802 */ /* 0x000fe20000000f00 */
[----:B------:R-:W1:Y:S01]  /*24f40*/  S2R R9, SR_CgaCtaId ;  /* 0x0000000000097919 */ /* 0x000e620000008800 */
[----:B------:R-:W-:Y:S02]  /*24f50*/  R2UR UR11, R5 ;  /* 0x00000000050b72ca */ /* 0x000fe400000e0000 */
[----:B------:R-:W-:Y:S01]  /*24f60*/  R2UR UR9, R6 ;  /* 0x00000000060972ca */ /* 0x000fe200000e0000 */
[----:B------:R-:W-:Y:S01]  /*24f70*/  UIADD3 UR4, UP0, UR40, 0x370, URZ ;  /* 0x0000037028047890 */ /* 0x000fe2000ff1e03f */
[----:B------:R-:W-:Y:S02]  /*24f80*/  R2UR UR12, R0 ;  /* 0x00000000000c72ca */ /* 0x000fe400000e0000 */
[----:B------:R-:W-:Y:S01]  /*24f90*/  R2UR UR13, R2 ;  /* 0x00000000020d72ca */ /* 0x000fe200000e0000 */
[----:B------:R-:W-:Y:S01]  /*24fa0*/  UIADD3.X UR5, URZ, UR41, URZ, UP0, !UPT ;  /* 0x000000293f057290 */ /* 0x000fe200087fe43f */
[----:B-1----:R-:W-:-:S07]  /*24fb0*/  LEA R8, R9, R8, 0x18 ;  /* 0x0000000809087211 */ /* 0x002fce00078ec0ff */
[----:B------:R-:W-:Y:S01]  /*24fc0*/  UIADD3 UR9, UR9, 0x29830, URZ ;  /* 0x0002983009097890 */ /* 0x000fe2000fffe03f */
[----:B------:R-:W-:Y:S01]  /*24fd0*/  UMOV UR10, URZ ;  /* 0x0000003f000a7c82 */ /* 0x000fe20008000000 */
[----:B------:R-:W-:Y:S01]  /*24fe0*/  UMOV UR6, 0x0 ;  /* 0x0000000000067882 */ /* 0x000fe20000000000 */
[----:B------:R-:W-:Y:S01]  /*24ff0*/  UMOV UR7, 0x14f00000 ;  /* 0x14f0000000077882 */ /* 0x000fe20000000000 */
[----:B------:R-:W-:Y:S01]  /*25000*/  UMOV UR17, 0x40 ;  /* 0x0000004000117882 */ /* 0x000fe20000000000 */
[----:B--2---:R-:W-:-:S05]  /*25010*/  IMAD R5, R7, 0x7800, R8 ;  /* 0x0000780007057824 */ /* 0x004fca00078e0208 */
[----:B------:R-:W-:-:S13]  /*25020*/  R2UR UR8, R5 ;  /* 0x00000000050872ca */ /* 0x000fda00000e0000 */
[----:B------:R-:W-:Y:S02]  /*25030*/  UIADD3 UR14, UR8, 0x1a400, URZ ;  /* 0x0001a400080e7890 */ /* 0x000fe4000fffe03f */
[----:B------:R-:W-:Y:S02]  /*25040*/  UIADD3 UR15, UR8, 0x1cc00, URZ ;  /* 0x0001cc00080f7890 */ /* 0x000fe4000fffe03f */
[----:B------:R-:W-:-:S03]  /*25050*/  UIADD3 UR16, UR8, 0x1f400, URZ ;  /* 0x0001f40008107890 */ /* 0x000fc6000fffe03f */
[----:B------:R-:W-:Y:S02]  /*25060*/  UMOV UR8, UR14 ;  /* 0x0000000e00087c82 */ /* 0x000fe40008000000 */
[----:B------:R1:W-:Y:S01]  /*25070*/  UTMALDG.4D [UR8], [UR4], desc[UR6] ;  /* 0x00000608040075b4 */ /* 0x0003e20008019000 */
[----:B------:R-:W-:Y:S01]  /*25080*/  UMOV UR14, 0x80 ;  /* 0x00000080000e7882 */ /* 0x000fe20000000000 */
[----:B-1----:R-:W-:Y:S01]  /*25090*/  UMOV UR8, UR15 ;  /* 0x0000000f00087c82 */ /* 0x002fe20008000000 */
[----:B------:R-:W-:Y:S02]  /*250a0*/  UMOV UR10, UR17 ;  /* 0x00000011000a7c82 */ /* 0x000fe40008000000 */
[----:B------:R1:W-:Y:S02]  /*250b0*/  UTMALDG.4D [UR8], [UR4], desc[UR6] ;  /* 0x00000608040075b4 */ /* 0x0003e40008019000 */
[----:B-1----:R-:W-:Y:S01]  /*250c0*/  UMOV UR8, UR16 ;  /* 0x0000001000087c82 */ /* 0x002fe20008000000 */
[----:B------:R-:W-:-:S02]  /*250d0*/  UMOV UR10, UR14 ;  /* 0x0000000e000a7c82 */ /* 0x000fc40008000000 */
[----:B------:R2:W-:Y:S02]  /*250e0*/  UTMALDG.4D [UR8], [UR4], desc[UR6] ;  /* 0x00000608040075b4 */ /* 0x0005e40008019000 */
[----:B--2---:R-:W-:Y:S01]  /*250f0*/  NOP ;  /* 0x0000000000007918 */ /* 0x004fe20000000000 */
.L_x_669:
[----:B------:R-:W2:Y:S01]  /*25100*/  LDL.LU R6, [R1+0x8] ;  /* 0x0000080001067983 */ /* 0x000ea20000300800 */
[----:B------:R-:W-:Y:S01]  /*25110*/  MOV R7, 0x400 ;  /* 0x0000040000077802 */ /* 0x000fe20000000f00 */
[----:B------:R-:W3:Y:S01]  /*25120*/  S2R R8, SR_CgaCtaId ;  /* 0x0000000000087919 */ /* 0x000ee20000008800 */
[----:B------:R-:W-:Y:S05]  /*25130*/  WARPSYNC.ALL ;  /* 0x0000000000007948 */ /* 0x000fea0003800000 */
[----:B------:R-:W-:-:S13]  /*25140*/  ELECT P0, URZ, PT ;  /* 0x00000000003f782f */ /* 0x000fda0003800000 */
[----:B------:R-:W-:Y:S01]  /*25150*/  @P0 R2UR UR13, R3 ;  /* 0x00000000030d02ca */ /* 0x000fe200000e0000 */
[----:B------:R-:W-:Y:S01]  /*25160*/  UIADD3 UR4, UP0, UR40, 0x270, URZ ;  /* 0x0000027028047890 */ /* 0x000fe2000ff1e03f */
[----:B------:R-:W-:-:S03]  /*25170*/  @P0 R2UR UR11, R4 ;  /* 0x00000000040b02ca */ /* 0x000fc600000e0000 */
[----:B------:R-:W-:Y:S01]  /*25180*/  UIADD3.X UR5, URZ, UR41, URZ, UP0, !UPT ;  /* 0x000000293f057290 */ /* 0x000fe200087fe43f */
[----:B---3--:R-:W-:-:S04]  /*25190*/  LEA R7, R8, R7, 0x18 ;  /* 0x0000000708077211 */ /* 0x008fc800078ec0ff */
[----:B------:R-:W-:Y:S01]  /*251a0*/  R2UR UR24, R7 ;  /* 0x00000000071872ca */ /* 0x000fe200000e0000 */
[----:B-1----:R-:W-:Y:S01]  /*251b0*/  @P0 IMAD.MOV.U32 R5, RZ, RZ, 0x6000 ;  /* 0x00006000ff050424 */ /* 0x002fe200078e00ff */
[----:B------:R-:W-:Y:S01]  /*251c0*/  BAR.SYNC.DEFER_BLOCKING 0x8, 0x120 ;  /* 0x0204800000007b1d */ /* 0x000fe20000010000 */
[----:B------:R-:W-:-:S10]  /*251d0*/  @P0 R2UR UR21, R3 ;  /* 0x00000000031502ca */ /* 0x000fd400000e0000 */
[----:B------:R-:W-:Y:S02]  /*251e0*/  UIADD3 UR8, UR24, 0x14400, URZ ;  /* 0x0001440018087890 */ /* 0x000fe4000fffe03f */
[----:B------:R-:W-:Y:S01]  /*251f0*/  UIADD3 UR9, UR24, 0x29800, URZ ;  /* 0x0002980018097890 */ /* 0x000fe2000fffe03f */
[----:B------:R-:W-:Y:S01]  /*25200*/  UMOV UR6, 0x0 ;  /* 0x0000000000067882 */ /* 0x000fe20000000000 */
[----:B------:R-:W-:Y:S01]  /*25210*/  UMOV UR7, 0x12f00000 ;  /* 0x12f0000000077882 */ /* 0x000fe20000000000 */
[----:B------:R-:W-:Y:S01]  /*25220*/  UMOV UR10, URZ ;  /* 0x0000003f000a7c82 */ /* 0x000fe20008000000 */
[----:B------:R-:W-:Y:S01]  /*25230*/  @P0 R2UR UR19, R4 ;  /* 0x00000000041302ca */ /* 0x000fe200000e0000 */
[----:B------:R-:W-:Y:S01]  /*25240*/  UIADD3 UR16, UR24, 0x16400, URZ ;  /* 0x0001640018107890 */ /* 0x000fe2000fffe03f */
[----:B------:R3:W-:Y:S01]  /*25250*/  @P0 SYNCS.ARRIVE.TRANS64 RZ, [R7+URZ+0x29800], R5 ;  /* 0x0298000507ff09a7 */ /* 0x0007e2000800003f */
[----:B------:R-:W-:Y:S01]  /*25260*/  UMOV UR14, 0x0 ;  /* 0x00000000000e7882 */ /* 0x000fe20000000000 */
[----:B------:R-:W-:Y:S01]  /*25270*/  UMOV UR15, 0x12f00000 ;  /* 0x12f00000000f7882 */ /* 0x000fe20000000000 */
[----:B------:R-:W-:Y:S01]  /*25280*/  UMOV UR18, 0x40 ;  /* 0x0000004000127882 */ /* 0x000fe20000000000 */
[----:B------:R-:W-:Y:S01]  /*25290*/  UMOV UR17, UR9 ;  /* 0x0000000900117c82 */ /* 0x000fe20008000000 */
[----:B------:R-:W-:Y:S01]  /*252a0*/  UMOV UR22, 0x0 ;  /* 0x0000000000167882 */ /* 0x000fe20000000000 */
[----:B------:R-:W-:Y:S01]  /*252b0*/  UMOV UR23, 0x12f00000 ;  /* 0x12f0000000177882 */ /* 0x000fe20000000000 */
[----:B--2---:R-:W-:-:S02]  /*252c0*/  @P0 R2UR UR12, R6 ;  /* 0x00000000060c02ca */ /* 0x004fc400000e0000 */
[----:B------:R-:W-:-:S11]  /*252d0*/  @P0 R2UR UR20, R6 ;  /* 0x00000000061402ca */ /* 0x000fd600000e0000 */
[----:B------:R1:W-:Y:S02]  /*252e0*/  UTMALDG.4D [UR8], [UR4], desc[UR6] ;  /* 0x00000608040075b4 */ /* 0x0003e40008019000 */
[----:B------:R3:W-:Y:S01]  /*252f0*/  UTMALDG.4D [UR16], [UR4], desc[UR14] ;  /* 0x00000e10040075b4 */ /* 0x0007e20008019000 */
[----:B-1----:R-:W-:Y:S02]  /*25300*/  @P0 R2UR UR13, R3 ;  /* 0x00000000030d02ca */ /* 0x002fe400000e0000 */
[----:B------:R-:W-:Y:S02]  /*25310*/  @P0 R2UR UR12, R6 ;  /* 0x00000000060c02ca */ /* 0x000fe400000e0000 */
[----:B------:R-:W-:Y:S01]  /*25320*/  @P0 R2UR UR11, R4 ;  /* 0x00000000040b02ca */ /* 0x000fe200000e0000 */
[----:B------:R-:W-:Y:S01]  /*25330*/  UIADD3 UR8, UR24, 0x18400, URZ ;  /* 0x0001840018087890 */ /* 0x000fe2000fffe03f */
[----:B------:R-:W-:-:S11]  /*25340*/  UMOV UR10, 0x80 ;  /* 0x00000080000a7882 */ /* 0x000fd60000000000 */
[----:B------:R3:W-:Y:S02]  /*25350*/  UTMALDG.4D [UR8], [UR4], desc[UR22] ;  /* 0x00001608040075b4 */ /* 0x0007e40008019000 */
[----:B---3--:R-:W-:Y:S01]  /*25360*/  NOP ;  /* 0x0000000000007918 */ /* 0x008fe20000000000 */
.L_x_667:
[----:B------:R-:W2:Y:S01]  /*25370*/  LDL.LU R6, [R1+0x40] ;  /* 0x0000400001067983 */ /* 0x000ea20000300800 */
[----:B------:R-:W-:Y:S01]  /*25380*/  MOV R4, 0x400 ;  /* 0x0000040000047802 */ /* 0x000fe20000000f00 */
[----:B------:R-:W-:Y:S01]  /*25390*/  BSSY B0, `(.L_x_675) ;  /* 0x000000b000007945 */ /* 0x000fe20003800000 */
[----:B-1----:R-:W1:Y:S02]  /*253a0*/  S2R R5, SR_CgaCtaId ;  /* 0x0000000000057919 */ /* 0x002e640000008800 */
[----:B-1----:R-:W-:Y:S02]  /*253b0*/  LEA R4, R5, R4, 0x18 ;  /* 0x0000000405047211 */ /* 0x002fe400078ec0ff */
[----:B--2---:R-:W-:-:S04]  /*253c0*/  IADD3 R6, R6, 0x1, RZ ;  /* 0x0000000106067810 */ /* 0x004fc80007ffe0ff */
[----:B------:R-:W-:Y:S01]  /*253d0*/  LEA.HI R3, R6, R6, RZ, 0x1 ;  /* 0x0000000606037211 */ /* 0x000fe200078f08ff */
[----:B------:R1:W-:Y:S03]  /*253e0*/  STL [R1+0x40], R6 ;  /* 0x0000400601007387 */ /* 0x0003e60000100800 */
[----:B------:R-:W-:-:S05]  /*253f0*/  LOP3.LUT R3, R3, 0xfffffffe, RZ, 0xc0, !PT ;  /* 0xfffffffe03037812 */ /* 0x000fca00078ec0ff */
[----:B------:R-:W-:-:S05]  /*25400*/  IMAD.IADD R3, R6, 0x1, -R3 ;  /* 0x0000000106037824 */ /* 0x000fca00078e0a03 */
[----:B------:R-:W-:-:S04]  /*25410*/  SHF.L.U32 R3, R3, 0x1f, RZ ;  /* 0x0000001f03037819 */ /* 0x000fc800000006ff */
[----:B------:R-:W2:Y:S02]  /*25420*/  SYNCS.PHASECHK.TRANS64.TRYWAIT P0, [R4+URZ+0x29820], R3 ;  /* 0x02982003040075a7 */ /* 0x000ea4000800017f */
[----:B-12---:R-:W-:Y:S05]  /*25430*/  @!P0 BRA `(.L_x_676) ;  /* 0x0000004400cc8947 */ /* 0x006fea0003800000 */
.L_x_820:
[----:B------:R-:W-:Y:S05]  /*25440*/  BSYNC B0 ;  /* 0x0000000000007941 */ /* 0x000fea0003800000 */
.L_x_675:
[----:B------:R-:W-:-:S13]  /*25450*/  ISETP.GE.AND P0, PT, R19, 0xa1, PT ;  /* 0x000000a11300780c */ /* 0x000fda0003f06270 */
[----:B------:R-:W-:Y:S05]  /*25460*/  @!P0 BRA `(.L_x_677) ;  /* 0x0000001000548947 */ /* 0x000fea0003800000 */
[----:B-1----:R-:W2:Y:S04]  /*25470*/  LDL.LU R4, [R1+0x3c] ;  /* 0x00003c0001047983 */ /* 0x002ea80000300800 */
[----:B------:R1:W5:Y:S04]  /*25480*/  LDL.LU R6, [R1+0x10] ;  /* 0x0000100001067983 */ /* 0x0003680000300800 */
[----:B------:R1:W5:Y:S02]  /*25490*/  LDL.LU R7, [R1+0x1c] ;  /* 0x00001c0001077983 */ /* 0x0003640000300800 */
[----:B-12---:R-:W-:-:S07]  /*254a0*/  VIADD R20, R4, 0xfffffffe ;  /* 0xfffffffe04147836 */ /* 0x006fce0000000000 */
.L_x_699:
[----:B-----5:R-:W-:Y:S01]  /*254b0*/  IADD3 R4, R6, 0x1, RZ ;  /* 0x0000000106047810 */ /* 0x020fe20007ffe0ff */
[----:B------:R-:W-:Y:S05]  /*254c0*/  YIELD ;  /* 0x0000000000007946 */ /* 0x000fea0003800000 */
[----:B------:R-:W-:Y:S01]  /*254d0*/  ISETP.NE.AND P0, PT, R4, 0x2, PT ;  /* 0x000000020400780c */ /* 0x000fe20003f05270 */
[----:B------:R-:W-:Y:S03]  /*254e0*/  BSSY B0, `(.L_x_678) ;  /* 0x0000094000007945 */ /* 0x000fe60003800000 */
[----:B--2---:R-:W-:-:S02]  /*254f0*/  SEL R3, RZ, 0x1, P0 ;  /* 0x00000001ff037807 */ /* 0x004fc40000000000 */
[----:B-1----:R-:W-:Y:S02]  /*25500*/  SEL R10, R4, RZ, P0 ;  /* 0x000000ff040a7207 */ /* 0x002fe40000000000 */
[----:B------:R-:W-:-:S05]  /*25510*/  LOP3.LUT R9, R7, R3, RZ, 0x3c, !PT ;  /* 0x0000000307097212 */ /* 0x000fca00078e3cff */
[----:B------:R1:W-:Y:S04]  /*25520*/  STL [R1+0x1c], R9 ;  /* 0x00001c0901007387 */ /* 0x0003e80000100800 */
[----:B------:R1:W-:Y:S01]  /*25530*/  STL [R1+0x10], R10 ;  /* 0x0000100a01007387 */ /* 0x0003e20000100800 */
[----:B------:R-:W-:Y:S05]  /*25540*/  @!P6 BRA `(.L_x_679) ;  /* 0x000000080034e947 */ /* 0x000fea0003800000 */
[----:B------:R-:W-:Y:S01]  /*25550*/  ULDC.64 UR4, c[0x0][0x3f8] ;  /* 0x0000fe0000047ab9 */ /* 0x000fe20000000a00 */
[----:B------:R-:W-:Y:S01]  /*25560*/  IMAD.MOV.U32 R8, RZ, RZ, R20 ;  /* 0x000000ffff087224 */ /* 0x000fe200078e0014 */
[----:B------:R-:W-:-:S04]  /*25570*/  ISETP.NE.U32.AND P0, PT, RZ, UR4, PT ;  /* 0x00000004ff007c0c */ /* 0x000fc8000bf05070 */
[----:B------:R-:W-:-:S13]  /*25580*/  ISETP.NE.AND.EX P0, PT, RZ, UR5, PT, P0 ;  /* 0x00000005ff007c0c */ /* 0x000fda000bf05300 */
[----:B------:R-:W-:Y:S05]  /*25590*/  @!P0 BRA `(.L_x_680) ;  /* 0x00000000004c8947 */ /* 0x000fea0003800000 */
[----:B------:R-:W2:Y:S01]  /*255a0*/  LDL R12, [R1+0x28] ;  /* 0x00002800010c7983 */ /* 0x000ea20000100800 */
[----:B------:R-:W3:Y:S01]  /*255b0*/  LDC R5, c[0x0][0x41c] ;  /* 0x00010700ff057b82 */ /* 0x000ee20000000800 */
[----:B------:R-:W-:Y:S02]  /*255c0*/  ULDC.64 UR6, c[0x0][0x408] ;  /* 0x0001020000067ab9 */ /* 0x000fe40000000a00 */
[----:B------:R-:W4:Y:S01]  /*255d0*/  LDL R11, [R1+0x24] ;  /* 0x00002400010b7983 */ /* 0x000f220000100800 */
[----:B---3--:R-:W-:-:S13]  /*255e0*/  ISETP.NE.AND P0, PT, R5, 0x1, PT ;  /* 0x000000010500780c */ /* 0x008fda0003f05270 */
[----:B------:R-:W3:Y:S02]  /*255f0*/  @P0 LDC.64 R2, c[0x0][0x420] ;  /* 0x00010800ff020b82 */ /* 0x000ee40000000a00 */
[----:B---3--:R-:W-:-:S04]  /*25600*/  @P0 IMAD.HI.U32 R4, R20, R2, RZ ;  /* 0x0000000214040227 */ /* 0x008fc800078e00ff */
[----:B------:R-:W-:Y:S01]  /*25610*/  IMAD.MOV.U32 R2, RZ, RZ, R20 ;  /* 0x000000ffff027224 */ /* 0x000fe200078e0014 */
[----:B------:R-:W-:-:S04]  /*25620*/  @P0 SHF.R.U32.HI R2, RZ, R3, R4 ;  /* 0x00000003ff020219 */ /* 0x000fc80000011604 */
[----:B------:R-:W-:Y:S02]  /*25630*/  SHF.R.S32.HI R3, RZ, 0x1f, R2 ;  /* 0x0000001fff037819 */ /* 0x000fe40000011402 */
[----:B------:R-:W-:-:S05]  /*25640*/  IADD3 R8, -R2, RZ, RZ ;  /* 0x000000ff02087210 */ /* 0x000fca0007ffe1ff */
[----:B------:R-:W-:Y:S02]  /*25650*/  IMAD R8, R5, R8, R20 ;  /* 0x0000000805087224 */ /* 0x000fe400078e0214 */
[----:B--2---:R-:W-:-:S04]  /*25660*/  IMAD R4, R12, UR6, RZ ;  /* 0x000000060c047c24 */ /* 0x004fc8000f8e02ff */
[C---:B----4-:R-:W-:Y:S02]  /*25670*/  IMAD R4, R11.reuse, UR7, R4 ;  /* 0x000000070b047c24 */ /* 0x050fe4000f8e0204 */
[----:B------:R-:W-:-:S04]  /*25680*/  IMAD.WIDE.U32 R2, R11, UR6, R2 ;  /* 0x000000060b027c25 */ /* 0x000fc8000f8e0002 */
[----:B------:R-:W-:Y:S01]  /*25690*/  IMAD.IADD R3, R4, 0x1, R3 ;  /* 0x0000000104037824 */ /* 0x000fe200078e0203 */
[----:B------:R-:W-:-:S04]  /*256a0*/  LEA R4, P0, R2, UR4, 0x2 ;  /* 0x0000000402047c11 */ /* 0x000fc8000f8010ff */
[----:B------:R-:W-:-:S05]  /*256b0*/  LEA.HI.X R5, R2, UR5, R3, 0x2, P0 ;  /* 0x0000000502057c11 */ /* 0x000fca00080f1403 */
[----:B------:R2:W5:Y:S04]  /*256c0*/  LDG.E R2, desc[UR54][R4.64] ;  /* 0x0000003604027981 */ /* 0x000568000c1e1900 */
.L_x_680:
[----:B--2---:R-:W2:Y:S01]  /*256d0*/  S2R R4, SR_CgaCtaId ;  /* 0x0000000000047919 */ /* 0x004ea20000008800 */
[----:B------:R-:W-:Y:S01]  /*256e0*/  MOV R3, 0x400 ;  /* 0x0000040000037802 */ /* 0x000fe20000000f00 */
[----:B------:R-:W-:Y:S01]  /*256f0*/  BSSY B1, `(.L_x_681) ;  /* 0x0000009000017945 */ /* 0x000fe20003800000 */
[----:B------:R-:W3:Y:S02]  /*25700*/  S2R R5, SR_TID.X ;  /* 0x0000000000057919 */ /* 0x000ee40000002100 */
[----:B--2---:R-:W-:Y:S02]  /*25710*/  LEA R3, R4, R3, 0x18 ;  /* 0x0000000304037211 */ /* 0x004fe400078ec0ff */
[----:B---3--:R-:W-:-:S03]  /*25720*/  LOP3.LUT R5, R5, 0x7f, RZ, 0xc0, !PT ;  /* 0x0000007f05057812 */ /* 0x008fc600078ec0ff */
[----:B------:R-:W-:Y:S01]  /*25730*/  IMAD R4, R10, 0x8, R3 ;  /* 0x000000080a047824 */ /* 0x000fe200078e0203 */
[----:B------:R-:W-:Y:S02]  /*25740*/  SHF.L.U32 R3, R9, 0x1f, RZ ;  /* 0x0000001f09037819 */ /* 0x000fe400000006ff */
[----:B------:R-:W-:Y:S02]  /*25750*/  ISETP.NE.AND P2, PT, R5, RZ, PT ;  /* 0x000000ff0500720c */ /* 0x000fe40003f45270 */
[----:B------:R-:W2:Y:S02]  /*25760*/  SYNCS.PHASECHK.TRANS64.TRYWAIT P0, [R4+URZ+0x29880], R3 ;  /* 0x02988003040075a7 */ /* 0x000ea4000800017f */
[----:B--2---:R-:W-:Y:S09]  /*25770*/  @!P0 BRA `(.L_x_682) ;  /* 0x00000044001c8947 */ /* 0x004ff20003800000 */
.L_x_821:
[----:B------:R-:W-:Y:S05]  /*25780*/  BSYNC B1 ;  /* 0x0000000000017941 */ /* 0x000fea0003800000 */
.L_x_681:
[----:B------:R-:W-:Y:S04]  /*25790*/  BSSY B1, `(.L_x_683) ;  /* 0x0000009000017945 */ /* 0x000fe80003800000 */
[----:B------:R-:W-:Y:S05]  /*257a0*/  @P2 BRA `(.L_x_684) ;  /* 0x00000000001c2947 */ /* 0x000fea0003800000 */
[----:B------:R-:W1:Y:S02]  /*257b0*/  S2R R5, SR_TID.X ;  /* 0x0000000000057919 */ /* 0x000e640000002100 */
[----:B-1----:R-:W-:Y:S02]  /*257c0*/  LOP3.LUT R9, R5, 0x1f, RZ, 0xc0, !PT ;  /* 0x0000001f05097812 */ /* 0x002fe400078ec0ff */
[----:B------:R-:W-:Y:S02]  /*257d0*/  MOV R5, 0x5000 ;  /* 0x0000500000057802 */ /* 0x000fe40000000f00 */
[----:B------:R-:W-:Y:S02]  /*257e0*/  ISETP.NE.AND P0, PT, R9, RZ, PT ;  /* 0x000000ff0900720c */ /* 0x000fe40003f05270 */
[----:B------:R3:W-:Y:S11]  /*257f0*/  SYNCS.ARRIVE.TRANS64 RZ, [R4+URZ+0x29870], R5 ;  /* 0x0298700504ff79a7 */ /* 0x0007f6000800003f */
[----:B---3--:R-:W-:Y:S05]  /*25800*/  @!P0 BRA `(.L_x_684) ;  /* 0x0000000000048947 */ /* 0x008fea0003800000 */
[----:B------:R-:W-:Y:S01]  /*25810*/  BPT.TRAP 0x1 ;  /* 0x000000040000795c */ /* 0x000fe20000300000 */
.L_x_684:
[----:B------:R-:W-:Y:S05]  /*25820*/  BSYNC B1 ;  /* 0x0000000000017941 */ /* 0x000fea0003800000 */
.L_x_683:
[----:B-1----:R-:W3:Y:S04]  /*25830*/  LDL R9, [R1+0x10] ;  /* 0x0000100001097983 */ /* 0x002ee80000100800 */
[----:B------:R-:W4:Y:S01]  /*25840*/  LDL R5, [R1+0x2c] ;  /* 0x00002c0001057983 */ /* 0x000f220000100800 */
[----:B------:R-:W-:Y:S01]  /*25850*/  IMAD.MOV.U32 R12, RZ, RZ, RZ ;  /* 0x000000ffff0c7224 */ /* 0x000fe200078e00ff */
[----:B------:R-:W-:Y:S01]  /*25860*/  MOV R10, 0x400 ;  /* 0x00000400000a7802 */ /* 0x000fe20000000f00 */
[----:B------:R-:W-:Y:S01]  /*25870*/  UIADD3 UR4, UP0, UR40, 0x470, URZ ;  /* 0x0000047028047890 */ /* 0x000fe2000ff1e03f */
[----:B------:R-:W1:Y:S01]  /*25880*/  S2R R11, SR_CgaCtaId ;  /* 0x00000000000b7919 */ /* 0x000e620000008800 */
[----:B------:R-:W-:Y:S01]  /*25890*/  PLOP3.LUT P0, PT, PT, PT, PT, 0x80, 0x0 ;  /* 0x000000000000781c */ /* 0x000fe20003f0f070 */
[----:B------:R-:W-:Y:S01]  /*258a0*/  UMOV UR6, 0x0 ;  /* 0x0000000000067882 */ /* 0x000fe20000000000 */
[----:B------:R-:W-:Y:S01]  /*258b0*/  R2UR UR10, R12 ;  /* 0x000000000c0a72ca */ /* 0x000fe200000e0000 */
[----:B------:R-:W-:Y:S01]  /*258c0*/  UIADD3.X UR5, URZ, UR41, URZ, UP0, !UPT ;  /* 0x000000293f057290 */ /* 0x000fe200087fe43f */
[----:B------:R-:W-:Y:S01]  /*258d0*/  UMOV UR7, 0x14f00000 ;  /* 0x14f0000000077882 */ /* 0x000fe20000000000 */
[----:B-1----:R-:W-:-:S05]  /*258e0*/  LEA R10, R11, R10, 0x18 ;  /* 0x0000000a0b0a7211 */ /* 0x002fca00078ec0ff */
[----:B---3--:R-:W-:Y:S02]  /*258f0*/  IMAD R9, R9, 0x5000, R10 ;  /* 0x0000500009097824 */ /* 0x008fe400078e020a */
[----:B----4-:R-:W-:Y:S02]  /*25900*/  IMAD R5, R8, 0xa0, R5 ;  /* 0x000000a008057824 */ /* 0x010fe400078e0205 */
[----:B------:R-:W-:Y:S01]  /*25910*/  VIADD R8, R9, 0xa400 ;  /* 0x0000a40009087836 */ /* 0x000fe20000000000 */
[----:B------:R-:W-:-:S07]  /*25920*/  IADD3 R9, R4, 0x29870, RZ ;  /* 0x0002987004097810 */ /* 0x000fce0007ffe0ff */
.L_x_685:
[----:B------:R-:W-:-:S13]  /*25930*/  @P0 ELECT P3, URZ, PT ;  /* 0x00000000003f082f */ /* 0x000fda0003860000 */
[----:B-----5:R-:W-:Y:S02]  /*25940*/  @P3 R2UR UR13, R2 ;  /* 0x00000000020d32ca */ /* 0x020fe400000e0000 */
        /* <DEDUP_REMOVED lines=11> */
.L_x_822:
[----:B------:R-:W-:Y:S05]  /*25a00*/  BSYNC B1 ;  /* 0x0000000000017941 */ /* 0x000fea0003800000 */
.L_x_686:
[----:B------:R-:W-:Y:S01]  /*25a10*/  BSSY B1, `(.L_x_688) ;  /* 0x000000b000017945 */ /* 0x000fe20003800000 */
[----:B------:R-:W-:Y:S02]  /*25a20*/  IMAD.MOV.U32 R10, RZ, RZ, 0x0 ;  /* 0x00000000ff0a7424 */ /* 0x000fe400078e00ff */
[----:B------:R-:W-:Y:S01]  /*25a30*/  IMAD.MOV.U32 R11, RZ, RZ, 0x14f00000 ;  /* 0x14f00000ff0b7424 */ /* 0x000fe200078e00ff */
[----:B------:R-:W-:Y:S06]  /*25a40*/  @P2 BRA `(.L_x_689) ;  /* 0x00000000001c2947 */ /* 0x000fec0003800000 */
[----:B------:R-:W3:Y:S01]  /*25a50*/  S2R R8, SR_TID.X ;  /* 0x0000000000087919 */ /* 0x000ee20000002100 */
[----:B-12---:R-:W-:-:S04]  /*25a60*/  MOV R3, 0x7800 ;  /* 0x0000780000037802 */ /* 0x006fc80000000f00 */
[----:B------:R4:W-:Y:S01]  /*25a70*/  SYNCS.ARRIVE.TRANS64 RZ, [R4+URZ+0x29830], R3 ;  /* 0x0298300304ff79a7 */ /* 0x0009e2000800003f */
[----:B---3--:R-:W-:-:S04]  /*25a80*/  LOP3.LUT R8, R8, 0x1f, RZ, 0xc0, !PT ;  /* 0x0000001f08087812 */ /* 0x008fc800078ec0ff */
[----:B------:R-:W-:-:S13]  /*25a90*/  ISETP.NE.AND P0, PT, R8, RZ, PT ;  /* 0x000000ff0800720c */ /* 0x000fda0003f05270 */
[----:B----4-:R-:W-:Y:S05]  /*25aa0*/  @!P0 BRA `(.L_x_689) ;  /* 0x0000000000048947 */ /* 0x010fea0003800000 */
[----:B------:R-:W-:Y:S01]  /*25ab0*/  BPT.TRAP 0x1 ;  /* 0x000000040000795c */ /* 0x000fe20000300000 */
.L_x_689:
[----:B------:R-:W-:Y:S05]  /*25ac0*/  BSYNC B1 ;  /* 0x0000000000017941 */ /* 0x000fea0003800000 */
.L_x_688:
[----:B-12---:R-:W2:Y:S01]  /*25ad0*/  LDL R3, [R1+0x10] ;  /* 0x0000100001037983 */ /* 0x006ea20000100800 */
[----:B------:R-:W-:Y:S01]  /*25ae0*/  MOV R8, 0x400 ;  /* 0x0000040000087802 */ /* 0x000fe20000000f00 */
[----:B------:R-:W-:Y:S01]  /*25af0*/  UIADD3 UR4, UP0, UR40, 0x370, URZ ;  /* 0x0000037028047890 */ /* 0x000fe2000ff1e03f */
[----:B------:R-:W-:Y:S01]  /*25b00*/  R2UR UR10, R12 ;  /* 0x000000000c0a72ca */ /* 0x000fe200000e0000 */
[----:B------:R-:W1:Y:S01]  /*25b10*/  S2R R9, SR_CgaCtaId ;  /* 0x0000000000097919 */ /* 0x000e620000008800 */
[----:B------:R-:W-:Y:S01]  /*25b20*/  R2UR UR6, R10 ;  /* 0x000000000a0672ca */ /* 0x000fe200000e0000 */
[----:B------:R-:W-:Y:S01]  /*25b30*/  VIADD R4, R4, 0x29830 ;  /* 0x0002983004047836 */ /* 0x000fe20000000000 */
[----:B------:R-:W-:Y:S01]  /*25b40*/  R2UR UR7, R11 ;  /* 0x000000000b0772ca */ /* 0x000fe200000e0000 */
[----:B------:R-:W-:Y:S01]  /*25b50*/  UIADD3.X UR5, URZ, UR41, URZ, UP0, !UPT ;  /* 0x000000293f057290 */ /* 0x000fe200087fe43f */
[----:B------:R-:W-:Y:S02]  /*25b60*/  PLOP3.LUT P0, PT, PT, PT, PT, 0x80, 0x0 ;  /* 0x000000000000781c */ /* 0x000fe40003f0f070 */
[----:B-1----:R-:W-:-:S05]  /*25b70*/  LEA R8, R9, R8, 0x18 ;  /* 0x0000000809087211 */ /* 0x002fca00078ec0ff */
[----:B--2---:R-:W-:-:S04]  /*25b80*/  IMAD R3, R3, 0x7800, R8 ;  /* 0x0000780003037824 */ /* 0x004fc800078e0208 */
[----:B------:R-:W-:-:S07]  /*25b90*/  VIADD R8, R3, 0x1a400 ;  /* 0x0001a40003087836 */ /* 0x000fce0000000000 */
.L_x_690:
        /* <DEDUP_REMOVED lines=10> */
[----:B------:R-:W-:Y:S01]  /*25c40*/  R2UR UR6, R10 ;  /* 0x000000000a0672ca */ /* 0x000fe200000e0000 */
[----:B------:R-:W-:Y:S01]  /*25c50*/  UMOV UR10, 0x40 ;  /* 0x00000040000a7882 */ /* 0x000fe20000000000 */
[----:B------:R-:W-:Y:S02]  /*25c60*/  R2UR UR7, R11 ;  /* 0x000000000b0772ca */ /* 0x000fe400000e0000 */
[----:B------:R-:W-:Y:S02]  /*25c70*/  PLOP3.LUT P0, PT, PT, PT, PT, 0x80, 0x0 ;  /* 0x000000000000781c */ /* 0x000fe40003f0f070 */
[----:B------:R-:W-:-:S11]  /*25c80*/  IADD3 R8, R3, 0x1cc00, RZ ;  /* 0x0001cc0003087810 */ /* 0x000fd60007ffe0ff */
.L_x_691:
        /* <DEDUP_REMOVED lines=11> */
[----:B------:R-:W-:Y:S01]  /*25d40*/  VIADD R3, R3, 0x1f400 ;  /* 0x0001f40003037836 */ /* 0x000fe20000000000 */
[----:B------:R-:W-:Y:S01]  /*25d50*/  R2UR UR7, R11 ;  /* 0x000000000b0772ca */ /* 0x000fe200000e0000 */
[----:B------:R-:W-:Y:S01]  /*25d60*/  UMOV UR10, 0x80 ;  /* 0x00000080000a7882 */ /* 0x000fe20000000000 */
[----:B------:R-:W-:-:S13]  /*25d70*/  PLOP3.LUT P0, PT, PT, PT, PT, 0x80, 0x0 ;  /* 0x000000000000781c */ /* 0x000fda0003f0f070 */
.L_x_692:
        /* <DEDUP_REMOVED lines=9> */
[----:B--2---:R-:W-:Y:S05]  /*25e10*/  @P0 BRA.U.ANY `(.L_x_692) ;  /* 0xfffffffd00d80947 */ /* 0x004fea000393ffff */
.L_x_679:
[----:B------:R-:W-:Y:S05]  /*25e20*/  BSYNC B0 ;  /* 0x0000000000007941 */ /* 0x000fea0003800000 */
.L_x_678:
[----:B------:R-:W-:-:S06]  /*25e30*/  UISETP.NE.AND UP0, UPT, UR37, 0x3, UPT ;  /* 0x000000032500788c */ /* 0x000fcc000bf05270 */
[----:B------:R-:W-:-:S13]  /*25e40*/  PLOP3.LUT P0, PT, PT, PT, UP0, 0x80, 0x0 ;  /* 0x000000000000781c */ /* 0x000fda0003f0f008 */
[----:B------:R-:W-:Y:S05]  /*25e50*/  @!P0 BRA `(.L_x_693) ;  /* 0x0000000000048947 */ /* 0x000fea0003800000 */
[----:B------:R-:W-:Y:S01]  /*25e60*/  BPT.TRAP 0x1 ;  /* 0x000000040000795c */ /* 0x000fe20000300000 */
.L_x_693:
[----:B------:R-:W2:Y:S01]  /*25e70*/  S2R R5, SR_CgaCtaId ;  /* 0x0000000000057919 */ /* 0x000ea20000008800 */
[----:B------:R-:W-:Y:S01]  /*25e80*/  IMAD.U32 R3, RZ, RZ, UR39 ;  /* 0x00000027ff037e24 */ /* 0x000fe2000f8e00ff */
[----:B------:R-:W-:Y:S01]  /*25e90*/  MOV R4, 0x400 ;  /* 0x0000040000047802 */ /* 0x000fe20000000f00 */
[----:B------:R-:W-:Y:S03]  /*25ea0*/  BSSY B0, `(.L_x_694) ;  /* 0x0000009000007945 */ /* 0x000fe60003800000 */
[----:B------:R-:W-:Y:S02]  /*25eb0*/  ISETP.NE.AND P0, PT, R3, 0x3, PT ;  /* 0x000000030300780c */ /* 0x000fe40003f05270 */
[----:B------:R-:W-:-:S04]  /*25ec0*/  LOP3.LUT R3, R7, 0x1, RZ, 0x3c, !PT ;  /* 0x0000000107037812 */ /* 0x000fc800078e3cff */
[----:B------:R-:W-:Y:S02]  /*25ed0*/  SHF.L.U32 R3, R3, 0x1f, RZ ;  /* 0x0000001f03037819 */ /* 0x000fe400000006ff */
[----:B--2---:R-:W-:-:S04]  /*25ee0*/  LEA R4, R5, R4, 0x18 ;  /* 0x0000000405047211 */ /* 0x004fc800078ec0ff */
[----:B------:R-:W-:-:S04]  /*25ef0*/  LEA R4, R6, R4, 0x3 ;  /* 0x0000000406047211 */ /* 0x000fc800078e18ff */
[----:B------:R-:W2:Y:S01]  /*25f00*/  SYNCS.PHASECHK.TRANS64.TRYWAIT P2, [R4+URZ+0x29870], R3 ;  /* 0x02987003040075a7 */ /* 0x000ea2000804017f */
[----:B------:R3:W-:Y:S02]  /*25f10*/  STL [R1+0x4], R4 ;  /* 0x0000040401007387 */ /* 0x0007e40000100800 */
[----:B--23--:R-:W-:Y:S05]  /*25f20*/  @!P2 BRA `(.L_x_695) ;  /* 0x0000003c0058a947 */ /* 0x00cfea0003800000 */
.L_x_823:
[----:B------:R-:W-:Y:S05]  /*25f30*/  BSYNC B0 ;  /* 0x0000000000007941 */ /* 0x000fea0003800000 */
.L_x_694:
[----:B------:R-:W-:Y:S05]  /*25f40*/  @!P0 BRA `(.L_x_696) ;  /* 0x0000000000048947 */ /* 0x000fea0003800000 */
[----:B------:R-:W-:Y:S01]  /*25f50*/  BPT.TRAP 0x1 ;  /* 0x000000040000795c */ /* 0x000fe20000300000 */
.L_x_696:
[----:B--2---:R-:W2:Y:S01]  /*25f60*/  LDL R4, [R1+0x4] ;  /* 0x0000040001047983 */ /* 0x004ea20000100800 */
[----:B------:R-:W-:Y:S01]  /*25f70*/  SHF.L.U32 R3, R7, 0x1f, RZ ;  /* 0x0000001f07037819 */ /* 0x000fe200000006ff */
[----:B------:R-:W-:-:S03]  /*25f80*/  IMAD R12, R6, 0x5000, RZ ;  /* 0x00005000060c7824 */ /* 0x000fc600078e02ff */
[----:B--2---:R-:W2:Y:S02]  /*25f90*/  SYNCS.PHASECHK.TRANS64.TRYWAIT P2, [R4+URZ+0x29860], R3 ;  /* 0x02986003040075a7 */ /* 0x004ea4000804017f */
[----:B--2---:R-:W-:Y:S05]  /*25fa0*/  @!P2 BRA `(.L_x_697) ;  /* 0x0000003c0050a947 */ /* 0x004fea0003800000 */
.L_x_824:
[----:B--2---:R-:W2:Y:S04]  /*25fb0*/  LDL R4, [R1+0x34] ;  /* 0x0000340001047983 */ /* 0x004ea80000100800 */
[----:B------:R-:W3:Y:S01]  /*25fc0*/  LDL R15, [R1+0x30] ;  /* 0x00003000010f7983 */ /* 0x000ee20000100800 */
[----:B------:R-:W-:Y:S01]  /*25fd0*/  MOV R13, 0x400 ;  /* 0x00000400000d7802 */ /* 0x000fe20000000f00 */
[----:B------:R-:W-:Y:S05]  /*25fe0*/  WARPSYNC.ALL ;  /* 0x0000000000007948 */ /* 0x000fea0003800000 */
[----:B------:R-:W4:Y:S01]  /*25ff0*/  S2R R14, SR_CgaCtaId ;  /* 0x00000000000e7919 */ /* 0x000f220000008800 */
[----:B------:R-:W-:Y:S01]  /*26000*/  IMAD.MOV.U32 R16, RZ, RZ, 0x40 ;  /* 0x00000040ff107424 */ /* 0x000fe200078e00ff */
[----:B-1----:R-:W1:Y:S01]  /*26010*/  S2R R9, SR_TID.X ;  /* 0x0000000000097919 */ /* 0x002e620000002100 */
[----:B----4-:R-:W-:-:S02]  /*26020*/  LEA R13, R14, R13, 0x18 ;  /* 0x0000000d0e0d7211 */ /* 0x010fc400078ec0ff */
[----:B-1----:R-:W-:-:S04]  /*26030*/  LOP3.LUT P2, RZ, R9, 0x4, RZ, 0xc0, !PT ;  /* 0x0000000409ff7812 */ /* 0x002fc8000784c0ff */
[----:B------:R-:W-:Y:S02]  /*26040*/  SEL R16, R16, 0xffffffc0, !P2 ;  /* 0xffffffc010107807 */ /* 0x000fe40005000000 */
[C---:B--2---:R-:W-:Y:S02]  /*26050*/  LOP3.LUT R3, R12.reuse, R4, RZ, 0xfc, !PT ;  /* 0x000000040c037212 */ /* 0x044fe400078efcff */
[----:B---3--:R-:W-:-:S03]  /*26060*/  LOP3.LUT R12, R12, R15, RZ, 0xfc, !PT ;  /* 0x0000000f0c0c7212 */ /* 0x008fc600078efcff */
[C---:B------:R-:W-:Y:S02]  /*26070*/  IMAD.IADD R3, R13.reuse, 0x1, R3 ;  /* 0x000000010d037824 */ /* 0x040fe400078e0203 */
[----:B------:R-:W-:-:S03]  /*26080*/  IMAD.IADD R13, R13, 0x1, R12 ;  /* 0x000000010d0d7824 */ /* 0x000fc600078e020c */
[----:B------:R-:W1:Y:S01]  /*26090*/  LDSM.16.MT88.4 R4, [R3+0xa400] ;  /* 0x00a400000304783b */ /* 0x000e620000004200 */
[----:B------:R-:W-:Y:S02]  /*260a0*/  IADD3 R21, R16, R3, RZ ;  /* 0x0000000310157210 */ /* 0x000fe40007ffe0ff */
        /* <DEDUP_REMOVED lines=11> */
[----:B------:R-:W1:Y:S02]  /*26160*/  LDSM.16.MT88.4 R4, [R3+0xb400] ;  /* 0x00b400000304783b */ /* 0x000e640000004200 */
[C-C-:B-1----:R-:W-:Y:S02]  /*26170*/  PRMT R16, R4.reuse, 0x6420, R5.reuse ;  /* 0x0000642004107816 */ /* 0x142fe40000000005 */
[----:B0-----:R-:W-:Y:S02]  /*26180*/  PRMT R17, R4, 0x7531, R5 ;  /* 0x0000753104117816 */ /* 0x001fe40000000005 */
[----:B------:R-:W-:-:S02]  /*26190*/  PRMT R18, R6, 0x6420, R7 ;  /* 0x0000642006127816 */ /* 0x000fc40000000007 */
[----:B------:R-:W-:Y:S02]  /*261a0*/  PRMT R19, R6, 0x7531, R7 ;  /* 0x0000753106137816 */ /* 0x000fe40000000007 */
[----:B------:R-:W0:Y:S04]  /*261b0*/  LDSM.16.MT88.4 R4, [R21+0xb400] ;  /* 0x00b400001504783b */ /* 0x000e280000004200 */
[----:B------:R1:W-:Y:S02]  /*261c0*/  STSM.16.M88.4 [R13+0x1400], R16 ;  /* 0x001400100d007844 */ /* 0x0003e40000000200 */
[----:B-1----:R-:W-:Y:S01]  /*261d0*/  IMAD.MOV.U32 R19, RZ, RZ, R13 ;  /* 0x000000ffff137224 */ /* 0x002fe200078e000d */
[C-C-:B0-----:R-:W-:Y:S02]  /*261e0*/  PRMT R8, R4.reuse, 0x6420, R5.reuse ;  /* 0x0000642004087816 */ /* 0x141fe40000000005 */
[----:B------:R-:W-:-:S02]  /*261f0*/  PRMT R9, R4, 0x7531, R5 ;  /* 0x0000753104097816 */ /* 0x000fc40000000005 */
[C-C-:B------:R-:W-:Y:S02]  /*26200*/  PRMT R10, R6.reuse, 0x6420, R7.reuse ;  /* 0x00006420060a7816 */ /* 0x140fe40000000007 */
[----:B------:R-:W-:-:S05]  /*26210*/  PRMT R11, R6, 0x7531, R7 ;  /* 0x00007531060b7816 */ /* 0x000fca0000000007 */
[----:B------:R-:W-:Y:S04]  /*26220*/  STSM.16.M88.4 [R19+0x1c00], R8 ;  /* 0x001c000813007844 */ /* 0x000fe80000000200 */
[----:B------:R-:W0:Y:S02]  /*26230*/  LDSM.16.MT88.4 R4, [R3+0xc400] ;  /* 0x00c400000304783b */ /* 0x000e240000004200 */
[C-C-:B0-----:R-:W-:Y:S02]  /*26240*/  PRMT R12, R4.reuse, 0x6420, R5.reuse ;  /* 0x00006420040c7816 */ /* 0x141fe40000000005 */
[----:B------:R-:W-:Y:S02]  /*26250*/  PRMT R13, R4, 0x7531, R5 ;  /* 0x00007531040d7816 */ /* 0x000fe40000000005 */
[----:B------:R-:W-:-:S02]  /*26260*/  PRMT R14, R6, 0x6420, R7 ;  /* 0x00006420060e7816 */ /* 0x000fc40000000007 */
[----:B------:R-:W-:Y:S02]  /*26270*/  PRMT R15, R6, 0x7531, R7 ;  /* 0x00007531060f7816 */ /* 0x000fe40000000007 */
[----:B------:R-:W0:Y:S04]  /*26280*/  LDSM.16.MT88.4 R4, [R21+0xc400] ;  /* 0x00c400001504783b */ /* 0x000e280000004200 */
[----:B------:R1:W-:Y:S02]  /*26290*/  STSM.16.M88.4 [R19+0x2400], R12 ;  /* 0x0024000c13007844 */ /* 0x0003e40000000200 */
[----:B-1----:R-:W-:Y:S02]  /*262a0*/  MOV R15, R19 ;  /* 0x00000013000f7202 */ /* 0x002fe40000000f00 */
[----:B0-----:R-:W-:-:S02]  /*262b0*/  PRMT R8, R4, 0x6420, R5 ;  /* 0x0000642004087816 */ /* 0x001fc40000000005 */
[----:B------:R-:W-:Y:S02]  /*262c0*/  PRMT R9, R4, 0x7531, R5 ;  /* 0x0000753104097816 */ /* 0x000fe40000000005 */
        /* <DEDUP_REMOVED lines=36> */
.L_x_698:
[----:B------:R-:W0:Y:S01]  /*26510*/  LDL.LU R3, [R1+0x4] ;  /* 0x0000040001037983 */ /* 0x000e220000300800 */
[C---:B------:R-:W-:Y:S02]  /*26520*/  ISETP.GT.AND P0, PT, R20.reuse, RZ, PT ;  /* 0x000000ff1400720c */ /* 0x040fe40003f04270 */
[----:B------:R-:W-:Y:S01]  /*26530*/  IADD3 R20, R20, -0x1, RZ ;  /* 0xffffffff14147810 */ /* 0x000fe20007ffe0ff */
[----:B------:R2:W5:Y:S04]  /*26540*/  LDL R6, [R1+0x10] ;  /* 0x0000100001067983 */ /* 0x0005680000100800 */
[----:B------:R2:W5:Y:S01]  /*26550*/  LDL R7, [R1+0x1c] ;  /* 0x00001c0001077983 */ /* 0x0005620000100800 */
[----:B0-----:R0:W-:Y:S02]  /*26560*/  SYNCS.ARRIVE.TRANS64.A1T0 RZ, [R3+URZ+0x29850], RZ ;  /* 0x029850ff03ff79a7 */ /* 0x0011e4000810003f */
[----:B0-----:R-:W-:-:S05]  /*26570*/  @!P1 VIADD R3, R3, 0x29880 ;  /* 0x0002988003039836 */ /* 0x001fca0000000000 */
[----:B------:R-:W-:Y:S01]  /*26580*/  @!P1 PRMT R3, RZ, 0x654, R3 ;  /* 0x00000654ff039816 */ /* 0x000fe20000000003 */
[----:B------:R-:W-:Y:S06]  /*26590*/  BAR.SYNC.DEFER_BLOCKING 0x2, 0x80 ;  /* 0x0082000000007b1d */ /* 0x000fec0000010000 */
[----:B------:R2:W-:Y:S01]  /*265a0*/  @!P1 SYNCS.ARRIVE.TRANS64.RED.A1T0 RZ, [R3+URZ], RZ ;  /* 0x000000ff03ff99a7 */ /* 0x0005e2000810043f */
[----:B------:R-:W-:Y:S05]  /*265b0*/  @P0 BRA `(.L_x_699) ;  /* 0xffffffec00bc0947 */ /* 0x000fea000383ffff */
.L_x_677:
[----:B------:R-:W-:Y:S04]  /*265c0*/  BSSY B0, `(.L_x_700) ;  /* 0x000000f000007945 */ /* 0x000fe80003800000 */
[----:B------:R-:W-:Y:S05]  /*265d0*/  @P1 BRA `(.L_x_701) ;  /* 0x0000000000341947 */ /* 0x000fea0003800000 */
[----:B------:R-:W3:Y:S01]  /*265e0*/  S2R R5, SR_LANEID ;  /* 0x0000000000057919 */ /* 0x000ee20000000000 */
[----:B------:R-:W-:Y:S01]  /*265f0*/  VOTEU.ANY UR4, UPT, PT ;  /* 0x0000000000047886 */ /* 0x000fe200038e0100 */
[----:B-12---:R-:W1:Y:S01]  /*26600*/  LDC.64 R2, c[0x0][0xc38] ;  /* 0x00030e00ff027b82 */ /* 0x006e620000000a00 */
[----:B------:R-:W3:Y:S02]  /*26610*/  FLO.U32 R0, UR4 ;  /* 0x0000000400007d00 */ /* 0x000ee400080e0000 */
[----:B---3--:R-:W-:-:S06]  /*26620*/  ISETP.EQ.U32.AND P0, PT, R0, R5, PT ;  /* 0x000000050000720c */ /* 0x008fcc0003f02070 */
[----:B------:R-:W1:Y:S07]  /*26630*/  POPC R5, UR4 ;  /* 0x0000000400057d09 */ /* 0x000e6e0008000000 */
[----:B-1----:R-:W2:Y:S01]  /*26640*/  @P0 ATOMG.E.ADD.STRONG.GPU PT, R3, desc[UR54][R2.64], R5 ;  /* 0x00000005020309a8 */ /* 0x002ea200081ee1f6 */
[----:B------:R-:W1:Y:S02]  /*26650*/  S2R R4, SR_LTMASK ;  /* 0x0000000000047919 */ /* 0x000e640000003900 */
[----:B-1----:R-:W-:-:S04]  /*26660*/  LOP3.LUT R4, R4, UR4, RZ, 0xc0, !PT ;  /* 0x0000000404047c12 */ /* 0x002fc8000f8ec0ff */
[----:B-----5:R-:W1:Y:S01]  /*26670*/  POPC R7, R4 ;  /* 0x0000000400077309 */ /* 0x020e620000000000 */
[----:B--2---:R-:W1:Y:S02]  /*26680*/  SHFL.IDX PT, R0, R3, R0, 0x1f ;  /* 0x00001f0003007589 */ /* 0x004e6400000e0000 */
[----:B-1----:R-:W-:-:S05]  /*26690*/  IADD3 R0, R0, UR38, R7 ;  /* 0x0000002600007c10 */ /* 0x002fca000fffe007 */
[----:B------:R3:W-:Y:S02]  /*266a0*/  STL [R1], R0 ;  /* 0x0000000001007387 */ /* 0x0007e40000100800 */
.L_x_701:
[----:B------:R-:W-:Y:S05]  /*266b0*/  BSYNC B0 ;  /* 0x0000000000007941 */ /* 0x000fea0003800000 */
.L_x_700:
[----:B------:R-:W-:-:S06]  /*266c0*/  UISETP.NE.AND UP0, UPT, UR37, 0x3, UPT ;  /* 0x000000032500788c */ /* 0x000fcc000bf05270 */
[----:B------:R-:W-:-:S13]  /*266d0*/  PLOP3.LUT P0, PT, PT, PT, UP0, 0x80, 0x0 ;  /* 0x000000000000781c */ /* 0x000fda0003f0f008 */
[----:B------:R-:W-:Y:S05]  /*266e0*/  @!P0 BRA `(.L_x_702) ;  /* 0x0000000000048947 */ /* 0x000fea0003800000 */
[----:B------:R-:W-:Y:S01]  /*266f0*/  BPT.TRAP 0x1 ;  /* 0x000000040000795c */ /* 0x000fe20000300000 */
.L_x_702:
[----:B-12---:R-:W2:Y:S04]  /*26700*/  LDL R3, [R1+0x1c] ;  /* 0x00001c0001037983 */ /* 0x006ea80000100800 */
[----:B---3--:R-:W3:Y:S01]  /*26710*/  LDL R0, [R1+0x10] ;  /* 0x0000100001007983 */ /* 0x008ee20000100800 */
[----:B------:R-:W1:Y:S01]  /*26720*/  S2R R4, SR_CgaCtaId ;  /* 0x0000000000047919 */ /* 0x000e620000008800 */
[----:B------:R-:W-:-:S04]  /*26730*/  MOV R2, 0x400 ;  /* 0x0000040000027802 */ /* 0x000fc80000000f00 */
[----:B-1----:R-:W-:Y:S01]  /*26740*/  LEA R2, R4, R2, 0x18 ;  /* 0x0000000204027211 */ /* 0x002fe200078ec0ff */
[----:B------:R-:W-:Y:S01]  /*26750*/  BSSY B0, `(.L_x_703) ;  /* 0x0000008000007945 */ /* 0x000fe20003800000 */
[----:B--2---:R-:W-:-:S04]  /*26760*/  LOP3.LUT R3, R3, 0x1, RZ, 0x3c, !PT ;  /* 0x0000000103037812 */ /* 0x004fc800078e3cff */
[----:B------:R-:W-:Y:S01]  /*26770*/  SHF.L.U32 R3, R3, 0x1f, RZ ;  /* 0x0000001f03037819 */ /* 0x000fe200000006ff */
[----:B---3--:R-:W-:-:S04]  /*26780*/  IMAD R20, R0, 0x8, R2 ;  /* 0x0000000800147824 */ /* 0x008fc800078e0202 */
[----:B------:R-:W1:Y:S01]  /*26790*/  SYNCS.PHASECHK.TRANS64.TRYWAIT P0, [R20+URZ+0x29870], R3 ;  /* 0x02987003140075a7 */ /* 0x000e62000800017f */
[----:B------:R-:W-:-:S05]  /*267a0*/  IMAD.U32 R0, RZ, RZ, UR39 ;  /* 0x00000027ff007e24 */ /* 0x000fca000f8e00ff */
[----:B------:R-:W-:Y:S01]  /*267b0*/  ISETP.NE.AND P2, PT, R0, 0x3, PT ;  /* 0x000000030000780c */ /* 0x000fe20003f45270 */
[----:B-1----:R-:W-:-:S12]  /*267c0*/  @!P0 BRA `(.L_x_704) ;  /* 0x0000003400608947 */ /* 0x002fd80003800000 */
.L_x_825:
[----:B------:R-:W-:Y:S05]  /*267d0*/  BSYNC B0 ;  /* 0x0000000000007941 */ /* 0x000fea0003800000 */
.L_x_703:
[----:B------:R-:W-:Y:S05]  /*267e0*/  @!P2 BRA `(.L_x_705) ;  /* 0x000000000004a947 */ /* 0x000fea0003800000 */
[----:B------:R-:W-:Y:S01]  /*267f0*/  BPT.TRAP 0x1 ;  /* 0x000000040000795c */ /* 0x000fe20000300000 */
.L_x_705:
[----:B------:R-:W1:Y:S02]  /*26800*/  LDL R0, [R1+0x1c] ;  /* 0x00001c0001007983 */ /* 0x000e640000100800 */
[----:B-1----:R-:W-:-:S04]  /*26810*/  SHF.L.U32 R3, R0, 0x1f, RZ ;  /* 0x0000001f00037819 */ /* 0x002fc800000006ff */
[----:B------:R-:W1:Y:S02]  /*26820*/  SYNCS.PHASECHK.TRANS64.TRYWAIT P0, [R20+URZ+0x29860], R3 ;  /* 0x02986003140075a7 */ /* 0x000e64000800017f */
[----:B-1----:R-:W-:Y:S05]  /*26830*/  @!P0 BRA `(.L_x_706) ;  /* 0x0000003400588947 */ /* 0x002fea0003800000 */
.L_x_826:
[----:B------:R-:W2:Y:S04]  /*26840*/  LDL R0, [R1+0x10] ;  /* 0x0000100001007983 */ /* 0x000ea80000100800 */
[----:B------:R-:W3:Y:S04]  /*26850*/  LDL R2, [R1+0x34] ;  /* 0x0000340001027983 */ /* 0x000ee80000100800 */
[----:B------:R-:W4:Y:S01]  /*26860*/  LDL R11, [R1+0x30] ;  /* 0x00003000010b7983 */ /* 0x000f220000100800 */
[----:B------:R-:W-:Y:S01]  /*26870*/  MOV R8, 0x400 ;  /* 0x0000040000087802 */ /* 0x000fe20000000f00 */
[----:B------:R-:W-:Y:S05]  /*26880*/  WARPSYNC.ALL ;  /* 0x0000000000007948 */ /* 0x000fea0003800000 */
[----:B------:R-:W0:Y:S01]  /*26890*/  S2R R10, SR_CgaCtaId ;  /* 0x00000000000a7919 */ /* 0x000e220000008800 */
[----:B------:R-:W-:Y:S01]  /*268a0*/  IMAD.MOV.U32 R12, RZ, RZ, 0x40 ;  /* 0x00000040ff0c7424 */ /* 0x000fe200078e00ff */
[----:B------:R-:W1:Y:S01]  /*268b0*/  S2R R9, SR_TID.X ;  /* 0x0000000000097919 */ /* 0x000e620000002100 */
[----:B0-----:R-:W-:-:S02]  /*268c0*/  LEA R8, R10, R8, 0x18 ;  /* 0x000000080a087211 */ /* 0x001fc400078ec0ff */
[----:B-1----:R-:W-:-:S04]  /*268d0*/  LOP3.LUT P0, RZ, R9, 0x4, RZ, 0xc0, !PT ;  /* 0x0000000409ff7812 */ /* 0x002fc8000780c0ff */
[----:B------:R-:W-:Y:S01]  /*268e0*/  SEL R12, R12, 0xffffffc0, !P0 ;  /* 0xffffffc00c0c7807 */ /* 0x000fe20004000000 */
[----:B--2---:R-:W-:-:S05]  /*268f0*/  IMAD R0, R0, 0x5000, RZ ;  /* 0x0000500000007824 */ /* 0x004fca00078e02ff */
[C---:B---3--:R-:W-:Y:S02]  /*26900*/  LOP3.LUT R2, R0.reuse, R2, RZ, 0xfc, !PT ;  /* 0x0000000200027212 */ /* 0x048fe400078efcff */
[----:B----4-:R-:W-:Y:S02]  /*26910*/  LOP3.LUT R0, R0, R11, RZ, 0xfc, !PT ;  /* 0x0000000b00007212 */ /* 0x010fe400078efcff */
[----:B------:R-:W-:-:S03]  /*26920*/  IADD3 R2, R8, R2, RZ ;  /* 0x0000000208027210 */ /* 0x000fc60007ffe0ff */
[----:B------:R-:W-:Y:S01]  /*26930*/  IMAD.IADD R0, R8, 0x1, R0 ;  /* 0x0000000108007824 */ /* 0x000fe200078e0200 */
[----:B------:R-:W-:Y:S01]  /*26940*/  IADD3 R3, R12, R2, RZ ;  /* 0x000000020c037210 */ /* 0x000fe20007ffe0ff */
[----:B-----5:R-:W0:Y:S02]  /*26950*/  LDSM.16.MT88.4 R4, [R2+0xa400] ;  /* 0x00a400000204783b */ /* 0x020e240000004200 */
[C-C-:B0-----:R-:W-:Y:S02]  /*26960*/  PRMT R8, R4.reuse, 0x6420, R5.reuse ;  /* 0x0000642004087816 */ /* 0x141fe40000000005 */
[----:B------:R-:W-:Y:S02]  /*26970*/  PRMT R9, R4, 0x7531, R5 ;  /* 0x0000753104097816 */ /* 0x000fe40000000005 */
[C-C-:B------:R-:W-:Y:S02]  /*26980*/  PRMT R10, R6.reuse, 0x6420, R7.reuse ;  /* 0x00006420060a7816 */ /* 0x140fe40000000007 */
[----:B------:R-:W-:-:S02]  /*26990*/  PRMT R11, R6, 0x7531, R7 ;  /* 0x00007531060b7816 */ /* 0x000fc40000000007 */
[----:B------:R-:W0:Y:S04]  /*269a0*/  LDSM.16.MT88.4 R4, [R3+0xa400] ;  /* 0x00a400000304783b */ /* 0x000e280000004200 */
[----:B------:R0:W-:Y:S02]  /*269b0*/  STSM.16.M88.4 [R0+0x400], R8 ;  /* 0x0004000800007844 */ /* 0x0001e40000000200 */
[C-C-:B0-----:R-:W-:Y:S02]  /*269c0*/  PRMT R8, R4.reuse, 0x6420, R5.reuse ;  /* 0x0000642004087816 */ /* 0x141fe40000000005 */
[----:B------:R-:W-:Y:S02]  /*269d0*/  PRMT R9, R4, 0x7531, R5 ;  /* 0x0000753104097816 */ /* 0x000fe40000000005 */
[----:B------:R-:W-:-:S02]  /*269e0*/  PRMT R10, R6, 0x6420, R7 ;  /* 0x00006420060a7816 */ /* 0x000fc40000000007 */
        /* <DEDUP_REMOVED lines=58> */
.L_x_707:
[----:B------:R-:W2:Y:S01]  /*26d90*/  LDL.LU R2, [R1+0x10] ;  /* 0x0000100001027983 */ /* 0x000ea20000300800 */
        /* <DEDUP_REMOVED lines=11> */
[----:B------:R0:W-:Y:S04]  /*26e50*/  STL [R1+0x10], R0 ;  /* 0x0000100001007387 */ /* 0x0001e80000100800 */
[----:B------:R0:W-:Y:S02]  /*26e60*/  STL [R1+0x1c], R3 ;  /* 0x00001c0301007387 */ /* 0x0001e40000100800 */
.L_x_658:
[----:B------:R-:W-:Y:S05]  /*26e70*/  BSYNC B6 ;  /* 0x0000000000067941 */ /* 0x000fea0003800000 */
.L_x_656:
[----:B01----:R-:W2:Y:S02]  /*26e80*/  LDL R0, [R1+0x18] ;  /* 0x0000180001007983 */ /* 0x003ea40000100800 */
[----:B--2---:R-:W-:-:S13]  /*26e90*/  LOP3.LUT P0, RZ, R0, 0x2, RZ, 0xc0, !PT ;  /* 0x0000000200ff7812 */ /* 0x004fda000780c0ff */
[----:B------:R-:W-:Y:S05]  /*26ea0*/  @!P0 BRA `(.L_x_708) ;  /* 0x0000000000288947 */ /* 0x000fea0003800000 */
[----:B------:R-:W-:Y:S05]  /*26eb0*/  WARPSYNC.ALL ;  /* 0x0000000000007948 */ /* 0x000fea0003800000 */
[----:B------:R-:W0:Y:S08]  /*26ec0*/  S2UR UR5, SR_CgaCtaId ;  /* 0x00000000000579c3 */ /* 0x000e300000008800 */
[----:B------:R-:W-:Y:S06]  /*26ed0*/  BAR.SYNC.DEFER_BLOCKING 0x5, 0x180 ;  /* 0x0146000000007b1d */ /* 0x000fec0000010000 */
[----:B------:R-:W-:-:S02]  /*26ee0*/  UMOV UR4, 0x400 ;  /* 0x0000040000047882 */ /* 0x000fc40000000000 */
[----:B0-----:R-:W-:-:S09]  /*26ef0*/  ULEA UR4, UR5, UR4, 0x18 ;  /* 0x0000000405047291 */ /* 0x001fd2000f8ec03f */
[----:B------:R-:W0:Y:S04]  /*26f00*/  LDS.128 R4, [UR4+0x298d0] ;  /* 0x0298d004ff047984 */ /* 0x000e280008000c00 */
[----:B0-----:R0:W-:Y:S04]  /*26f10*/  STL.64 [R1], R4 ;  /* 0x0000000401007387 */ /* 0x0011e80000100a00 */
[----:B------:R0:W-:Y:S01]  /*26f20*/  STL.64 [R1+0x8], R6 ;  /* 0x0000080601007387 */ /* 0x0001e20000100a00 */
[----:B------:R-:W-:Y:S06]  /*26f30*/  BAR.ARV 0x4, 0x180 ;  /* 0x0106000000007b1d */ /* 0x000fec0000002000 */
[----:B------:R-:W-:Y:S05]  /*26f40*/  BRA `(.L_x_709) ;  /* 0x0000000800847947 */ /* 0x000fea0003800000 */
.L_x_708:
[----:B------:R-:W0:Y:S01]  /*26f50*/  S2R R0, SR_TID.X ;  /* 0x0000000000007919 */ /* 0x000e220000002100 */
[----:B------:R-:W-:Y:S01]  /*26f60*/  UMOV UR4, 0xffffffff ;  /* 0xffffffff00047882 */ /* 0x000fe20000000000 */
[----:B0-----:R-:W-:-:S04]  /*26f70*/  LOP3.LUT R7, R0, 0x1f, RZ, 0xc0, !PT ;  /* 0x0000001f00077812 */ /* 0x001fc800078ec0ff */
[----:B------:R-:W-:Y:S01]  /*26f80*/  ISETP.NE.AND P0, PT, R7, 0x1f, PT ;  /* 0x0000001f0700780c */ /* 0x000fe20003f05270 */
[----:B------:R-:W-:-:S12]  /*26f90*/  BRA.DIV UR4, `(.L_x_710) ;  /* 0x0000002e04947947 */ /* 0x000fd8000b800000 */
[----:B------:R-:W2:Y:S01]  /*26fa0*/  LDL.LU R6, [R1] ;  /* 0x0000000001067983 */ /* 0x000ea20000300800 */
[----:B------:R-:W-:-:S03]  /*26fb0*/  ULDC UR4, c[0x0][0xc14] ;  /* 0x0003050000047ab9 */ /* 0x000fc60000000800 */
[----:B------:R-:W3:Y:S02]  /*26fc0*/  LDL R5, [R1+0xc] ;  /* 0x00000c0001057983 */ /* 0x000ee40000100800 */
[----:B---3--:R-:W-:-:S04]  /*26fd0*/  IADD3 R5, R5, R7, RZ ;  /* 0x0000000705057210 */ /* 0x008fc80007ffe0ff */
[----:B------:R-:W-:-:S13]  /*26fe0*/  ISETP.GE.OR P1, PT, R5, UR4, !P0 ;  /* 0x0000000405007c0c */ /* 0x000fda000c726670 */
[----:B------:R-:W0:Y:S02]  /*26ff0*/  @!P1 LDC.64 R2, c[0x0][0xc58] ;  /* 0x00031600ff029b82 */ /* 0x000e240000000a00 */
[----:B0-----:R-:W-:-:S06]  /*27000*/  @!P1 IMAD.WIDE R2, R5, 0x4, R2 ;  /* 0x0000000405029825 */ /* 0x001fcc00078e0202 */
[----:B------:R0:W3:Y:S01]  /*27010*/  @!P1 LDG.E R2, desc[UR54][R2.64] ;  /* 0x0000003602029981 */ /* 0x0000e2000c1e1900 */
[C---:B------:R-:W-:Y:S02]  /*27020*/  ISETP.GE.U32.AND P2, PT, R7.reuse, 0x2, PT ;  /* 0x000000020700780c */ /* 0x040fe40003f46070 */
[C---:B------:R-:W-:Y:S01]  /*27030*/  ISETP.GE.U32.AND P3, PT, R7.reuse, 0x4, PT ;  /* 0x000000040700780c */ /* 0x040fe20003f66070 */
[----:B--2---:R-:W-:Y:S01]  /*27040*/  SHFL.IDX PT, R0, R6, RZ, 0x1f ;  /* 0x00001fff06007589 */ /* 0x004fe200000e0000 */
[C---:B------:R-:W-:Y:S02]  /*27050*/  ISETP.GE.U32.AND P4, PT, R7.reuse, 0x8, PT ;  /* 0x000000080700780c */ /* 0x040fe40003f86070 */
[C---:B------:R-:W-:Y:S01]  /*27060*/  ISETP.GE.U32.AND P5, PT, R7.reuse, 0x10, PT ;  /* 0x000000100700780c */ /* 0x040fe20003fa6070 */
[----:B------:R-:W-:Y:S01]  /*27070*/  SHFL.IDX PT, R4, R6, 0x1, 0x1f ;  /* 0x00201f0006047f89 */ /* 0x000fe200000e0000 */
[----:B0-----:R-:W-:Y:S02]  /*27080*/  IMAD.MOV.U32 R3, RZ, RZ, RZ ;  /* 0x000000ffff037224 */ /* 0x001fe400078e00ff */
[----:B---3--:R-:W-:Y:S01]  /*27090*/  @!P1 IMAD.MOV.U32 R3, RZ, RZ, R2 ;  /* 0x000000ffff039224 */ /* 0x008fe200078e0002 */
[----:B------:R-:W-:-:S04]  /*270a0*/  ISETP.NE.AND P1, PT, R7, RZ, PT ;  /* 0x000000ff0700720c */ /* 0x000fc80003f25270 */
        /* <DEDUP_REMOVED lines=15> */
[----:B------:R0:W1:Y:S02]  /*271a0*/  SHFL.IDX PT, R14, R2, 0x1f, 0x1f ;  /* 0x03e01f00020e7f89 */ /* 0x00006400000e0000 */
.L_x_836:
[----:B------:R-:W-:Y:S02]  /*271b0*/  ULDC UR4, c[0x0][0xc10] ;  /* 0x0003040000047ab9 */ /* 0x000fe40000000800 */
[----:B------:R-:W-:-:S04]  /*271c0*/  IMAD.U32 R7, RZ, RZ, UR4 ;  /* 0x00000004ff077e24 */ /* 0x000fc8000f8e00ff */
[----:B-1----:R-:W-:-:S05]  /*271d0*/  IMAD R5, R14, R7, RZ ;  /* 0x000000070e057224 */ /* 0x002fca00078e02ff */
[----:B------:R-:W-:-:S04]  /*271e0*/  IADD3 R4, R4, R5, RZ ;  /* 0x0000000504047210 */ /* 0x000fc80007ffe0ff */
[----:B------:R-:W-:-:S13]  /*271f0*/  ISETP.GT.AND P6, PT, R4, R0, PT ;  /* 0x000000000400720c */ /* 0x000fda0003fc4270 */
[----:B------:R-:W-:Y:S05]  /*27200*/  @P6 BRA `(.L_x_711) ;  /* 0x0000000000a46947 */ /* 0x000fea0003800000 */
.L_x_716:
[----:B0-----:R-:W2:Y:S01]  /*27210*/  LDL.LU R2, [R1+0xc] ;  /* 0x00000c0001027983 */ /* 0x001ea20000300800 */
[----:B------:R-:W0:Y:S01]  /*27220*/  LDC R5, c[0x0][0xc14] ;  /* 0x00030500ff057b82 */ /* 0x000e220000000800 */
[----:B--2---:R-:W-:-:S05]  /*27230*/  VIADD R2, R2, 0x1f ;  /* 0x0000001f02027836 */ /* 0x004fca0000000000 */
[----:B0-----:R-:W-:-:S13]  /*27240*/  ISETP.GE.AND P6, PT, R2, R5, PT ;  /* 0x000000050200720c */ /* 0x001fda0003fc6270 */
[----:B------:R-:W-:Y:S05]  /*27250*/  @P6 BRA `(.L_x_712) ;  /* 0x0000000400586947 */ /* 0x000fea0003800000 */
[----:B------:R-:W0:Y:S01]  /*27260*/  S2R R3, SR_TID.X ;  /* 0x0000000000037919 */ /* 0x000e220000002100 */
[----:B------:R-:W-:Y:S01]  /*27270*/  BSSY B0, `(.L_x_713) ;  /* 0x000000a000007945 */ /* 0x000fe20003800000 */
[----:B------:R1:W-:Y:S01]  /*27280*/  STL [R1+0xc], R2 ;  /* 0x00000c0201007387 */ /* 0x0003e20000100800 */
[----:B0-----:R-:W-:-:S05]  /*27290*/  LOP3.LUT R3, R3, 0x1f, RZ, 0xc0, !PT ;  /* 0x0000001f03037812 */ /* 0x001fca00078ec0ff */
[----:B------:R-:W-:Y:S01]  /*272a0*/  IMAD.IADD R6, R2, 0x1, R3 ;  /* 0x0000000102067824 */ /* 0x000fe200078e0203 */
[----:B------:R-:W-:-:S04]  /*272b0*/  MOV R3, RZ ;  /* 0x000000ff00037202 */ /* 0x000fc80000000f00 */
[----:B------:R-:W-:-:S13]  /*272c0*/  ISETP.GE.OR P6, PT, R6, R5, !P0 ;  /* 0x000000050600720c */ /* 0x000fda00047c6670 */
[----:B-1----:R-:W-:Y:S05]  /*272d0*/  @P6 BRA `(.L_x_714) ;  /* 0x00000000000c6947 */ /* 0x002fea0003800000 */
[----:B------:R-:W0:Y:S02]  /*272e0*/  LDC.64 R2, c[0x0][0xc58] ;  /* 0x00031600ff027b82 */ /* 0x000e240000000a00 */
[----:B0-----:R-:W-:-:S06]  /*272f0*/  IMAD.WIDE R2, R6, 0x4, R2 ;  /* 0x0000000406027825 */ /* 0x001fcc00078e0202 */
[----:B------:R0:W5:Y:S02]  /*27300*/  LDG.E R3, desc[UR54][R2.64] ;  /* 0x0000003602037981 */ /* 0x000164000c1e1900 */
.L_x_714:
[----:B------:R-:W-:Y:S05]  /*27310*/  BSYNC B0 ;  /* 0x0000000000007941 */ /* 0x000fea0003800000 */
.L_x_713:
[----:B------:R-:W-:-:S03]  /*27320*/  UMOV UR4, 0xffffffff ;  /* 0xffffffff00047882 */ /* 0x000fc60000000000 */
[----:B------:R-:W-:Y:S05]  /*27330*/  BRA.DIV UR4, `(.L_x_715) ;  /* 0x0000002e04d87947 */ /* 0x000fea000b800000 */
[----:B-----5:R-:W1:Y:S02]  /*27340*/  SHFL.UP PT, R14, R3, 0x1, RZ ;  /* 0x04200000030e7989 */ /* 0x020e6400000e00ff */
[----:B-1----:R-:W-:-:S05]  /*27350*/  SEL R14, R14, RZ, P1 ;  /* 0x000000ff0e0e7207 */ /* 0x002fca0000800000 */
[----:B------:R-:W-:-:S05]  /*27360*/  IMAD.IADD R13, R3, 0x1, R14 ;  /* 0x00000001030d7824 */ /* 0x000fca00078e020e */
[----:B------:R-:W1:Y:S02]  /*27370*/  SHFL.UP PT, R14, R13, 0x2, RZ ;  /* 0x044000000d0e7989 */ /* 0x000e6400000e00ff */
[----:B-1----:R-:W-:-:S05]  /*27380*/  SEL R14, R14, RZ, P2 ;  /* 0x000000ff0e0e7207 */ /* 0x002fca0001000000 */
[----:B------:R-:W-:-:S05]  /*27390*/  IMAD.IADD R5, R13, 0x1, R14 ;  /* 0x000000010d057824 */ /* 0x000fca00078e020e */
[----:B------:R-:W1:Y:S02]  /*273a0*/  SHFL.UP PT, R14, R5, 0x4, RZ ;  /* 0x04800000050e7989 */ /* 0x000e6400000e00ff */
[----:B-1----:R-:W-:-:S04]  /*273b0*/  SEL R6, R14, RZ, P3 ;  /* 0x000000ff0e067207 */ /* 0x002fc80001800000 */
[----:B------:R-:W-:-:S05]  /*273c0*/  IADD3 R6, R5, R6, RZ ;  /* 0x0000000605067210 */ /* 0x000fca0007ffe0ff */
[----:B------:R-:W1:Y:S02]  /*273d0*/  SHFL.UP PT, R14, R6, 0x8, RZ ;  /* 0x05000000060e7989 */ /* 0x000e6400000e00ff */
[----:B-1----:R-:W-:-:S05]  /*273e0*/  SEL R7, R14, RZ, P4 ;  /* 0x000000ff0e077207 */ /* 0x002fca0002000000 */
[----:B------:R-:W-:-:S05]  /*273f0*/  IMAD.IADD R7, R6, 0x1, R7 ;  /* 0x0000000106077824 */ /* 0x000fca00078e0207 */
[----:B------:R-:W0:Y:S02]  /*27400*/  SHFL.UP PT, R14, R7, 0x10, RZ ;  /* 0x06000000070e7989 */ /* 0x000e2400000e00ff */
[----:B0-----:R-:W-:-:S05]  /*27410*/  SEL R2, R14, RZ, P5 ;  /* 0x000000ff0e027207 */ /* 0x001fca0002800000 */
[----:B------:R-:W-:-:S05]  /*27420*/  IMAD.IADD R2, R7, 0x1, R2 ;  /* 0x0000000107027824 */ /* 0x000fca00078e0202 */
[----:B------:R0:W1:Y:S02]  /*27430*/  SHFL.IDX PT, R14, R2, 0x1f, 0x1f ;  /* 0x03e01f00020e7f89 */ /* 0x00006400000e0000 */
.L_x_844:
[----:B------:R-:W-:Y:S02]  /*27440*/  ULDC UR4, c[0x0][0xc10] ;  /* 0x0003040000047ab9 */ /* 0x000fe40000000800 */
[----:B------:R-:W-:-:S05]  /*27450*/  MOV R7, UR4 ;  /* 0x0000000400077c02 */ /* 0x000fca0008000f00 */
[----:B-1----:R-:W-:-:S04]  /*27460*/  IMAD R5, R14, R7, RZ ;  /* 0x000000070e057224 */ /* 0x002fc800078e02ff */
[----:B------:R-:W-:-:S05]  /*27470*/  IMAD.IADD R4, R5, 0x1, R4 ;  /* 0x0000000105047824 */ /* 0x000fca00078e0204 */
[----:B------:R-:W-:-:S13]  /*27480*/  ISETP.GT.AND P6, PT, R4, R0, PT ;  /* 0x000000000400720c */ /* 0x000fda0003fc4270 */
[----:B------:R-:W-:Y:S05]  /*27490*/  @!P6 BRA `(.L_x_716) ;  /* 0xfffffffc005ce947 */ /* 0x000fea000383ffff */
.L_x_711:
[----:B------:R-:W-:Y:S01]  /*274a0*/  IMAD.IADD R8, R4, 0x1, -R5 ;  /* 0x0000000104087824 */ /* 0x000fe200078e0a05 */
[----:B------:R-:W-:-:S03]  /*274b0*/  UMOV UR4, 0xffffffff ;  /* 0xffffffff00047882 */ /* 0x000fc60000000000 */
[----:B------:R-:W-:-:S05]  /*274c0*/  IMAD R5, R2, R7, R8 ;  /* 0x0000000702057224 */ /* 0x000fca00078e0208 */
[----:B------:R-:W-:Y:S01]  /*274d0*/  ISETP.GT.AND P6, PT, R5, R0, PT ;  /* 0x000000000500720c */ /* 0x000fe20003fc4270 */
[----:B------:R-:W-:-:S12]  /*274e0*/  BRA.DIV UR4, `(.L_x_717) ;  /* 0x0000003204287947 */ /* 0x000fd8000b800000 */
[----:B------:R-:W-:-:S04]  /*274f0*/  VOTE.ANY R6, PT, !P6 ;  /* 0x0000000000067806 */ /* 0x000fc800070e0100 */
[----:B------:R-:W1:Y:S02]  /*27500*/  POPC R4, R6 ;  /* 0x0000000600047309 */ /* 0x000e640000000000 */
[----:B-1----:R1:W2:Y:S02]  /*27510*/  SHFL.IDX PT, R5, R3, R4, 0x1f ;  /* 0x00001f0403057589 */ /* 0x0022a400000e0000 */
.L_x_848:
[----:B------:R-:W-:Y:S02]  /*27520*/  ISETP.NE.AND P0, PT, R6, RZ, PT ;  /* 0x000000ff0600720c */ /* 0x000fe40003f05270 */
[----:B------:R-:W-:-:S11]  /*27530*/  MOV R14, RZ ;  /* 0x000000ff000e7202 */ /* 0x000fd60000000f00 */
[----:B------:R-:W-:Y:S05]  /*27540*/  @!P0 BRA `(.L_x_718) ;  /* 0x0000000000108947 */ /* 0x000fea0003800000 */
[----:B------:R-:W-:Y:S01]  /*27550*/  UMOV UR4, 0xffffffff ;  /* 0xffffffff00047882 */ /* 0x000fe20000000000 */
[----:B------:R-:W-:Y:S02]  /*27560*/  VIADD R12, R4, 0xffffffff ;  /* 0xffffffff040c7836 */ /* 0x000fe40000000000 */
[----:B------:R-:W-:Y:S05]  /*27570*/  BRA.DIV UR4, `(.L_x_719) ;  /* 0x00000032044c7947 */ /* 0x000fea000b800000 */
[----:B------:R3:W4:Y:S02]  /*27580*/  SHFL.IDX PT, R14, R2, R12, 0x1f ;  /* 0x00001f0c020e7589 */ /* 0x00072400000e0000 */
.L_x_718:
[----:B------:R-:W5:Y:S01]  /*27590*/  LDL.LU R10, [R1+0xc] ;  /* 0x00000c00010a7983 */ /* 0x000f620000300800 */
[----:B--2---:R-:W-:Y:S01]  /*275a0*/  IABS R6, R5 ;  /* 0x0000000500067213 */ /* 0x004fe20000000000 */
[----:B----4-:R-:W-:Y:S02]  /*275b0*/  IMAD R8, R14, R7, R8 ;  /* 0x000000070e087224 */ /* 0x010fe400078e0208 */
[----:B0--3--:R-:W-:Y:S01]  /*275c0*/  IMAD.MOV.U32 R2, RZ, RZ, RZ ;  /* 0x000000ffff027224 */ /* 0x009fe200078e00ff */
[----:B------:R-:W0:Y:S01]  /*275d0*/  I2F.RP R7, R6 ;  /* 0x0000000600077306 */ /* 0x000e220000209400 */
[----:B------:R-:W-:Y:S01]  /*275e0*/  IMAD.IADD R0, R0, 0x1, -R8 ;  /* 0x0000000100007824 */ /* 0x000fe200078e0a08 */
[----:B------:R2:W-:Y:S02]  /*275f0*/  STL [R1], R8 ;  /* 0x0000000801007387 */ /* 0x0005e40000100800 */
[----:B--2---:R-:W-:-:S04]  /*27600*/  IABS R8, R5 ;  /* 0x0000000500087213 */ /* 0x004fc80000000000 */
[----:B0-----:R-:W0:Y:S01]  /*27610*/  MUFU.RCP R7, R7 ;  /* 0x0000000700077308 */ /* 0x001e220000001000 */
[----:B------:R-:W-:Y:S01]  /*27620*/  IADD3 R8, RZ, -R8, RZ ;  /* 0x80000008ff087210 */ /* 0x000fe20007ffe0ff */
[----:B0-----:R-:W-:-:S06]  /*27630*/  VIADD R9, R7, 0xffffffe ;  /* 0x0ffffffe07097836 */ /* 0x001fcc0000000000 */
[----:B-1----:R-:W0:Y:S02]  /*27640*/  F2I.FTZ.U32.TRUNC.NTZ R3, R9 ;  /* 0x0000000900037305 */ /* 0x002e24000021f000 */
[----:B0-----:R-:W-:-:S05]  /*27650*/  IADD3 R11, RZ, -R3, RZ ;  /* 0x80000003ff0b7210 */ /* 0x001fca0007ffe0ff */
[----:B------:R-:W-:-:S04]  /*27660*/  IMAD R11, R11, R6, RZ ;  /* 0x000000060b0b7224 */ /* 0x000fc800078e02ff */
[----:B------:R-:W-:Y:S01]  /*27670*/  IMAD.HI.U32 R2, R3, R11, R2 ;  /* 0x0000000b03027227 */ /* 0x000fe200078e0002 */
        /* <DEDUP_REMOVED lines=10> */
[----:B------:R-:W-:-:S06]  /*27720*/  @P0 IADD3 R2, R2, 0x1, RZ ;  /* 0x0000000102020810 */ /* 0x000fcc0007ffe0ff */
[----:B------:R-:W-:Y:S01]  /*27730*/  @!P2 IMAD.MOV R2, RZ, RZ, -R2 ;  /* 0x000000ffff02a224 */ /* 0x000fe200078e0a02 */
[----:B------:R-:W-:-:S05]  /*27740*/  @!P1 LOP3.LUT R2, RZ, R5, RZ, 0x33, !PT ;  /* 0x00000005ff029212 */ /* 0x000fca00078e33ff */
[----:B------:R-:W-:-:S04]  /*27750*/  IMAD.MOV R3, RZ, RZ, -R2 ;  /* 0x000000ffff037224 */ /* 0x000fc800078e0a02 */
[----:B------:R-:W-:-:S05]  /*27760*/  IMAD R0, R5, R3, R0 ;  /* 0x0000000305007224 */ /* 0x000fca00078e0200 */
[----:B------:R0:W-:Y:S04]  /*27770*/  STL [R1+0x4], R0 ;  /* 0x0000040001007387 */ /* 0x0001e80000100800 */
[----:B------:R0:W-:Y:S01]  /*27780*/  STL [R1+0x8], R2 ;  /* 0x0000080201007387 */ /* 0x0001e20000100800 */
[----:B-----5:R-:W-:-:S05]  /*27790*/  IADD3 R10, R4, R10, RZ ;  /* 0x0000000a040a7210 */ /* 0x020fca0007ffe0ff */
[----:B------:R0:W-:Y:S01]  /*277a0*/  STL [R1+0xc], R10 ;  /* 0x00000c0a01007387 */ /* 0x0001e20000100800 */
[----:B------:R-:W-:Y:S05]  /*277b0*/  BRA `(.L_x_720) ;  /* 0x0000000000287947 */ /* 0x000fea0003800000 */
.L_x_712:
[----:B------:R-:W-:Y:S01]  /*277c0*/  UMOV UR4, URZ ;  /* 0x0000003f00047c82 */ /* 0x000fe20008000000 */
[----:B------:R-:W-:Y:S01]  /*277d0*/  ULDC UR6, c[0x0][0xc14] ;  /* 0x0003050000067ab9 */ /* 0x000fe20000000800 */
[----:B------:R-:W-:Y:S01]  /*277e0*/  UMOV UR5, URZ ;  /* 0x0000003f00057c82 */ /* 0x000fe20008000000 */
[----:B------:R0:W-:Y:S01]  /*277f0*/  STL [R1], R0 ;  /* 0x0000000001007387 */ /* 0x0001e20000100800 */
[----:B------:R-:W-:Y:S02]  /*27800*/  IMAD.U32 R3, RZ, RZ, UR4 ;  /* 0x00000004ff037e24 */ /* 0x000fe4000f8e00ff */
[----:B------:R-:W-:-:S03]  /*27810*/  IMAD.U32 R2, RZ, RZ, UR5 ;  /* 0x00000005ff027e24 */ /* 0x000fc6000f8e00ff */
[----:B------:R1:W-:Y:S01]  /*27820*/  STL [R1+0x4], R3 ;  /* 0x0000040301007387 */ /* 0x0003e20000100800 */
[----:B0-----:R-:W-:-:S05]  /*27830*/  MOV R0, UR6 ;  /* 0x0000000600007c02 */ /* 0x001fca0008000f00 */
[----:B------:R1:W-:Y:S04]  /*27840*/  STL [R1+0xc], R0 ;  /* 0x00000c0001007387 */ /* 0x0003e80000100800 */
[----:B------:R1:W-:Y:S02]  /*27850*/  STL [R1+0x8], R2 ;  /* 0x0000080201007387 */ /* 0x0003e40000100800 */
.L_x_720:
[----:B-1----:R-:W2:Y:S04]  /*27860*/  LDL R3, [R1+0x8] ;  /* 0x0000080001037983 */ /* 0x002ea80000100800 */
[----:B0-----:R-:W3:Y:S04]  /*27870*/  LDL R2, [R1+0xc] ;  /* 0x00000c0001027983 */ /* 0x001ee80000100800 */
[----:B------:R-:W4:Y:S04]  /*27880*/  LDL R4, [R1] ;  /* 0x0000000001047983 */ /* 0x000f280000100800 */
[----:B------:R-:W4:Y:S01]  /*27890*/  LDL R5, [R1+0x4] ;  /* 0x0000040001057983 */ /* 0x000f220000100800 */
[----:B------:R-:W-:Y:S05]  /*278a0*/  WARPSYNC.ALL ;  /* 0x0000000000007948 */ /* 0x000fea0003800000 */
[----:B------:R-:W0:Y:S02]  /*278b0*/  S2R R0, SR_TID.X ;  /* 0x0000000000007919 */ /* 0x000e240000002100 */
[----:B0-----:R-:W-:Y:S01]  /*278c0*/  LOP3.LUT R0, R0, 0x1f, RZ, 0xc0, !PT ;  /* 0x0000001f00007812 */ /* 0x001fe200078ec0ff */
[----:B------:R-:W-:Y:S03]  /*278d0*/  BAR.SYNC.DEFER_BLOCKING 0x4, 0x180 ;  /* 0x0106000000007b1d */ /* 0x000fe60000010000 */
[----:B------:R-:W-:-:S13]  /*278e0*/  ISETP.NE.AND P0, PT, R0, RZ, PT ;  /* 0x000000ff0000720c */ /* 0x000fda0003f05270 */
[----:B------:R-:W-:Y:S01]  /*278f0*/  @!P0 MOV R0, 0x400 ;  /* 0x0000040000008802 */ /* 0x000fe20000000f00 */
[----:B--2---:R-:W-:Y:S02]  /*27900*/  IMAD.MOV.U32 R6, RZ, RZ, R3 ;  /* 0x000000ffff067224 */ /* 0x004fe400078e0003 */
[----:B------:R-:W0:Y:S01]  /*27910*/  @!P0 S2R R3, SR_CgaCtaId ;  /* 0x0000000000038919 */ /* 0x000e220000008800 */
[----:B---3--:R-:W-:Y:S01]  /*27920*/  IMAD.MOV.U32 R7, RZ, RZ, R2 ;  /* 0x000000ffff077224 */ /* 0x008fe200078e0002 */
[----:B0-----:R-:W-:-:S05]  /*27930*/  @!P0 LEA R0, R3, R0, 0x18 ;  /* 0x0000000003008211 */ /* 0x001fca00078ec0ff */
[----:B----4-:R1:W-:Y:S01]  /*27940*/  @!P0 STS.128 [R0+0x298d0], R4 ;  /* 0x0298d00400008388 */ /* 0x0103e20000000c00 */
[----:B------:R-:W-:Y:S06]  /*27950*/  BAR.ARV 0x5, 0x180 ;  /* 0x0146000000007b1d */ /* 0x000fec0000002000 */
.L_x_709:
[----:B-1----:R-:W2:Y:S01]  /*27960*/  LDL R0, [R1+0xc] ;  /* 0x00000c0001007983 */ /* 0x002ea20000100800 */
[----:B------:R-:W-:Y:S02]  /*27970*/  ULDC UR4, c[0x0][0xc14] ;  /* 0x0003050000047ab9 */ /* 0x000fe40000000800 */
[----:B--2---:R-:W-:-:S13]  /*27980*/  ISETP.GE.AND P0, PT, R0, UR4, PT ;  /* 0x0000000400007c0c */ /* 0x004fda000bf06270 */
[----:B------:R-:W-:Y:S05]  /*27990*/  @!P0 BRA `(.L_x_721) ;  /* 0xffffffac003c8947 */ /* 0x000fea000383ffff */
[----:B------:R-:W-:Y:S05]  /*279a0*/  BSYNC B7 ;  /* 0x0000000000077941 */ /* 0x000fea0003800000 */
.L_x_618:
[----:B---3--:R-:W2:Y:S01]  /*279b0*/  LDL.LU R0, [R1+0x40] ;  /* 0x0000400001007983 */ /* 0x008ea20000300800 */
[----:B------:R-:W-:Y:S01]  /*279c0*/  BSSY B0, `(.L_x_722) ;  /* 0x000000b000007945 */ /* 0x000fe20003800000 */
[----:B01----:R-:W0:Y:S01]  /*279d0*/  S2R R5, SR_CgaCtaId ;  /* 0x0000000000057919 */ /* 0x003e220000008800 */
[----:B--2---:R-:W-:-:S04]  /*279e0*/  IADD3 R0, R0, 0x1, RZ ;  /* 0x0000000100007810 */ /* 0x004fc80007ffe0ff */
        /* <DEDUP_REMOVED lines=8> */
.L_x_851:
[----:B------:R-:W-:Y:S05]  /*27a70*/  BSYNC B0 ;  /* 0x0000000000007941 */ /* 0x000fea0003800000 */
.L_x_722:
[----:B------:R-:W-:-:S03]  /*27a80*/  UMOV UR4, 0xffffffff ;  /* 0xffffffff00047882 */ /* 0x000fc60000000000 */
[----:B------:R-:W-:Y:S05]  /*27a90*/  BRA.DIV UR4, `(.L_x_724) ;  /* 0x0000002e043c7947 */ /* 0x000fea000b800000 */
[----:B------:R-:W1:Y:S02]  /*27aa0*/  S2R R2, SR_TID.X ;  /* 0x0000000000027919 */ /* 0x000e640000002100 */
[----:B-1----:R-:W-:-:S04]  /*27ab0*/  SHF.R.U32.HI R2, RZ, 0x5, R2 ;  /* 0x00000005ff027819 */ /* 0x002fc80000011602 */
[----:B------:R-:W-:-:S05]  /*27ac0*/  LOP3.LUT R2, R2, 0x3, RZ, 0xc0, !PT ;  /* 0x0000000302027812 */ /* 0x000fca00078ec0ff */
[----:B------:R1:W2:Y:S02]  /*27ad0*/  SHFL.IDX PT, R14, R2, RZ, 0x1f ;  /* 0x00001fff020e7589 */ /* 0x0002a400000e0000 */
.L_x_854:
[----:B--2---:R-:W-:-:S13]  /*27ae0*/  ISETP.NE.AND P0, PT, R14, RZ, PT ;  /* 0x000000ff0e00720c */ /* 0x004fda0003f05270 */
[----:B------:R-:W-:Y:S05]  /*27af0*/  @P0 BRA `(.L_x_414) ;  /* 0x0000000000b00947 */ /* 0x000fea0003800000 */
[----:B------:R-:W-:-:S03]  /*27b00*/  UMOV UR4, 0xffffffff ;  /* 0xffffffff00047882 */ /* 0x000fc60000000000 */
[----:B------:R-:W-:Y:S05]  /*27b10*/  BRA.DIV UR4, `(.L_x_725) ;  /* 0x0000002e04507947 */ /* 0x000fea000b800000 */
[----:B------:R-:W-:-:S13]  /*27b20*/  ELECT P6, URZ, PT ;  /* 0x00000000003f782f */ /* 0x000fda00038c0000 */
.L_x_857:
[----:B------:R-:W-:Y:S05]  /*27b30*/  @!P6 BRA `(.L_x_414) ;  /* 0x0000000000a0e947 */ /* 0x000fea0003800000 */
[----:B------:R-:W-:-:S06]  /*27b40*/  ULOP3.LUT UR4, UR36, 0x2, URZ, 0xfc, !UPT ;  /* 0x0000000224047892 */ /* 0x000fcc000f8efc3f */
[----:B-1----:R-:W-:-:S05]  /*27b50*/  IMAD.U32 R2, RZ, RZ, UR4 ;  /* 0x00000004ff027e24 */ /* 0x002fca000f8e00ff */
[----:B------:R-:W-:-:S13]  /*27b60*/  ISETP.NE.AND P0, PT, R2, 0x3, PT ;  /* 0x000000030200780c */ /* 0x000fda0003f05270 */
[----:B------:R-:W-:Y:S05]  /*27b70*/  @!P0 BRA `(.L_x_726) ;  /* 0x0000000000048947 */ /* 0x000fea0003800000 */
[----:B------:R-:W-:Y:S01]  /*27b80*/  BPT.TRAP 0x1 ;  /* 0x000000040000795c */ /* 0x000fe20000300000 */
.L_x_726:
[----:B0-----:R-:W2:Y:S04]  /*27b90*/  LDL R3, [R1+0x10] ;  /* 0x0000100001037983 */ /* 0x001ea80000100800 */
[----:B------:R-:W3:Y:S01]  /*27ba0*/  LDL.LU R7, [R1+0x1c] ;  /* 0x00001c0001077983 */ /* 0x000ee20000300800 */
[----:B------:R-:W-:-:S05]  /*27bb0*/  IADD3 R2, R0, 0x29840, RZ ;  /* 0x0002984000027810 */ /* 0x000fca0007ffe0ff */
[C---:B--2---:R-:W-:Y:S02]  /*27bc0*/  IMAD R6, R3.reuse, 0x8, R2 ;  /* 0x0000000803067824 */ /* 0x044fe400078e0202 */
[----:B------:R-:W-:Y:S01]  /*27bd0*/  VIADD R3, R3, 0x1 ;  /* 0x0000000103037836 */ /* 0x000fe20000000000 */
[----:B---3--:R-:W-:-:S04]  /*27be0*/  SHF.L.U32 R5, R7, 0x1f, RZ ;  /* 0x0000001f07057819 */ /* 0x008fc800000006ff */
[C---:B------:R-:W-:Y:S01]  /*27bf0*/  ISETP.NE.AND P2, PT, R3.reuse, 0x2, PT ;  /* 0x000000020300780c */ /* 0x040fe20003f45270 */
[----:B------:R-:W0:Y:S03]  /*27c00*/  SYNCS.PHASECHK.TRANS64.TRYWAIT P1, [R6+URZ], R5 ;  /* 0x00000005060075a7 */ /* 0x000e26000802017f */
[----:B------:R-:W-:Y:S02]  /*27c10*/  SEL R4, RZ, 0x1, P2 ;  /* 0x00000001ff047807 */ /* 0x000fe40001000000 */
[----:B------:R-:W-:Y:S02]  /*27c20*/  SEL R3, R3, RZ, P2 ;  /* 0x000000ff03037207 */ /* 0x000fe40001000000 */
[----:B------:R-:W-:Y:S02]  /*27c30*/  LOP3.LUT R4, R7, R4, RZ, 0x3c, !PT ;  /* 0x0000000407047212 */ /* 0x000fe400078e3cff */
[----:B------:R-:W-:-:S02]  /*27c40*/  LEA R7, R3, R2, 0x3 ;  /* 0x0000000203077211 */ /* 0x000fc400078e18ff */
[----:B------:R-:W-:Y:S01]  /*27c50*/  SHF.L.U32 R2, R4, 0x1f, RZ ;  /* 0x0000001f04027819 */ /* 0x000fe200000006ff */
[----:B0-----:R-:W-:Y:S06]  /*27c60*/  @!P1 BRA `(.L_x_727) ;  /* 0x0000002c001c9947 */ /* 0x001fec0003800000 */
.L_x_858:
[----:B------:R-:W1:Y:S02]  /*27c70*/  SYNCS.PHASECHK.TRANS64.TRYWAIT P1, [R7+URZ], R2 ;  /* 0x00000002070075a7 */ /* 0x000e64000802017f */
[----:B-1----:R-:W-:Y:S05]  /*27c80*/  @!P1 BRA `(.L_x_728) ;  /* 0x0000002c00289947 */ /* 0x002fea0003800000 */
.L_x_859:
[----:B------:R-:W-:Y:S05]  /*27c90*/  @!P0 BRA `(.L_x_729) ;  /* 0x0000000000048947 */ /* 0x000fea0003800000 */
[----:B------:R-:W-:Y:S01]  /*27ca0*/  BPT.TRAP 0x1 ;  /* 0x000000040000795c */ /* 0x000fe20000300000 */
.L_x_729:
[----:B------:R-:W2:Y:S02]  /*27cb0*/  LDL.LU R4, [R1+0x10] ;  /* 0x0000100001047983 */ /* 0x000ea40000300800 */
[----:B--2---:R-:W-:-:S04]  /*27cc0*/  IMAD R4, R4, 0x8, R0 ;  /* 0x0000000804047824 */ /* 0x004fc800078e0200 */
[----:B------:R-:W2:Y:S02]  /*27cd0*/  SYNCS.PHASECHK.TRANS64.TRYWAIT P1, [R4+URZ+0x29860], R5 ;  /* 0x02986005040075a7 */ /* 0x000ea4000802017f */
[----:B--2---:R-:W-:Y:S05]  /*27ce0*/  @!P1 BRA `(.L_x_730) ;  /* 0x0000002c00249947 */ /* 0x004fea0003800000 */
.L_x_860:
[----:B------:R-:W-:Y:S05]  /*27cf0*/  @!P0 BRA `(.L_x_731) ;  /* 0x0000000000048947 */ /* 0x000fea0003800000 */
[----:B------:R-:W-:Y:S01]  /*27d00*/  BPT.TRAP 0x1 ;  /* 0x000000040000795c */ /* 0x000fe20000300000 */
.L_x_731:
[----:B------:R-:W-:-:S04]  /*27d10*/  IMAD R3, R3, 0x8, R0 ;  /* 0x0000000803037824 */ /* 0x000fc800078e0200 */
[----:B------:R-:W3:Y:S02]  /*27d20*/  SYNCS.PHASECHK.TRANS64.TRYWAIT P1, [R3+URZ+0x29860], R2 ;  /* 0x02986002030075a7 */ /* 0x000ee4000802017f */
[----:B---3--:R-:W-:Y:S05]  /*27d30*/  @!P1 BRA `(.L_x_732) ;  /* 0x0000002c00249947 */ /* 0x008fea0003800000 */
.L_x_861:
[----:B------:R-:W-:Y:S05]  /*27d40*/  @!P0 BRA `(.L_x_733) ;  /* 0x0000000000048947 */ /* 0x000fea0003800000 */
[----:B------:R-:W-:Y:S01]  /*27d50*/  BPT.TRAP 0x1 ;  /* 0x000000040000795c */ /* 0x000fe20000300000 */
.L_x_733:
[----:B------:R-:W4:Y:S02]  /*27d60*/  SYNCS.PHASECHK.TRANS64.TRYWAIT P0, [R4+URZ+0x29880], R5 ;  /* 0x02988005040075a7 */ /* 0x000f24000800017f */
[----:B----4-:R-:W-:Y:S05]  /*27d70*/  @!P0 BRA `(.L_x_734) ;  /* 0x0000002c00288947 */ /* 0x010fea0003800000 */
.L_x_735:
[----:B------:R0:W0:Y:S02]  /*27d80*/  SYNCS.PHASECHK.TRANS64.TRYWAIT P0, [R3+URZ+0x29880], R2 ;  /* 0x02988002030075a7 */ /* 0x000024000800017f */
[----:B0-----:R-:W-:Y:S05]  /*27d90*/  @!P0 NANOSLEEP.SYNCS 0x989680 ;  /* 0x009896800000895d */ /* 0x001fea0003900000 */
[----:B------:R-:W0:Y:S02]  /*27da0*/  @!P0 SYNCS.PHASECHK.TRANS64 P0, [R3+URZ+0x29880], R2 ;  /* 0x02988002030085a7 */ /* 0x000e24000800007f */
[----:B0-----:R-:W-:Y:S05]  /*27db0*/  @!P0 BRA `(.L_x_735) ;  /* 0xfffffffc00f08947 */ /* 0x001fea000383ffff */
.L_x_414:
[----:B------:R-:W-:Y:S05]  /*27dc0*/  BSYNC B8 ;  /* 0x0000000000087941 */ /* 0x000fea0003800000 */
.L_x_411:
[----:B------:R-:W-:Y:S05]  /*27dd0*/  EXIT ;  /* 0x000000000000794d */ /* 0x000fea0003800000 */
.L_x_432:
[----:B---3--:R3:W4:Y:S02]  /*27de0*/  SYNCS.PHASECHK.TRANS64.TRYWAIT P5, [R39+URZ+0x29890], R96 ;  /* 0x02989060270075a7 */ /* 0x00872400080a017f */
[----:B----4-:R-:W-:Y:S05]  /*27df0*/  @!P5 NANOSLEEP.SYNCS 0x989680 ;  /* 0x009896800000d95d */ /* 0x010fea0003900000 */
[----:B------:R-:W4:Y:S02]  /*27e00*/  @!P5 SYNCS.PHASECHK.TRANS64 P5, [R39+URZ+0x29890], R96 ;  /* 0x029890602700d5a7 */ /* 0x000f2400080a007f */
[----:B----4-:R-:W-:Y:S05]  /*27e10*/  @!P5 BRA `(.L_x_432) ;  /* 0xfffffffc00f0d947 */ /* 0x010fea000383ffff */
[----:B------:R-:W-:Y:S05]  /*27e20*/  BRA `(.L_x_736) ;  /* 0xfffffdb400a07947 */ /* 0x000fea000383ffff */
.L_x_486:
[----:B--2---:R2:W4:Y:S02]  /*27e30*/  SYNCS.PHASECHK.TRANS64.TRYWAIT P5, [R39+URZ+0x29890], R96 ;  /* 0x02989060270075a7 */ /* 0x00452400080a017f */
[----:B----4-:R-:W-:Y:S05]  /*27e40*/  @!P5 NANOSLEEP.SYNCS 0x989680 ;  /* 0x009896800000d95d */ /* 0x010fea0003900000 */
[----:B------:R-:W4:Y:S02]  /*27e50*/  @!P5 SYNCS.PHASECHK.TRANS64 P5, [R39+URZ+0x29890], R96 ;  /* 0x029890602700d5a7 */ /* 0x000f2400080a007f */
[----:B----4-:R-:W-:Y:S05]  /*27e60*/  @!P5 BRA `(.L_x_486) ;  /* 0xfffffffc00f0d947 */ /* 0x010fea000383ffff */
[----:B------:R-:W-:Y:S05]  /*27e70*/  BRA `(.L_x_737) ;  /* 0xfffffe1400007947 */ /* 0x000fea000383ffff */
.L_x_511:
[----:B-1----:R1:W2:Y:S02]  /*27e80*/  SYNCS.PHASECHK.TRANS64.TRYWAIT P2, [R39+URZ+0x29890], R96 ;  /* 0x02989060270075a7 */ /* 0x0022a4000804017f */
[----:B--2---:R-:W-:Y:S05]  /*27e90*/  @!P2 NANOSLEEP.SYNCS 0x989680 ;  /* 0x009896800000a95d */ /* 0x004fea0003900000 */
[----:B------:R-:W2:Y:S02]  /*27ea0*/  @!P2 SYNCS.PHASECHK.TRANS64 P2, [R39+URZ+0x29890], R96 ;  /* 0x029890602700a5a7 */ /* 0x000ea4000804007f */
[----:B--2---:R-:W-:Y:S05]  /*27eb0*/  @!P2 BRA `(.L_x_511) ;  /* 0xfffffffc00f0a947 */ /* 0x004fea000383ffff */
[----:B------:R-:W-:Y:S05]  /*27ec0*/  BRA `(.L_x_738) ;  /* 0xfffffe7000a47947 */ /* 0x000fea000383ffff */
.L_x_517:
[----:B-1----:R1:W2:Y:S02]  /*27ed0*/  SYNCS.PHASECHK.TRANS64.TRYWAIT P1, [R39+URZ+0x298b0], R96 ;  /* 0x0298b060270075a7 */ /* 0x0022a4000802017f */
[----:B--2---:R-:W-:Y:S05]  /*27ee0*/  @!P1 NANOSLEEP.SYNCS 0x989680 ;  /* 0x009896800000995d */ /* 0x004fea0003900000 */
[----:B------:R-:W2:Y:S02]  /*27ef0*/  @!P1 SYNCS.PHASECHK.TRANS64 P1, [R39+URZ+0x298b0], R96 ;  /* 0x0298b060270095a7 */ /* 0x000ea4000802007f */
[----:B--2---:R-:W-:Y:S05]  /*27f00*/  @!P1 BRA `(.L_x_517) ;  /* 0xfffffffc00f09947 */ /* 0x004fea000383ffff */
[----:B------:R-:W-:Y:S05]  /*27f10*/  BRA `(.L_x_739) ;  /* 0xfffffe7400a47947 */ /* 0x000fea000383ffff */
.L_x_525:
[----:B------:R-:W-:Y:S01]  /*27f20*/  BSSY B0, `(.L_x_740) ;  /* 0x0000008000007945 */ /* 0x000fe20003800000 */
[----:B------:R-:W-:Y:S01]  /*27f30*/  MOV R13, R219 ;  /* 0x000000db000d7202 */ /* 0x000fe20000000f00 */
[----:B------:R-:W-:Y:S01]  /*27f40*/  IMAD.MOV.U32 R12, RZ, RZ, RZ ;  /* 0x000000ffff0c7224 */ /* 0x000fe200078e00ff */
[----:B------:R-:W-:Y:S01]  /*27f50*/  MOV R15, 0xffffffff ;  /* 0xffffffff000f7802 */ /* 0x000fe20000000f00 */
[----:B------:R-:W-:-:S07]  /*27f60*/  IMAD.MOV.U32 R11, RZ, RZ, 0x1f ;  /* 0x0000001fff0b7424 */ /* 0x000fce00078e00ff */
[----:B-----5:R-:W-:Y:S05]  /*27f70*/  WARPSYNC.COLLECTIVE R15, `(.L_x_741) ;  /* 0x000000000f087348 */ /* 0x020fea0003c00000 */
[----:B------:R0:W1:Y:S02]  /*27f80*/  SHFL.IDX P6, R14, R13, R12, R11 ;  /* 0x0000000c0d0e7389 */ /* 0x00006400000c000b */
[----:B01---5:R-:W-:Y:S01]  /*27f90*/  ENDCOLLECTIVE ;  /* 0x000000000000791b */ /* 0x023fe20003800000 */
.L_x_741:
[----:B------:R-:W-:Y:S05]  /*27fa0*/  BSYNC B0 ;  /* 0x0000000000007941 */ /* 0x000fea0003800000 */
.L_x_740:
[----:B------:R-:W-:Y:S01]  /*27fb0*/  IMAD.MOV.U32 R198, RZ, RZ, R14 ;  /* 0x000000ffffc67224 */ /* 0x000fe200078e000e */
[----:B------:R-:W-:Y:S06]  /*27fc0*/  BRA `(.L_x_742) ;  /* 0xfffffe7c00807947 */ /* 0x000fec000383ffff */
.L_x_537:
[----:B------:R-:W-:Y:S01]  /*27fd0*/  BSSY B1, `(.L_x_743) ;  /* 0x0000008000017945 */ /* 0x000fe20003800000 */
[----:B------:R-:W-:Y:S01]  /*27fe0*/  IMAD.MOV.U32 R13, RZ, RZ, R46 ;  /* 0x000000ffff0d7224 */ /* 0x000fe200078e002e */
[----:B------:R-:W-:Y:S01]  /*27ff0*/  MOV R12, RZ ;  /* 0x000000ff000c7202 */ /* 0x000fe20000000f00 */
[----:B------:R-:W-:Y:S02]  /*28000*/  IMAD.MOV.U32 R11, RZ, RZ, 0x1e1f ;  /* 0x00001e1fff0b7424 */ /* 0x000fe400078e00ff */
[----:B------:R-:W-:-:S07]  /*28010*/  IMAD.MOV.U32 R15, RZ, RZ, -0x1 ;  /* 0xffffffffff0f7424 */ /* 0x000fce00078e00ff */
[----:B01---5:R-:W-:Y:S05]  /*28020*/  WARPSYNC.COLLECTIVE R15, `(.L_x_744) ;  /* 0x000000000f087348 */ /* 0x023fea0003c00000 */
[----:B------:R2:W3:Y:S02]  /*28030*/  SHFL.IDX P6, R14, R13, R12, R11 ;  /* 0x0000000c0d0e7389 */ /* 0x0004e400000c000b */
[----:B0123-5:R-:W-:Y:S01]  /*28040*/  ENDCOLLECTIVE ;  /* 0x000000000000791b */ /* 0x02ffe20003800000 */
.L_x_744:
[----:B------:R-:W-:Y:S05]  /*28050*/  BSYNC B1 ;  /* 0x0000000000017941 */ /* 0x000fea0003800000 */
.L_x_743:
[----:B------:R-:W-:Y:S05]  /*28060*/  BRA `(.L_x_745) ;  /* 0xfffffe88005c7947 */ /* 0x000fea000383ffff */
.L_x_538:
[----:B------:R-:W-:Y:S01]  /*28070*/  BSSY B1, `(.L_x_746) ;  /* 0x0000008000017945 */ /* 0x000fe20003800000 */
[----:B------:R-:W-:Y:S01]  /*28080*/  MOV R13, R44 ;  /* 0x0000002c000d7202 */ /* 0x000fe20000000f00 */
[----:B------:R-:W-:Y:S01]  /*28090*/  IMAD.MOV.U32 R12, RZ, RZ, RZ ;  /* 0x000000ffff0c7224 */ /* 0x000fe200078e00ff */
[----:B------:R-:W-:Y:S01]  /*280a0*/  MOV R15, 0xffffffff ;  /* 0xffffffff000f7802 */ /* 0x000fe20000000f00 */
[----:B------:R-:W-:-:S07]  /*280b0*/  IMAD.MOV.U32 R11, RZ, RZ, 0x1e1f ;  /* 0x00001e1fff0b7424 */ /* 0x000fce00078e00ff */
[----:B01---5:R-:W-:Y:S05]  /*280c0*/  WARPSYNC.COLLECTIVE R15, `(.L_x_747) ;  /* 0x000000000f087348 */ /* 0x023fea0003c00000 */
[----:B------:R2:W3:Y:S02]  /*280d0*/  SHFL.IDX P6, R14, R13, R12, R11 ;  /* 0x0000000c0d0e7389 */ /* 0x0004e400000c000b */
[----:B0123-5:R-:W-:Y:S01]  /*280e0*/  ENDCOLLECTIVE ;  /* 0x000000000000791b */ /* 0x02ffe20003800000 */
.L_x_747:
[----:B------:R-:W-:Y:S05]  /*280f0*/  BSYNC B1 ;  /* 0x0000000000017941 */ /* 0x000fea0003800000 */
.L_x_746:
[----:B------:R-:W-:Y:S05]  /*28100*/  BRA `(.L_x_748) ;  /* 0xfffffe88003c7947 */ /* 0x000fea000383ffff */
.L_x_539:
[----:B------:R-:W-:Y:S01]  /*28110*/  BSSY B1, `(.L_x_749) ;  /* 0x0000008000017945 */ /* 0x000fe20003800000 */
[----:B------:R-:W-:Y:S01]  /*28120*/  IMAD.MOV.U32 R13, RZ, RZ, R47 ;  /* 0x000000ffff0d7224 */ /* 0x000fe200078e002f */
[----:B------:R-:W-:Y:S01]  /*28130*/  MOV R11, 0x1e1f ;  /* 0x00001e1f000b7802 */ /* 0x000fe20000000f00 */
[----:B------:R-:W-:Y:S02]  /*28140*/  IMAD.MOV.U32 R12, RZ, RZ, RZ ;  /* 0x000000ffff0c7224 */ /* 0x000fe400078e00ff */
[----:B------:R-:W-:-:S07]  /*28150*/  IMAD.MOV.U32 R15, RZ, RZ, -0x1 ;  /* 0xffffffffff0f7424 */ /* 0x000fce00078e00ff */
[----:B01---5:R-:W-:Y:S05]  /*28160*/  WARPSYNC.COLLECTIVE R15, `(.L_x_750) ;  /* 0x000000000f087348 */ /* 0x023fea0003c00000 */
[----:B------:R2:W3:Y:S02]  /*28170*/  SHFL.IDX P6, R14, R13, R12, R11 ;  /* 0x0000000c0d0e7389 */ /* 0x0004e400000c000b */
[----:B0123-5:R-:W-:Y:S01]  /*28180*/  ENDCOLLECTIVE ;  /* 0x000000000000791b */ /* 0x02ffe20003800000 */
.L_x_750:
[----:B------:R-:W-:Y:S05]  /*28190*/  BSYNC B1 ;  /* 0x0000000000017941 */ /* 0x000fea0003800000 */
.L_x_749:
[----:B------:R-:W-:Y:S05]  /*281a0*/  BRA `(.L_x_751) ;  /* 0xfffffe88001c7947 */ /* 0x000fea000383ffff */
.L_x_540:
        /* <DEDUP_REMOVED lines=8> */
.L_x_753:
[----:B------:R-:W-:Y:S05]  /*28230*/  BSYNC B1 ;  /* 0x0000000000017941 */ /* 0x000fea0003800000 */
.L_x_752:
[----:B------:R-:W-:Y:S05]  /*28240*/  BRA `(.L_x_754) ;  /* 0xfffffe8400fc7947 */ /* 0x000fea000383ffff */
.L_x_542:
[----:B--2---:R2:W3:Y:S02]  /*28250*/  SYNCS.PHASECHK.TRANS64.TRYWAIT P1, [R18+URZ+0x29800], R3 ;  /* 0x02980003120075a7 */ /* 0x0044e4000802017f */
[----:B---3--:R-:W-:Y:S05]  /*28260*/  @!P1 NANOSLEEP.SYNCS 0x989680 ;  /* 0x009896800000995d */ /* 0x008fea0003900000 */
[----:B------:R-:W3:Y:S02]  /*28270*/  @!P1 SYNCS.PHASECHK.TRANS64 P1, [R18+URZ+0x29800], R3 ;  /* 0x02980003120095a7 */ /* 0x000ee4000802007f */
[----:B---3--:R-:W-:Y:S05]  /*28280*/  @!P1 BRA `(.L_x_542) ;  /* 0xfffffffc00f09947 */ /* 0x008fea000383ffff */
[----:B------:R-:W-:Y:S05]  /*28290*/  BRA `(.L_x_755) ;  /* 0xfffffe8800087947 */ /* 0x000fea000383ffff */
.L_x_556:
        /* <DEDUP_REMOVED lines=8> */
.L_x_757:
[----:B------:R-:W-:Y:S05]  /*28320*/  BSYNC B1 ;  /* 0x0000000000017941 */ /* 0x000fea0003800000 */
.L_x_756:
[----:B------:R-:W-:Y:S05]  /*28330*/  BRA `(.L_x_758) ;  /* 0xfffffeb800407947 */ /* 0x000fea000383ffff */
.L_x_557:
        /* <DEDUP_REMOVED lines=8> */
.L_x_760:
[----:B------:R-:W-:Y:S05]  /*283c0*/  BSYNC B1 ;  /* 0x0000000000017941 */ /* 0x000fea0003800000 */
.L_x_759:
[----:B------:R-:W-:Y:S05]  /*283d0*/  BRA `(.L_x_761) ;  /* 0xfffffeb800207947 */ /* 0x000fea000383ffff */
.L_x_558:
        /* <DEDUP_REMOVED lines=8> */
.L_x_763:
[----:B------:R-:W-:Y:S05]  /*28460*/  BSYNC B1 ;  /* 0x0000000000017941 */ /* 0x000fea0003800000 */
.L_x_762:
[----:B------:R-:W-:Y:S05]  /*28470*/  BRA `(.L_x_764) ;  /* 0xfffffeb800007947 */ /* 0x000fea000383ffff */
.L_x_559:
        /* <DEDUP_REMOVED lines=8> */
.L_x_766:
[----:B------:R-:W-:Y:S05]  /*28500*/  BSYNC B1 ;  /* 0x0000000000017941 */ /* 0x000fea0003800000 */
.L_x_765:
[----:B------:R-:W-:Y:S05]  /*28510*/  BRA `(.L_x_767) ;  /* 0xfffffeb400e07947 */ /* 0x000fea000383ffff */
.L_x_561:
[----:B--2---:R2:W3:Y:S02]  /*28520*/  SYNCS.PHASECHK.TRANS64.TRYWAIT P1, [R18+URZ+0x29800], R3 ;  /* 0x02980003120075a7 */ /* 0x0044e4000802017f */
[----:B---3--:R-:W-:Y:S05]  /*28530*/  @!P1 NANOSLEEP.SYNCS 0x989680 ;  /* 0x009896800000995d */ /* 0x008fea0003900000 */
[----:B------:R-:W3:Y:S02]  /*28540*/  @!P1 SYNCS.PHASECHK.TRANS64 P1, [R18+URZ+0x29800], R3 ;  /* 0x02980003120095a7 */ /* 0x000ee4000802007f */
[----:B---3--:R-:W-:Y:S05]  /*28550*/  @!P1 BRA `(.L_x_561) ;  /* 0xfffffffc00f09947 */ /* 0x008fea000383ffff */
[----:B------:R-:W-:Y:S05]  /*28560*/  BRA `(.L_x_768) ;  /* 0xfffffeb400ec7947 */ /* 0x000fea000383ffff */
.L_x_569:
[----:B--2---:R2:W3:Y:S02]  /*28570*/  SYNCS.PHASECHK.TRANS64.TRYWAIT P2, [R3+URZ+0x29830], R0 ;  /* 0x02983000030075a7 */ /* 0x0044e4000804017f */
[----:B---3--:R-:W-:Y:S05]  /*28580*/  @!P2 NANOSLEEP.SYNCS 0x989680 ;  /* 0x009896800000a95d */ /* 0x008fea0003900000 */
[----:B------:R-:W3:Y:S02]  /*28590*/  @!P2 SYNCS.PHASECHK.TRANS64 P2, [R3+URZ+0x29830], R0 ;  /* 0x029830000300a5a7 */ /* 0x000ee4000804007f */
[----:B---3--:R-:W-:Y:S05]  /*285a0*/  @!P2 BRA `(.L_x_569) ;  /* 0xfffffffc00f0a947 */ /* 0x008fea000383ffff */
[----:B------:R-:W-:Y:S05]  /*285b0*/  BRA `(.L_x_568) ;  /* 0xfffffee800187947 */ /* 0x000fea000383ffff */
.L_x_575:
[----:B-1----:R1:W2:Y:S02]  /*285c0*/  SYNCS.PHASECHK.TRANS64.TRYWAIT P2, [R11+URZ+0x29830], R10 ;  /* 0x0298300a0b0075a7 */ /* 0x0022a4000804017f */
[----:B--2---:R-:W-:Y:S05]  /*285d0*/  @!P2 NANOSLEEP.SYNCS 0x989680 ;  /* 0x009896800000a95d */ /* 0x004fea0003900000 */
[----:B------:R-:W2:Y:S02]  /*285e0*/  @!P2 SYNCS.PHASECHK.TRANS64 P2, [R11+URZ+0x29830], R10 ;  /* 0x0298300a0b00a5a7 */ /* 0x000ea4000804007f */
[----:B--2---:R-:W-:Y:S05]  /*285f0*/  @!P2 BRA `(.L_x_575) ;  /* 0xfffffffc00f0a947 */ /* 0x004fea000383ffff */
[----:B------:R-:W-:Y:S05]  /*28600*/  BRA `(.L_x_574) ;  /* 0xffffff2800407947 */ /* 0x000fea000383ffff */
.L_x_580:
[----:B-1----:R1:W2:Y:S02]  /*28610*/  SYNCS.PHASECHK.TRANS64.TRYWAIT P1, [R11+URZ+0x29850], R8 ;  /* 0x029850080b0075a7 */ /* 0x0022a4000802017f */
[----:B--2---:R-:W-:Y:S05]  /*28620*/  @!P1 NANOSLEEP.SYNCS 0x989680 ;  /* 0x009896800000995d */ /* 0x004fea0003900000 */
[----:B------:R-:W2:Y:S02]  /*28630*/  @!P1 SYNCS.PHASECHK.TRANS64 P1, [R11+URZ+0x29850], R8 ;  /* 0x029850080b0095a7 */ /* 0x000ea4000802007f */
[----:B--2---:R-:W-:Y:S05]  /*28640*/  @!P1 BRA `(.L_x_580) ;  /* 0xfffffffc00f09947 */ /* 0x004fea000383ffff */
[----:B------:R-:W-:Y:S05]  /*28650*/  BRA `(.L_x_579) ;  /* 0xffffff3800807947 */ /* 0x000fea000383ffff */
.L_x_586:
[----:B-1----:R1:W2:Y:S02]  /*28660*/  SYNCS.PHASECHK.TRANS64.TRYWAIT P1, [R13+URZ+0x29850], R0 ;  /* 0x029850000d0075a7 */ /* 0x0022a4000802017f */
[----:B--2---:R-:W-:Y:S05]  /*28670*/  @!P1 NANOSLEEP.SYNCS 0x989680 ;  /* 0x009896800000995d */ /* 0x004fea0003900000 */
[----:B------:R-:W2:Y:S02]  /*28680*/  @!P1 SYNCS.PHASECHK.TRANS64 P1, [R13+URZ+0x29850], R0 ;  /* 0x029850000d0095a7 */ /* 0x000ea4000802007f */
[----:B--2---:R-:W-:Y:S05]  /*28690*/  @!P1 BRA `(.L_x_586) ;  /* 0xfffffffc00f09947 */ /* 0x004fea000383ffff */
[----:B------:R-:W-:Y:S05]  /*286a0*/  BRA `(.L_x_585) ;  /* 0xffffff6400287947 */ /* 0x000fea000383ffff */
.L_x_590:
[----:B------:R-:W-:Y:S01]  /*286b0*/  IMAD.MOV.U32 R12, RZ, RZ, R0 ;  /* 0x000000ffff0c7224 */ /* 0x000fe200078e0000 */
[----:B------:R-:W-:Y:S01]  /*286c0*/  MOV R15, 0xffffffff ;  /* 0xffffffff000f7802 */ /* 0x000fe20000000f00 */
[----:B------:R-:W-:Y:S01]  /*286d0*/  IMAD.MOV.U32 R11, RZ, RZ, 0x1c1f ;  /* 0x00001c1fff0b7424 */ /* 0x000fe200078e00ff */
[----:B------:R-:W-:Y:S02]  /*286e0*/  SEL R5, R97, R96, P0 ;  /* 0x0000006061057207 */ /* 0x000fe40000000000 */
[----:B------:R-:W-:-:S07]  /*286f0*/  SEL R7, R96, R97, P0 ;  /* 0x0000006160077207 */ /* 0x000fce0000000000 */
[----:B01---5:R-:W-:Y:S05]  /*28700*/  WARPSYNC.COLLECTIVE R15, `(.L_x_769) ;  /* 0x000000000f087348 */ /* 0x023fea0003c00000 */
[----:B------:R2:W3:Y:S02]  /*28710*/  SHFL.IDX P6, R14, R13, R12, R11 ;  /* 0x0000000c0d0e7389 */ /* 0x0004e400000c000b */
[----:B0123-5:R-:W-:Y:S01]  /*28720*/  ENDCOLLECTIVE ;  /* 0x000000000000791b */ /* 0x02ffe20003800000 */
.L_x_769:
[----:B------:R-:W-:Y:S02]  /*28730*/  SEL R9, R93, R92, P0 ;  /* 0x0000005c5d097207 */ /* 0x000fe40000000000 */
[----:B------:R-:W-:Y:S02]  /*28740*/  SEL R21, R92, R93, P0 ;  /* 0x0000005d5c157207 */ /* 0x000fe40000000000 */
[----:B------:R-:W-:Y:S02]  /*28750*/  SEL R25, R48, R45, P0 ;  /* 0x0000002d30197207 */ /* 0x000fe40000000000 */
[----:B------:R-:W-:Y:S02]  /*28760*/  SEL R27, R45, R48, P0 ;  /* 0x000000302d1b7207 */ /* 0x000fe40000000000 */
[----:B------:R-:W-:Y:S02]  /*28770*/  SEL R45, R65, R68, P0 ;  /* 0x00000044412d7207 */ /* 0x000fe40000000000 */
[----:B------:R-:W-:-:S02]  /*28780*/  SEL R47, R68, R65, P0 ;  /* 0x00000041442f7207 */ /* 0x000fc40000000000 */
[----:B------:R-:W-:Y:S01]  /*28790*/  SEL R63, R38, R67, P0 ;  /* 0x00000043263f7207 */ /* 0x000fe20000000000 */
[----:B------:R-:W-:Y:S01]  /*287a0*/  IMAD.MOV.U32 R13, RZ, RZ, R3 ;  /* 0x000000ffff0d7224 */ /* 0x000fe200078e0003 */
[----:B------:R-:W-:Y:S02]  /*287b0*/  MOV R12, R2 ;  /* 0x00000002000c7202 */ /* 0x000fe40000000f00 */
[----:B------:R-:W-:Y:S02]  /*287c0*/  SEL R65, R67, R38, P0 ;  /* 0x0000002643417207 */ /* 0x000fe40000000000 */
[----:B------:R-:W-:Y:S02]  /*287d0*/  SEL R67, R30, R69, P0 ;  /* 0x000000451e437207 */ /* 0x000fe40000000000 */
[----:B------:R-:W-:Y:S02]  /*287e0*/  SEL R69, R69, R30, P0 ;  /* 0x0000001e45457207 */ /* 0x000fe40000000000 */
[----:B------:R-:W-:Y:S01]  /*287f0*/  SEL R29, R40, R37, P0 ;  /* 0x00000025281d7207 */ /* 0x000fe20000000000 */
[----:B------:R-:W-:Y:S01]  /*28800*/  IMAD.MOV.U32 R6, RZ, RZ, R14 ;  /* 0x000000ffff067224 */ /* 0x000fe200078e000e */
[----:B------:R-:W-:-:S07]  /*28810*/  SEL R31, R37, R40, P0 ;  /* 0x00000028251f7207 */ /* 0x000fce0000000000 */
[----:B------:R-:W-:Y:S05]  /*28820*/  WARPSYNC.COLLECTIVE R15, `(.L_x_770) ;  /* 0x000000000f087348 */ /* 0x000fea0003c00000 */
[----:B------:R0:W1:Y:S02]  /*28830*/  SHFL.IDX P6, R14, R13, R12, R11 ;  /* 0x0000000c0d0e7389 */ /* 0x00006400000c000b */
[----:B01----:R-:W-:Y:S01]  /*28840*/  ENDCOLLECTIVE ;  /* 0x000000000000791b */ /* 0x003fe20003800000 */
.L_x_770:
        /* <DEDUP_REMOVED lines=18> */
.L_x_771:
[----:B------:R-:W-:Y:S02]  /*28970*/  SEL R53, R55, R52, P0 ;  /* 0x0000003437357207 */ /* 0x000fe40000000000 */
[----:B------:R-:W-:Y:S02]  /*28980*/  SEL R55, R52, R55, P0 ;  /* 0x0000003734377207 */ /* 0x000fe40000000000 */
[----:B------:R-:W-:Y:S02]  /*28990*/  SEL R57, R46, R59, P0 ;  /* 0x0000003b2e397207 */ /* 0x000fe40000000000 */
[----:B------:R-:W-:Y:S02]  /*289a0*/  SEL R59, R59, R46, P0 ;  /* 0x0000002e3b3b7207 */ /* 0x000fe40000000000 */
[----:B------:R-:W-:Y:S02]  /*289b0*/  SEL R4, R6, R3, P0 ;  /* 0x0000000306047207 */ /* 0x000fe40000000000 */
[----:B------:R-:W-:Y:S01]  /*289c0*/  SEL R6, R3, R6, P0 ;  /* 0x0000000603067207 */ /* 0x000fe20000000000 */
[----:B------:R-:W-:Y:S01]  /*289d0*/  IMAD.MOV.U32 R13, RZ, RZ, R7 ;  /* 0x000000ffff0d7224 */ /* 0x000fe200078e0007 */
[----:B------:R-:W-:Y:S01]  /*289e0*/  MOV R12, R2 ;  /* 0x00000002000c7202 */ /* 0x000fe20000000f00 */
[----:B------:R-:W-:-:S07]  /*289f0*/  IMAD.MOV.U32 R10, RZ, RZ, R14 ;  /* 0x000000ffff0a7224 */ /* 0x000fce00078e000e */
[----:B------:R-:W-:Y:S05]  /*28a00*/  WARPSYNC.COLLECTIVE R15, `(.L_x_772) ;  /* 0x000000000f087348 */ /* 0x000fea0003c00000 */
[----:B------:R0:W1:Y:S02]  /*28a10*/  SHFL.IDX P6, R14, R13, R12, R11 ;  /* 0x0000000c0d0e7389 */ /* 0x00006400000c000b */
[----:B01----:R-:W-:Y:S01]  /*28a20*/  ENDCOLLECTIVE ;  /* 0x000000000000791b */ /* 0x003fe20003800000 */
.L_x_772:
[----:B------:R-:W-:Y:S01]  /*28a30*/  IMAD.MOV.U32 R13, RZ, RZ, R9 ;  /* 0x000000ffff0d7224 */ /* 0x000fe200078e0009 */
[----:B------:R-:W-:Y:S01]  /*28a40*/  MOV R12, R0 ;  /* 0x00000000000c7202 */ /* 0x000fe20000000f00 */
[----:B------:R-:W-:-:S07]  /*28a50*/  IMAD.MOV.U32 R7, RZ, RZ, R14 ;  /* 0x000000ffff077224 */ /* 0x000fce00078e000e */
[----:B------:R-:W-:Y:S05]  /*28a60*/  WARPSYNC.COLLECTIVE R15, `(.L_x_773) ;  /* 0x000000000f087348 */ /* 0x000fea0003c00000 */
[----:B------:R0:W1:Y:S02]  /*28a70*/  SHFL.IDX P6, R14, R13, R12, R11 ;  /* 0x0000000c0d0e7389 */ /* 0x00006400000c000b */
[----:B01----:R-:W-:Y:S01]  /*28a80*/  ENDCOLLECTIVE ;  /* 0x000000000000791b */ /* 0x003fe20003800000 */
.L_x_773:
        /* <DEDUP_REMOVED lines=8> */
.L_x_774:
[----:B------:R-:W-:Y:S01]  /*28b10*/  IMAD.MOV.U32 R13, RZ, RZ, R25 ;  /* 0x000000ffff0d7224 */ /* 0x000fe200078e0019 */
[----:B------:R-:W-:Y:S01]  /*28b20*/  MOV R12, R0 ;  /* 0x00000000000c7202 */ /* 0x000fe20000000f00 */
[----:B------:R-:W-:-:S07]  /*28b30*/  IMAD.MOV.U32 R21, RZ, RZ, R14 ;  /* 0x000000ffff157224 */ /* 0x000fce00078e000e */
[----:B------:R-:W-:Y:S05]  /*28b40*/  WARPSYNC.COLLECTIVE R15, `(.L_x_775) ;  /* 0x000000000f087348 */ /* 0x000fea0003c00000 */
[----:B------:R0:W1:Y:S02]  /*28b50*/  SHFL.IDX P6, R14, R13, R12, R11 ;  /* 0x0000000c0d0e7389 */ /* 0x00006400000c000b */
[----:B01----:R-:W-:Y:S01]  /*28b60*/  ENDCOLLECTIVE ;  /* 0x000000000000791b */ /* 0x003fe20003800000 */
.L_x_775:
        /* <DEDUP_REMOVED lines=8> */
.L_x_776:
[----:B------:R-:W-:Y:S01]  /*28bf0*/  IMAD.MOV.U32 R13, RZ, RZ, R29 ;  /* 0x000000ffff0d7224 */ /* 0x000fe200078e001d */
[----:B------:R-:W-:Y:S01]  /*28c00*/  MOV R12, R0 ;  /* 0x00000000000c7202 */ /* 0x000fe20000000f00 */
[----:B------:R-:W-:-:S07]  /*28c10*/  IMAD.MOV.U32 R27, RZ, RZ, R14 ;  /* 0x000000ffff1b7224 */ /* 0x000fce00078e000e */
[----:B------:R-:W-:Y:S05]  /*28c20*/  WARPSYNC.COLLECTIVE R15, `(.L_x_777) ;  /* 0x000000000f087348 */ /* 0x000fea0003c00000 */
[----:B------:R0:W1:Y:S02]  /*28c30*/  SHFL.IDX P6, R14, R13, R12, R11 ;  /* 0x0000000c0d0e7389 */ /* 0x00006400000c000b */
[----:B01----:R-:W-:Y:S01]  /*28c40*/  ENDCOLLECTIVE ;  /* 0x000000000000791b */ /* 0x003fe20003800000 */
.L_x_777:
        /* <DEDUP_REMOVED lines=8> */
.L_x_778:
[----:B------:R-:W-:Y:S01]  /*28cd0*/  IMAD.MOV.U32 R13, RZ, RZ, R33 ;  /* 0x000000ffff0d7224 */ /* 0x000fe200078e0021 */
[----:B------:R-:W-:Y:S01]  /*28ce0*/  MOV R12, R0 ;  /* 0x00000000000c7202 */ /* 0x000fe20000000f00 */
[----:B------:R-:W-:-:S07]  /*28cf0*/  IMAD.MOV.U32 R31, RZ, RZ, R14 ;  /* 0x000000ffff1f7224 */ /* 0x000fce00078e000e */
[----:B------:R-:W-:Y:S05]  /*28d00*/  WARPSYNC.COLLECTIVE R15, `(.L_x_779) ;  /* 0x000000000f087348 */ /* 0x000fea0003c00000 */
[----:B------:R0:W1:Y:S02]  /*28d10*/  SHFL.IDX P6, R14, R13, R12, R11 ;  /* 0x0000000c0d0e7389 */ /* 0x00006400000c000b */
[----:B01----:R-:W-:Y:S01]  /*28d20*/  ENDCOLLECTIVE ;  /* 0x000000000000791b */ /* 0x003fe20003800000 */
.L_x_779:
        /* <DEDUP_REMOVED lines=8> */
.L_x_780:
[----:B------:R-:W-:Y:S01]  /*28db0*/  IMAD.MOV.U32 R13, RZ, RZ, R37 ;  /* 0x000000ffff0d7224 */ /* 0x000fe200078e0025 */
[----:B------:R-:W-:Y:S01]  /*28dc0*/  MOV R12, R0 ;  /* 0x00000000000c7202 */ /* 0x000fe20000000f00 */
[----:B------:R-:W-:-:S07]  /*28dd0*/  IMAD.MOV.U32 R35, RZ, RZ, R14 ;  /* 0x000000ffff237224 */ /* 0x000fce00078e000e */
[----:B------:R-:W-:Y:S05]  /*28de0*/  WARPSYNC.COLLECTIVE R15, `(.L_x_781) ;  /* 0x000000000f087348 */ /* 0x000fea0003c00000 */
[----:B------:R0:W1:Y:S02]  /*28df0*/  SHFL.IDX P6, R14, R13, R12, R11 ;  /* 0x0000000c0d0e7389 */ /* 0x00006400000c000b */
[----:B01----:R-:W-:Y:S01]  /*28e00*/  ENDCOLLECTIVE ;  /* 0x000000000000791b */ /* 0x003fe20003800000 */
.L_x_781:
        /* <DEDUP_REMOVED lines=8> */
.L_x_782:
[----:B------:R-:W-:Y:S01]  /*28e90*/  IMAD.MOV.U32 R13, RZ, RZ, R41 ;  /* 0x000000ffff0d7224 */ /* 0x000fe200078e0029 */
[----:B------:R-:W-:Y:S01]  /*28ea0*/  MOV R12, R0 ;  /* 0x00000000000c7202 */ /* 0x000fe20000000f00 */
[----:B------:R-:W-:-:S07]  /*28eb0*/  IMAD.MOV.U32 R20, RZ, RZ, R14 ;  /* 0x000000ffff147224 */ /* 0x000fce00078e000e */
[----:B------:R-:W-:Y:S05]  /*28ec0*/  WARPSYNC.COLLECTIVE R15, `(.L_x_783) ;  /* 0x000000000f087348 */ /* 0x000fea0003c00000 */
[----:B------:R0:W1:Y:S02]  /*28ed0*/  SHFL.IDX P6, R14, R13, R12, R11 ;  /* 0x0000000c0d0e7389 */ /* 0x00006400000c000b */
[----:B01----:R-:W-:Y:S01]  /*28ee0*/  ENDCOLLECTIVE ;  /* 0x000000000000791b */ /* 0x003fe20003800000 */
.L_x_783:
[----:B------:R-:W-:Y:S01]  /*28ef0*/  IMAD.MOV.U32 R13, RZ, RZ, R43 ;  /* 0x000000ffff0d7224 */ /* 0x000fe200078e002b */
[----:B------:R-:W-:Y:S01]  /*28f00*/  MOV R12, R2 ;  /* 0x00000002000c7202 */ /* 0x000fe20000000f00 */
[----:B------:R-:W-:-:S07]  /*28f10*/  IMAD.MOV.U32 R41, RZ, RZ, R14 ;  /* 0x000000ffff297224 */ /* 0x000fce00078e000e */
[----:B------:R-:W-:Y:S05]  /*28f20*/  WARPSYNC.COLLECTIVE R15, `(.L_x_784) ;  /* 0x000000000f087348 */ /* 0x000fea0003c00000 */
[----:B------:R0:W1:Y:S02]  /*28f30*/  SHFL.IDX P6, R14, R13, R12, R11 ;  /* 0x0000000c0d0e7389 */ /* 0x00006400000c000b */
[----:B01----:R-:W-:Y:S01]  /*28f40*/  ENDCOLLECTIVE ;  /* 0x000000000000791b */ /* 0x003fe20003800000 */
.L_x_784:
[----:B------:R-:W-:Y:S01]  /*28f50*/  IMAD.MOV.U32 R13, RZ, RZ, R45 ;  /* 0x000000ffff0d7224 */ /* 0x000fe200078e002d */
[----:B------:R-:W-:Y:S01]  /*28f60*/  MOV R12, R0 ;  /* 0x00000000000c7202 */ /* 0x000fe20000000f00 */
[----:B------:R-:W-:-:S07]  /*28f70*/  IMAD.MOV.U32 R40, RZ, RZ, R14 ;  /* 0x000000ffff287224 */ /* 0x000fce00078e000e */
[----:B------:R-:W-:Y:S05]  /*28f80*/  WARPSYNC.COLLECTIVE R15, `(.L_x_785) ;  /* 0x000000000f087348 */ /* 0x000fea0003c00000 */
[----:B------:R0:W1:Y:S02]  /*28f90*/  SHFL.IDX P6, R14, R13, R12, R11 ;  /* 0x0000000c0d0e7389 */ /* 0x00006400000c000b */
[----:B01----:R-:W-:Y:S01]  /*28fa0*/  ENDCOLLECTIVE ;  /* 0x000000000000791b */ /* 0x003fe20003800000 */
.L_x_785:
        /* <DEDUP_REMOVED lines=8> */
.L_x_786:
[----:B------:R-:W-:Y:S01]  /*29030*/  IMAD.MOV.U32 R13, RZ, RZ, R49 ;  /* 0x000000ffff0d7224 */ /* 0x000fe200078e0031 */
[----:B------:R-:W-:Y:S01]  /*29040*/  MOV R12, R0 ;  /* 0x00000000000c7202 */ /* 0x000fe20000000f00 */
[----:B------:R-:W-:-:S07]  /*29050*/  IMAD.MOV.U32 R42, RZ, RZ, R14 ;  /* 0x000000ffff2a7224 */ /* 0x000fce00078e000e */
[----:B------:R-:W-:Y:S05]  /*29060*/  WARPSYNC.COLLECTIVE R15, `(.L_x_787) ;  /* 0x000000000f087348 */ /* 0x000fea0003c00000 */
[----:B------:R0:W1:Y:S02]  /*29070*/  SHFL.IDX P6, R14, R13, R12, R11 ;  /* 0x0000000c0d0e7389 */ /* 0x00006400000c000b */
[----:B01----:R-:W-:Y:S01]  /*29080*/  ENDCOLLECTIVE ;  /* 0x000000000000791b */ /* 0x003fe20003800000 */
.L_x_787:
        /* <DEDUP_REMOVED lines=8> */
.L_x_788:
[----:B------:R-:W-:Y:S01]  /*29110*/  IMAD.MOV.U32 R13, RZ, RZ, R53 ;  /* 0x000000ffff0d7224 */ /* 0x000fe200078e0035 */
[----:B------:R-:W-:Y:S01]  /*29120*/  MOV R12, R0 ;  /* 0x00000000000c7202 */ /* 0x000fe20000000f00 */
[----:B------:R-:W-:-:S07]  /*29130*/  IMAD.MOV.U32 R48, RZ, RZ, R14 ;  /* 0x000000ffff307224 */ /* 0x000fce00078e000e */
[----:B------:R-:W-:Y:S05]  /*29140*/  WARPSYNC.COLLECTIVE R15, `(.L_x_789) ;  /* 0x000000000f087348 */ /* 0x000fea0003c00000 */
[----:B------:R0:W1:Y:S02]  /*29150*/  SHFL.IDX P6, R14, R13, R12, R11 ;  /* 0x0000000c0d0e7389 */ /* 0x00006400000c000b */
[----:B01----:R-:W-:Y:S01]  /*29160*/  ENDCOLLECTIVE ;  /* 0x000000000000791b */ /* 0x003fe20003800000 */
.L_x_789:
[----:B------:R-:W-:Y:S01]  /*29170*/  SEL R9, R49, R48, P0 ;  /* 0x0000003031097207 */ /* 0x000fe20000000000 */
[----:B------:R-:W-:Y:S01]  /*29180*/  IMAD.MOV.U32 R13, RZ, RZ, R55 ;  /* 0x000000ffff0d7224 */ /* 0x000fe200078e0037 */
[----:B------:R-:W-:Y:S01]  /*29190*/  MOV R12, R2 ;  /* 0x00000002000c7202 */ /* 0x000fe20000000f00 */
[----:B------:R-:W-:-:S07]  /*291a0*/  IMAD.MOV.U32 R53, RZ, RZ, R14 ;  /* 0x000000ffff357224 */ /* 0x000fce00078e000e */
[----:B------:R-:W-:Y:S05]  /*291b0*/  WARPSYNC.COLLECTIVE R15, `(.L_x_790) ;  /* 0x000000000f087348 */ /* 0x000fea0003c00000 */
[----:B------:R0:W1:Y:S02]  /*291c0*/  SHFL.IDX P6, R14, R13, R12, R11 ;  /* 0x0000000c0d0e7389 */ /* 0x00006400000c000b */
[----:B01----:R-:W-:Y:S01]  /*291d0*/  ENDCOLLECTIVE ;  /* 0x000000000000791b */ /* 0x003fe20003800000 */
.L_x_790:
[----:B------:R-:W-:Y:S01]  /*291e0*/  IMAD.MOV.U32 R13, RZ, RZ, R57 ;  /* 0x000000ffff0d7224 */ /* 0x000fe200078e0039 */
[----:B------:R-:W-:Y:S01]  /*291f0*/  MOV R12, R0 ;  /* 0x00000000000c7202 */ /* 0x000fe20000000f00 */
[----:B------:R-:W-:-:S07]  /*29200*/  IMAD.MOV.U32 R50, RZ, RZ, R14 ;  /* 0x000000ffff327224 */ /* 0x000fce00078e000e */
[----:B------:R-:W-:Y:S05]  /*29210*/  WARPSYNC.COLLECTIVE R15, `(.L_x_791) ;  /* 0x000000000f087348 */ /* 0x000fea0003c00000 */
[----:B------:R0:W1:Y:S02]  /*29220*/  SHFL.IDX P6, R14, R13, R12, R11 ;  /* 0x0000000c0d0e7389 */ /* 0x00006400000c000b */
[----:B01----:R-:W-:Y:S01]  /*29230*/  ENDCOLLECTIVE ;  /* 0x000000000000791b */ /* 0x003fe20003800000 */
.L_x_791:
        /* <DEDUP_REMOVED lines=8> */
.L_x_792:
[----:B------:R-:W-:Y:S01]  /*292c0*/  IMAD.MOV.U32 R13, RZ, RZ, R63 ;  /* 0x000000ffff0d7224 */ /* 0x000fe200078e003f */
[----:B------:R-:W-:Y:S01]  /*292d0*/  MOV R12, R0 ;  /* 0x00000000000c7202 */ /* 0x000fe20000000f00 */
[----:B------:R-:W-:-:S07]  /*292e0*/  IMAD.MOV.U32 R52, RZ, RZ, R14 ;  /* 0x000000ffff347224 */ /* 0x000fce00078e000e */
[----:B------:R-:W-:Y:S05]  /*292f0*/  WARPSYNC.COLLECTIVE R15, `(.L_x_793) ;  /* 0x000000000f087348 */ /* 0x000fea0003c00000 */
[----:B------:R0:W1:Y:S02]  /*29300*/  SHFL.IDX P6, R14, R13, R12, R11 ;  /* 0x0000000c0d0e7389 */ /* 0x00006400000c000b */
[----:B01----:R-:W-:Y:S01]  /*29310*/  ENDCOLLECTIVE ;  /* 0x000000000000791b */ /* 0x003fe20003800000 */
.L_x_793:
        /* <DEDUP_REMOVED lines=8> */
.L_x_794:
[----:B------:R-:W-:Y:S01]  /*293a0*/  IMAD.MOV.U32 R13, RZ, RZ, R67 ;  /* 0x000000ffff0d7224 */ /* 0x000fe200078e0043 */
[----:B------:R-:W-:Y:S01]  /*293b0*/  MOV R12, R0 ;  /* 0x00000000000c7202 */ /* 0x000fe20000000f00 */
[----:B------:R-:W-:-:S07]  /*293c0*/  IMAD.MOV.U32 R54, RZ, RZ, R14 ;  /* 0x000000ffff367224 */ /* 0x000fce00078e000e */
[----:B------:R-:W-:Y:S05]  /*293d0*/  WARPSYNC.COLLECTIVE R15, `(.L_x_795) ;  /* 0x000000000f087348 */ /* 0x000fea0003c00000 */
[----:B------:R0:W1:Y:S02]  /*293e0*/  SHFL.IDX P6, R14, R13, R12, R11 ;  /* 0x0000000c0d0e7389 */ /* 0x00006400000c000b */
[----:B01----:R-:W-:Y:S01]  /*293f0*/  ENDCOLLECTIVE ;  /* 0x000000000000791b */ /* 0x003fe20003800000 */
.L_x_795:
        /* <DEDUP_REMOVED lines=8> */
.L_x_796:
[----:B------:R-:W-:Y:S01]  /*29480*/  IMAD.MOV.U32 R13, RZ, RZ, R71 ;  /* 0x000000ffff0d7224 */ /* 0x000fe200078e0047 */
[----:B------:R-:W-:Y:S01]  /*29490*/  MOV R12, R0 ;  /* 0x00000000000c7202 */ /* 0x000fe20000000f00 */
[----:B------:R-:W-:-:S07]  /*294a0*/  IMAD.MOV.U32 R56, RZ, RZ, R14 ;  /* 0x000000ffff387224 */ /* 0x000fce00078e000e */
[----:B------:R-:W-:Y:S05]  /*294b0*/  WARPSYNC.COLLECTIVE R15, `(.L_x_797) ;  /* 0x000000000f087348 */ /* 0x000fea0003c00000 */
[----:B------:R0:W1:Y:S02]  /*294c0*/  SHFL.IDX P6, R14, R13, R12, R11 ;  /* 0x0000000c0d0e7389 */ /* 0x00006400000c000b */
[----:B01----:R-:W-:Y:S01]  /*294d0*/  ENDCOLLECTIVE ;  /* 0x000000000000791b */ /* 0x003fe20003800000 */
.L_x_797:
[----:B------:R-:W-:Y:S01]  /*294e0*/  SEL R39, R56, R67, P0 ;  /* 0x0000004338277207 */ /* 0x000fe20000000000 */
[----:B------:R-:W-:Y:S01]  /*294f0*/  IMAD.MOV.U32 R13, RZ, RZ, R73 ;  /* 0x000000ffff0d7224 */ /* 0x000fe200078e0049 */
[----:B------:R-:W-:Y:S01]  /*29500*/  MOV R12, R2 ;  /* 0x00000002000c7202 */ /* 0x000fe20000000f00 */
[----:B------:R-:W-:-:S07]  /*29510*/  IMAD.MOV.U32 R71, RZ, RZ, R14 ;  /* 0x000000ffff477224 */ /* 0x000fce00078e000e */
[----:B------:R-:W-:Y:S05]  /*29520*/  WARPSYNC.COLLECTIVE R15, `(.L_x_798) ;  /* 0x000000000f087348 */ /* 0x000fea0003c00000 */
[----:B------:R0:W1:Y:S02]  /*29530*/  SHFL.IDX P6, R14, R13, R12, R11 ;  /* 0x0000000c0d0e7389 */ /* 0x00006400000c000b */
[----:B01----:R-:W-:Y:S01]  /*29540*/  ENDCOLLECTIVE ;  /* 0x000000000000791b */ /* 0x003fe20003800000 */
.L_x_798:
[----:B------:R-:W-:Y:S01]  /*29550*/  IMAD.MOV.U32 R13, RZ, RZ, R75 ;  /* 0x000000ffff0d7224 */ /* 0x000fe200078e004b */
[----:B------:R-:W-:Y:S01]  /*29560*/  MOV R12, R0 ;  /* 0x00000000000c7202 */ /* 0x000fe20000000f00 */
[----:B------:R-:W-:-:S07]  /*29570*/  IMAD.MOV.U32 R58, RZ, RZ, R14 ;  /* 0x000000ffff3a7224 */ /* 0x000fce00078e000e */
[----:B------:R-:W-:Y:S05]  /*29580*/  WARPSYNC.COLLECTIVE R15, `(.L_x_799) ;  /* 0x000000000f087348 */ /* 0x000fea0003c00000 */
[----:B------:R0:W1:Y:S02]  /*29590*/  SHFL.IDX P6, R14, R13, R12, R11 ;  /* 0x0000000c0d0e7389 */ /* 0x00006400000c000b */
[----:B01----:R-:W-:Y:S01]  /*295a0*/  ENDCOLLECTIVE ;  /* 0x000000000000791b */ /* 0x003fe20003800000 */
.L_x_799:
[----:B------:R-:W-:Y:S01]  /*295b0*/  IMAD.MOV.U32 R13, RZ, RZ, R77 ;  /* 0x000000ffff0d7224 */ /* 0x000fe200078e004d */
[----:B------:R-:W-:Y:S01]  /*295c0*/  MOV R12, R2 ;  /* 0x00000002000c7202 */ /* 0x000fe20000000f00 */
[----:B------:R-:W-:-:S07]  /*295d0*/  IMAD.MOV.U32 R75, RZ, RZ, R14 ;  /* 0x000000ffff4b7224 */ /* 0x000fce00078e000e */
[----:B------:R-:W-:Y:S05]  /*295e0*/  WARPSYNC.COLLECTIVE R15, `(.L_x_800) ;  /* 0x000000000f087348 */ /* 0x000fea0003c00000 */
[----:B------:R0:W1:Y:S02]  /*295f0*/  SHFL.IDX P6, R14, R13, R12, R11 ;  /* 0x0000000c0d0e7389 */ /* 0x00006400000c000b */
[----:B01----:R-:W-:Y:S01]  /*29600*/  ENDCOLLECTIVE ;  /* 0x000000000000791b */ /* 0x003fe20003800000 */
.L_x_800:
[----:B------:R-:W-:Y:S02]  /*29610*/  SEL R12, R37, R20, P0 ;  /* 0x00000014250c7207 */ /* 0x000fe40000000000 */
[----:B------:R-:W-:Y:S02]  /*29620*/  SEL R11, R48, R49, P0 ;  /* 0x00000031300b7207 */ /* 0x000fe40000000000 */
[----:B------:R-:W-:Y:S02]  /*29630*/  SEL R13, R71, R58, P0 ;  /* 0x0000003a470d7207 */ /* 0x000fe40000000000 */
[----:B------:R-:W-:Y:S01]  /*29640*/  SEL R15, R58, R71, P0 ;  /* 0x000000473a0f7207 */ /* 0x000fe20000000000 */
[----:B------:R-:W-:Y:S01]  /*29650*/  IMAD.MOV.U32 R62, RZ, RZ, R14 ;  /* 0x000000ffff3e7224 */ /* 0x000fe200078e000e */
[----:B------:R-:W-:Y:S01]  /*29660*/  SEL R14, R20, R37, P0 ;  /* 0x00000025140e7207 */ /* 0x000fe20000000000 */
[----:B------:R-:W-:Y:S01]  /*29670*/  IMAD.MOV.U32 R20, RZ, RZ, RZ ;  /* 0x000000ffff147224 */ /* 0x000fe200078e00ff */
[----:B------:R-:W-:Y:S01]  /*29680*/  SEL R37, R67, R56, P0 ;  /* 0x0000003843257207 */ /* 0x000fe20000000000 */
[----:B------:R-:W-:Y:S06]  /*29690*/  BRA `(.L_x_801) ;  /* 0xffffff6800cc7947 */ /* 0x000fec000383ffff */
.L_x_622:
[----:B------:R-:W0:Y:S01]  /*296a0*/  S2R R6, SR_TID.X ;  /* 0x0000000000067919 */ /* 0x000e220000002100 */
[----:B------:R-:W-:Y:S01]  /*296b0*/  BSSY B1, `(.L_x_802) ;  /* 0x000000a000017945 */ /* 0x000fe20003800000 */
[----:B------:R-:W-:Y:S01]  /*296c0*/  IMAD.MOV.U32 R12, RZ, RZ, RZ ;  /* 0x000000ffff0c7224 */ /* 0x000fe200078e00ff */
[----:B------:R-:W-:Y:S01]  /*296d0*/  MOV R15, 0xffffffff ;  /* 0xffffffff000f7802 */ /* 0x000fe20000000f00 */
[----:B------:R-:W-:Y:S01]  /*296e0*/  IMAD.MOV.U32 R11, RZ, RZ, 0x1f ;  /* 0x0000001fff0b7424 */ /* 0x000fe200078e00ff */
[----:B0-----:R-:W-:-:S04]  /*296f0*/  SHF.R.U32.HI R6, RZ, 0x5, R6 ;  /* 0x00000005ff067819 */ /* 0x001fc80000011606 */
[----:B------:R-:W-:-:S04]  /*29700*/  LOP3.LUT R6, R6, 0x3, RZ, 0xc0, !PT ;  /* 0x0000000306067812 */ /* 0x000fc800078ec0ff */
[----:B------:R-:W-:-:S07]  /*29710*/  MOV R13, R6 ;  /* 0x00000006000d7202 */ /* 0x000fce0000000f00 */
[----:B------:R-:W-:Y:S05]  /*29720*/  WARPSYNC.COLLECTIVE R15, `(.L_x_803) ;  /* 0x000000000f087348 */ /* 0x000fea0003c00000 */
[----:B------:R0:W1:Y:S02]  /*29730*/  SHFL.IDX P6, R14, R13, R12, R11 ;  /* 0x0000000c0d0e7389 */ /* 0x00006400000c000b */
[----:B01----:R-:W-:Y:S01]  /*29740*/  ENDCOLLECTIVE ;  /* 0x000000000000791b */ /* 0x003fe20003800000 */
.L_x_803:
[----:B------:R-:W-:Y:S05]  /*29750*/  BSYNC B1 ;  /* 0x0000000000017941 */ /* 0x000fea0003800000 */
.L_x_802:
[----:B------:R-:W-:Y:S05]  /*29760*/  BRA `(.L_x_804) ;  /* 0xffffff94005c7947 */ /* 0x000fea000383ffff */
.L_x_624:
[----:B------:R-:W-:Y:S01]  /*29770*/  BSSY B1, `(.L_x_805) ;  /* 0x0000006000017945 */ /* 0x000fe20003800000 */
[----:B------:R-:W-:-:S07]  /*29780*/  IMAD.MOV.U32 R15, RZ, RZ, -0x1 ;  /* 0xffffffffff0f7424 */ /* 0x000fce00078e00ff */
[----:B0-----:R-:W-:Y:S05]  /*29790*/  WARPSYNC.COLLECTIVE R15, `(.L_x_806) ;  /* 0x000000000f0c7348 */ /* 0x001fea0003c00000 */
[----:B------:R-:W-:Y:S02]  /*297a0*/  ELECT P6, UR62, PT ;  /* 0x00000000003e782f */ /* 0x000fe400038c0000 */
[----:B------:R-:W-:Y:S01]  /*297b0*/  MOV R14, UR62 ;  /* 0x0000003e000e7c02 */ /* 0x000fe20008000f00 */
[----:B0-----:R-:W-:Y:S10]  /*297c0*/  ENDCOLLECTIVE ;  /* 0x000000000000791b */ /* 0x001ff40003800000 */
.L_x_806:
[----:B------:R-:W-:Y:S05]  /*297d0*/  BSYNC B1 ;  /* 0x0000000000017941 */ /* 0x000fea0003800000 */
.L_x_805:
[----:B------:R-:W-:Y:S05]  /*297e0*/  BRA `(.L_x_623) ;  /* 0xffffff9400547947 */ /* 0x000fea000383ffff */
.L_x_626:
[----:B0-----:R0:W1:Y:S02]  /*297f0*/  SYNCS.PHASECHK.TRANS64.TRYWAIT P0, [R11+URZ+0x29820], R5 ;  /* 0x029820050b0075a7 */ /* 0x001064000800017f */
[----:B-1----:R-:W-:Y:S05]  /*29800*/  @!P0 NANOSLEEP.SYNCS 0x989680 ;  /* 0x009896800000895d */ /* 0x002fea0003900000 */
[----:B------:R-:W1:Y:S02]  /*29810*/  @!P0 SYNCS.PHASECHK.TRANS64 P0, [R11+URZ+0x29820], R5 ;  /* 0x029820050b0085a7 */ /* 0x000e64000800007f */
[----:B-1----:R-:W-:Y:S05]  /*29820*/  @!P0 BRA `(.L_x_626) ;  /* 0xfffffffc00f08947 */ /* 0x002fea000383ffff */
[----:B------:R-:W-:Y:S05]  /*29830*/  BRA `(.L_x_807) ;  /* 0xffffff9400707947 */ /* 0x000fea000383ffff */
.L_x_630:
[----:B-1----:R1:W2:Y:S02]  /*29840*/  SYNCS.PHASECHK.TRANS64.TRYWAIT P0, [R8+URZ+0x298a0], R12 ;  /* 0x0298a00c080075a7 */ /* 0x0022a4000800017f */
[----:B--2---:R-:W-:Y:S05]  /*29850*/  @!P0 NANOSLEEP.SYNCS 0x989680 ;  /* 0x009896800000895d */ /* 0x004fea0003900000 */
[----:B------:R-:W2:Y:S02]  /*29860*/  @!P0 SYNCS.PHASECHK.TRANS64 P0, [R8+URZ+0x298a0], R12 ;  /* 0x0298a00c080085a7 */ /* 0x000ea4000800007f */
[----:B--2---:R-:W-:Y:S05]  /*29870*/  @!P0 BRA `(.L_x_630) ;  /* 0xfffffffc00f08947 */ /* 0x004fea000383ffff */
[----:B------:R-:W-:Y:S05]  /*29880*/  BRA `(.L_x_808) ;  /* 0xffffff9400907947 */ /* 0x000fea000383ffff */
.L_x_637:
[----:B0-----:R0:W2:Y:S02]  /*29890*/  SYNCS.PHASECHK.TRANS64.TRYWAIT P0, [R8+URZ+0x298c0], R12 ;  /* 0x0298c00c080075a7 */ /* 0x0010a4000800017f */
[----:B--2---:R-:W-:Y:S05]  /*298a0*/  @!P0 NANOSLEEP.SYNCS 0x989680 ;  /* 0x009896800000895d */ /* 0x004fea0003900000 */
[----:B------:R-:W2:Y:S02]  /*298b0*/  @!P0 SYNCS.PHASECHK.TRANS64 P0, [R8+URZ+0x298c0], R12 ;  /* 0x0298c00c080085a7 */ /* 0x000ea4000800007f */
[----:B--2---:R-:W-:Y:S05]  /*298c0*/  @!P0 BRA `(.L_x_637) ;  /* 0xfffffffc00f08947 */ /* 0x004fea000383ffff */
[----:B------:R-:W-:Y:S05]  /*298d0*/  BRA `(.L_x_809) ;  /* 0xffffff9800887947 */ /* 0x000fea000383ffff */
.L_x_644:
[----:B0-----:R0:W1:Y:S02]  /*298e0*/  SYNCS.PHASECHK.TRANS64.TRYWAIT P1, [R7+URZ+0x298a0], R6 ;  /* 0x0298a006070075a7 */ /* 0x001064000802017f */
[----:B-1----:R-:W-:Y:S05]  /*298f0*/  @!P1 NANOSLEEP.SYNCS 0x989680 ;  /* 0x009896800000995d */ /* 0x002fea0003900000 */
[----:B------:R-:W1:Y:S02]  /*29900*/  @!P1 SYNCS.PHASECHK.TRANS64 P1, [R7+URZ+0x298a0], R6 ;  /* 0x0298a006070095a7 */ /* 0x000e64000802007f */
[----:B-1----:R-:W-:Y:S05]  /*29910*/  @!P1 BRA `(.L_x_644) ;  /* 0xfffffffc00f09947 */ /* 0x002fea000383ffff */
[----:B------:R-:W-:Y:S05]  /*29920*/  BRA `(.L_x_810) ;  /* 0xffffff9c00707947 */ /* 0x000fea000383ffff */
.L_x_651:
[----:B-1----:R1:W2:Y:S02]  /*29930*/  SYNCS.PHASECHK.TRANS64.TRYWAIT P1, [R7+URZ+0x298c0], R6 ;  /* 0x0298c006070075a7 */ /* 0x0022a4000802017f */
[----:B--2---:R-:W-:Y:S05]  /*29940*/  @!P1 NANOSLEEP.SYNCS 0x989680 ;  /* 0x009896800000995d */ /* 0x004fea0003900000 */
[----:B------:R-:W2:Y:S02]  /*29950*/  @!P1 SYNCS.PHASECHK.TRANS64 P1, [R7+URZ+0x298c0], R6 ;  /* 0x0298c006070095a7 */ /* 0x000ea4000802007f */
[----:B--2---:R-:W-:Y:S05]  /*29960*/  @!P1 BRA `(.L_x_651) ;  /* 0xfffffffc00f09947 */ /* 0x004fea000383ffff */
[----:B------:R-:W-:Y:S05]  /*29970*/  BRA `(.L_x_811) ;  /* 0xffffffa000607947 */ /* 0x000fea000383ffff */
.L_x_666:
[----:B------:R-:W1:Y:S01]  /*29980*/  S2R R5, SR_TID.X ;  /* 0x0000000000057919 */ /* 0x000e620000002100 */
[----:B------:R-:W-:Y:S01]  /*29990*/  BSSY B0, `(.L_x_812) ;  /* 0x000000a000007945 */ /* 0x000fe20003800000 */
[----:B------:R-:W-:Y:S01]  /*299a0*/  MOV R12, RZ ;  /* 0x000000ff000c7202 */ /* 0x000fe20000000f00 */
        /* <DEDUP_REMOVED lines=8> */
.L_x_813:
[----:B------:R-:W-:Y:S05]  /*29a30*/  BSYNC B0 ;  /* 0x0000000000007941 */ /* 0x000fea0003800000 */
.L_x_812:
[----:B------:R-:W-:Y:S05]  /*29a40*/  BRA `(.L_x_814) ;  /* 0xffffffac00f47947 */ /* 0x000fea000383ffff */
.L_x_668:
[----:B------:R-:W-:Y:S01]  /*29a50*/  BSSY B0, `(.L_x_815) ;  /* 0x0000006000007945 */ /* 0x000fe20003800000 */
[----:B------:R-:W-:-:S07]  /*29a60*/  MOV R15, 0xffffffff ;  /* 0xffffffff000f7802 */ /* 0x000fce0000000f00 */
[----:B01----:R-:W-:Y:S05]  /*29a70*/  WARPSYNC.COLLECTIVE R15, `(.L_x_816) ;  /* 0x000000000f0c7348 */ /* 0x003fea0003c00000 */
[----:B------:R-:W-:Y:S02]  /*29a80*/  ELECT P6, UR62, PT ;  /* 0x00000000003e782f */ /* 0x000fe400038c0000 */
[----:B------:R-:W-:Y:S01]  /*29a90*/  MOV R14, UR62 ;  /* 0x0000003e000e7c02 */ /* 0x000fe20008000f00 */
[----:B01----:R-:W-:Y:S10]  /*29aa0*/  ENDCOLLECTIVE ;  /* 0x000000000000791b */ /* 0x003ff40003800000 */
.L_x_816:
[----:B------:R-:W-:Y:S05]  /*29ab0*/  BSYNC B0 ;  /* 0x0000000000007941 */ /* 0x000fea0003800000 */
.L_x_815:
[----:B------:R-:W-:Y:S05]  /*29ac0*/  BRA `(.L_x_817) ;  /* 0xffffffac00ec7947 */ /* 0x000fea000383ffff */
.L_x_671:
[----:B-1----:R1:W2:Y:S02]  /*29ad0*/  SYNCS.PHASECHK.TRANS64.TRYWAIT P2, [R6+URZ+0x29880], R7 ;  /* 0x02988007060075a7 */ /* 0x0022a4000804017f */
[----:B--2---:R-:W-:Y:S05]  /*29ae0*/  @!P2 NANOSLEEP.SYNCS 0x989680 ;  /* 0x009896800000a95d */ /* 0x004fea0003900000 */
[----:B------:R-:W2:Y:S02]  /*29af0*/  @!P2 SYNCS.PHASECHK.TRANS64 P2, [R6+URZ+0x29880], R7 ;  /* 0x029880070600a5a7 */ /* 0x000ea4000804007f */
[----:B--2---:R-:W-:Y:S05]  /*29b00*/  @!P2 BRA `(.L_x_671) ;  /* 0xfffffffc00f0a947 */ /* 0x004fea000383ffff */
[----:B------:R-:W-:Y:S05]  /*29b10*/  BRA `(.L_x_818) ;  /* 0xffffffb000687947 */ /* 0x000fea000383ffff */
.L_x_673:
[----:B--2---:R2:W3:Y:S02]  /*29b20*/  SYNCS.PHASECHK.TRANS64.TRYWAIT P2, [R6+URZ+0x29840], R7 ;  /* 0x02984007060075a7 */ /* 0x0044e4000804017f */
[----:B---3--:R-:W-:Y:S05]  /*29b30*/  @!P2 NANOSLEEP.SYNCS 0x989680 ;  /* 0x009896800000a95d */ /* 0x008fea0003900000 */
[----:B------:R-:W3:Y:S02]  /*29b40*/  @!P2 SYNCS.PHASECHK.TRANS64 P2, [R6+URZ+0x29840], R7 ;  /* 0x029840070600a5a7 */ /* 0x000ee4000804007f */
[----:B---3--:R-:W-:Y:S05]  /*29b50*/  @!P2 BRA `(.L_x_673) ;  /* 0xfffffffc00f0a947 */ /* 0x008fea000383ffff */
[----:B------:R-:W-:Y:S05]  /*29b60*/  BRA `(.L_x_819) ;  /* 0xffffffb000cc7947 */ /* 0x000fea000383ffff */
.L_x_676:
[----:B-1----:R-:W1:Y:S01]  /*29b70*/  S2R R5, SR_CgaCtaId ;  /* 0x0000000000057919 */ /* 0x002e620000008800 */
[----:B------:R-:W-:-:S04]  /*29b80*/  MOV R4, 0x400 ;  /* 0x0000040000047802 */ /* 0x000fc80000000f00 */
[----:B-1----:R-:W-:-:S04]  /*29b90*/  LEA R4, R5, R4, 0x18 ;  /* 0x0000000405047211 */ /* 0x002fc800078ec0ff */
[----:B------:R1:W2:Y:S03]  /*29ba0*/  SYNCS.PHASECHK.TRANS64.TRYWAIT P0, [R4+URZ+0x29820], R3 ;  /* 0x02982003040075a7 */ /* 0x0002a6000800017f */
[----:B--2---:R-:W-:Y:S05]  /*29bb0*/  @!P0 NANOSLEEP.SYNCS 0x989680 ;  /* 0x009896800000895d */ /* 0x004fea0003900000 */
[----:B------:R-:W2:Y:S02]  /*29bc0*/  @!P0 SYNCS.PHASECHK.TRANS64 P0, [R4+URZ+0x29820], R3 ;  /* 0x02982003040085a7 */ /* 0x000ea4000800007f */
[----:B--2---:R-:W-:Y:S05]  /*29bd0*/  @!P0 BRA `(.L_x_676) ;  /* 0xfffffffc00e48947 */ /* 0x004fea000383ffff */
[----:B------:R-:W-:Y:S05]  /*29be0*/  BRA `(.L_x_820) ;  /* 0xffffffb800147947 */ /* 0x000fea000383ffff */
.L_x_682:
[----:B--2---:R2:W3:Y:S02]  /*29bf0*/  SYNCS.PHASECHK.TRANS64.TRYWAIT P0, [R4+URZ+0x29880], R3 ;  /* 0x02988003040075a7 */ /* 0x0044e4000800017f */
[----:B---3--:R-:W-:Y:S05]  /*29c00*/  @!P0 NANOSLEEP.SYNCS 0x989680 ;  /* 0x009896800000895d */ /* 0x008fea0003900000 */
[----:B------:R-:W3:Y:S02]  /*29c10*/  @!P0 SYNCS.PHASECHK.TRANS64 P0, [R4+URZ+0x29880], R3 ;  /* 0x02988003040085a7 */ /* 0x000ee4000800007f */
[----:B---3--:R-:W-:Y:S05]  /*29c20*/  @!P0 BRA `(.L_x_682) ;  /* 0xfffffffc00f08947 */ /* 0x008fea000383ffff */
[----:B------:R-:W-:Y:S05]  /*29c30*/  BRA `(.L_x_821) ;  /* 0xffffffb800d07947 */ /* 0x000fea000383ffff */
.L_x_687:
[----:B-1----:R1:W3:Y:S02]  /*29c40*/  SYNCS.PHASECHK.TRANS64.TRYWAIT P0, [R4+URZ+0x29840], R3 ;  /* 0x02984003040075a7 */ /* 0x0022e4000800017f */
[----:B---3--:R-:W-:Y:S05]  /*29c50*/  @!P0 NANOSLEEP.SYNCS 0x989680 ;  /* 0x009896800000895d */ /* 0x008fea0003900000 */
[----:B------:R-:W3:Y:S02]  /*29c60*/  @!P0 SYNCS.PHASECHK.TRANS64 P0, [R4+URZ+0x29840], R3 ;  /* 0x02984003040085a7 */ /* 0x000ee4000800007f */
[----:B---3--:R-:W-:Y:S05]  /*29c70*/  @!P0 BRA `(.L_x_687) ;  /* 0xfffffffc00f08947 */ /* 0x008fea000383ffff */
[----:B------:R-:W-:Y:S05]  /*29c80*/  BRA `(.L_x_822) ;  /* 0xffffffbc005c7947 */ /* 0x000fea000383ffff */
.L_x_695:
[----:B--2---:R-:W2:Y:S02]  /*29c90*/  LDL R4, [R1+0x4] ;  /* 0x0000040001047983 */ /* 0x004ea40000100800 */
[----:B--2---:R2:W3:Y:S02]  /*29ca0*/  SYNCS.PHASECHK.TRANS64.TRYWAIT P2, [R4+URZ+0x29870], R3 ;  /* 0x02987003040075a7 */ /* 0x0044e4000804017f */
[----:B---3--:R-:W-:Y:S05]  /*29cb0*/  @!P2 NANOSLEEP.SYNCS 0x989680 ;  /* 0x009896800000a95d */ /* 0x008fea0003900000 */
[----:B------:R-:W3:Y:S02]  /*29cc0*/  @!P2 SYNCS.PHASECHK.TRANS64 P2, [R4+URZ+0x29870], R3 ;  /* 0x029870030400a5a7 */ /* 0x000ee4000804007f */
[----:B---3--:R-:W-:Y:S05]  /*29cd0*/  @!P2 BRA `(.L_x_695) ;  /* 0xfffffffc00eca947 */ /* 0x008fea000383ffff */
[----:B------:R-:W-:Y:S05]  /*29ce0*/  BRA `(.L_x_823) ;  /* 0xffffffc000907947 */ /* 0x000fea000383ffff */
.L_x_697:
[----:B--2---:R-:W2:Y:S02]  /*29cf0*/  LDL R4, [R1+0x4] ;  /* 0x0000040001047983 */ /* 0x004ea40000100800 */
[----:B--2---:R2:W3:Y:S02]  /*29d00*/  SYNCS.PHASECHK.TRANS64.TRYWAIT P2, [R4+URZ+0x29860], R3 ;  /* 0x02986003040075a7 */ /* 0x0044e4000804017f */
[----:B---3--:R-:W-:Y:S05]  /*29d10*/  @!P2 NANOSLEEP.SYNCS 0x989680 ;  /* 0x009896800000a95d */ /* 0x008fea0003900000 */
[----:B------:R-:W3:Y:S02]  /*29d20*/  @!P2 SYNCS.PHASECHK.TRANS64 P2, [R4+URZ+0x29860], R3 ;  /* 0x029860030400a5a7 */ /* 0x000ee4000804007f */
[----:B---3--:R-:W-:Y:S05]  /*29d30*/  @!P2 BRA `(.L_x_697) ;  /* 0xfffffffc00eca947 */ /* 0x008fea000383ffff */
[----:B------:R-:W-:Y:S05]  /*29d40*/  BRA `(.L_x_824) ;  /* 0xffffffc000987947 */ /* 0x000fea000383ffff */
.L_x_704:
[----:B-1----:R1:W2:Y:S02]  /*29d50*/  SYNCS.PHASECHK.TRANS64.TRYWAIT P0, [R20+URZ+0x29870], R3 ;  /* 0x02987003140075a7 */ /* 0x0022a4000800017f */
[----:B--2---:R-:W-:Y:S05]  /*29d60*/  @!P0 NANOSLEEP.SYNCS 0x989680 ;  /* 0x009896800000895d */ /* 0x004fea0003900000 */
[----:B------:R-:W2:Y:S02]  /*29d70*/  @!P0 SYNCS.PHASECHK.TRANS64 P0, [R20+URZ+0x29870], R3 ;  /* 0x02987003140085a7 */ /* 0x000ea4000800007f */
[----:B--2---:R-:W-:Y:S05]  /*29d80*/  @!P0 BRA `(.L_x_704) ;  /* 0xfffffffc00f08947 */ /* 0x004fea000383ffff */
[----:B------:R-:W-:Y:S05]  /*29d90*/  BRA `(.L_x_825) ;  /* 0xffffffc8008c7947 */ /* 0x000fea000383ffff */
.L_x_706:
[----:B-1----:R1:W2:Y:S02]  /*29da0*/  SYNCS.PHASECHK.TRANS64.TRYWAIT P0, [R20+URZ+0x29860], R3 ;  /* 0x02986003140075a7 */ /* 0x0022a4000800017f */
[----:B--2---:R-:W-:Y:S05]  /*29db0*/  @!P0 NANOSLEEP.SYNCS 0x989680 ;  /* 0x009896800000895d */ /* 0x004fea0003900000 */
[----:B------:R-:W2:Y:S02]  /*29dc0*/  @!P0 SYNCS.PHASECHK.TRANS64 P0, [R20+URZ+0x29860], R3 ;  /* 0x02986003140085a7 */ /* 0x000ea4000800007f */
[----:B--2---:R-:W-:Y:S05]  /*29dd0*/  @!P0 BRA `(.L_x_706) ;  /* 0xfffffffc00f08947 */ /* 0x004fea000383ffff */
[----:B------:R-:W-:Y:S05]  /*29de0*/  BRA `(.L_x_826) ;  /* 0xffffffc800947947 */ /* 0x000fea000383ffff */
.L_x_710:
[----:B------:R-:W2:Y:S01]  /*29df0*/  LDL R3, [R1] ;  /* 0x0000000001037983 */ /* 0x000ea20000100800 */
[----:B------:R-:W-:Y:S01]  /*29e00*/  BSSY B0, `(.L_x_827) ;  /* 0x0000008000007945 */ /* 0x000fe20003800000 */
[----:B------:R-:W-:Y:S01]  /*29e10*/  IMAD.MOV.U32 R12, RZ, RZ, RZ ;  /* 0x000000ffff0c7224 */ /* 0x000fe200078e00ff */
[----:B------:R-:W-:Y:S01]  /*29e20*/  MOV R11, 0x1f ;  /* 0x0000001f000b7802 */ /* 0x000fe20000000f00 */
[----:B------:R-:W-:Y:S02]  /*29e30*/  IMAD.MOV.U32 R15, RZ, RZ, -0x1 ;  /* 0xffffffffff0f7424 */ /* 0x000fe400078e00ff */
[----:B--2---:R-:W-:-:S07]  /*29e40*/  IMAD.MOV.U32 R13, RZ, RZ, R3 ;  /* 0x000000ffff0d7224 */ /* 0x004fce00078e0003 */
[----:B------:R-:W-:Y:S05]  /*29e50*/  WARPSYNC.COLLECTIVE R15, `(.L_x_828) ;  /* 0x000000000f087348 */ /* 0x000fea0003c00000 */
[----:B------:R0:W1:Y:S02]  /*29e60*/  SHFL.IDX P6, R14, R13, R12, R11 ;  /* 0x0000000c0d0e7389 */ /* 0x00006400000c000b */
[----:B01----:R-:W-:Y:S01]  /*29e70*/  ENDCOLLECTIVE ;  /* 0x000000000000791b */ /* 0x003fe20003800000 */
.L_x_828:
[----:B------:R-:W-:Y:S05]  /*29e80*/  BSYNC B0 ;  /* 0x0000000000007941 */ /* 0x000fea0003800000 */
.L_x_827:
[----:B------:R0:W5:Y:S01]  /*29e90*/  LDL R2, [R1+0xc] ;  /* 0x00000c0001027983 */ /* 0x0001620000100800 */
[----:B------:R-:W-:Y:S01]  /*29ea0*/  MOV R13, R3 ;  /* 0x00000003000d7202 */ /* 0x000fe20000000f00 */
[----:B------:R-:W-:Y:S01]  /*29eb0*/  IMAD.MOV.U32 R12, RZ, RZ, 0x1 ;  /* 0x00000001ff0c7424 */ /* 0x000fe200078e00ff */
[----:B------:R-:W-:Y:S01]  /*29ec0*/  MOV R15, 0xffffffff ;  /* 0xffffffff000f7802 */ /* 0x000fe20000000f00 */
[----:B------:R-:W-:Y:S02]  /*29ed0*/  IMAD.MOV.U32 R11, RZ, RZ, 0x1f ;  /* 0x0000001fff0b7424 */ /* 0x000fe400078e00ff */
[----:B------:R-:W-:-:S07]  /*29ee0*/  IMAD.MOV.U32 R0, RZ, RZ, R14 ;  /* 0x000000ffff007224 */ /* 0x000fce00078e000e */
[----:B0----5:R-:W-:Y:S05]  /*29ef0*/  WARPSYNC.COLLECTIVE R15, `(.L_x_829) ;  /* 0x000000000f087348 */ /* 0x021fea0003c00000 */
[----:B------:R1:W2:Y:S02]  /*29f00*/  SHFL.IDX P6, R14, R13, R12, R11 ;  /* 0x0000000c0d0e7389 */ /* 0x0002a400000c000b */
[----:B012--5:R-:W-:Y:S01]  /*29f10*/  ENDCOLLECTIVE ;  /* 0x000000000000791b */ /* 0x027fe20003800000 */
.L_x_829:
[----:B------:R-:W-:Y:S01]  /*29f20*/  ULDC UR4, c[0x0][0xc14] ;  /* 0x0003050000047ab9 */ /* 0x000fe20000000800 */
[----:B------:R-:W-:Y:S01]  /*29f30*/  IMAD.IADD R5, R2, 0x1, R7 ;  /* 0x0000000102057824 */ /* 0x000fe200078e0207 */
[----:B------:R-:W-:Y:S01]  /*29f40*/  MOV R11, RZ ;  /* 0x000000ff000b7202 */ /* 0x000fe20000000f00 */
[----:B------:R-:W-:-:S03]  /*29f50*/  IMAD.MOV.U32 R4, RZ, RZ, R14 ;  /* 0x000000ffff047224 */ /* 0x000fc600078e000e */
[----:B------:R-:W-:-:S13]  /*29f60*/  ISETP.GE.OR P1, PT, R5, UR4, !P0 ;  /* 0x0000000405007c0c */ /* 0x000fda000c726670 */
[----:B------:R-:W0:Y:S02]  /*29f70*/  @!P1 LDC.64 R2, c[0x0][0xc58] ;  /* 0x00031600ff029b82 */ /* 0x000e240000000a00 */
[----:B0-----:R-:W-:-:S06]  /*29f80*/  @!P1 IMAD.WIDE R2, R5, 0x4, R2 ;  /* 0x0000000405029825 */ /* 0x001fcc00078e0202 */
[----:B------:R0:W2:Y:S01]  /*29f90*/  @!P1 LDG.E R2, desc[UR54][R2.64] ;  /* 0x0000003602029981 */ /* 0x0000a2000c1e1900 */
[C---:B------:R-:W-:Y:S02]  /*29fa0*/  ISETP.GE.U32.AND P2, PT, R7.reuse, 0x2, PT ;  /* 0x000000020700780c */ /* 0x040fe40003f46070 */
[C---:B------:R-:W-:Y:S02]  /*29fb0*/  ISETP.GE.U32.AND P3, PT, R7.reuse, 0x4, PT ;  /* 0x000000040700780c */ /* 0x040fe40003f66070 */
[C---:B------:R-:W-:Y:S02]  /*29fc0*/  ISETP.GE.U32.AND P4, PT, R7.reuse, 0x8, PT ;  /* 0x000000080700780c */ /* 0x040fe40003f86070 */
[C---:B------:R-:W-:Y:S02]  /*29fd0*/  ISETP.GE.U32.AND P5, PT, R7.reuse, 0x10, PT ;  /* 0x000000100700780c */ /* 0x040fe40003fa6070 */
[----:B0-----:R-:W-:Y:S01]  /*29fe0*/  MOV R3, RZ ;  /* 0x000000ff00037202 */ /* 0x001fe20000000f00 */
[----:B--2---:R-:W-:Y:S01]  /*29ff0*/  @!P1 IMAD.MOV.U32 R3, RZ, RZ, R2 ;  /* 0x000000ffff039224 */ /* 0x004fe200078e0002 */
[----:B------:R-:W-:-:S03]  /*2a000*/  ISETP.NE.AND P1, PT, R7, RZ, PT ;  /* 0x000000ff0700720c */ /* 0x000fc60003f25270 */
[----:B------:R-:W-:-:S10]  /*2a010*/  IMAD.MOV.U32 R13, RZ, RZ, R3 ;  /* 0x000000ffff0d7224 */ /* 0x000fd400078e0003 */
[----:B------:R-:W-:Y:S05]  /*2a020*/  WARPSYNC.COLLECTIVE R15, `(.L_x_830) ;  /* 0x000000000f087348 */ /* 0x000fea0003c00000 */
[----:B------:R0:W1:Y:S02]  /*2a030*/  SHFL.UP P6, R14, R13, R12, R11 ;  /* 0x0400000c0d0e7389 */ /* 0x00006400000c000b */
[----:B01----:R-:W-:Y:S01]  /*2a040*/  ENDCOLLECTIVE ;  /* 0x000000000000791b */ /* 0x003fe20003800000 */
.L_x_830:
[----:B------:R-:W-:Y:S02]  /*2a050*/  MOV R12, 0x2 ;  /* 0x00000002000c7802 */ /* 0x000fe40000000f00 */
[----:B------:R-:W-:-:S05]  /*2a060*/  SEL R14, R14, RZ, P1 ;  /* 0x000000ff0e0e7207 */ /* 0x000fca0000800000 */
[----:B------:R-:W-:-:S04]  /*2a070*/  IMAD.IADD R2, R3, 0x1, R14 ;  /* 0x0000000103027824 */ /* 0x000fc800078e020e */
[----:B------:R-:W-:-:S07]  /*2a080*/  IMAD.MOV.U32 R13, RZ, RZ, R2 ;  /* 0x000000ffff0d7224 */ /* 0x000fce00078e0002 */
[----:B------:R-:W-:Y:S05]  /*2a090*/  WARPSYNC.COLLECTIVE R15, `(.L_x_831) ;  /* 0x000000000f087348 */ /* 0x000fea0003c00000 */
[----:B------:R0:W1:Y:S02]  /*2a0a0*/  SHFL.UP P6, R14, R13, R12, R11 ;  /* 0x0400000c0d0e7389 */ /* 0x00006400000c000b */
[----:B01----:R-:W-:Y:S01]  /*2a0b0*/  ENDCOLLECTIVE ;  /* 0x000000000000791b */ /* 0x003fe20003800000 */
.L_x_831:
[----:B------:R-:W-:Y:S02]  /*2a0c0*/  MOV R12, 0x4 ;  /* 0x00000004000c7802 */ /* 0x000fe40000000f00 */
[----:B------:R-:W-:-:S05]  /*2a0d0*/  SEL R5, R14, RZ, P2 ;  /* 0x000000ff0e057207 */ /* 0x000fca0001000000 */
[----:B------:R-:W-:-:S04]  /*2a0e0*/  IMAD.IADD R2, R2, 0x1, R5 ;  /* 0x0000000102027824 */ /* 0x000fc800078e0205 */
[----:B------:R-:W-:-:S07]  /*2a0f0*/  IMAD.MOV.U32 R13, RZ, RZ, R2 ;  /* 0x000000ffff0d7224 */ /* 0x000fce00078e0002 */
[----:B------:R-:W-:Y:S05]  /*2a100*/  WARPSYNC.COLLECTIVE R15, `(.L_x_832) ;  /* 0x000000000f087348 */ /* 0x000fea0003c00000 */
[----:B------:R0:W1:Y:S02]  /*2a110*/  SHFL.UP P6, R14, R13, R12, R11 ;  /* 0x0400000c0d0e7389 */ /* 0x00006400000c000b */
[----:B01----:R-:W-:Y:S01]  /*2a120*/  ENDCOLLECTIVE ;  /* 0x000000000000791b */ /* 0x003fe20003800000 */
.L_x_832:
[----:B------:R-:W-:Y:S02]  /*2a130*/  MOV R12, 0x8 ;  /* 0x00000008000c7802 */ /* 0x000fe40000000f00 */
[----:B------:R-:W-:-:S05]  /*2a140*/  SEL R5, R14, RZ, P3 ;  /* 0x000000ff0e057207 */ /* 0x000fca0001800000 */
[----:B------:R-:W-:-:S04]  /*2a150*/  IMAD.IADD R2, R2, 0x1, R5 ;  /* 0x0000000102027824 */ /* 0x000fc800078e0205 */
[----:B------:R-:W-:-:S07]  /*2a160*/  IMAD.MOV.U32 R13, RZ, RZ, R2 ;  /* 0x000000ffff0d7224 */ /* 0x000fce00078e0002 */
[----:B------:R-:W-:Y:S05]  /*2a170*/  WARPSYNC.COLLECTIVE R15, `(.L_x_833) ;  /* 0x000000000f087348 */ /* 0x000fea0003c00000 */
[----:B------:R0:W1:Y:S02]  /*2a180*/  SHFL.UP P6, R14, R13, R12, R11 ;  /* 0x0400000c0d0e7389 */ /* 0x00006400000c000b */
[----:B01----:R-:W-:Y:S01]  /*2a190*/  ENDCOLLECTIVE ;  /* 0x000000000000791b */ /* 0x003fe20003800000 */
.L_x_833:
[----:B------:R-:W-:Y:S02]  /*2a1a0*/  MOV R12, 0x10 ;  /* 0x00000010000c7802 */ /* 0x000fe40000000f00 */
[----:B------:R-:W-:-:S05]  /*2a1b0*/  SEL R5, R14, RZ, P4 ;  /* 0x000000ff0e057207 */ /* 0x000fca0002000000 */
[----:B------:R-:W-:-:S04]  /*2a1c0*/  IMAD.IADD R2, R2, 0x1, R5 ;  /* 0x0000000102027824 */ /* 0x000fc800078e0205 */
[----:B------:R-:W-:-:S07]  /*2a1d0*/  IMAD.MOV.U32 R13, RZ, RZ, R2 ;  /* 0x000000ffff0d7224 */ /* 0x000fce00078e0002 */
[----:B------:R-:W-:Y:S05]  /*2a1e0*/  WARPSYNC.COLLECTIVE R15, `(.L_x_834) ;  /* 0x000000000f087348 */ /* 0x000fea0003c00000 */
[----:B------:R0:W1:Y:S02]  /*2a1f0*/  SHFL.UP P6, R14, R13, R12, R11 ;  /* 0x0400000c0d0e7389 */ /* 0x00006400000c000b */
[----:B01----:R-:W-:Y:S01]  /*2a200*/  ENDCOLLECTIVE ;  /* 0x000000000000791b */ /* 0x003fe20003800000 */
.L_x_834:
[----:B------:R-:W-:Y:S01]  /*2a210*/  MOV R12, 0x1f ;  /* 0x0000001f000c7802 */ /* 0x000fe20000000f00 */
[----:B------:R-:W-:Y:S01]  /*2a220*/  IMAD.MOV.U32 R11, RZ, RZ, 0x1f ;  /* 0x0000001fff0b7424 */ /* 0x000fe200078e00ff */
[----:B------:R-:W-:-:S05]  /*2a230*/  SEL R5, R14, RZ, P5 ;  /* 0x000000ff0e057207 */ /* 0x000fca0002800000 */
[----:B------:R-:W-:-:S04]  /*2a240*/  IMAD.IADD R2, R2, 0x1, R5 ;  /* 0x0000000102027824 */ /* 0x000fc800078e0205 */
[----:B------:R-:W-:-:S07]  /*2a250*/  IMAD.MOV.U32 R13, RZ, RZ, R2 ;  /* 0x000000ffff0d7224 */ /* 0x000fce00078e0002 */
[----:B------:R-:W-:Y:S05]  /*2a260*/  WARPSYNC.COLLECTIVE R15, `(.L_x_835) ;  /* 0x000000000f087348 */ /* 0x000fea0003c00000 */
[----:B------:R0:W1:Y:S02]  /*2a270*/  SHFL.IDX P6, R14, R13, R12, R11 ;  /* 0x0000000c0d0e7389 */ /* 0x00006400000c000b */
[----:B01----:R-:W-:Y:S01]  /*2a280*/  ENDCOLLECTIVE ;  /* 0x000000000000791b */ /* 0x003fe20003800000 */
.L_x_835:
[----:B------:R-:W-:Y:S05]  /*2a290*/  BRA `(.L_x_836) ;  /* 0xffffffcc00c47947 */ /* 0x000fea000383ffff */
.L_x_715:
[----:B------:R-:W-:Y:S01]  /*2a2a0*/  BSSY B0, `(.L_x_837) ;  /* 0x0000008000007945 */ /* 0x000fe20003800000 */
[----:B-----5:R-:W-:Y:S01]  /*2a2b0*/  IMAD.MOV.U32 R13, RZ, RZ, R3 ;  /* 0x000000ffff0d7224 */ /* 0x020fe200078e0003 */
[----:B------:R-:W-:Y:S01]  /*2a2c0*/  MOV R12, 0x1 ;  /* 0x00000001000c7802 */ /* 0x000fe20000000f00 */
[----:B------:R-:W-:Y:S02]  /*2a2d0*/  IMAD.MOV.U32 R11, RZ, RZ, RZ ;  /* 0x000000ffff0b7224 */ /* 0x000fe400078e00ff */
[----:B------:R-:W-:-:S07]  /*2a2e0*/  IMAD.MOV.U32 R15, RZ, RZ, -0x1 ;  /* 0xffffffffff0f7424 */ /* 0x000fce00078e00ff */
[----:B0-----:R-:W-:Y:S05]  /*2a2f0*/  WARPSYNC.COLLECTIVE R15, `(.L_x_838) ;  /* 0x000000000f087348 */ /* 0x001fea0003c00000 */
[----:B------:R1:W2:Y:S02]  /*2a300*/  SHFL.UP P6, R14, R13, R12, R11 ;  /* 0x0400000c0d0e7389 */ /* 0x0002a400000c000b */
[----:B012---:R-:W-:Y:S01]  /*2a310*/  ENDCOLLECTIVE ;  /* 0x000000000000791b */ /* 0x007fe20003800000 */
.L_x_838:
[----:B------:R-:W-:Y:S05]  /*2a320*/  BSYNC B0 ;  /* 0x0000000000007941 */ /* 0x000fea0003800000 */
.L_x_837:
[----:B------:R-:W-:Y:S01]  /*2a330*/  SEL R14, R14, RZ, P1 ;  /* 0x000000ff0e0e7207 */ /* 0x000fe20000800000 */
[----:B------:R-:W-:Y:S01]  /*2a340*/  IMAD.MOV.U32 R12, RZ, RZ, 0x2 ;  /* 0x00000002ff0c7424 */ /* 0x000fe200078e00ff */
[----:B------:R-:W-:Y:S01]  /*2a350*/  MOV R15, 0xffffffff ;  /* 0xffffffff000f7802 */ /* 0x000fe20000000f00 */
[----:B------:R-:W-:Y:S01]  /*2a360*/  IMAD.MOV.U32 R11, RZ, RZ, RZ ;  /* 0x000000ffff0b7224 */ /* 0x000fe200078e00ff */
[----:B------:R-:W-:-:S07]  /*2a370*/  IADD3 R13, R3, R14, RZ ;  /* 0x0000000e030d7210 */ /* 0x000fce0007ffe0ff */
[----:B------:R-:W-:Y:S05]  /*2a380*/  WARPSYNC.COLLECTIVE R15, `(.L_x_839) ;  /* 0x000000000f087348 */ /* 0x000fea0003c00000 */
[----:B------:R0:W1:Y:S02]  /*2a390*/  SHFL.UP P6, R14, R13, R12, R11 ;  /* 0x0400000c0d0e7389 */ /* 0x00006400000c000b */
[----:B01----:R-:W-:Y:S01]  /*2a3a0*/  ENDCOLLECTIVE ;  /* 0x000000000000791b */ /* 0x003fe20003800000 */
.L_x_839:
[----:B------:R-:W-:Y:S02]  /*2a3b0*/  MOV R12, 0x4 ;  /* 0x00000004000c7802 */ /* 0x000fe40000000f00 */
[----:B------:R-:W-:-:S05]  /*2a3c0*/  SEL R14, R14, RZ, P2 ;  /* 0x000000ff0e0e7207 */ /* 0x000fca0001000000 */
[----:B------:R-:W-:-:S04]  /*2a3d0*/  IMAD.IADD R5, R13, 0x1, R14 ;  /* 0x000000010d057824 */ /* 0x000fc800078e020e */
[----:B------:R-:W-:-:S07]  /*2a3e0*/  IMAD.MOV.U32 R13, RZ, RZ, R5 ;  /* 0x000000ffff0d7224 */ /* 0x000fce00078e0005 */
[----:B------:R-:W-:Y:S05]  /*2a3f0*/  WARPSYNC.COLLECTIVE R15, `(.L_x_840) ;  /* 0x000000000f087348 */ /* 0x000fea0003c00000 */
[----:B------:R0:W1:Y:S02]  /*2a400*/  SHFL.UP P6, R14, R13, R12, R11 ;  /* 0x0400000c0d0e7389 */ /* 0x00006400000c000b */
[----:B01----:R-:W-:Y:S01]  /*2a410*/  ENDCOLLECTIVE ;  /* 0x000000000000791b */ /* 0x003fe20003800000 */
.L_x_840:
[----:B------:R-:W-:Y:S02]  /*2a420*/  MOV R12, 0x8 ;  /* 0x00000008000c7802 */ /* 0x000fe40000000f00 */
[----:B------:R-:W-:-:S05]  /*2a430*/  SEL R6, R14, RZ, P3 ;  /* 0x000000ff0e067207 */ /* 0x000fca0001800000 */
[----:B------:R-:W-:-:S04]  /*2a440*/  IMAD.IADD R6, R5, 0x1, R6 ;  /* 0x0000000105067824 */ /* 0x000fc800078e0206 */
[----:B------:R-:W-:-:S07]  /*2a450*/  IMAD.MOV.U32 R13, RZ, RZ, R6 ;  /* 0x000000ffff0d7224 */ /* 0x000fce00078e0006 */
[----:B------:R-:W-:Y:S05]  /*2a460*/  WARPSYNC.COLLECTIVE R15, `(.L_x_841) ;  /* 0x000000000f087348 */ /* 0x000fea0003c00000 */
[----:B------:R0:W1:Y:S02]  /*2a470*/  SHFL.UP P6, R14, R13, R12, R11 ;  /* 0x0400000c0d0e7389 */ /* 0x00006400000c000b */
[----:B01----:R-:W-:Y:S01]  /*2a480*/  ENDCOLLECTIVE ;  /* 0x000000000000791b */ /* 0x003fe20003800000 */
.L_x_841:
[----:B------:R-:W-:Y:S02]  /*2a490*/  MOV R12, 0x10 ;  /* 0x00000010000c7802 */ /* 0x000fe40000000f00 */
[----:B------:R-:W-:-:S05]  /*2a4a0*/  SEL R7, R14, RZ, P4 ;  /* 0x000000ff0e077207 */ /* 0x000fca0002000000 */
[----:B------:R-:W-:-:S04]  /*2a4b0*/  IMAD.IADD R7, R6, 0x1, R7 ;  /* 0x0000000106077824 */ /* 0x000fc800078e0207 */
[----:B------:R-:W-:-:S07]  /*2a4c0*/  IMAD.MOV.U32 R13, RZ, RZ, R7 ;  /* 0x000000ffff0d7224 */ /* 0x000fce00078e0007 */
[----:B------:R-:W-:Y:S05]  /*2a4d0*/  WARPSYNC.COLLECTIVE R15, `(.L_x_842) ;  /* 0x000000000f087348 */ /* 0x000fea0003c00000 */
[----:B------:R0:W1:Y:S02]  /*2a4e0*/  SHFL.UP P6, R14, R13, R12, R11 ;  /* 0x0400000c0d0e7389 */ /* 0x00006400000c000b */
[----:B01----:R-:W-:Y:S01]  /*2a4f0*/  ENDCOLLECTIVE ;  /* 0x000000000000791b */ /* 0x003fe20003800000 */
.L_x_842:
        /* <DEDUP_REMOVED lines=8> */
.L_x_843:
[----:B------:R-:W-:Y:S05]  /*2a580*/  BRA `(.L_x_844) ;  /* 0xffffffcc00ac7947 */ /* 0x000fea000383ffff */
.L_x_717:
[----:B------:R-:W-:Y:S01]  /*2a590*/  BSSY B0, `(.L_x_845) ;  /* 0x0000006000007945 */ /* 0x000fe20003800000 */
[----:B------:R-:W-:Y:S01]  /*2a5a0*/  PLOP3.LUT P6, PT, P6, PT, PT, 0x8, 0x0 ;  /* 0x000000000000781c */ /* 0x000fe200037ce170 */
[----:B------:R-:W-:-:S12]  /*2a5b0*/  IMAD.MOV.U32 R15, RZ, RZ, -0x1 ;  /* 0xffffffffff0f7424 */ /* 0x000fd800078e00ff */
[----:B0-----:R-:W-:Y:S05]  /*2a5c0*/  WARPSYNC.COLLECTIVE R15, `(.L_x_846) ;  /* 0x000000000f087348 */ /* 0x001fea0003c00000 */
[----:B------:R-:W-:Y:S01]  /*2a5d0*/  VOTE.ANY R14, PT, P6 ;  /* 0x00000000000e7806 */ /* 0x000fe200030e0100 */
[----:B0-----:R-:W-:Y:S06]  /*2a5e0*/  ENDCOLLECTIVE ;  /* 0x000000000000791b */ /* 0x001fec0003800000 */
.L_x_846:
[----:B------:R-:W-:Y:S05]  /*2a5f0*/  BSYNC B0 ;  /* 0x0000000000007941 */ /* 0x000fea0003800000 */
.L_x_845:
[----:B------:R-:W-:Y:S01]  /*2a600*/  MOV R6, R14 ;  /* 0x0000000e00067202 */ /* 0x000fe20000000f00 */
[----:B------:R-:W-:Y:S01]  /*2a610*/  IMAD.MOV.U32 R13, RZ, RZ, R3 ;  /* 0x000000ffff0d7224 */ /* 0x000fe200078e0003 */
[----:B------:R-:W-:Y:S01]  /*2a620*/  MOV R11, 0x1f ;  /* 0x0000001f000b7802 */ /* 0x000fe20000000f00 */
[----:B------:R-:W-:Y:S01]  /*2a630*/  IMAD.MOV.U32 R15, RZ, RZ, -0x1 ;  /* 0xffffffffff0f7424 */ /* 0x000fe200078e00ff */
[----:B------:R-:W0:Y:S02]  /*2a640*/  POPC R4, R6 ;  /* 0x0000000600047309 */ /* 0x000e240000000000 */
[----:B0-----:R-:W-:-:S07]  /*2a650*/  IMAD.MOV.U32 R12, RZ, RZ, R4 ;  /* 0x000000ffff0c7224 */ /* 0x001fce00078e0004 */
[----:B------:R-:W-:Y:S05]  /*2a660*/  WARPSYNC.COLLECTIVE R15, `(.L_x_847) ;  /* 0x000000000f087348 */ /* 0x000fea0003c00000 */
[----:B------:R0:W1:Y:S02]  /*2a670*/  SHFL.IDX P6, R14, R13, R12, R11 ;  /* 0x0000000c0d0e7389 */ /* 0x00006400000c000b */
[----:B01----:R-:W-:Y:S01]  /*2a680*/  ENDCOLLECTIVE ;  /* 0x000000000000791b */ /* 0x003fe20003800000 */
.L_x_847:
[----:B------:R-:W-:Y:S01]  /*2a690*/  IMAD.MOV.U32 R5, RZ, RZ, R14 ;  /* 0x000000ffff057224 */ /* 0x000fe200078e000e */
[----:B------:R-:W-:Y:S06]  /*2a6a0*/  BRA `(.L_x_848) ;  /* 0xffffffcc009c7947 */ /* 0x000fec000383ffff */
.L_x_719:
[----:B------:R-:W-:Y:S01]  /*2a6b0*/  BSSY B0, `(.L_x_849) ;  /* 0x0000007000007945 */ /* 0x000fe20003800000 */
[----:B------:R-:W-:Y:S01]  /*2a6c0*/  MOV R13, R2 ;  /* 0x00000002000d7202 */ /* 0x000fe20000000f00 */
[----:B------:R-:W-:Y:S02]  /*2a6d0*/  IMAD.MOV.U32 R11, RZ, RZ, 0x1f ;  /* 0x0000001fff0b7424 */ /* 0x000fe400078e00ff */
[----:B------:R-:W-:-:S07]  /*2a6e0*/  IMAD.MOV.U32 R15, RZ, RZ, -0x1 ;  /* 0xffffffffff0f7424 */ /* 0x000fce00078e00ff */
[----:B012---:R-:W-:Y:S05]  /*2a6f0*/  WARPSYNC.COLLECTIVE R15, `(.L_x_850) ;  /* 0x000000000f087348 */ /* 0x007fea0003c00000 */
[----:B------:R3:W4:Y:S02]  /*2a700*/  SHFL.IDX P6, R14, R13, R12, R11 ;  /* 0x0000000c0d0e7389 */ /* 0x00072400000c000b */
[----:B01234-:R-:W-:Y:S01]  /*2a710*/  ENDCOLLECTIVE ;  /* 0x000000000000791b */ /* 0x01ffe20003800000 */
.L_x_850:
[----:B------:R-:W-:Y:S05]  /*2a720*/  BSYNC B0 ;  /* 0x0000000000007941 */ /* 0x000fea0003800000 */
.L_x_849:
[----:B------:R-:W-:Y:S05]  /*2a730*/  BRA `(.L_x_718) ;  /* 0xffffffcc00947947 */ /* 0x000fea000383ffff */
.L_x_723:
[----:B0-----:R0:W1:Y:S02]  /*2a740*/  SYNCS.PHASECHK.TRANS64.TRYWAIT P0, [R0+URZ+0x29820], R3 ;  /* 0x02982003000075a7 */ /* 0x001064000800017f */
[----:B-1----:R-:W-:Y:S05]  /*2a750*/  @!P0 NANOSLEEP.SYNCS 0x989680 ;  /* 0x009896800000895d */ /* 0x002fea0003900000 */
[----:B------:R-:W1:Y:S02]  /*2a760*/  @!P0 SYNCS.PHASECHK.TRANS64 P0, [R0+URZ+0x29820], R3 ;  /* 0x02982003000085a7 */ /* 0x000e64000800007f */
[----:B-1----:R-:W-:Y:S05]  /*2a770*/  @!P0 BRA `(.L_x_723) ;  /* 0xfffffffc00f08947 */ /* 0x002fea000383ffff */
[----:B------:R-:W-:Y:S05]  /*2a780*/  BRA `(.L_x_851) ;  /* 0xffffffd000b87947 */ /* 0x000fea000383ffff */
.L_x_724:
[----:B------:R-:W1:Y:S01]  /*2a790*/  S2R R2, SR_TID.X ;  /* 0x0000000000027919 */ /* 0x000e620000002100 */
[----:B------:R-:W-:Y:S01]  /*2a7a0*/  BSSY B0, `(.L_x_852) ;  /* 0x000000a000007945 */ /* 0x000fe20003800000 */
[----:B------:R-:W-:Y:S01]  /*2a7b0*/  IMAD.MOV.U32 R12, RZ, RZ, RZ ;  /* 0x000000ffff0c7224 */ /* 0x000fe200078e00ff */
[----:B------:R-:W-:Y:S01]  /*2a7c0*/  MOV R15, 0xffffffff ;  /* 0xffffffff000f7802 */ /* 0x000fe20000000f00 */
[----:B------:R-:W-:Y:S01]  /*2a7d0*/  IMAD.MOV.U32 R11, RZ, RZ, 0x1f ;  /* 0x0000001fff0b7424 */ /* 0x000fe200078e00ff */
[----:B-1----:R-:W-:-:S04]  /*2a7e0*/  SHF.R.U32.HI R2, RZ, 0x5, R2 ;  /* 0x00000005ff027819 */ /* 0x002fc80000011602 */
[----:B------:R-:W-:-:S04]  /*2a7f0*/  LOP3.LUT R2, R2, 0x3, RZ, 0xc0, !PT ;  /* 0x0000000302027812 */ /* 0x000fc800078ec0ff */
[----:B------:R-:W-:-:S07]  /*2a800*/  MOV R13, R2 ;  /* 0x00000002000d7202 */ /* 0x000fce0000000f00 */
[----:B0-----:R-:W-:Y:S05]  /*2a810*/  WARPSYNC.COLLECTIVE R15, `(.L_x_853) ;  /* 0x000000000f087348 */ /* 0x001fea0003c00000 */
[----:B------:R1:W2:Y:S02]  /*2a820*/  SHFL.IDX P6, R14, R13, R12, R11 ;  /* 0x0000000c0d0e7389 */ /* 0x0002a400000c000b */
[----:B012---:R-:W-:Y:S01]  /*2a830*/  ENDCOLLECTIVE ;  /* 0x000000000000791b */ /* 0x007fe20003800000 */
.L_x_853:
[----:B------:R-:W-:Y:S05]  /*2a840*/  BSYNC B0 ;  /* 0x0000000000007941 */ /* 0x000fea0003800000 */
.L_x_852:
[----:B------:R-:W-:Y:S05]  /*2a850*/  BRA `(.L_x_854) ;  /* 0xffffffd000a07947 */ /* 0x000fea000383ffff */
.L_x_725:
[----:B------:R-:W-:Y:S01]  /*2a860*/  BSSY B0, `(.L_x_855) ;  /* 0x0000006000007945 */ /* 0x000fe20003800000 */
[----:B------:R-:W-:-:S07]  /*2a870*/  IMAD.MOV.U32 R15, RZ, RZ, -0x1 ;  /* 0xffffffffff0f7424 */ /* 0x000fce00078e00ff */
[----:B01----:R-:W-:Y:S05]  /*2a880*/  WARPSYNC.COLLECTIVE R15, `(.L_x_856) ;  /* 0x000000000f0c7348 */ /* 0x003fea0003c00000 */
[----:B------:R-:W-:Y:S02]  /*2a890*/  ELECT P6, UR62, PT ;  /* 0x00000000003e782f */ /* 0x000fe400038c0000 */
[----:B------:R-:W-:Y:S01]  /*2a8a0*/  MOV R14, UR62 ;  /* 0x0000003e000e7c02 */ /* 0x000fe20008000f00 */
[----:B01----:R-:W-:Y:S10]  /*2a8b0*/  ENDCOLLECTIVE ;  /* 0x000000000000791b */ /* 0x003ff40003800000 */
.L_x_856:
[----:B------:R-:W-:Y:S05]  /*2a8c0*/  BSYNC B0 ;  /* 0x0000000000007941 */ /* 0x000fea0003800000 */
.L_x_855:
[----:B------:R-:W-:Y:S05]  /*2a8d0*/  BRA `(.L_x_857) ;  /* 0xffffffd000947947 */ /* 0x000fea000383ffff */
.L_x_727:
[----:B0-----:R0:W1:Y:S02]  /*2a8e0*/  SYNCS.PHASECHK.TRANS64.TRYWAIT P1, [R6+URZ], R5 ;  /* 0x00000005060075a7 */ /* 0x001064000802017f */
[----:B-1----:R-:W-:Y:S05]  /*2a8f0*/  @!P1 NANOSLEEP.SYNCS 0x989680 ;  /* 0x009896800000995d */ /* 0x002fea0003900000 */
[----:B------:R-:W1:Y:S02]  /*2a900*/  @!P1 SYNCS.PHASECHK.TRANS64 P1, [R6+URZ], R5 ;  /* 0x00000005060095a7 */ /* 0x000e64000802007f */
[----:B-1----:R-:W-:Y:S05]  /*2a910*/  @!P1 BRA `(.L_x_727) ;  /* 0xfffffffc00f09947 */ /* 0x002fea000383ffff */
[----:B------:R-:W-:Y:S05]  /*2a920*/  BRA `(.L_x_858) ;  /* 0xffffffd000d07947 */ /* 0x000fea000383ffff */
.L_x_728:
[----:B-1----:R1:W2:Y:S02]  /*2a930*/  SYNCS.PHASECHK.TRANS64.TRYWAIT P1, [R7+URZ], R2 ;  /* 0x00000002070075a7 */ /* 0x0022a4000802017f */
[----:B--2---:R-:W-:Y:S05]  /*2a940*/  @!P1 NANOSLEEP.SYNCS 0x989680 ;  /* 0x009896800000995d */ /* 0x004fea0003900000 */
[----:B------:R-:W2:Y:S02]  /*2a950*/  @!P1 SYNCS.PHASECHK.TRANS64 P1, [R7+URZ], R2 ;  /* 0x00000002070095a7 */ /* 0x000ea4000802007f */
[----:B--2---:R-:W-:Y:S05]  /*2a960*/  @!P1 BRA `(.L_x_728) ;  /* 0xfffffffc00f09947 */ /* 0x004fea000383ffff */
[----:B------:R-:W-:Y:S05]  /*2a970*/  BRA `(.L_x_859) ;  /* 0xffffffd000c47947 */ /* 0x000fea000383ffff */
.L_x_730:
[----:B--2---:R2:W3:Y:S02]  /*2a980*/  SYNCS.PHASECHK.TRANS64.TRYWAIT P1, [R4+URZ+0x29860], R5 ;  /* 0x02986005040075a7 */ /* 0x0044e4000802017f */
[----:B---3--:R-:W-:Y:S05]  /*2a990*/  @!P1 NANOSLEEP.SYNCS 0x989680 ;  /* 0x009896800000995d */ /* 0x008fea0003900000 */
[----:B------:R-:W3:Y:S02]  /*2a9a0*/  @!P1 SYNCS.PHASECHK.TRANS64 P1, [R4+URZ+0x29860], R5 ;  /* 0x02986005040095a7 */ /* 0x000ee4000802007f */
[----:B---3--:R-:W-:Y:S05]  /*2a9b0*/  @!P1 BRA `(.L_x_730) ;  /* 0xfffffffc00f09947 */ /* 0x008fea000383ffff */
[----:B------:R-:W-:Y:S05]  /*2a9c0*/  BRA `(.L_x_860) ;  /* 0xffffffd000c87947 */ /* 0x000fea000383ffff */
.L_x_732:
[----:B---3--:R3:W4:Y:S02]  /*2a9d0*/  SYNCS.PHASECHK.TRANS64.TRYWAIT P1, [R3+URZ+0x29860], R2 ;  /* 0x02986002030075a7 */ /* 0x008724000802017f */
[----:B----4-:R-:W-:Y:S05]  /*2a9e0*/  @!P1 NANOSLEEP.SYNCS 0x989680 ;  /* 0x009896800000995d */ /* 0x010fea0003900000 */
[----:B------:R-:W4:Y:S02]  /*2a9f0*/  @!P1 SYNCS.PHASECHK.TRANS64 P1, [R3+URZ+0x29860], R2 ;  /* 0x02986002030095a7 */ /* 0x000f24000802007f */
[----:B----4-:R-:W-:Y:S05]  /*2aa00*/  @!P1 BRA `(.L_x_732) ;  /* 0xfffffffc00f09947 */ /* 0x010fea000383ffff */
[----:B------:R-:W-:Y:S05]  /*2aa10*/  BRA `(.L_x_861) ;  /* 0xffffffd000c87947 */ /* 0x000fea000383ffff */
.L_x_734:
[----:B----4-:R4:W0:Y:S02]  /*2aa20*/  SYNCS.PHASECHK.TRANS64.TRYWAIT P0, [R4+URZ+0x29880], R5 ;  /* 0x02988005040075a7 */ /* 0x010824000800017f */
[----:B0-----:R-:W-:Y:S05]  /*2aa30*/  @!P0 NANOSLEEP.SYNCS 0x989680 ;  /* 0x009896800000895d */ /* 0x001fea0003900000 */
[----:B------:R-:W0:Y:S02]  /*2aa40*/  @!P0 SYNCS.PHASECHK.TRANS64 P0, [R4+URZ+0x29880], R5 ;  /* 0x02988005040085a7 */ /* 0x000e24000800007f */
[----:B0-----:R-:W-:Y:S05]  /*2aa50*/  @!P0 BRA `(.L_x_734) ;  /* 0xfffffffc00f08947 */ /* 0x001fea000383ffff */
[----:B------:R-:W-:Y:S05]  /*2aa60*/  BRA `(.L_x_735) ;  /* 0xffffffd000c47947 */ /* 0x000fea000383ffff */
.L_x_862:
        /* <DEDUP_REMOVED lines=9> */
.L_x_2625:


//--------------------- .text._ZN7cutlass13device_kernelIN5flash11enable_sm90INS1_16FlashAttnFwdSm90INS1_25CollectiveMainloopFwdSm90ILi2EN4cute5tupleIJNS5_1CILi1EEES8_S8_EEENS6_IJNS7_ILi128EEESA_NS7_ILi192EEEEEELi128ENS_12float_e4m3_tEfNS_4arch4Sm90ELb0ELb1ELb1ELb0ELb0ELb0ELb0ELb1ELb1ELb0ELb0ELb0EEENS1_21CollectiveEpilogueFwdINS6_IJSA_SA_SA_EEES9_NS_10bfloat16_tESF_Li256ELb0ELb0ELb0ELb1EEENS1_30DynamicPersistentTileSchedulerILi256ELi128ELb0ELb0ELb1EEEEEEEEEvNT_6ParamsE --------------------------
	.section	.text._ZN7cutlass13device_kernelIN5flash11enable_sm90INS1_16FlashAttnFwdSm90INS1_25CollectiveMainloopFwdSm90ILi2EN4cute5tupleIJNS5_1CILi1EEES8_S8_EEENS6_IJNS7_ILi128EEESA_NS7_ILi192EEEEEELi128ENS_12float_e4m3_tEfNS_4arch4Sm90ELb0ELb1ELb1ELb0ELb0ELb0ELb0ELb1ELb1ELb0ELb0ELb0EEENS1_21CollectiveEpilogueFwdINS6_IJSA_SA_SA_EEES9_NS_10bfloat16_tESF_Li256ELb0ELb0ELb0ELb1EEENS1_30DynamicPersistentTileSchedulerILi256ELi128ELb0ELb0ELb1EEEEEEEEEvNT_6ParamsE,"ax",@progbits
	.align	128
.text._ZN7cutlass13device_kernelIN5flash11enable_sm90INS1_16FlashAttnFwdSm90INS1_25CollectiveMainloopFwdSm90ILi2EN4cute5tupleIJNS5_1CILi1EEES8_S8_EEENS6_IJNS7_ILi128EEESA_NS7_ILi192EEEEEELi128ENS_12float_e4m3_tEfNS_4arch4Sm90ELb0ELb1ELb1ELb0ELb0ELb0ELb0ELb1ELb1ELb0ELb0ELb0EEENS1_21CollectiveEpilogueFwdINS6_IJSA_SA_SA_EEES9_NS_10bfloat16_tESF_Li256ELb0ELb0ELb0ELb1EEENS1_30DynamicPersistentTileSchedulerILi256ELi128ELb0ELb0ELb1EEEEEEEEEvNT_6ParamsE:
        .type           _ZN7cutlass13device_kernelIN5flash11enable_sm90INS1_16FlashAttnFwdSm90INS1_25CollectiveMainloopFwdSm90ILi2EN4cute5tupleIJNS5_1CILi1EEES8_S8_EEENS6_IJNS7_ILi128EEESA_NS7_ILi192EEEEEELi128ENS_12float_e4m3_tEfNS_4arch4Sm90ELb0ELb1ELb1ELb0ELb0ELb0ELb0ELb1ELb1ELb0ELb0ELb0EEENS1_21CollectiveEpilogueFwdINS6_IJSA_SA_SA_EEES9_NS_10bfloat16_tESF_Li256ELb0ELb0ELb0ELb1EEENS1_30DynamicPersistentTileSchedulerILi256ELi128ELb0ELb0ELb1EEEEEEEEEvNT_6ParamsE,@function
        .size           _ZN7cutlass13device_kernelIN5flash11enable_sm90INS1_16FlashAttnFwdSm90INS1_25CollectiveMainloopFwdSm90ILi2EN4cute5tupleIJNS5_1CILi1EEES8_S8_EEENS6_IJNS7_ILi128EEESA_NS7_ILi192EEEEEELi128ENS_12float_e4m3_tEfNS_4arch4Sm90ELb0ELb1ELb1ELb0ELb0ELb0ELb0ELb1ELb1ELb0ELb0ELb0EEENS1_21CollectiveEpilogueFwdINS6_IJSA_SA_SA_EEES9_NS_10bfloat16_tESF_Li256ELb0ELb0ELb0ELb1EEENS1_30DynamicPersistentTileSchedulerILi256ELi128ELb0ELb0ELb1EEEEEEEEEvNT_6ParamsE,(.L_x_2626 - _ZN7cutlass13device_kernelIN5flash11enable_sm90INS1_16FlashAttnFwdSm90INS1_25CollectiveMainloopFwdSm90ILi2EN4cute5tupleIJNS5_1CILi1EEES8_S8_EEENS6_IJNS7_ILi128EEESA_NS7_ILi192EEEEEELi128ENS_12float_e4m3_tEfNS_4arch4Sm90ELb0ELb1ELb1ELb0ELb0ELb0ELb0ELb1ELb1ELb0ELb0ELb0EEENS1_21CollectiveEpilogueFwdINS6_IJSA_SA_SA_EEES9_NS_10bfloat16_tESF_Li256ELb0ELb0ELb0ELb1EEENS1_30DynamicPersistentTileSchedulerILi256ELi128ELb0ELb0ELb1EEEEEEEEEvNT_6ParamsE)
        .other          _ZN7cutlass13device_kernelIN5flash11enable_sm90INS1_16FlashAttnFwdSm90INS1_25CollectiveMainloopFwdSm90ILi2EN4cute5tupleIJNS5_1CILi1EEES8_S8_EEENS6_IJNS7_ILi128EEESA_NS7_ILi192EEEEEELi128ENS_12float_e4m3_tEfNS_4arch4Sm90ELb0ELb1ELb1ELb0ELb0ELb0ELb0ELb1ELb1ELb0ELb0ELb0EEENS1_21CollectiveEpilogueFwdINS6_IJSA_SA_SA_EEES9_NS_10bfloat16_tESF_Li256ELb0ELb0ELb0ELb1EEENS1_30DynamicPersistentTileSchedulerILi256ELi128ELb0ELb0ELb1EEEEEEEEEvNT_6ParamsE,@"STO_CUDA_ENTRY STV_DEFAULT"
_ZN7cutlass13device_kernelIN5flash11enable_sm90INS1_16FlashAttnFwdSm90INS1_25CollectiveMainloopFwdSm90ILi2EN4cute5tupleIJNS5_1CILi1EEES8_S8_EEENS6_IJNS7_ILi128EEESA_NS7_ILi192EEEEEELi128ENS_12float_e4m3_tEfNS_4arch4Sm90ELb0ELb1ELb1ELb0ELb0ELb0ELb0ELb1ELb1ELb0ELb0ELb0EEENS1_21CollectiveEpilogueFwdINS6_IJSA_SA_SA_EEES9_NS_10bfloat16_tESF_Li256ELb0ELb0ELb0ELb1EEENS1_30DynamicPersistentTileSchedulerILi256ELi128ELb0ELb0ELb1EEEEEEEEEvNT_6ParamsE:
        /* <DEDUP_REMOVED lines=24> */
.L_x_864:
[----:B------:R-:W-:Y:S05]  /*0180*/  BSYNC B0 ;  /* 0x0000000000007941 */ /* 0x000fea0003800000 */
.L_x_863:
        /* <DEDUP_REMOVED lines=37> */
.L_x_865:
        /* <DEDUP_REMOVED lines=22> */
.L_x_866:
        /* <DEDUP_REMOVED lines=18> */
.L_x_867:
        /* <DEDUP_REMOVED lines=22> */
.L_x_868:
        /* <DEDUP_REMOVED lines=22> */
.L_x_869:
[----:B------:R-:W-:Y:S01]  /*0920*/  PLOP3.LUT P0, PT, PT, PT, UP0, 0x80, 0x0 ;  /* 0x000000000000781c */ /* 0x000fe20003f0f008 */
[----:B------:R-:W-:Y:S01]  /*0930*/  UMOV UR46, 0x1 ;  /* 0x00000001002e7882 */ /* 0x000fe20000000000 */
[----:B------:R-:W-:Y:S01]  /*0940*/  NOP ;  /* 0x0000000000007918 */ /* 0x000fe20000000000 */
[----:B------:R-:W-:Y:S01]  /*0950*/  USEL UR46, UR46, 0x2, !UP0 ;  /* 0x000000022e2e7887 */ /* 0x000fe2000c000000 */
[----:B------:R-:W-:Y:S01]  /*0960*/  ULDC.64 UR48, c[0x0][0x208] ;  /* 0x0000820000307ab9 */ /* 0x000fe20000000a00 */
[----:B-123--:R-:W-:Y:S08]  /*0970*/  BAR.SYNC.DEFER_BLOCKING 0x0 ;  /* 0x0000000000007b1d */ /* 0x00eff00000010000 */
[----:B------:R-:W-:Y:S05]  /*0980*/  @!P0 BRA `(.L_x_870) ;  /* 0x0000010000c88947 */ /* 0x000fea0003800000 */
.L_x_871:
[----:B------:R-:W-:-:S08]  /*0990*/  NOP ;  /* 0x0000000000007918 */ /* 0x000fd00000000000 */
[----:B------:R-:W1:Y:S02]  /*09a0*/  USETMAXREG.TRY_ALLOC.CTAPOOL UP0, 0xf0 ;  /* 0x000000f0000079c8 */ /* 0x000e640008000600 */
[----:B-1----:R-:W-:-:S13]  /*09b0*/  PLOP3.LUT P0, PT, PT, PT, UP0, 0x80, 0x0 ;  /* 0x000000000000781c */ /* 0x002fda0003f0f008 */
[----:B------:R-:W-:Y:S05]  /*09c0*/  @!P0 BRA `(.L_x_871) ;  /* 0xfffffffc00f08947 */ /* 0x000fea000383ffff */
[----:B------:R-:W1:Y:S01]  /*09d0*/  S2R R2, SR_TID.X ;  /* 0x0000000000027919 */ /* 0x000e620000002100 */
[----:B------:R-:W2:Y:S08]  /*09e0*/  S2UR UR7, SR_CTAID.X ;  /* 0x00000000000779c3 */ /* 0x000eb00000002500 */
[----:B------:R-:W-:Y:S08]  /*09f0*/  BAR.ARV 0x4, 0x180 ;  /* 0x0106000000007b1d */ /* 0x000ff00000002000 */
        /* <DEDUP_REMOVED lines=10> */
[----:B------:R-:W-:Y:S01]  /*0aa0*/  IMAD.MOV.U32 R174, RZ, RZ, RZ ;  /* 0x000000ffffae7224 */ /* 0x000fe200078e00ff */
[----:B------:R-:W-:Y:S01]  /*0ab0*/  ULOP3.LUT UR36, UR46, 0x1, URZ, 0xfc, !UPT ;  /* 0x000000012e247892 */ /* 0x000fe2000f8efc3f */
[----:B------:R-:W-:Y:S01]  /*0ac0*/  SHF.R.S32.HI R0, RZ, 0x1f, R179 ;  /* 0x0000001fff007819 */ /* 0x000fe200000114b3 */
[----:B------:R-:W-:Y:S01]  /*0ad0*/  ULDC.64 UR50, c[0x0][0x198] ;  /* 0x0000660000327ab9 */ /* 0x000fe20000000a00 */
[----:B------:R-:W-:Y:S02]  /*0ae0*/  UMOV UR47, URZ ;  /* 0x0000003f002f7c82 */ /* 0x000fe40008000000 */
[CC--:B------:R-:W-:Y:S01]  /*0af0*/  LEA.HI R3, R0.reuse, R179.reuse, RZ, 0x4 ;  /* 0x000000b300037211 */ /* 0x0c0fe200078f20ff */
[----:B------:R-:W2:Y:S01]  /*0b00*/  S2UR UR6, SR_SWINHI ;  /* 0x00000000000679c3 */ /* 0x000ea20000002f00 */
[----:B------:R-:W-:-:S02]  /*0b10*/  LEA.HI R2, R0, R179, RZ, 0x7 ;  /* 0x000000b300027211 */ /* 0x000fc400078f38ff */
[----:B------:R-:W-:Y:S02]  /*0b20*/  SHF.R.S32.HI R4, RZ, 0x4, R3 ;  /* 0x00000004ff047819 */ /* 0x000fe40000011403 */
[----:B------:R-:W-:Y:S02]  /*0b30*/  LOP3.LUT R6, R2, 0xffffff80, RZ, 0xc0, !PT ;  /* 0xffffff8002067812 */ /* 0x000fe400078ec0ff */
[----:B------:R-:W-:Y:S02]  /*0b40*/  LEA.HI R5, R3, R4, RZ, 0x1 ;  /* 0x0000000403057211 */ /* 0x000fe400078f08ff */
[----:B------:R-:W-:Y:S01]  /*0b50*/  SHF.R.S32.HI R177, RZ, 0x7, R2 ;  /* 0x00000007ffb17819 */ /* 0x000fe20000011402 */
[----:B------:R-:W-:Y:S01]  /*0b60*/  IMAD.IADD R175, R179, 0x1, -R6 ;  /* 0x00000001b3af7824 */ /* 0x000fe200078e0a06 */
[----:B------:R-:W-:Y:S02]  /*0b70*/  LOP3.LUT R5, R5, 0x1ffffffe, RZ, 0xc0, !PT ;  /* 0x1ffffffe05057812 */ /* 0x000fe400078ec0ff */
[----:B------:R-:W-:-:S02]  /*0b80*/  LEA.HI R178, R0, R179, RZ, 0x5 ;  /* 0x000000b300b27211 */ /* 0x000fc400078f28ff */
[----:B------:R-:W-:Y:S01]  /*0b90*/  SHF.R.S32.HI R6, RZ, 0x1f, R175 ;  /* 0x0000001fff067819 */ /* 0x000fe200000114af */
[----:B------:R-:W-:Y:S01]  /*0ba0*/  IMAD.IADD R5, R4, 0x1, -R5 ;  /* 0x0000000104057824 */ /* 0x000fe200078e0a05 */
[----:B------:R-:W-:Y:S01]  /*0bb0*/  LOP3.LUT R4, R3, 0x3fffff0, RZ, 0xc0, !PT ;  /* 0x03fffff003047812 */ /* 0x000fe200078ec0ff */
[----:B-1----:R-:W-:Y:S01]  /*0bc0*/  ULEA UR37, UR38, UR37, 0x18 ;  /* 0x0000002526257291 */ /* 0x002fe2000f8ec03f */
[----:B------:R-:W-:Y:S02]  /*0bd0*/  LEA.HI R7, R6, R175, RZ, 0x2 ;  /* 0x000000af06077211 */ /* 0x000fe400078f10ff */
[----:B------:R-:W-:Y:S01]  /*0be0*/  LEA.HI R2, R2, R177, RZ, 0x1 ;  /* 0x000000b102027211 */ /* 0x000fe200078f08ff */
[----:B------:R-:W-:Y:S01]  /*0bf0*/  IMAD.IADD R3, R179, 0x1, -R4 ;  /* 0x00000001b3037824 */ /* 0x000fe200078e0a04 */
[--C-:B------:R-:W-:Y:S02]  /*0c00*/  SHF.R.S32.HI R4, RZ, 0x2, R7.reuse ;  /* 0x00000002ff047819 */ /* 0x100fe40000011407 */
[----:B------:R-:W-:Y:S01]  /*0c10*/  SHF.R.S32.HI R9, RZ, 0x1f, R7 ;  /* 0x0000001fff097819 */ /* 0x000fe20000011407 */
[----:B------:R-:W-:Y:S01]  /*0c20*/  UMOV UR4, UR37 ;  /* 0x0000002500047c82 */ /* 0x000fe20008000000 */
[----:B--2---:R-:W-:Y:S01]  /*0c30*/  UMOV UR5, UR6 ;  /* 0x0000000600057c82 */ /* 0x004fe20008000000 */
[----:B------:R-:W-:Y:S01]  /*0c40*/  SHF.R.S32.HI R178, RZ, 0x5, R178 ;  /* 0x00000005ffb27819 */ /* 0x000fe200000114b2 */
[----:B------:R-:W-:Y:S01]  /*0c50*/  IMAD.U32 R18, RZ, RZ, UR4 ;  /* 0x00000004ff127e24 */ /* 0x000fe2000f8e00ff */
[----:B------:R-:W-:Y:S01]  /*0c60*/  LEA.HI R9, R9, R4, RZ, 0x3 ;  /* 0x0000000409097211 */ /* 0x000fe200078f18ff */
[----:B------:R-:W-:Y:S01]  /*0c70*/  IMAD.U32 R19, RZ, RZ, UR5 ;  /* 0x00000005ff137e24 */ /* 0x000fe2000f8e00ff */
[----:B------:R-:W-:Y:S01]  /*0c80*/  LOP3.LUT R2, R2, 0x3fffffe, RZ, 0xc0, !PT ;  /* 0x03fffffe02027812 */ /* 0x000fe200078ec0ff */
[----:B------:R-:W-:Y:S01]  /*0c90*/  IMAD R8, R178, 0x10, R3 ;  /* 0x00000010b2087824 */ /* 0x000fe200078e0203 */
[----:B------:R-:W-:Y:S01]  /*0ca0*/  LOP3.LUT R9, R9, 0xfffffff8, RZ, 0xc0, !PT ;  /* 0xfffffff809097812 */ /* 0x000fe200078ec0ff */
[----:B------:R-:W-:Y:S01]  /*0cb0*/  UMOV UR4, UR7 ;  /* 0x0000000700047c82 */ /* 0x000fe20008000000 */
[----:B------:R-:W-:Y:S01]  /*0cc0*/  LEA.HI R6, R6, R175, RZ, 0x5 ;  /* 0x000000af06067211 */ /* 0x000fe200078f28ff */
[----:B------:R-:W-:Y:S01]  /*0cd0*/  IMAD.IADD R176, R177, 0x1, -R2 ;  /* 0x00000001b1b07824 */ /* 0x000fe200078e0a02 */
[----:B------:R-:W-:Y:S01]  /*0ce0*/  LEA.HI R0, R0, R179, RZ, 0x3 ;  /* 0x000000b300007211 */ /* 0x000fe200078f18ff */
[----:B------:R-:W-:Y:S01]  /*0cf0*/  IMAD R3, R8, 0x8, R5 ;  /* 0x0000000808037824 */ /* 0x000fe200078e0205 */
[----:B------:R-:W-:Y:S01]  /*0d00*/  SHF.R.S32.HI R6, RZ, 0x5, R6 ;  /* 0x00000005ff067819 */ /* 0x000fe20000011406 */
[----:B------:R-:W-:Y:S01]  /*0d10*/  IMAD.IADD R9, R4, 0x1, -R9 ;  /* 0x0000000104097824 */ /* 0x000fe200078e0a09 */
[----:B------:R-:W-:Y:S01]  /*0d20*/  LOP3.LUT R2, R0, 0x1ffffff8, RZ, 0xc0, !PT ;  /* 0x1ffffff800027812 */ /* 0x000fe200078ec0ff */
[----:B------:R-:W-:Y:S01]  /*0d30*/  IMAD.SHL.U32 R3, R3, 0x8, RZ ;  /* 0x0000000803037824 */ /* 0x000fe200078e00ff */
[----:B------:R-:W-:Y:S01]  /*0d40*/  LOP3.LUT R16, R7, 0x7ffffffc, RZ, 0xc0, !PT ;  /* 0x7ffffffc07107812 */ /* 0x000fe200078ec0ff */
[----:B------:R-:W-:Y:S01]  /*0d50*/  IMAD R9, R6, 0x10, R9 ;  /* 0x0000001006097824 */ /* 0x000fe200078e0209 */
[----:B------:R-:W-:Y:S01]  /*0d60*/  SHF.R.S32.HI R170, RZ, 0x3, R0 ;  /* 0x00000003ffaa7819 */ /* 0x000fe20000011400 */
[----:B------:R-:W-:-:S02]  /*0d70*/  IMAD.IADD R22, R179, 0x1, -R2 ;  /* 0x00000001b3167824 */ /* 0x000fc400078e0a02 */
[----:B------:R-:W-:-:S04]  /*0d80*/  IMAD.WIDE R18, R3, 0x2, R18 ;  /* 0x0000000203127825 */ /* 0x000fc800078e0212 */
[----:B------:R-:W-:Y:S02]  /*0d90*/  IMAD R176, R176, 0x40, R9 ;  /* 0x00000040b0b07824 */ /* 0x000fe400078e0209 */
[----:B------:R-:W-:Y:S02]  /*0da0*/  IMAD.MOV.U32 R2, RZ, RZ, RZ ;  /* 0x000000ffff027224 */ /* 0x000fe400078e00ff */
[----:B------:R-:W-:Y:S02]  /*0db0*/  IMAD.SHL.U32 R22, R22, 0x8, RZ ;  /* 0x0000000816167824 */ /* 0x000fe400078e00ff */
[----:B------:R-:W-:-:S07]  /*0dc0*/  IMAD.IADD R16, R175, 0x1, -R16 ;  /* 0x00000001af107824 */ /* 0x000fce00078e0a10 */
.L_x_968:
[----:B------:R-:W-:Y:S01]  /*0dd0*/  ULDC UR5, c[0x0][0xdd0] ;  /* 0x0003740000057ab9 */ /* 0x000fe20000000800 */
[----:B------:R-:W1:Y:S01]  /*0de0*/  LDC R0, c[0x0][0xde8] ;  /* 0x00037a00ff007b82 */ /* 0x000e620000000800 */
[----:B------:R-:W-:Y:S01]  /*0df0*/  UISETP.NE.AND UP0, UPT, UR5, 0x1, UPT ;  /* 0x000000010500788c */ /* 0x000fe2000bf05270 */
[----:B------:R-:W-:-:S10]  /*0e00*/  UMOV UR8, UR4 ;  /* 0x0000000400087c82 */ /* 0x000fd40008000000 */
[----:B------:R-:W-:Y:S01]  /*0e10*/  @UP0 ULDC UR6, c[0x0][0xdd4] ;  /* 0x0003750000060ab9 */ /* 0x000fe20000000800 */
[----:B------:R-:W-:Y:S01]  /*0e20*/  @UP0 ULDC UR9, c[0x0][0xdd8] ;  /* 0x0003760000090ab9 */ /* 0x000fe20000000800 */
[----:B------:R-:W-:-:S04]  /*0e30*/  UIMAD.WIDE.U32 UR6, UR4, UR6, URZ ;  /* 0x00000006040672a5 */ /* 0x000fc8000f8e003f */
[----:B------:R-:W-:-:S04]  /*0e40*/  @UP0 USHF.R.U32.HI UR8, URZ, UR9, UR7 ;  /* 0x000000093f080299 */ /* 0x000fc80008011607 */
[----:B------:R-:W-:Y:S02]  /*0e50*/  UIADD3 UR6, -UR8, URZ, URZ ;  /* 0x0000003f08067290 */ /* 0x000fe4000fffe13f */
[----:B-1----:R-:W-:Y:S02]  /*0e60*/  ISETP.LE.AND P0, PT, R0, UR8, PT ;  /* 0x0000000800007c0c */ /* 0x002fe4000bf03270 */
[----:B------:R-:W-:-:S11]  /*0e70*/  UIMAD UR7, UR5, UR6, UR4 ;  /* 0x00000006050772a4 */ /* 0x000fd6000f8e0204 */
[----:B--234-:R-:W-:Y:S05]  /*0e80*/  @!P0 BRA `(.L_x_872) ;  /* 0x0000000000208947 */ /* 0x01cfea0003800000 */
[----:B------:R-:W-:Y:S01]  /*0e90*/  ULDC UR6, c[0x0][0xddc] ;  /* 0x0003770000067ab9 */ /* 0x000fe20000000800 */
[----:B------:R-:W-:Y:S01]  /*0ea0*/  UMOV UR39, UR7 ;  /* 0x0000000700277c82 */ /* 0x000fe20008000000 */
[----:B------:R-:W-:-:S11]  /*0eb0*/  UISETP.NE.AND UP0, UPT, UR6, 0x1, UPT ;  /* 0x000000010600788c */ /* 0x000fd6000bf05270 */
[----:B------:R-:W-:Y:S02]  /*0ec0*/  @UP0 ULDC.64 UR10, c[0x0][0xde0] ;  /* 0x00037800000a0ab9 */ /* 0x000fe40000000a00 */
[----:B------:R-:W-:-:S04]  /*0ed0*/  UIMAD.WIDE.U32 UR4, UR7, UR10, URZ ;  /* 0x0000000a070472a5 */ /* 0x000fc8000f8e003f */
[----:B------:R-:W-:-:S04]  /*0ee0*/  @UP0 USHF.R.U32.HI UR39, URZ, UR11, UR5 ;  /* 0x0000000b3f270299 */ /* 0x000fc80008011605 */
[----:B------:R-:W-:Y:S01]  /*0ef0*/  UIMAD UR4, UR39, UR6, URZ ;  /* 0x00000006270472a4 */ /* 0x000fe2000f8e023f */
[----:B------:R-:W-:Y:S11]  /*0f00*/  BRA `(.L_x_873) ;  /* 0x00000000001c7947 */ /* 0x000ff60003800000 */
.L_x_872:
[----:B------:R-:W-:Y:S01]  /*0f10*/  ULDC UR6, c[0x0][0xdc4] ;  /* 0x0003710000067ab9 */ /* 0x000fe20000000800 */
[----:B------:R-:W-:Y:S01]  /*0f20*/  UMOV UR39, UR7 ;  /* 0x0000000700277c82 */ /* 0x000fe20008000000 */
[----:B------:R-:W-:-:S11]  /*0f30*/  UISETP.NE.AND UP0, UPT, UR6, 0x1, UPT ;  /* 0x000000010600788c */ /* 0x000fd6000bf05270 */
[----:B------:R-:W-:Y:S02]  /*0f40*/  @UP0 ULDC.64 UR10, c[0x0][0xdc8] ;  /* 0x00037200000a0ab9 */ /* 0x000fe40000000a00 */
[----:B------:R-:W-:-:S04]  /*0f50*/  UIMAD.WIDE.U32 UR4, UR7, UR10, URZ ;  /* 0x0000000a070472a5 */ /* 0x000fc8000f8e003f */
[----:B------:R-:W-:-:S04]  /*0f60*/  @UP0 USHF.R.U32.HI UR39, URZ, UR11, UR5 ;  /* 0x0000000b3f270299 */ /* 0x000fc80008011605 */
[----:B------:R-:W-:-:S12]  /*0f70*/  UIMAD UR4, UR39, UR6, URZ ;  /* 0x00000006270472a4 */ /* 0x000fd8000f8e023f */
.L_x_873:
[----:B------:R-:W1:Y:S01]  /*0f80*/  LDC R0, c[0x0][0x428] ;  /* 0x00010a00ff007b82 */ /* 0x000e620000000800 */
[----:B------:R-:W-:Y:S01]  /*0f90*/  ULDC UR43, c[0x0][0xdb8] ;  /* 0x00036e00002b7ab9 */ /* 0x000fe20000000800 */
[----:B------:R-:W-:Y:S02]  /*0fa0*/  UIADD3 UR4, UR7, -UR4, URZ ;  /* 0x8000000407047290 */ /* 0x000fe4000fffe03f */
[----:B------:R-:W-:Y:S01]  /*0fb0*/  UISETP.NE.AND UP0, UPT, UR43, 0x1, UPT ;  /* 0x000000012b00788c */ /* 0x000fe2000bf05270 */
[----:B------:R-:W-:Y:S01]  /*0fc0*/  ULDC UR5, c[0x0][0xdc4] ;  /* 0x0003710000057ab9 */ /* 0x000fe20000000800 */
[----:B------:R-:W-:Y:S02]  /*0fd0*/  ULOP3.LUT UR6, URZ, UR39, URZ, 0x33, !UPT ;  /* 0x000000273f067292 */ /* 0x000fe4000f8e333f */
[----:B------:R-:W2:Y:S01]  /*0fe0*/  LDC R6, c[0x0][0x288] ;  /* 0x0000a200ff067b82 */ /* 0x000ea20000000800 */
[----:B------:R-:W-:Y:S01]  /*0ff0*/  UIMAD UR8, UR8, UR5, UR4 ;  /* 0x00000005080872a4 */ /* 0x000fe2000f8e0204 */
[----:B------:R-:W-:Y:S01]  /*1000*/  ULDC.64 UR10, c[0x0][0x3f8] ;  /* 0x0000fe00000a7ab9 */ /* 0x000fe20000000a00 */
[----:B------:R-:W-:Y:S01]  /*1010*/  ULDC UR7, c[0x0][0xdac] ;  /* 0x00036b0000077ab9 */ /* 0x000fe20000000800 */
[----:B------:R-:W-:Y:S01]  /*1020*/  ISETP.NE.U32.AND P0, PT, RZ, UR10, PT ;  /* 0x0000000aff007c0c */ /* 0x000fe2000bf05070 */
[----:B------:R-:W-:-:S03]  /*1030*/  UIADD3 UR6, UR6, UR7, URZ ;  /* 0x0000000706067290 */ /* 0x000fc6000fffe03f */
[----:B------:R-:W3:Y:S01]  /*1040*/  LDC R17, c[0x0][0x404] ;  /* 0x00010100ff117b82 */ /* 0x000ee20000000800 */
[----:B------:R-:W-:Y:S01]  /*1050*/  @UP0 ULDC UR4, c[0x0][0xdbc] ;  /* 0x00036f0000040ab9 */ /* 0x000fe20000000800 */
[----:B------:R-:W-:Y:S01]  /*1060*/  @UP0 ULDC UR7, c[0x0][0xdc0] ;  /* 0x0003700000070ab9 */ /* 0x000fe20000000800 */
[----:B------:R-:W-:Y:S01]  /*1070*/  UIMAD.WIDE.U32 UR4, UR8, UR4, URZ ;  /* 0x00000004080472a5 */ /* 0x000fe2000f8e003f */
[----:B------:R-:W-:Y:S01]  /*1080*/  ISETP.NE.AND.EX P0, PT, RZ, UR11, PT, P0 ;  /* 0x0000000bff007c0c */ /* 0x000fe2000bf05300 */
[----:B------:R-:W-:Y:S01]  /*1090*/  UMOV UR44, UR8 ;  /* 0x00000008002c7c82 */ /* 0x000fe20008000000 */
[----:B------:R-:W-:Y:S01]  /*10a0*/  USHF.L.U32 UR42, UR6, 0x7, URZ ;  /* 0x00000007062a7899 */ /* 0x000fe2000800063f */
[----:B-1----:R-:W-:Y:S01]  /*10b0*/  ISETP.NE.AND P1, PT, R0, 0x1, PT ;  /* 0x000000010000780c */ /* 0x002fe20003f25270 */
[----:B------:R-:W1:Y:S01]  /*10c0*/  LDC.64 R10, c[0x0][0x9e0] ;  /* 0x00027800ff0a7b82 */ /* 0x000e620000000a00 */
[----:B------:R-:W-:-:S04]  /*10d0*/  @UP0 USHF.R.U32.HI UR44, URZ, UR7, UR5 ;  /* 0x000000073f2c0299 */ /* 0x000fc80008011605 */
[----:B------:R-:W-:Y:S01]  /*10e0*/  UIADD3 UR4, -UR44, URZ, URZ ;  /* 0x0000003f2c047290 */ /* 0x000fe2000fffe13f */
[----:B--2---:R-:W-:Y:S02]  /*10f0*/  IADD3 R0, -R6, 0x80, RZ ;  /* 0x0000008006007810 */ /* 0x004fe40007ffe1ff */
[----:B------:R-:W2:Y:S01]  /*1100*/  LDC R8, c[0x0][0x2e0] ;  /* 0x0000b800ff087b82 */ /* 0x000ea20000000800 */
[----:B------:R-:W-:Y:S01]  /*1110*/  UIMAD UR43, UR43, UR4, UR8 ;  /* 0x000000042b2b72a4 */ /* 0x000fe2000f8e0208 */
[----:B---3--:R-:W-:-:S06]  /*1120*/  SEL R17, R17, 0x1, P0 ;  /* 0x0000000111117807 */ /* 0x008fcc0000000000 */
[----:B------:R-:W3:Y:S01]  /*1130*/  @P1 LDC R3, c[0x0][0x42c] ;  /* 0x00010b00ff031b82 */ /* 0x000ee20000000800 */
[----:B------:R-:W-:-:S07]  /*1140*/  IMAD.U32 R172, RZ, RZ, UR43 ;  /* 0x0000002bffac7e24 */ /* 0x000fce000f8e00ff */
[----:B------:R-:W4:Y:S01]  /*1150*/  @P1 LDC R5, c[0x0][0x430] ;  /* 0x00010c00ff051b82 */ /* 0x000f220000000800 */
[----:B-1----:R-:W-:Y:S01]  /*1160*/  ISETP.GE.AND P2, PT, R11, 0x1, PT ;  /* 0x000000010b00780c */ /* 0x002fe20003f46270 */
[----:B--2---:R-:W-:-:S04]  /*1170*/  IMAD R0, R17, R8, R0 ;  /* 0x0000000811007224 */ /* 0x004fc800078e0200 */
[----:B------:R-:W-:Y:S02]  /*1180*/  VIADD R169, R0, UR42 ;  /* 0x0000002a00a97c36 */ /* 0x000fe40008000000 */
[----:B---3--:R-:W-:-:S04]  /*1190*/  @P1 IMAD.HI.U32 R0, R3, UR43, RZ ;  /* 0x0000002b03001c27 */ /* 0x008fc8000f8e00ff */
[----:B------:R-:W-:Y:S01]  /*11a0*/  IMAD.IADD R3, R169, 0x1, R10 ;  /* 0x00000001a9037824 */ /* 0x000fe200078e020a */
[----:B----4-:R-:W-:Y:S01]  /*11b0*/  @P1 SHF.R.U32.HI R172, RZ, R5, R0 ;  /* 0x00000005ffac1219 */ /* 0x010fe20000011600 */
[----:B------:R-:W-:Y:S06]  /*11c0*/  @!P2 BRA `(.L_x_874) ;  /* 0x000000000040a947 */ /* 0x000fec0003800000 */
[C---:B------:R-:W-:Y:S01]  /*11d0*/  ISETP.GT.AND P0, PT, R169.reuse, RZ, PT ;  /* 0x000000ffa900720c */ /* 0x040fe20003f04270 */
[----:B------:R-:W-:-:S12]  /*11e0*/  VIADD R0, R169, 0xffffffff ;  /* 0xffffffffa9007836 */ /* 0x000fd80000000000 */
[----:B------:R-:W-:Y:S05]  /*11f0*/  @P0 BRA `(.L_x_875) ;  /* 0x00000000001c0947 */ /* 0x000fea0003800000 */
[----:B------:R-:W-:Y:S01]  /*1200*/  ISETP.NE.AND P0, PT, R11, 0x1, PT ;  /* 0x000000010b00780c */ /* 0x000fe20003f05270 */
[----:B------:R-:W-:-:S12]  /*1210*/  IMAD.MOV R5, RZ, RZ, -R169 ;  /* 0x000000ffff057224 */ /* 0x000fd800078e0aa9 */
[----:B------:R-:W1:Y:S02]  /*1220*/  @P0 LDC.64 R12, c[0x0][0x9e8] ;  /* 0x00027a00ff0c0b82 */ /* 0x000e640000000a00 */
[----:B-1----:R-:W-:-:S05]  /*1230*/  @P0 IMAD.HI.U32 R0, R5, R12, RZ ;  /* 0x0000000c05000227 */ /* 0x002fca00078e00ff */
[----:B------:R-:W-:-:S04]  /*1240*/  @P0 SHF.R.U32.HI R5, RZ, R13, R0 ;  /* 0x0000000dff050219 */ /* 0x000fc80000011600 */
[----:B------:R-:W-:Y:S01]  /*1250*/  LOP3.LUT R0, RZ, R5, RZ, 0x33, !PT ;  /* 0x00000005ff007212 */ /* 0x000fe200078e33ff */
[----:B------:R-:W-:Y:S06]  /*1260*/  BRA `(.L_x_876) ;  /* 0x0000000000107947 */ /* 0x000fec0003800000 */
.L_x_875:
[----:B------:R-:W-:-:S13]  /*1270*/  ISETP.NE.AND P0, PT, R11, 0x1, PT ;  /* 0x000000010b00780c */ /* 0x000fda0003f05270 */
[----:B------:R-:W1:Y:S02]  /*1280*/  @P0 LDC.64 R4, c[0x0][0x9e8] ;  /* 0x00027a00ff040b82 */ /* 0x000e640000000a00 */
[----:B-1----:R-:W-:-:S05]  /*1290*/  @P0 IMAD.HI.U32 R4, R0, R4, RZ ;  /* 0x0000000400040227 */ /* 0x002fca00078e00ff */
[----:B------:R-:W-:-:S07]  /*12a0*/  @P0 SHF.R.U32.HI R0, RZ, R5, R4 ;  /* 0x00000005ff000219 */ /* 0x000fce0000011604 */
.L_x_876:
[----:B------:R-:W-:-:S05]  /*12b0*/  IMAD R0, R0, R11, R11 ;  /* 0x0000000b00007224 */ /* 0x000fca00078e020b */
[----:B------:R-:W-:-:S07]  /*12c0*/  VIMNMX R3, R3, R0, PT ;  /* 0x0000000003037248 */ /* 0x000fce0003fe0100 */
.L_x_874:
[----:B------:R-:W-:Y:S01]  /*12d0*/  VIADD R4, R3, 0x7f ;  /* 0x0000007f03047836 */ /* 0x000fe20000000000 */
[----:B------:R-:W-:Y:S01]  /*12e0*/  ULDC UR4, c[0x0][0x9dc] ;  /* 0x0002770000047ab9 */ /* 0x000fe20000000800 */
[CC--:B------:R-:W-:Y:S02]  /*12f0*/  IMAD R0, R17.reuse, R8.reuse, 0x7f ;  /* 0x0000007f11007424 */ /* 0x0c0fe400078e0208 */
[----:B------:R-:W-:Y:S01]  /*1300*/  IMAD R173, R17, R8, -R6 ;  /* 0x0000000811ad7224 */ /* 0x000fe200078e0a06 */
[----:B------:R-:W-:Y:S02]  /*1310*/  SHF.R.S32.HI R5, RZ, 0x1f, R4 ;  /* 0x0000001fff057819 */ /* 0x000fe40000011404 */
[----:B------:R-:W-:Y:S01]  /*1320*/  SHF.R.S32.HI R3, RZ, 0x1f, R0 ;  /* 0x0000001fff037819 */ /* 0x000fe20000011400 */
[----:B------:R-:W-:Y:S01]  /*1330*/  VIADD R89, R173, UR42 ;  /* 0x0000002aad597c36 */ /* 0x000fe20008000000 */
[----:B------:R-:W-:Y:S02]  /*1340*/  LEA.HI R5, R5, R4, RZ, 0x7 ;  /* 0x0000000405057211 */ /* 0x000fe400078f38ff */
[----:B------:R-:W-:Y:S01]  /*1350*/  LEA.HI R3, R3, R0, RZ, 0x7 ;  /* 0x0000000003037211 */ /* 0x000fe200078f38ff */
[----:B------:R-:W-:Y:S01]  /*1360*/  VIADD R4, R89, -UR4 ;  /* 0x8000000459047c36 */ /* 0x000fe20008000000 */
[----:B------:R-:W-:-:S02]  /*1370*/  SHF.R.S32.HI R0, RZ, 0x7, R5 ;  /* 0x00000007ff007819 */ /* 0x000fc40000011405 */
[----:B------:R-:W-:-:S04]  /*1380*/  SHF.R.S32.HI R3, RZ, 0x7, R3 ;  /* 0x00000007ff037819 */ /* 0x000fc80000011403 */
[----:B------:R-:W-:Y:S01]  /*1390*/  VIMNMX R91, R3, R0, PT ;  /* 0x00000000035b7248 */ /* 0x000fe20003fe0100 */
[----:B------:R-:W-:Y:S06]  /*13a0*/  @!P2 BRA `(.L_x_877) ;  /* 0x000000000040a947 */ /* 0x000fec0003800000 */
[----:B------:R-:W-:-:S13]  /*13b0*/  ISETP.GT.AND P0, PT, R89, -0x1, PT ;  /* 0xffffffff5900780c */ /* 0x000fda0003f04270 */
[----:B------:R-:W-:Y:S05]  /*13c0*/  @P0 BRA `(.L_x_878) ;  /* 0x00000000001c0947 */ /* 0x000fea0003800000 */
[----:B------:R-:W-:Y:S02]  /*13d0*/  ISETP.NE.AND P0, PT, R11, 0x1, PT ;  /* 0x000000010b00780c */ /* 0x000fe40003f05270 */
[----:B------:R-:W-:-:S11]  /*13e0*/  LOP3.LUT R3, RZ, R89, RZ, 0x33, !PT ;  /* 0x00000059ff037212 */ /* 0x000fd600078e33ff */
[----:B------:R-:W1:Y:S02]  /*13f0*/  @P0 LDC.64 R6, c[0x0][0x9e8] ;  /* 0x00027a00ff060b82 */ /* 0x000e640000000a00 */
[----:B-1----:R-:W-:-:S05]  /*1400*/  @P0 IMAD.HI.U32 R0, R3, R6, RZ ;  /* 0x0000000603000227 */ /* 0x002fca00078e00ff */
[----:B------:R-:W-:-:S04]  /*1410*/  @P0 SHF.R.U32.HI R3, RZ, R7, R0 ;  /* 0x00000007ff030219 */ /* 0x000fc80000011600 */
[----:B------:R-:W-:Y:S01]  /*1420*/  LOP3.LUT R0, RZ, R3, RZ, 0x33, !PT ;  /* 0x00000003ff007212 */ /* 0x000fe200078e33ff */
[----:B------:R-:W-:Y:S06]  /*1430*/  BRA `(.L_x_879) ;  /* 0x0000000000147947 */ /* 0x000fec0003800000 */
.L_x_878:
[----:B------:R-:W-:Y:S01]  /*1440*/  ISETP.NE.AND P0, PT, R11, 0x1, PT ;  /* 0x000000010b00780c */ /* 0x000fe20003f05270 */
[----:B------:R-:W-:-:S12]  /*1450*/  IMAD.MOV.U32 R0, RZ, RZ, R89 ;  /* 0x000000ffff007224 */ /* 0x000fd800078e0059 */
[----:B------:R-:W1:Y:S02]  /*1460*/  @P0 LDC.64 R6, c[0x0][0x9e8] ;  /* 0x00027a00ff060b82 */ /* 0x000e640000000a00 */
[----:B-1----:R-:W-:-:S05]  /*1470*/  @P0 IMAD.HI.U32 R6, R89, R6, RZ ;  /* 0x0000000659060227 */ /* 0x002fca00078e00ff */
[----:B------:R-:W-:-:S07]  /*1480*/  @P0 SHF.R.U32.HI R0, RZ, R7, R6 ;  /* 0x00000007ff000219 */ /* 0x000fce0000011606 */
.L_x_879:
[----:B------:R-:W-:-:S05]  /*1490*/  IMAD R3, R0, R11, RZ ;  /* 0x0000000b00037224 */ /* 0x000fca00078e02ff */
[----:B------:R-:W-:-:S07]  /*14a0*/  VIMNMX R4, R4, R3, !PT ;  /* 0x0000000304047248 */ /* 0x000fce0007fe0100 */
.L_x_877:
[----:B------:R-:W-:Y:S01]  /*14b0*/  SHF.R.S32.HI R3, RZ, 0x1f, R4 ;  /* 0x0000001fff037819 */ /* 0x000fe20000011404 */
[----:B------:R-:W-:Y:S01]  /*14c0*/  IMAD.MOV.U32 R0, RZ, RZ, RZ ;  /* 0x000000ffff007224 */ /* 0x000fe200078e00ff */
[----:B------:R-:W-:Y:S02]  /*14d0*/  PLOP3.LUT P0, PT, PT, PT, PT, 0x80, 0x0 ;  /* 0x000000000000781c */ /* 0x000fe40003f0f070 */
[----:B------:R-:W-:Y:S02]  /*14e0*/  CS2R R150, SRZ ;  /* 0x0000000000967805 */ /* 0x000fe4000001ff00 */
[----:B------:R-:W-:Y:S01]  /*14f0*/  LEA.HI R4, R3, R4, RZ, 0x7 ;  /* 0x0000000403047211 */ /* 0x000fe200078f38ff */
[----:B------:R-:W-:Y:S01]  /*1500*/  IMAD.MOV.U32 R3, RZ, RZ, RZ ;  /* 0x000000ffff037224 */ /* 0x000fe200078e00ff */
[----:B------:R-:W-:Y:S02]  /*1510*/  CS2R R6, SRZ ;  /* 0x0000000000067805 */ /* 0x000fe4000001ff00 */
[----:B------:R-:W-:-:S02]  /*1520*/  CS2R R148, SRZ ;  /* 0x0000000000947805 */ /* 0x000fc4000001ff00 */
[----:B------:R-:W-:Y:S02]  /*1530*/  SHF.R.S32.HI R4, RZ, 0x7, R4 ;  /* 0x00000007ff047819 */ /* 0x000fe40000011404 */
[----:B------:R-:W-:Y:S02]  /*1540*/  CS2R R8, SRZ ;  /* 0x0000000000087805 */ /* 0x000fe4000001ff00 */
[----:B------:R-:W-:Y:S02]  /*1550*/  CS2R R142, SRZ ;  /* 0x00000000008e7805 */ /* 0x000fe4000001ff00 */
[----:B------:R-:W-:Y:S02]  /*1560*/  CS2R R10, SRZ ;  /* 0x00000000000a7805 */ /* 0x000fe4000001ff00 */
[----:B------:R-:W-:Y:S02]  /*1570*/  VIMNMX R168, RZ, R4, !PT ;  /* 0x00000004ffa87248 */ /* 0x000fe40007fe0100 */
[----:B------:R-:W-:-:S02]  /*1580*/  CS2R R140, SRZ ;  /* 0x00000000008c7805 */ /* 0x000fc4000001ff00 */
[----:B------:R-:W-:Y:S02]  /*1590*/  CS2R R12, SRZ ;  /* 0x00000000000c7805 */ /* 0x000fe4000001ff00 */
[----:B------:R-:W-:Y:S02]  /*15a0*/  CS2R R134, SRZ ;  /* 0x0000000000867805 */ /* 0x000fe4000001ff00 */
[----:B------:R-:W-:Y:S02]  /*15b0*/  ISETP.GT.AND P1, PT, R91, R168, PT ;  /* 0x000000a85b00720c */ /* 0x000fe40003f24270 */
        /* <DEDUP_REMOVED lines=23> */
[----:B------:R-:W-:Y:S06]  /*1730*/  @!P1 BRA `(.L_x_880) ;  /* 0x000000dc00289947 */ /* 0x000fec0003800000 */
[----:B------:R-:W1:Y:S01]  /*1740*/  SHFL.IDX PT, R0, R177, RZ, 0x1f ;  /* 0x00001fffb1007589 */ /* 0x000e6200000e0000 */
[----:B------:R-:W-:-:S04]  /*1750*/  UIADD3 UR5, UR37, 0x10400, URZ ;  /* 0x0001040025057890 */ /* 0x000fc8000fffe03f */
[----:B------:R-:W-:-:S06]  /*1760*/  ULOP3.LUT UP0, URZ, UR5, 0x3ff, URZ, 0xc0, !UPT ;  /* 0x000003ff053f7892 */ /* 0x000fcc000f80c03f */
[----:B------:R-:W-:Y:S02]  /*1770*/  PLOP3.LUT P0, PT, PT, PT, UP0, 0x80, 0x0 ;  /* 0x000000000000781c */ /* 0x000fe40003f0f008 */
[----:B-1----:R-:W-:-:S13]  /*1780*/  R2UR UR40, R0 ;  /* 0x00000000002872ca */ /* 0x002fda00000e0000 */
[----:B------:R-:W-:-:S04]  /*1790*/  ULEA.HI UR4, UR40, UR40, URZ, 0x1 ;  /* 0x0000002828047291 */ /* 0x000fc8000f8f083f */
        /* <DEDUP_REMOVED lines=22> */
.L_x_881:
[----:B------:R-:W1:Y:S01]  /*1900*/  LDC.64 R12, c[0x0][0x990] ;  /* 0x00026400ff0c7b82 */ /* 0x000e620000000a00 */
[----:B------:R-:W-:Y:S01]  /*1910*/  IMAD.U32 R5, RZ, RZ, UR44 ;  /* 0x0000002cff057e24 */ /* 0x000fe2000f8e00ff */
[----:B------:R-:W-:-:S06]  /*1920*/  ULDC UR4, c[0x0][0x9d8] ;  /* 0x0002760000047ab9 */ /* 0x000fcc0000000800 */
[----:B------:R-:W2:Y:S01]  /*1930*/  LDC.64 R20, c[0x0][0x998] ;  /* 0x00026600ff147b82 */ /* 0x000ea20000000a00 */
[----:B-1----:R-:W-:-:S04]  /*1940*/  ISETP.NE.U32.AND P0, PT, R12, RZ, PT ;  /* 0x000000ff0c00720c */ /* 0x002fc80003f05070 */
[----:B------:R-:W-:Y:S02]  /*1950*/  ISETP.NE.AND.EX P0, PT, R13, RZ, PT, P0 ;  /* 0x000000ff0d00720c */ /* 0x000fe40003f05300 */
[----:B--2---:R-:W-:-:S04]  /*1960*/  ISETP.NE.U32.AND P1, PT, R20, RZ, PT ;  /* 0x000000ff1400720c */ /* 0x004fc80003f25070 */
[----:B------:R-:W-:-:S07]  /*1970*/  ISETP.NE.AND.EX P1, PT, R21, RZ, PT, P1 ;  /* 0x000000ff1500720c */ /* 0x000fce0003f25310 */
[----:B------:R-:W1:Y:S01]  /*1980*/  @P0 LDC.64 R8, c[0x0][0x9a8] ;  /* 0x00026a00ff080b82 */ /* 0x000e620000000a00 */
[----:B------:R-:W-:-:S07]  /*1990*/  @P0 SHF.R.S32.HI R3, RZ, 0x1f, R5 ;  /* 0x0000001fff030819 */ /* 0x000fce0000011405 */
[----:B------:R-:W2:Y:S01]  /*19a0*/  @P1 LDC.64 R10, c[0x0][0x9b8] ;  /* 0x00026e00ff0a1b82 */ /* 0x000ea20000000a00 */
[----:B------:R-:W-:-:S07]  /*19b0*/  @P1 SHF.R.S32.HI R5, RZ, 0x1f, R5 ;  /* 0x0000001fff051819 */ /* 0x000fce0000011405 */
[----:B------:R-:W3:Y:S08]  /*19c0*/  @P0 LDC.64 R14, c[0x0][0x9b0] ;  /* 0x00026c00ff0e0b82 */ /* 0x000ef00000000a00 */
[----:B------:R-:W4:Y:S01]  /*19d0*/  @P1 LDC.64 R24, c[0x0][0x9c0] ;  /* 0x00027000ff181b82 */ /* 0x000f220000000a00 */
[----:B-1----:R-:W-:Y:S01]  /*19e0*/  @P0 IMAD R0, R3, R8, RZ ;  /* 0x0000000803000224 */ /* 0x002fe200078e02ff */
[----:B------:R-:W-:-:S03]  /*19f0*/  @P0 SHF.R.S32.HI R3, RZ, 0x1f, R172 ;  /* 0x0000001fff030819 */ /* 0x000fc600000114ac */
[----:B------:R-:W-:Y:S02]  /*1a00*/  @P0 IMAD R9, R9, UR44, R0 ;  /* 0x0000002c09090c24 */ /* 0x000fe4000f8e0200 */
[----:B--2---:R-:W-:Y:S02]  /*1a10*/  @P1 IMAD R6, R5, R10, RZ ;  /* 0x0000000a05061224 */ /* 0x004fe400078e02ff */
[----:B------:R-:W-:-:S04]  /*1a20*/  @P0 IMAD.WIDE.U32 R4, R8, UR44, RZ ;  /* 0x0000002c08040c25 */ /* 0x000fc8000f8e00ff */
[----:B------:R-:W-:Y:S01]  /*1a30*/  @P0 IMAD.IADD R5, R5, 0x1, R9 ;  /* 0x0000000105050824 */ /* 0x000fe200078e0209 */
[----:B------:R-:W-:Y:S01]  /*1a40*/  @P1 SHF.R.S32.HI R9, RZ, 0x1f, R172 ;  /* 0x0000001fff091819 */ /* 0x000fe200000114ac */
[----:B------:R-:W-:Y:S02]  /*1a50*/  @P1 IMAD R11, R11, UR44, R6 ;  /* 0x0000002c0b0b1c24 */ /* 0x000fe4000f8e0206 */
[----:B------:R-:W-:-:S04]  /*1a60*/  @P1 IMAD.WIDE.U32 R6, R10, UR44, RZ ;  /* 0x0000002c0a061c25 */ /* 0x000fc8000f8e00ff */
[----:B---3--:R-:W-:Y:S02]  /*1a70*/  @P0 IMAD R3, R3, R14, RZ ;  /* 0x0000000e03030224 */ /* 0x008fe400078e02ff */
[----:B------:R-:W-:Y:S02]  /*1a80*/  @P1 IMAD.IADD R7, R7, 0x1, R11 ;  /* 0x0000000107071824 */ /* 0x000fe400078e020b */
[----:B----4-:R-:W-:Y:S02]  /*1a90*/  @P1 IMAD R0, R9, R24, RZ ;  /* 0x0000001809001224 */ /* 0x010fe400078e02ff */
[C---:B------:R-:W-:Y:S02]  /*1aa0*/  @P0 IMAD R3, R172.reuse, R15, R3 ;  /* 0x0000000fac030224 */ /* 0x040fe400078e0203 */
[----:B------:R-:W-:-:S04]  /*1ab0*/  @P0 IMAD.WIDE.U32 R4, R172, R14, R4 ;  /* 0x0000000eac040225 */ /* 0x000fc800078e0004 */
[C---:B------:R-:W-:Y:S02]  /*1ac0*/  @P1 IMAD R11, R172.reuse, R25, R0 ;  /* 0x00000019ac0b1224 */ /* 0x040fe400078e0200 */
[----:B------:R-:W-:Y:S01]  /*1ad0*/  @P1 IMAD.WIDE.U32 R8, R172, R24, R6 ;  /* 0x00000018ac081225 */ /* 0x000fe200078e0006 */
[----:B------:R-:W-:-:S03]  /*1ae0*/  @P0 LEA R6, P2, R4, R12, 0x2 ;  /* 0x0000000c04060211 */ /* 0x000fc600078410ff */
[----:B------:R-:W-:Y:S01]  /*1af0*/  @P0 IMAD.IADD R3, R5, 0x1, R3 ;  /* 0x0000000105030824 */ /* 0x000fe200078e0203 */
[----:B------:R-:W-:Y:S01]  /*1b00*/  @P1 LEA R10, P3, R8, R20, 0x2 ;  /* 0x00000014080a1211 */ /* 0x000fe200078610ff */
[----:B------:R-:W-:-:S03]  /*1b10*/  @P1 IMAD.IADD R0, R9, 0x1, R11 ;  /* 0x0000000109001824 */ /* 0x000fc600078e020b */
[----:B------:R-:W-:Y:S01]  /*1b20*/  @P0 LEA.HI.X R7, R4, R13, R3, 0x2, P2 ;  /* 0x0000000d04070211 */ /* 0x000fe200010f1403 */
[----:B------:R-:W-:Y:S01]  /*1b30*/  IMAD.MOV.U32 R3, RZ, RZ, 0x3f800000 ;  /* 0x3f800000ff037424 */ /* 0x000fe200078e00ff */
[----:B------:R-:W-:Y:S01]  /*1b40*/  @P1 LEA.HI.X R11, R8, R21, R0, 0x2, P3 ;  /* 0x00000015080b1211 */ /* 0x000fe200018f1400 */
[----:B------:R-:W-:-:S04]  /*1b50*/  IMAD.MOV.U32 R0, RZ, RZ, 0x3f800000 ;  /* 0x3f800000ff007424 */ /* 0x000fc800078e00ff */
[----:B------:R-:W2:Y:S04]  /*1b60*/  @P0 LDG.E R3, desc[UR48][R6.64] ;  /* 0x0000003006030981 */ /* 0x000ea8000c1e1900 */
[----:B------:R-:W2:Y:S01]  /*1b70*/  @P1 LDG.E R0, desc[UR48][R10.64] ;  /* 0x000000300a001981 */ /* 0x000ea2000c1e1900 */
[----:B------:R-:W-:-:S04]  /*1b80*/  LEA.HI R4, R174, R174, RZ, 0x1 ;  /* 0x000000aeae047211 */ /* 0x000fc800078f08ff */
[----:B------:R-:W-:-:S05]  /*1b90*/  LOP3.LUT R5, R4, 0xfffffffe, RZ, 0xc0, !PT ;  /* 0xfffffffe04057812 */ /* 0x000fca00078ec0ff */
[----:B------:R-:W-:Y:S02]  /*1ba0*/  IMAD.IADD R4, R174, 0x1, -R5 ;  /* 0x00000001ae047824 */ /* 0x000fe400078e0a05 */
[----:B------:R-:W-:-:S03]  /*1bb0*/  IMAD.U32 R5, RZ, RZ, UR36 ;  /* 0x00000024ff057e24 */ /* 0x000fc6000f8e00ff */
[----:B------:R-:W-:Y:S02]  /*1bc0*/  SHF.L.U32 R4, R4, 0x1f, RZ ;  /* 0x0000001f04047819 */ /* 0x000fe400000006ff */
[----:B------:R-:W-:Y:S02]  /*1bd0*/  ISETP.NE.AND P0, PT, R5, 0x3, PT ;  /* 0x000000030500780c */ /* 0x000fe40003f05270 */
[----:B------:R-:W1:Y:S01]  /*1be0*/  SYNCS.PHASECHK.TRANS64.TRYWAIT P1, [UR37+0x22800], R4 ;  /* 0x02280004ff0075a7 */ /* 0x000e620008020165 */
[----:B--2---:R-:W-:-:S04]  /*1bf0*/  FMUL.FTZ R0, R3, R0 ;  /* 0x0000000003007220 */ /* 0x004fc80000410000 */
[----:B------:R-:W-:Y:S01]  /*1c00*/  FMUL.FTZ R0, R0, UR4 ;  /* 0x0000000400007c20 */ /* 0x000fe20008410000 */
[----:B-1----:R-:W-:Y:S06]  /*1c10*/  @!P1 BRA `(.L_x_882) ;  /* 0x0000012800b89947 */ /* 0x002fec0003800000 */
.L_x_1046:
[----:B------:R-:W-:Y:S05]  /*1c20*/  @!P0 BRA `(.L_x_883) ;  /* 0x0000000000048947 */ /* 0x000fea0003800000 */
[----:B------:R-:W-:Y:S01]  /*1c30*/  BPT.TRAP 0x1 ;  /* 0x000000040000795c */ /* 0x000fe20000300000 */
.L_x_883:
[----:B------:R-:W-:Y:S01]  /*1c40*/  IMAD.U32 R20, RZ, RZ, UR47 ;  /* 0x0000002fff147e24 */ /* 0x000fe2000f8e00ff */
[----:B-1----:R-:W-:-:S04]  /*1c50*/  SHF.L.U32 R3, R2, 0x1f, RZ ;  /* 0x0000001f02037819 */ /* 0x002fc800000006ff */
[----:B------:R-:W-:-:S04]  /*1c60*/  LEA R20, R20, UR37, 0x3 ;  /* 0x0000002514147c11 */ /* 0x000fc8000f8e18ff */
[----:B------:R1:W2:Y:S01]  /*1c70*/  SYNCS.PHASECHK.TRANS64.TRYWAIT P2, [R20+URZ+0x22830], R3 ;  /* 0x02283003140075a7 */ /* 0x0002a2000804017f */
[----:B------:R-:W-:Y:S05]  /*1c80*/  @!P0 BRA `(.L_x_884) ;  /* 0x0000000000048947 */ /* 0x000fea0003800000 */
[----:B------:R-:W-:Y:S01]  /*1c90*/  BPT.TRAP 0x1 ;  /* 0x000000040000795c */ /* 0x000fe20000300000 */
.L_x_884:
[----:B------:R-:W3:Y:S02]  /*1ca0*/  S2R R4, SR_TID.X ;  /* 0x0000000000047919 */ /* 0x000ee40000002100 */
[----:B---3--:R-:W-:Y:S01]  /*1cb0*/  LOP3.LUT P1, RZ, R4, 0x7f, RZ, 0xc0, !PT ;  /* 0x0000007f04ff7812 */ /* 0x008fe2000782c0ff */
[----:B--2---:R-:W-:-:S12]  /*1cc0*/  @P2 BRA `(.L_x_885) ;  /* 0x0000000000082947 */ /* 0x004fd80003800000 */
[----:B------:R-:W2:Y:S02]  /*1cd0*/  SYNCS.PHASECHK.TRANS64.TRYWAIT P2, [R20+URZ+0x22830], R3 ;  /* 0x02283003140075a7 */ /* 0x000ea4000804017f */
[----:B--2---:R-:W-:Y:S05]  /*1ce0*/  @!P2 BRA `(.L_x_886) ;  /* 0x00000128009ca947 */ /* 0x004fea0003800000 */
.L_x_885:
[----:B------:R-:W-:Y:S05]  /*1cf0*/  WARPSYNC.ALL ;  /* 0x0000000000007948 */ /* 0x000fea0003800000 */
[----:B------:R-:W-:Y:S01]  /*1d00*/  UIADD3 UR4, UR37, 0x16400, URZ ;  /* 0x0001640025047890 */ /* 0x000fe2000fffe03f */
[----:B------:R-:W-:Y:S01]  /*1d10*/  WARPGROUP.ARRIVE ;  /* 0x00000000000079c5 */ /* 0x000fe20000000000 */
[----:B------:R-:W-:Y:S01]  /*1d20*/  ULOP3.LUT UR24, UR41, 0x10000, URZ, 0xfc, !UPT ;  /* 0x0001000029187892 */ /* 0x000fe2000f8efc3f */
[----:B------:R-:W3:Y:S01]  /*1d30*/  LDC.64 R12, c[0x0][0x9e0] ;  /* 0x00027800ff0c7b82 */ /* 0x000ee20000000a00 */
[----:B------:R-:W-:Y:S01]  /*1d40*/  USHF.R.U32.HI UR4, URZ, 0x4, UR4 ;  /* 0x000000043f047899 */ /* 0x000fe20008011604 */
[----:B------:R-:W-:Y:S01]  /*1d50*/  IMAD.MOV.U32 R14, RZ, RZ, -0x80 ;  /* 0xffffff80ff0e7424 */ /* 0x000fe200078e00ff */
[----:B------:R-:W-:Y:S01]  /*1d60*/  UMOV UR25, 0x80000020 ;  /* 0x8000002000197882 */ /* 0x000fe20000000000 */
[----:B------:R-:W-:Y:S01]  /*1d70*/  UMOV UR27, 0x80000020 ;  /* 0x80000020001b7882 */ /* 0x000fe20000000000 */
[----:B------:R-:W-:Y:S01]  /*1d80*/  ULOP3.LUT UR4, UR4, 0x3fff, URZ, 0xc0, !UPT ;  /* 0x00003fff04047892 */ /* 0x000fe2000f8ec03f */
[----:B-12---:R-:W-:Y:S01]  /*1d90*/  @!P1 VIADD R3, R20, 0x22840 ;  /* 0x0002284014039836 */ /* 0x006fe20000000000 */
[----:B------:R-:W-:Y:S01]  /*1da0*/  UMOV UR5, 0x80000020 ;  /* 0x8000002000057882 */ /* 0x000fe20000000000 */
[----:B------:R-:W-:Y:S01]  /*1db0*/  UMOV UR7, 0x80000020 ;  /* 0x8000002000077882 */ /* 0x000fe20000000000 */
[----:B------:R-:W-:-:S02]  /*1dc0*/  ULOP3.LUT UR28, UR4, 0x10000, URZ, 0xfc, !UPT ;  /* 0x00010000041c7892 */ /* 0x000fc4000f8efc3f */
[----:B------:R-:W-:Y:S01]  /*1dd0*/  UIADD3 UR4, UR24, 0x2, URZ ;  /* 0x0000000218047890 */ /* 0x000fe2000fffe03f */
[----:B------:R-:W-:Y:S01]  /*1de0*/  @!P1 PRMT R3, RZ, 0x654, R3 ;  /* 0x00000654ff039816 */ /* 0x000fe20000000003 */
[----:B------:R-:W-:Y:S02]  /*1df0*/  UIMAD UR26, UR47, 0x600, UR28 ;  /* 0x000006002f1a78a4 */ /* 0x000fe4000f8e021c */
[----:B------:R-:W-:Y:S02]  /*1e00*/  UIADD3 UR8, UR24, 0x200, URZ ;  /* 0x0000020018087890 */ /* 0x000fe4000fffe03f */
[----:B------:R-:W-:Y:S02]  /*1e10*/  UIADD3 UR6, UR26, 0x2, URZ ;  /* 0x000000021a067890 */ /* 0x000fe4000fffe03f */
[----:B------:R-:W-:Y:S01]  /*1e20*/  UIADD3 UR10, UR26, 0x200, URZ ;  /* 0x000002001a0a7890 */ /* 0x000fe2000fffe03f */
[----:B------:R-:W-:Y:S02]  /*1e30*/  UMOV UR9, 0x80000020 ;  /* 0x8000002000097882 */ /* 0x000fe40000000000 */
[----:B------:R-:W-:Y:S01]  /*1e40*/  QGMMA.64x128x32.F32.E4M3.E4M3 R24, gdesc[UR24], RZ, !UPT, gsb0 ;  /* 0x01e00000181879f3 */ /* 0x000fe2000c0008ff */
[----:B------:R-:W-:Y:S01]  /*1e50*/  UMOV UR11, 0x80000020 ;  /* 0x80000020000b7882 */ /* 0x000fe20000000000 */
[----:B------:R-:W-:Y:S01]  /*1e60*/  UIADD3 UR12, UR24, 0x202, URZ ;  /* 0x00000202180c7890 */ /* 0x000fe2000fffe03f */
[----:B---3--:R-:W-:Y:S01]  /*1e70*/  ISETP.GE.AND P2, PT, R13, 0x1, PT ;  /* 0x000000010d00780c */ /* 0x008fe20003f46270 */
[----:B------:R-:W-:Y:S01]  /*1e80*/  UIADD3 UR14, UR26, 0x202, URZ ;  /* 0x000002021a0e7890 */ /* 0x000fe2000fffe03f */
[----:B------:R-:W-:Y:S01]  /*1e90*/  UMOV UR13, 0x80000020 ;  /* 0x80000020000d7882 */ /* 0x000fe20000000000 */
[----:B------:R-:W-:Y:S01]  /*1ea0*/  UMOV UR15, 0x80000020 ;  /* 0x80000020000f7882 */ /* 0x000fe20000000000 */
[----:B------:R-:W-:-:S02]  /*1eb0*/  UIADD3 UR16, UR24, 0x400, URZ ;  /* 0x0000040018107890 */ /* 0x000fc4000fffe03f */
[----:B------:R-:W-:Y:S01]  /*1ec0*/  UIADD3 UR18, UR26, 0x400, URZ ;  /* 0x000004001a127890 */ /* 0x000fe2000fffe03f */
[----:B------:R-:W-:Y:S01]  /*1ed0*/  UMOV UR17, 0x80000020 ;  /* 0x8000002000117882 */ /* 0x000fe20000000000 */
[----:B------:R-:W-:Y:S01]  /*1ee0*/  UMOV UR19, 0x80000020 ;  /* 0x8000002000137882 */ /* 0x000fe20000000000 */
[----:B------:R-:W-:Y:S02]  /*1ef0*/  UIADD3 UR20, UR24, 0x402, URZ ;  /* 0x0000040218147890 */ /* 0x000fe4000fffe03f */
[----:B------:R-:W-:Y:S01]  /*1f00*/  UIADD3 UR22, UR26, 0x402, URZ ;  /* 0x000004021a167890 */ /* 0x000fe2000fffe03f */
[----:B------:R-:W-:Y:S01]  /*1f10*/  UMOV UR21, 0x80000020 ;  /* 0x8000002000157882 */ /* 0x000fe20000000000 */
[----:B------:R-:W-:Y:S01]  /*1f20*/  UMOV UR23, 0x80000020 ;  /* 0x8000002000177882 */ /* 0x000fe20000000000 */
[----:B------:R-:W-:Y:S02]  /*1f30*/  ULDC UR29, c[0x0][0x9dc] ;  /* 0x00027700001d7ab9 */ /* 0x000fe40000000800 */
[----:B------:R-:W-:Y:S01]  /*1f40*/  ULOP3.LUT UR29, URZ, UR29, URZ, 0x33, !UPT ;  /* 0x0000001d3f1d7292 */ /* 0x000fe2000f8e333f */
[----:B------:R-:W-:-:S02]  /*1f50*/  WARPGROUP.DEPBAR.LE gsb0, 0x0 ;  /* 0x00008000000079c5 */ /* 0x000fc40000010000 */
[----:B------:R-:W-:-:S06]  /*1f60*/  WARPGROUP.ARRIVE ;  /* 0x00000000000079c5 */ /* 0x000fcc0000000000 */
[----:B------:R-:W-:Y:S01]  /*1f70*/  QGMMA.64x128x32.F32.E4M3.E4M3 R24, gdesc[UR4], R24, gsb0 ;  /* 0x01e00000041879f3 */ /* 0x000fe20008000818 */
[----:B------:R-:W-:Y:S02]  /*1f80*/  ULDC UR6, c[0x0][0x2e0] ;  /* 0x0000b80000067ab9 */ /* 0x000fe40000000800 */
[----:B------:R-:W-:Y:S02]  /*1f90*/  WARPGROUP.DEPBAR.LE gsb0, 0x0 ;  /* 0x00008000000079c5 */ /* 0x000fe40000010000 */
[----:B------:R-:W-:-:S07]  /*1fa0*/  WARPGROUP.ARRIVE ;  /* 0x00000000000079c5 */ /* 0x000fce0000000000 */
[----:B------:R-:W-:Y:S03]  /*1fb0*/  QGMMA.64x128x32.F32.E4M3.E4M3 R24, gdesc[UR8], R24, gsb0 ;  /* 0x01e00000081879f3 */ /* 0x000fe60008000818 */
        /* <DEDUP_REMOVED lines=10> */
[C---:B------:R-:W-:Y:S01]  /*2060*/  FMUL.FTZ R93, R0.reuse, R70 ;  /* 0x00000046005d7220 */ /* 0x040fe20000410000 */
[C---:B------:R-:W-:Y:S01]  /*2070*/  FMUL.FTZ R64, R0.reuse, R64 ;  /* 0x0000004000407220 */ /* 0x040fe20000410000 */
[----:B------:R-:W1:Y:S01]  /*2080*/  LDC R70, c[0x0][0x288] ;  /* 0x0000a200ff467b82 */ /* 0x000e620000000800 */
[C---:B------:R-:W-:Y:S01]  /*2090*/  FMUL.FTZ R5, R0.reuse, R26 ;  /* 0x0000001a00057220 */ /* 0x040fe20000410000 */
[C---:B------:R-:W-:Y:S01]  /*20a0*/  FMUL.FTZ R28, R0.reuse, R28 ;  /* 0x0000001c001c7220 */ /* 0x040fe20000410000 */
[C---:B------:R-:W-:Y:S01]  /*20b0*/  FMUL.FTZ R26, R0.reuse, R35 ;  /* 0x00000023001a7220 */ /* 0x040fe20000410000 */
[C---:B------:R-:W-:Y:S01]  /*20c0*/  FMUL.FTZ R40, R0.reuse, R40 ;  /* 0x0000002800287220 */ /* 0x040fe20000410000 */
[C---:B------:R-:W-:Y:S01]  /*20d0*/  FMUL.FTZ R32, R0.reuse, R32 ;  /* 0x0000002000207220 */ /* 0x040fe20000410000 */
[C---:B------:R-:W-:Y:S01]  /*20e0*/  FMUL.FTZ R36, R0.reuse, R36 ;  /* 0x0000002400247220 */ /* 0x040fe20000410000 */
[C---:B------:R-:W-:Y:S01]  /*20f0*/  FMUL.FTZ R56, R0.reuse, R56 ;  /* 0x0000003800387220 */ /* 0x040fe20000410000 */
[----:B------:R2:W3:Y:S01]  /*2100*/  MUFU.TANH R35, R64 ;  /* 0x0000004000237308 */ /* 0x0004e20000002400 */
[C---:B------:R-:W-:Y:S01]  /*2110*/  FMUL.FTZ R48, R0.reuse, R48 ;  /* 0x0000003000307220 */ /* 0x040fe20000410000 */
[C---:B------:R-:W-:Y:S01]  /*2120*/  FMUL.FTZ R52, R0.reuse, R52 ;  /* 0x0000003400347220 */ /* 0x040fe20000410000 */
[C---:B------:R-:W-:Y:S01]  /*2130*/  FMUL.FTZ R60, R0.reuse, R60 ;  /* 0x0000003c003c7220 */ /* 0x040fe20000410000 */
[C---:B------:R-:W-:Y:S01]  /*2140*/  FMUL.FTZ R4, R0.reuse, R24 ;  /* 0x0000001800047220 */ /* 0x040fe20000410000 */
[C---:B------:R-:W-:Y:S01]  /*2150*/  FMUL.FTZ R9, R0.reuse, R30 ;  /* 0x0000001e00097220 */ /* 0x040fe20000410000 */
[C---:B------:R-:W-:Y:S01]  /*2160*/  FMUL.FTZ R24, R0.reuse, R34 ;  /* 0x0000002200187220 */ /* 0x040fe20000410000 */
[----:B------:R-:W-:Y:S01]  /*2170*/  FMUL.FTZ R11, R0, R25 ;  /* 0x00000019000b7220 */ /* 0x000fe20000410000 */
[----:B------:R4:W1:Y:S01]  /*2180*/  MUFU.TANH R135, R28 ;  /* 0x0000001c00877308 */ /* 0x0008620000002400 */
[----:B--2---:R-:W-:-:S02]  /*2190*/  IMAD R64, R91, R14, 0x80 ;  /* 0x000000805b407424 */ /* 0x004fc400078e020e */
[C---:B------:R-:W-:Y:S01]  /*21a0*/  FMUL.FTZ R6, R0.reuse, R27 ;  /* 0x0000001b00067220 */ /* 0x040fe20000410000 */
[C---:B------:R-:W-:Y:S01]  /*21b0*/  FMUL.FTZ R29, R0.reuse, R29 ;  /* 0x0000001d001d7220 */ /* 0x040fe20000410000 */
[C---:B------:R-:W-:Y:S01]  /*21c0*/  FMUL.FTZ R10, R0.reuse, R31 ;  /* 0x0000001f000a7220 */ /* 0x040fe20000410000 */
[----:B------:R-:W-:Y:S02]  /*21d0*/  IMAD R15, R17, UR6, R64 ;  /* 0x00000006110f7c24 */ /* 0x000fe4000f8e0240 */
[C---:B------:R-:W-:Y:S01]  /*21e0*/  FMUL.FTZ R33, R0.reuse, R33 ;  /* 0x0000002100217220 */ /* 0x040fe20000410000 */
[C---:B------:R-:W-:Y:S01]  /*21f0*/  FMUL.FTZ R37, R0.reuse, R37 ;  /* 0x0000002500257220 */ /* 0x040fe20000410000 */
[----:B------:R2:W1:Y:S01]  /*2200*/  MUFU.TANH R129, R40 ;  /* 0x0000002800817308 */ /* 0x0004620000002400 */
[C---:B----4-:R-:W-:Y:S01]  /*2210*/  FMUL.FTZ R28, R0.reuse, R38 ;  /* 0x00000026001c7220 */ /* 0x050fe20000410000 */
[C---:B------:R-:W-:Y:S01]  /*2220*/  FMUL.FTZ R38, R0.reuse, R47 ;  /* 0x0000002f00267220 */ /* 0x040fe20000410000 */
[C---:B------:R-:W-:Y:S01]  /*2230*/  FMUL.FTZ R30, R0.reuse, R39 ;  /* 0x00000027001e7220 */ /* 0x040fe20000410000 */
[C---:B------:R-:W-:Y:S01]  /*2240*/  FMUL.FTZ R41, R0.reuse, R41 ;  /* 0x0000002900297220 */ /* 0x040fe20000410000 */
[C---:B------:R-:W-:Y:S01]  /*2250*/  FMUL.FTZ R34, R0.reuse, R43 ;  /* 0x0000002b00227220 */ /* 0x040fe20000410000 */
[C---:B------:R-:W-:Y:S01]  /*2260*/  FMUL.FTZ R45, R0.reuse, R45 ;  /* 0x0000002d002d7220 */ /* 0x040fe20000410000 */
[C---:B------:R-:W-:Y:S01]  /*2270*/  FMUL.FTZ R49, R0.reuse, R49 ;  /* 0x0000003100317220 */ /* 0x040fe20000410000 */
[----:B------:R4:W1:Y:S01]  /*2280*/  MUFU.TANH R133, R32 ;  /* 0x0000002000857308 */ /* 0x0008620000002400 */
[C---:B--2---:R-:W-:Y:S01]  /*2290*/  FMUL.FTZ R40, R0.reuse, R50 ;  /* 0x0000003200287220 */ /* 0x044fe20000410000 */
[C---:B------:R-:W-:Y:S01]  /*22a0*/  FMUL.FTZ R50, R0.reuse, R58 ;  /* 0x0000003a00327220 */ /* 0x040fe20000410000 */
[C---:B------:R-:W-:Y:S01]  /*22b0*/  FMUL.FTZ R53, R0.reuse, R53 ;  /* 0x0000003500357220 */ /* 0x040fe20000410000 */
[C---:B------:R-:W-:Y:S01]  /*22c0*/  FMUL.FTZ R57, R0.reuse, R57 ;  /* 0x0000003900397220 */ /* 0x040fe20000410000 */
[C---:B------:R-:W-:Y:S01]  /*22d0*/  FMUL.FTZ R58, R0.reuse, R63 ;  /* 0x0000003f003a7220 */ /* 0x040fe20000410000 */
        /* <DEDUP_REMOVED lines=26> */
[----:B------:R4:W3:Y:S01]  /*2480*/  MUFU.TANH R121, R52 ;  /* 0x0000003400797308 */ /* 0x0008e20000002400 */
[C---:B--2---:R-:W-:Y:S01]  /*2490*/  FMUL.FTZ R48, R0.reuse, R55 ;  /* 0x0000003700307220 */ /* 0x044fe20000410000 */
[C---:B------:R-:W-:Y:S01]  /*24a0*/  FMUL.FTZ R77, R0.reuse, R77 ;  /* 0x0000004d004d7220 */ /* 0x040fe20000410000 */
[C---:B------:R-:W-:Y:S01]  /*24b0*/  FMUL.FTZ R79, R0.reuse, R79 ;  /* 0x0000004f004f7220 */ /* 0x040fe20000410000 */
[C---:B------:R-:W-:Y:S01]  /*24c0*/  FMUL.FTZ R80, R0.reuse, R80 ;  /* 0x0000005000507220 */ /* 0x040fe20000410000 */
[----:B------:R1:W-:Y:S01]  /*24d0*/  @!P1 SYNCS.ARRIVE.TRANS64.RED.A1T0 RZ, [R3+URZ], RZ ;  /* 0x000000ff03ff99a7 */ /* 0x0003e2000810043f */
[C---:B------:R-:W-:Y:S01]  /*24e0*/  FMUL.FTZ R68, R0.reuse, R68 ;  /* 0x0000004400447220 */ /* 0x040fe20000410000 */
[C---:B------:R-:W-:Y:S01]  /*24f0*/  FMUL.FTZ R44, R0.reuse, R44 ;  /* 0x0000002c002c7220 */ /* 0x040fe20000410000 */
[----:B------:R2:W3:Y:S01]  /*2500*/  MUFU.TANH R47, R60 ;  /* 0x0000003c002f7308 */ /* 0x0004e20000002400 */
[----:B----4-:R-:W-:Y:S01]  /*2510*/  FMUL.FTZ R52, R0, R59 ;  /* 0x0000003b00347220 */ /* 0x010fe20000410000 */
[----:B------:R-:W-:Y:S01]  /*2520*/  IMAD R51, R16, -0x2, R15 ;  /* 0xfffffffe10337824 */ /* 0x000fe200078e020f */
[----:B-1----:R-:W-:-:S05]  /*2530*/  IADD3 R3, R15, 0x1, -R70 ;  /* 0x000000010f037810 */ /* 0x002fca0007ffe846 */
[----:B------:R-:W1:Y:S01]  /*2540*/  MUFU.TANH R4, R4 ;  /* 0x0000000400047308 */ /* 0x000e620000002400 */
[----:B--2---:R-:W-:Y:S01]  /*2550*/  FMUL.FTZ R60, R0, R66 ;  /* 0x00000042003c7220 */ /* 0x004fe20000410000 */
[----:B------:R-:W-:Y:S01]  /*2560*/  IMAD R21, R16, -0x2, R3 ;  /* 0xfffffffe10157824 */ /* 0x000fe200078e0203 */
[----:B------:R-:W-:Y:S01]  /*2570*/  LEA R66, R91, 0xffffff80, 0x7 ;  /* 0xffffff805b427811 */ /* 0x000fe200078e38ff */
[----:B------:R-:W-:Y:S02]  /*2580*/  VIADD R3, R176, UR42 ;  /* 0x0000002ab0037c36 */ /* 0x000fe40008000000 */
[----:B------:R-:W-:Y:S02]  /*2590*/  VIADD R55, R21, UR29 ;  /* 0x0000001d15377c36 */ /* 0x000fe40008000000 */
[----:B------:R-:W2:Y:S02]  /*25a0*/  MUFU.TANH R11, R11 ;  /* 0x0000000b000b7308 */ /* 0x000ea40000002400 */
[----:B------:R-:W-:-:S06]  /*25b0*/  IMAD.IADD R15, R55, 0x1, R3 ;  /* 0x00000001370f7824 */ /* 0x000fcc00078e0203 */
[----:B------:R-:W4:Y:S08]  /*25c0*/  MUFU.TANH R5, R5 ;  /* 0x0000000500057308 */ /* 0x000f300000002400 */
[----:B------:R-:W1:Y:S08]  /*25d0*/  MUFU.TANH R6, R6 ;  /* 0x0000000600067308 */ /* 0x000e700000002400 */
        /* <DEDUP_REMOVED lines=49> */
[----:B------:R5:W1:Y:S08]  /*28f0*/  MUFU.TANH R39, R68 ;  /* 0x0000004400277308 */ /* 0x000a700000002400 */
[----:B------:R3:W1:Y:S01]  /*2900*/  MUFU.TANH R127, R44 ;  /* 0x0000002c007f7308 */ /* 0x0006620000002400 */
[----:B-----5:R-:W-:-:S05]  /*2910*/  IMAD.IADD R68, R21, 0x1, R12 ;  /* 0x0000000115447824 */ /* 0x020fca00078e020c */
[----:B---3--:R-:W-:Y:S01]  /*2920*/  VIADDMNMX R44, R3, R68, R51, PT ;  /* 0x00000044032c7246 */ /* 0x008fe20003800133 */
[----:B--2-4-:R-:W-:Y:S06]  /*2930*/  @!P2 BRA `(.L_x_887) ;  /* 0x000000000054a947 */ /* 0x014fec0003800000 */
[----:B------:R-:W-:Y:S01]  /*2940*/  IMAD R21, R17, UR6, R3 ;  /* 0x0000000611157c24 */ /* 0x000fe2000f8e0203 */
[----:B------:R-:W-:Y:S03]  /*2950*/  BSSY B0, `(.L_x_888) ;  /* 0x000000f000007945 */ /* 0x000fe60003800000 */
[----:B------:R-:W-:-:S05]  /*2960*/  IMAD.IADD R21, R21, 0x1, -R70 ;  /* 0x0000000115157824 */ /* 0x000fca00078e0a46 */
[----:B------:R-:W-:-:S13]  /*2970*/  ISETP.GT.AND P3, PT, R21, -0x1, PT ;  /* 0xffffffff1500780c */ /* 0x000fda0003f64270 */
[----:B------:R-:W-:Y:S05]  /*2980*/  @P3 BRA `(.L_x_889) ;  /* 0x00000000001c3947 */ /* 0x000fea0003800000 */
[----:B------:R-:W-:Y:S02]  /*2990*/  ISETP.NE.AND P3, PT, R13, 0x1, PT ;  /* 0x000000010d00780c */ /* 0x000fe40003f65270 */
[----:B------:R-:W-:-:S11]  /*29a0*/  LOP3.LUT R21, RZ, R21, RZ, 0x33, !PT ;  /* 0x00000015ff157212 */ /* 0x000fd600078e33ff */
[----:B------:R-:W2:Y:S02]  /*29b0*/  @P3 LDC.64 R74, c[0x0][0x9e8] ;  /* 0x00027a00ff4a3b82 */ /* 0x000ea40000000a00 */
[----:B--2---:R-:W-:-:S05]  /*29c0*/  @P3 IMAD.HI.U32 R54, R21, R74, RZ ;  /* 0x0000004a15363227 */ /* 0x004fca00078e00ff */
[----:B------:R-:W-:-:S04]  /*29d0*/  @P3 SHF.R.U32.HI R21, RZ, R75, R54 ;  /* 0x0000004bff153219 */ /* 0x000fc80000011636 */
[----:B------:R-:W-:Y:S01]  /*29e0*/  LOP3.LUT R21, RZ, R21, RZ, 0x33, !PT ;  /* 0x00000015ff157212 */ /* 0x000fe200078e33ff */
[----:B------:R-:W-:Y:S06]  /*29f0*/  BRA `(.L_x_890) ;  /* 0x0000000000107947 */ /* 0x000fec0003800000 */
.L_x_889:
[----:B------:R-:W-:-:S13]  /*2a00*/  ISETP.NE.AND P3, PT, R13, 0x1, PT ;  /* 0x000000010d00780c */ /* 0x000fda0003f65270 */
[----:B------:R-:W2:Y:S02]  /*2a10*/  @P3 LDC.64 R74, c[0x0][0x9e8] ;  /* 0x00027a00ff4a3b82 */ /* 0x000ea40000000a00 */
[----:B--2---:R-:W-:-:S05]  /*2a20*/  @P3 IMAD.HI.U32 R54, R21, R74, RZ ;  /* 0x0000004a15363227 */ /* 0x004fca00078e00ff */
[----:B------:R-:W-:-:S07]  /*2a30*/  @P3 SHF.R.U32.HI R21, RZ, R75, R54 ;  /* 0x0000004bff153219 */ /* 0x000fce0000011636 */
.L_x_890:
[----:B------:R-:W-:Y:S05]  /*2a40*/  BSYNC B0 ;  /* 0x0000000000007941 */ /* 0x000fea0003800000 */
.L_x_888:
[----:B------:R-:W-:-:S04]  /*2a50*/  IMAD R21, R21, R13, -R66 ;  /* 0x0000000d15157224 */ /* 0x000fc800078e0a42 */
[----:B------:R-:W-:-:S05]  /*2a60*/  IMAD R54, R16, -0x2, R21 ;  /* 0xfffffffe10367824 */ /* 0x000fca00078e0215 */
[----:B------:R-:W-:Y:S02]  /*2a70*/  VIMNMX R15, R15, R54, !PT ;  /* 0x000000360f0f7248 */ /* 0x000fe40007fe0100 */
[----:B------:R-:W-:-:S07]  /*2a80*/  VIADDMNMX R44, R54, R13, R44, PT ;  /* 0x0000000d362c7246 */ /* 0x000fce000380012c */
.L_x_887:
[C---:B------:R-:W-:Y:S02]  /*2a90*/  ISETP.GE.AND P4, PT, R64.reuse, 0x9, PT ;  /* 0x000000094000780c */ /* 0x040fe40003f86270 */
[----:B------:R-:W-:Y:S02]  /*2aa0*/  ISETP.GE.AND P3, PT, R64, 0x2, PT ;  /* 0x000000024000780c */ /* 0x000fe40003f66270 */
[----:B------:R-:W-:Y:S02]  /*2ab0*/  P2R R59, PR, RZ, 0x10 ;  /* 0x00000010ff3b7803 */ /* 0x000fe40000000000 */
[C---:B------:R-:W-:Y:S02]  /*2ac0*/  ISETP.GT.AND P4, PT, R15.reuse, 0x8, !P4 ;  /* 0x000000080f00780c */ /* 0x040fe40006784270 */
[----:B------:R-:W-:Y:S02]  /*2ad0*/  ISETP.GT.AND P5, PT, R15, 0x1, !P3 ;  /* 0x000000010f00780c */ /* 0x000fe40005fa4270 */
[----:B------:R-:W-:-:S02]  /*2ae0*/  ISETP.LT.OR P4, PT, R44, 0x9, P4 ;  /* 0x000000092c00780c */ /* 0x000fc40002781670 */
[----:B------:R-:W-:Y:S02]  /*2af0*/  ISETP.GE.AND P6, PT, R64, 0xa, PT ;  /* 0x0000000a4000780c */ /* 0x000fe40003fc6270 */
[----:B------:R-:W-:Y:S02]  /*2b00*/  FSEL R135, R135, -INF , !P4 ;  /* 0xff80000087877808 */ /* 0x000fe40006000000 */
[C---:B------:R-:W-:Y:S02]  /*2b10*/  ISETP.LT.OR P5, PT, R44.reuse, 0x2, P5 ;  /* 0x000000022c00780c */ /* 0x040fe40002fa1670 */
[----:B------:R-:W-:Y:S02]  /*2b20*/  ISETP.GT.AND P4, PT, R15, 0x9, !P6 ;  /* 0x000000090f00780c */ /* 0x000fe40007784270 */
[----:B------:R-:W-:Y:S02]  /*2b30*/  FSEL R137, R11, -INF , !P5 ;  /* 0xff8000000b897808 */ /* 0x000fe40006800000 */
[----:B------:R-:W-:-:S02]  /*2b40*/  ISETP.LT.OR P4, PT, R44, 0xa, P4 ;  /* 0x0000000a2c00780c */ /* 0x000fc40002781670 */
[----:B------:R-:W-:Y:S02]  /*2b50*/  ISETP.GE.AND P5, PT, R64, 0x11, PT ;  /* 0x000000114000780c */ /* 0x000fe40003fa6270 */
[----:B-1----:R-:W-:Y:S02]  /*2b60*/  FSEL R105, R29, -INF , !P4 ;  /* 0xff8000001d697808 */ /* 0x002fe40006000000 */
[----:B------:R-:W-:Y:S02]  /*2b70*/  ISETP.GT.AND P4, PT, R15, 0x10, !P5 ;  /* 0x000000100f00780c */ /* 0x000fe40006f84270 */
[----:B------:R-:W-:Y:S02]  /*2b80*/  P2R R63, PR, RZ, 0x20 ;  /* 0x00000020ff3f7803 */ /* 0x000fe40000000000 */
[----:B------:R-:W-:Y:S02]  /*2b90*/  ISETP.LT.OR P4, PT, R44, 0x11, P4 ;  /* 0x000000112c00780c */ /* 0x000fe40002781670 */
[----:B------:R-:W-:-:S02]  /*2ba0*/  ISETP.GE.AND P5, PT, R64, 0x12, PT ;  /* 0x000000124000780c */ /* 0x000fc40003fa6270 */
[----:B------:R-:W-:Y:S02]  /*2bb0*/  FSEL R133, R133, -INF , !P4 ;  /* 0xff80000085857808 */ /* 0x000fe40006000000 */
[----:B------:R-:W-:Y:S02]  /*2bc0*/  ISETP.GT.AND P4, PT, R15, 0x11, !P5 ;  /* 0x000000110f00780c */ /* 0x000fe40006f84270 */
[----:B------:R-:W-:Y:S02]  /*2bd0*/  P2R R67, PR, RZ, 0x20 ;  /* 0x00000020ff437803 */ /* 0x000fe40000000000 */
[----:B------:R-:W-:Y:S02]  /*2be0*/  ISETP.LT.OR P4, PT, R44, 0x12, P4 ;  /* 0x000000122c00780c */ /* 0x000fe40002781670 */
[----:B------:R-:W-:Y:S02]  /*2bf0*/  ISETP.GE.AND P5, PT, R64, 0x19, PT ;  /* 0x000000194000780c */ /* 0x000fe40003fa6270 */
[----:B------:R-:W-:-:S02]  /*2c00*/  FSEL R107, R33, -INF , !P4 ;  /* 0xff800000216b7808 */ /* 0x000fc40006000000 */
[----:B------:R-:W-:Y:S02]  /*2c10*/  ISETP.GT.AND P4, PT, R15, 0x18, !P5 ;  /* 0x000000180f00780c */ /* 0x000fe40006f84270 */
[----:B------:R-:W-:Y:S02]  /*2c20*/  P2R R71, PR, RZ, 0x20 ;  /* 0x00000020ff477803 */ /* 0x000fe40000000000 */
[----:B------:R-:W-:Y:S02]  /*2c30*/  ISETP.LT.OR P4, PT, R44, 0x19, P4 ;  /* 0x000000192c00780c */ /* 0x000fe40002781670 */
[----:B------:R-:W-:Y:S02]  /*2c40*/  ISETP.GE.AND P5, PT, R64, 0x1a, PT ;  /* 0x0000001a4000780c */ /* 0x000fe40003fa6270 */
[----:B------:R-:W-:Y:S02]  /*2c50*/  FSEL R131, R131, -INF , !P4 ;  /* 0xff80000083837808 */ /* 0x000fe40006000000 */
[----:B------:R-:W-:-:S02]  /*2c60*/  ISETP.GT.AND P4, PT, R15, 0x19, !P5 ;  /* 0x000000190f00780c */ /* 0x000fc40006f84270 */
[----:B------:R-:W-:Y:S02]  /*2c70*/  P2R R73, PR, RZ, 0x20 ;  /* 0x00000020ff497803 */ /* 0x000fe40000000000 */
[----:B------:R-:W-:Y:S02]  /*2c80*/  ISETP.LT.OR P4, PT, R44, 0x1a, P4 ;  /* 0x0000001a2c00780c */ /* 0x000fe40002781670 */
[----:B------:R-:W-:Y:S02]  /*2c90*/  ISETP.GE.AND P5, PT, R64, 0x21, PT ;  /* 0x000000214000780c */ /* 0x000fe40003fa6270 */
[----:B------:R-:W-:Y:S02]  /*2ca0*/  FSEL R109, R37, -INF , !P4 ;  /* 0xff800000256d7808 */ /* 0x000fe40006000000 */
[----:B------:R-:W-:Y:S02]  /*2cb0*/  ISETP.GT.AND P4, PT, R15, 0x20, !P5 ;  /* 0x000000200f00780c */ /* 0x000fe40006f84270 */
[----:B------:R-:W-:-:S02]  /*2cc0*/  P2R R74, PR, RZ, 0x20 ;  /* 0x00000020ff4a7803 */ /* 0x000fc40000000000 */
[----:B------:R-:W-:Y:S02]  /*2cd0*/  ISETP.LT.OR P4, PT, R44, 0x21, P4 ;  /* 0x000000212c00780c */ /* 0x000fe40002781670 */
[----:B------:R-:W-:Y:S02]  /*2ce0*/  ISETP.GE.AND P5, PT, R64, 0x22, PT ;  /* 0x000000224000780c */ /* 0x000fe40003fa6270 */
[----:B------:R-:W-:Y:S02]  /*2cf0*/  FSEL R129, R129, -INF , !P4 ;  /* 0xff80000081817808 */ /* 0x000fe40006000000 */
[----:B------:R-:W-:Y:S02]  /*2d00*/  ISETP.GT.AND P4, PT, R15, 0x21, !P5 ;  /* 0x000000210f00780c */ /* 0x000fe40006f84270 */
[----:B------:R-:W-:Y:S02]  /*2d10*/  P2R R75, PR, RZ, 0x20 ;  /* 0x00000020ff4b7803 */ /* 0x000fe40000000000 */
[----:B------:R-:W-:-:S02]  /*2d20*/  ISETP.LT.OR P4, PT, R44, 0x22, P4 ;  /* 0x000000222c00780c */ /* 0x000fc40002781670 */
[----:B------:R-:W-:Y:S02]  /*2d30*/  ISETP.GE.AND P5, PT, R64, 0x29, PT ;  /* 0x000000294000780c */ /* 0x000fe40003fa6270 */
[----:B------:R-:W-:Y:S02]  /*2d40*/  FSEL R111, R41, -INF , !P4 ;  /* 0xff800000296f7808 */ /* 0x000fe40006000000 */
        /* <DEDUP_REMOVED lines=70> */
[C---:B------:R-:W-:Y:S02]  /*31b0*/  ISETP.GT.AND P4, PT, R15.reuse, 0x60, !P5 ;  /* 0x000000600f00780c */ /* 0x040fe40006f84270 */
        /* <DEDUP_REMOVED lines=22> */
[----:B------:R-:W-:-:S02]  /*3320*/  P2R R61, PR, RZ, 0x40 ;  /* 0x00000040ff3d7803 */ /* 0x000fc40000000000 */
[----:B------:R-:W-:Y:S02]  /*3330*/  FSEL R25, R25, -INF , !P4 ;  /* 0xff80000019197808 */ /* 0x000fe40006000000 */
[----:B------:R-:W-:-:S04]  /*3340*/  ISETP.GE.AND P4, PT, R64, 0x72, PT ;  /* 0x000000724000780c */ /* 0x000fc80003f86270 */
[----:B------:R-:W-:-:S04]  /*3350*/  ISETP.GT.AND P5, PT, R15, 0x71, !P4 ;  /* 0x000000710f00780c */ /* 0x000fc800067a4270 */
[----:B------:R-:W-:-:S04]  /*3360*/  ISETP.LT.OR P5, PT, R44, 0x72, P5 ;  /* 0x000000722c00780c */ /* 0x000fc80002fa1670 */
[----:B------:R-:W-:Y:S02]  /*3370*/  FSEL R21, R81, -INF , !P5 ;  /* 0xff80000051157808 */ /* 0x000fe40006800000 */
[----:B------:R-:W-:-:S04]  /*3380*/  ISETP.GE.AND P5, PT, R64, 0x79, PT ;  /* 0x000000794000780c */ /* 0x000fc80003fa6270 */
[----:B------:R-:W-:-:S04]  /*3390*/  ISETP.GT.AND P6, PT, R15, 0x78, !P5 ;  /* 0x000000780f00780c */ /* 0x000fc80006fc4270 */
[----:B------:R-:W-:-:S04]  /*33a0*/  ISETP.LT.OR P6, PT, R44, 0x79, P6 ;  /* 0x000000792c00780c */ /* 0x000fc800037c1670 */
[----:B------:R-:W-:Y:S02]  /*33b0*/  FSEL R11, R84, -INF , !P6 ;  /* 0xff800000540b7808 */ /* 0x000fe40007000000 */
[----:B------:R-:W-:-:S04]  /*33c0*/  ISETP.GE.AND P6, PT, R64, 0x1, PT ;  /* 0x000000014000780c */ /* 0x000fc80003fc6270 */
[----:B------:R-:W-:Y:S02]  /*33d0*/  P2R R72, PR, RZ, 0x40 ;  /* 0x00000040ff487803 */ /* 0x000fe40000000000 */
[----:B------:R-:W-:-:S04]  /*33e0*/  ISETP.GT.AND P6, PT, R15, RZ, !P6 ;  /* 0x000000ff0f00720c */ /* 0x000fc800077c4270 */
[----:B------:R-:W-:-:S04]  /*33f0*/  ISETP.LT.OR P6, PT, R44, 0x1, P6 ;  /* 0x000000012c00780c */ /* 0x000fc800037c1670 */
[----:B------:R-:W-:Y:S01]  /*3400*/  FSEL R139, R4, -INF , !P6 ;  /* 0xff800000048b7808 */ /* 0x000fe20007000000 */
[----:B------:R-:W-:Y:S01]  /*3410*/  VIADD R4, R3, 0x8 ;  /* 0x0000000803047836 */ /* 0x000fe20000000000 */
[----:B------:R-:W-:-:S03]  /*3420*/  ISETP.GE.AND P6, PT, R64, 0x7a, PT ;  /* 0x0000007a4000780c */ /* 0x000fc60003fc6270 */
[----:B------:R-:W-:Y:S01]  /*3430*/  IMAD.IADD R54, R55, 0x1, R4 ;  /* 0x0000000137367824 */ /* 0x000fe200078e0204 */
[----:B------:R-:W-:Y:S02]  /*3440*/  P2R R84, PR, RZ, 0x40 ;  /* 0x00000040ff547803 */ /* 0x000fe40000000000 */
[----:B------:R-:W-:-:S04]  /*3450*/  ISETP.GT.AND P6, PT, R15, 0x79, !P6 ;  /* 0x000000790f00780c */ /* 0x000fc800077c4270 */
[----:B------:R-:W-:Y:S02]  /*3460*/  ISETP.LT.OR P6, PT, R44, 0x7a, P6 ;  /* 0x0000007a2c00780c */ /* 0x000fe400037c1670 */
[----:B------:R-:W-:Y:S02]  /*3470*/  VIADDMNMX R44, R4, R68, R51, PT ;  /* 0x00000044042c7246 */ /* 0x000fe40003800133 */
[----:B------:R-:W-:Y:S01]  /*3480*/  FSEL R15, R85, -INF , !P6 ;  /* 0xff800000550f7808 */ /* 0x000fe20007000000 */
[----:B------:R-:W-:Y:S08]  /*3490*/  @!P2 BRA `(.L_x_891) ;  /* 0x000000000054a947 */ /* 0x000ff00003800000 */
[----:B------:R-:W-:Y:S01]  /*34a0*/  IMAD R45, R17, UR6, R4 ;  /* 0x00000006112d7c24 */ /* 0x000fe2000f8e0204 */
[----:B------:R-:W-:Y:S03]  /*34b0*/  BSSY B0, `(.L_x_892) ;  /* 0x000000f000007945 */ /* 0x000fe60003800000 */
[----:B------:R-:W-:-:S05]  /*34c0*/  IMAD.IADD R45, R45, 0x1, -R70 ;  /* 0x000000012d2d7824 */ /* 0x000fca00078e0a46 */
        /* <DEDUP_REMOVED lines=9> */
.L_x_893:
[----:B------:R-:W-:-:S13]  /*3560*/  ISETP.NE.AND P6, PT, R13, 0x1, PT ;  /* 0x000000010d00780c */ /* 0x000fda0003fc5270 */
[----:B------:R-:W1:Y:S02]  /*3570*/  @P6 LDC.64 R64, c[0x0][0x9e8] ;  /* 0x00027a00ff406b82 */ /* 0x000e640000000a00 */
[----:B-1----:R-:W-:-:S05]  /*3580*/  @P6 IMAD.HI.U32 R64, R45, R64, RZ ;  /* 0x000000402d406227 */ /* 0x002fca00078e00ff */
[----:B------:R-:W-:-:S07]  /*3590*/  @P6 SHF.R.U32.HI R45, RZ, R65, R64 ;  /* 0x00000041ff2d6219 */ /* 0x000fce0000011640 */
.L_x_894:
[----:B------:R-:W-:Y:S05]  /*35a0*/  BSYNC B0 ;  /* 0x0000000000007941 */ /* 0x000fea0003800000 */
.L_x_892:
[----:B------:R-:W-:-:S04]  /*35b0*/  IMAD R45, R45, R13, -R66 ;  /* 0x0000000d2d2d7224 */ /* 0x000fc800078e0a42 */
[----:B------:R-:W-:-:S05]  /*35c0*/  IMAD R45, R16, -0x2, R45 ;  /* 0xfffffffe102d7824 */ /* 0x000fca00078e022d */
[----:B------:R-:W-:Y:S02]  /*35d0*/  VIMNMX R54, R54, R45, !PT ;  /* 0x0000002d36367248 */ /* 0x000fe40007fe0100 */
[----:B------:R-:W-:-:S07]  /*35e0*/  VIADDMNMX R44, R45, R13, R44, PT ;  /* 0x0000000d2d2c7246 */ /* 0x000fce000380012c */
.L_x_891:
[----:B------:R-:W-:Y:S01]  /*35f0*/  ISETP.GT.AND P3, PT, R54, 0x1, !P3 ;  /* 0x000000013600780c */ /* 0x000fe20005f64270 */
[----:B------:R-:W-:Y:S01]  /*3600*/  ULDC UR6, c[0x0][0x988] ;  /* 0x0002620000067ab9 */ /* 0x000fe20000000800 */
[----:B------:R-:W-:Y:S01]  /*3610*/  ISETP.NE.AND P6, PT, R67, RZ, PT ;  /* 0x000000ff4300720c */ /* 0x000fe20003fc5270 */
[----:B------:R-:W-:Y:S01]  /*3620*/  IMAD.IADD R12, R89, 0x1, R12 ;  /* 0x00000001590c7824 */ /* 0x000fe200078e020c */
[----:B------:R-:W-:Y:S02]  /*3630*/  ISETP.LT.OR P3, PT, R44, 0x2, P3 ;  /* 0x000000022c00780c */ /* 0x000fe40001f61670 */
[----:B------:R-:W-:Y:S02]  /*3640*/  ISETP.GT.AND P4, PT, R54, 0x71, !P4 ;  /* 0x000000713600780c */ /* 0x000fe40006784270 */
[----:B------:R-:W-:Y:S02]  /*3650*/  FSEL R45, R6, -INF , !P3 ;  /* 0xff800000062d7808 */ /* 0x000fe40005800000 */
[----:B------:R-:W-:-:S02]  /*3660*/  ISETP.NE.AND P3, PT, R59, RZ, PT ;  /* 0x000000ff3b00720c */ /* 0x000fc40003f65270 */
[----:B------:R-:W-:Y:S02]  /*3670*/  FMNMX.FTZ R6, R139, R137, !PT ;  /* 0x000000898b067209 */ /* 0x000fe40007810000 */
[----:B------:R-:W-:Y:S02]  /*3680*/  ISETP.GT.AND P3, PT, R54, 0x8, !P3 ;  /* 0x000000083600780c */ /* 0x000fe40005f64270 */
[----:B------:R-:W-:Y:S02]  /*3690*/  FMNMX.FTZ R6, R135, R6, !PT ;  /* 0x0000000687067209 */ /* 0x000fe40007810000 */
[----:B------:R-:W-:Y:S02]  /*36a0*/  ISETP.LT.OR P3, PT, R44, 0x9, P3 ;  /* 0x000000092c00780c */ /* 0x000fe40001f61670 */
[----:B------:R-:W-:Y:S02]  /*36b0*/  FMNMX.FTZ R6, R105, R6, !PT ;  /* 0x0000000669067209 */ /* 0x000fe40007810000 */
[----:B------:R-:W-:-:S02]  /*36c0*/  FSEL R49, R9, -INF , !P3 ;  /* 0xff80000009317808 */ /* 0x000fc40005800000 */
[----:B------:R-:W-:Y:S02]  /*36d0*/  ISETP.NE.AND P3, PT, R61, RZ, PT ;  /* 0x000000ff3d00720c */ /* 0x000fe40003f65270 */
[----:B------:R-:W-:Y:S02]  /*36e0*/  FMNMX.FTZ R6, R133, R6, !PT ;  /* 0x0000000685067209 */ /* 0x000fe40007810000 */
[----:B------:R-:W-:Y:S02]  /*36f0*/  ISETP.GT.AND P3, PT, R54, 0x9, !P3 ;  /* 0x000000093600780c */ /* 0x000fe40005f64270 */
[----:B------:R-:W-:Y:S02]  /*3700*/  FMNMX.FTZ R6, R107, R6, !PT ;  /* 0x000000066b067209 */ /* 0x000fe40007810000 */
[----:B------:R-:W-:Y:S02]  /*3710*/  ISETP.LT.OR P3, PT, R44, 0xa, P3 ;  /* 0x0000000a2c00780c */ /* 0x000fe40001f61670 */
[----:B------:R-:W-:-:S02]  /*3720*/  FMNMX.FTZ R6, R131, R6, !PT ;  /* 0x0000000683067209 */ /* 0x000fc40007810000 */
[----:B------:R-:W-:Y:S01]  /*3730*/  FSEL R51, R10, -INF , !P3 ;  /* 0xff8000000a337808 */ /* 0x000fe20005800000 */
[----:B------:R-:W-:Y:S01]  /*3740*/  IMAD.U32 R10, RZ, RZ, UR6 ;  /* 0x00000006ff0a7e24 */ /* 0x000fe2000f8e00ff */
[----:B------:R-:W-:Y:S02]  /*3750*/  ISETP.NE.AND P3, PT, R63, RZ, PT ;  /* 0x000000ff3f00720c */ /* 0x000fe40003f65270 */
[----:B------:R-:W-:Y:S02]  /*3760*/  FMNMX.FTZ R6, R109, R6, !PT ;  /* 0x000000066d067209 */ /* 0x000fe40007810000 */
[----:B------:R-:W-:Y:S02]  /*3770*/  ISETP.GT.AND P3, PT, R54, 0x10, !P3 ;  /* 0x000000103600780c */ /* 0x000fe40005f64270 */
[----:B------:R-:W-:Y:S02]  /*3780*/  FMNMX.FTZ R6, R129, R6, !PT ;  /* 0x0000000681067209 */ /* 0x000fe40007810000 */
[----:B------:R-:W-:-:S02]  /*3790*/  ISETP.LT.OR P3, PT, R44, 0x11, P3 ;  /* 0x000000112c00780c */ /* 0x000fc40001f61670 */
[----:B------:R-:W-:Y:S02]  /*37a0*/  FMNMX.FTZ R6, R111, R6, !PT ;  /* 0x000000066f067209 */ /* 0x000fe40007810000 */
[----:B------:R-:W-:Y:S02]  /*37b0*/  FSEL R53, R24, -INF , !P3 ;  /* 0xff80000018357808 */ /* 0x000fe40005800000 */
[----:B------:R-:W-:Y:S02]  /*37c0*/  ISETP.GT.AND P3, PT, R54, 0x11, !P6 ;  /* 0x000000113600780c */ /* 0x000fe40007764270 */
[----:B------:R-:W-:Y:S02]  /*37d0*/  ISETP.NE.AND P6, PT, R87, RZ, PT ;  /* 0x000000ff5700720c */ /* 0x000fe40003fc5270 */
[----:B------:R-:W-:Y:S02]  /*37e0*/  ISETP.LT.OR P3, PT, R44, 0x12, P3 ;  /* 0x000000122c00780c */ /* 0x000fe40001f61670 */
[----:B------:R-:W-:-:S02]  /*37f0*/  FMNMX.FTZ R6, R127, R6, !PT ;  /* 0x000000067f067209 */ /* 0x000fc40007810000 */
[----:B------:R-:W-:Y:S02]  /*3800*/  FSEL R55, R26, -INF , !P3 ;  /* 0xff8000001a377808 */ /* 0x000fe40005800000 */
[----:B------:R-:W-:Y:S02]  /*3810*/  ISETP.NE.AND P3, PT, R71, RZ, PT ;  /* 0x000000ff4700720c */ /* 0x000fe40003f65270 */
[----:B------:R-:W-:Y:S02]  /*3820*/  FMNMX.FTZ R6, R125, R6, !PT ;  /* 0x000000067d067209 */ /* 0x000fe40007810000 */
[----:B------:R-:W-:Y:S02]  /*3830*/  ISETP.GT.AND P3, PT, R54, 0x18, !P3 ;  /* 0x000000183600780c */ /* 0x000fe40005f64270 */
[----:B------:R-:W-:Y:S02]  /*3840*/  FMNMX.FTZ R6, R123, R6, !PT ;  /* 0x000000067b067209 */ /* 0x000fe40007810000 */
[----:B------:R-:W-:-:S02]  /*3850*/  ISETP.LT.OR P3, PT, R44, 0x19, P3 ;  /* 0x000000192c00780c */ /* 0x000fc40001f61670 */
[----:B------:R-:W-:Y:S02]  /*3860*/  FMNMX.FTZ R6, R115, R6, !PT ;  /* 0x0000000673067209 */ /* 0x000fe40007810000 */
[----:B------:R-:W-:Y:S02]  /*3870*/  FSEL R57, R28, -INF , !P3 ;  /* 0xff8000001c397808 */ /* 0x000fe40005800000 */
[----:B------:R-:W-:Y:S02]  /*3880*/  ISETP.NE.AND P3, PT, R73, RZ, PT ;  /* 0x000000ff4900720c */ /* 0x000fe40003f65270 */
[----:B------:R-:W-:Y:S02]  /*3890*/  FMNMX.FTZ R6, R121, R6, !PT ;  /* 0x0000000679067209 */ /* 0x000fe40007810000 */
[----:B------:R-:W-:Y:S02]  /*38a0*/  ISETP.GT.AND P3, PT, R54, 0x19, !P3 ;  /* 0x000000193600780c */ /* 0x000fe40005f64270 */
[----:B------:R-:W-:-:S02]  /*38b0*/  FMNMX.FTZ R6, R119, R6, !PT ;  /* 0x0000000677067209 */ /* 0x000fc40007810000 */
[----:B------:R-:W-:Y:S02]  /*38c0*/  ISETP.LT.OR P3, PT, R44, 0x1a, P3 ;  /* 0x0000001a2c00780c */ /* 0x000fe40001f61670 */
[----:B------:R-:W-:Y:S02]  /*38d0*/  FMNMX.FTZ R6, R113, R6, !PT ;  /* 0x0000000671067209 */ /* 0x000fe40007810000 */
[----:B------:R-:W-:Y:S02]  /*38e0*/  FSEL R59, R30, -INF , !P3 ;  /* 0xff8000001e3b7808 */ /* 0x000fe40005800000 */
[----:B------:R-:W-:Y:S02]  /*38f0*/  ISETP.NE.AND P3, PT, R74, RZ, PT ;  /* 0x000000ff4a00720c */ /* 0x000fe40003f65270 */
[----:B------:R-:W-:Y:S02]  /*3900*/  FMNMX.FTZ R6, R117, R6, !PT ;  /* 0x0000000675067209 */ /* 0x000fe40007810000 */
[----:B------:R-:W-:-:S02]  /*3910*/  ISETP.GT.AND P3, PT, R54, 0x20, !P3 ;  /* 0x000000203600780c */ /* 0x000fc40005f64270 */
[----:B------:R-:W-:Y:S02]  /*3920*/  FMNMX.FTZ R6, R47, R6, !PT ;  /* 0x000000062f067209 */ /* 0x000fe40007810000 */
[----:B------:R-:W-:Y:S02]  /*3930*/  ISETP.LT.OR P3, PT, R44, 0x21, P3 ;  /* 0x000000212c00780c */ /* 0x000fe40001f61670 */
[----:B------:R-:W-:Y:S02]  /*3940*/  FMNMX.FTZ R6, R43, R6, !PT ;  /* 0x000000062b067209 */ /* 0x000fe40007810000 */
[----:B------:R-:W-:Y:S02]  /*3950*/  FSEL R61, R32, -INF , !P3 ;  /* 0xff800000203d7808 */ /* 0x000fe40005800000 */
[----:B------:R-:W-:Y:S02]  /*3960*/  ISETP.NE.AND P3, PT, R75, RZ, PT ;  /* 0x000000ff4b00720c */ /* 0x000fe40003f65270 */
[----:B------:R-:W-:-:S02]  /*3970*/  FMNMX.FTZ R6, R35, R6, !PT ;  /* 0x0000000623067209 */ /* 0x000fc40007810000 */
[----:B------:R-:W-:Y:S02]  /*3980*/  ISETP.GT.AND P3, PT, R54, 0x21, !P3 ;  /* 0x000000213600780c */ /* 0x000fe40005f64270 */
[----:B------:R-:W-:Y:S02]  /*3990*/  FMNMX.FTZ R6, R41, R6, !PT ;  /* 0x0000000629067209 */ /* 0x000fe40007810000 */
[----:B------:R-:W-:Y:S02]  /*39a0*/  ISETP.LT.OR P3, PT, R44, 0x22, P3 ;  /* 0x000000222c00780c */ /* 0x000fe40001f61670 */
[----:B------:R-:W-:Y:S02]  /*39b0*/  FMNMX.FTZ R6, R39, R6, !PT ;  /* 0x0000000627067209 */ /* 0x000fe40007810000 */
        /* <DEDUP_REMOVED lines=22> */
[----:B------:R-:W-:Y:S01]  /*3b20*/  ISETP.NE.AND P3, PT, R82, RZ, PT ;  /* 0x000000ff5200720c */ /* 0x000fe20003f65270 */
[----:B------:R-:W1:Y:S01]  /*3b30*/  SHFL.BFLY PT, R9, R6, 0x2, 0x1f ;  /* 0x0c401f0006097f89 */ /* 0x000e6200000e0000 */
[C---:B------:R-:W-:Y:S02]  /*3b40*/  ISETP.GT.AND P5, PT, R54.reuse, 0x78, !P5 ;  /* 0x000000783600780c */ /* 0x040fe40006fa4270 */
[----:B------:R-:W-:Y:S02]  /*3b50*/  ISETP.GT.AND P3, PT, R54, 0x31, !P3 ;  /* 0x000000313600780c */ /* 0x000fe40005f64270 */
[----:B------:R-:W-:-:S02]  /*3b60*/  ISETP.LT.OR P4, PT, R44, 0x72, P4 ;  /* 0x000000722c00780c */ /* 0x000fc40002781670 */
[C---:B------:R-:W-:Y:S02]  /*3b70*/  ISETP.LT.OR P3, PT, R44.reuse, 0x32, P3 ;  /* 0x000000322c00780c */ /* 0x040fe40001f61670 */
[----:B------:R-:W-:Y:S02]  /*3b80*/  ISETP.LT.OR P5, PT, R44, 0x79, P5 ;  /* 0x000000792c00780c */ /* 0x000fe40002fa1670 */
[----:B------:R-:W-:Y:S02]  /*3b90*/  FSEL R71, R42, -INF , !P3 ;  /* 0xff8000002a477808 */ /* 0x000fe40005800000 */
[----:B------:R-:W-:Y:S02]  /*3ba0*/  ISETP.NE.AND P3, PT, R83, RZ, PT ;  /* 0x000000ff5300720c */ /* 0x000fe40003f65270 */
[----:B------:R-:W-:Y:S02]  /*3bb0*/  FSEL R7, R7, -INF , !P4 ;  /* 0xff80000007077808 */ /* 0x000fe40006000000 */
[----:B------:R-:W-:-:S04]  /*3bc0*/  ISETP.GT.AND P3, PT, R54, 0x38, !P3 ;  /* 0x000000383600780c */ /* 0x000fc80005f64270 */
[----:B------:R-:W-:Y:S02]  /*3bd0*/  ISETP.LT.OR P3, PT, R44, 0x39, P3 ;  /* 0x000000392c00780c */ /* 0x000fe40001f61670 */
[----:B-1----:R-:W-:Y:S02]  /*3be0*/  FMNMX.FTZ R24, R6, R9, !PT ;  /* 0x0000000906187209 */ /* 0x002fe40007810000 */
[----:B------:R-:W-:Y:S02]  /*3bf0*/  FSEL R73, R46, -INF , !P3 ;  /* 0xff8000002e497808 */ /* 0x000fe40005800000 */
[----:B------:R-:W-:Y:S01]  /*3c00*/  ISETP.NE.AND P3, PT, R86, RZ, PT ;  /* 0x000000ff5600720c */ /* 0x000fe20003f65270 */
[----:B------:R-:W1:Y:S03]  /*3c10*/  SHFL.BFLY PT, R9, R24, 0x1, 0x1f ;  /* 0x0c201f0018097f89 */ /* 0x000e6600000e0000 */
[----:B------:R-:W-:-:S04]  /*3c20*/  ISETP.GT.AND P3, PT, R54, 0x39, !P3 ;  /* 0x000000393600780c */ /* 0x000fc80005f64270 */
[----:B------:R-:W-:-:S04]  /*3c30*/  ISETP.LT.OR P3, PT, R44, 0x3a, P3 ;  /* 0x0000003a2c00780c */ /* 0x000fc80001f61670 */
[----:B------:R-:W-:Y:S02]  /*3c40*/  FSEL R75, R48, -INF , !P3 ;  /* 0xff800000304b7808 */ /* 0x000fe40005800000 */
[----:B------:R-:W-:Y:S02]  /*3c50*/  ISETP.GT.AND P3, PT, R54, 0x40, !P6 ;  /* 0x000000403600780c */ /* 0x000fe40007764270 */
[----:B------:R-:W-:Y:S02]  /*3c60*/  ISETP.NE.AND P6, PT, R76, RZ, PT ;  /* 0x000000ff4c00720c */ /* 0x000fe40003fc5270 */
[----:B------:R-:W-:-:S04]  /*3c70*/  ISETP.LT.OR P3, PT, R44, 0x41, P3 ;  /* 0x000000412c00780c */ /* 0x000fc80001f61670 */
[----:B------:R-:W-:Y:S02]  /*3c80*/  FSEL R77, R50, -INF , !P3 ;  /* 0xff800000324d7808 */ /* 0x000fe40005800000 */
[----:B------:R-:W-:Y:S02]  /*3c90*/  ISETP.NE.AND P3, PT, R88, RZ, PT ;  /* 0x000000ff5800720c */ /* 0x000fe40003f65270 */
[----:B-1----:R-:W-:Y:S02]  /*3ca0*/  FMNMX.FTZ R9, R24, R9, !PT ;  /* 0x0000000918097209 */ /* 0x002fe40007810000 */
[----:B------:R-:W-:-:S03]  /*3cb0*/  ISETP.GT.AND P3, PT, R54, 0x41, !P3 ;  /* 0x000000413600780c */ /* 0x000fc60005f64270 */
[----:B------:R-:W-:Y:S01]  /*3cc0*/  FFMA.FTZ R26, R9, R10, -8 ;  /* 0xc1000000091a7423 */ /* 0x000fe2000001000a */
[----:B------:R-:W-:-:S04]  /*3cd0*/  ISETP.LT.OR P3, PT, R44, 0x42, P3 ;  /* 0x000000422c00780c */ /* 0x000fc80001f61670 */
[----:B------:R-:W-:Y:S02]  /*3ce0*/  FSEL R79, R52, -INF , !P3 ;  /* 0xff800000344f7808 */ /* 0x000fe40005800000 */
[----:B------:R-:W-:-:S04]  /*3cf0*/  ISETP.NE.AND P3, PT, R90, RZ, PT ;  /* 0x000000ff5a00720c */ /* 0x000fc80003f65270 */
[----:B------:R-:W-:-:S04]  /*3d00*/  ISETP.GT.AND P3, PT, R54, 0x48, !P3 ;  /* 0x000000483600780c */ /* 0x000fc80005f64270 */
        /* <DEDUP_REMOVED lines=34> */
[----:B------:R-:W-:Y:S02]  /*3f30*/  ISETP.GT.AND P3, PT, R54, 0x69, !P6 ;  /* 0x000000693600780c */ /* 0x000fe40007764270 */
[----:B------:R-:W-:Y:S02]  /*3f40*/  ISETP.NE.AND P6, PT, R72, RZ, PT ;  /* 0x000000ff4800720c */ /* 0x000fe40003fc5270 */
[----:B------:R-:W-:-:S04]  /*3f50*/  ISETP.LT.OR P3, PT, R44, 0x6a, P3 ;  /* 0x0000006a2c00780c */ /* 0x000fc80001f61670 */
[----:B------:R-:W-:Y:S02]  /*3f60*/  FSEL R103, R103, -INF , !P3 ;  /* 0xff80000067677808 */ /* 0x000fe40005800000 */
[----:B------:R-:W-:-:S04]  /*3f70*/  FSETP.NEU.FTZ.AND P3, PT, R9, -INF , PT ;  /* 0xff8000000900780b */ /* 0x000fc80003f7d000 */
[----:B------:R-:W-:Y:S02]  /*3f80*/  FSEL R40, R26, RZ, P3 ;  /* 0x000000ff1a287208 */ /* 0x000fe40001800000 */
[----:B------:R-:W-:Y:S02]  /*3f90*/  ISETP.GT.AND P3, PT, R54, RZ, !P6 ;  /* 0x000000ff3600720c */ /* 0x000fe40007764270 */
[----:B------:R-:W-:Y:S01]  /*3fa0*/  ISETP.NE.AND P6, PT, R84, RZ, PT ;  /* 0x000000ff5400720c */ /* 0x000fe20003fc5270 */
[----:B------:R-:W-:-:S01]  /*3fb0*/  FFMA.FTZ R36, R113, R10, -R40 ;  /* 0x0000000a71247223 */ /* 0x000fc20000010828 */
[----:B------:R-:W-:Y:S01]  /*3fc0*/  ISETP.LT.OR P3, PT, R44, 0x1, P3 ;  /* 0x000000012c00780c */ /* 0x000fe20001f61670 */
[----:B------:R-:W-:-:S01]  /*3fd0*/  FFMA.FTZ R119, R119, R10, -R40 ;  /* 0x0000000a77777223 */ /* 0x000fc20000010828 */
[----:B------:R-:W-:Y:S01]  /*3fe0*/  ISETP.GT.AND P6, PT, R54, 0x79, !P6 ;  /* 0x000000793600780c */ /* 0x000fe200077c4270 */
[----:B------:R-:W-:-:S01]  /*3ff0*/  FFMA.FTZ R123, R123, R10, -R40 ;  /* 0x0000000a7b7b7223 */ /* 0x000fc20000010828 */
[----:B------:R-:W-:Y:S01]  /*4000*/  FSEL R38, R5, -INF , !P3 ;  /* 0xff80000005267808 */ /* 0x000fe20005800000 */
[----:B------:R1:W-:Y:S01]  /*4010*/  MUFU.EX2 R46, R119 ;  /* 0x00000077002e7308 */ /* 0x0003e20000000800 */
[----:B------:R-:W-:Y:S01]  /*4020*/  ISETP.NE.AND P3, PT, R106, RZ, PT ;  /* 0x000000ff6a00720c */ /* 0x000fe20003f65270 */
[-CC-:B------:R-:W-:Y:S01]  /*4030*/  FFMA.FTZ R5, R139, R10.reuse, -R40.reuse ;  /* 0x0000000a8b057223 */ /* 0x180fe20000010828 */
[----:B------:R-:W-:Y:S01]  /*4040*/  FMNMX.FTZ R26, R38, R45, !PT ;  /* 0x0000002d261a7209 */ /* 0x000fe20007810000 */
[-CC-:B------:R-:W-:Y:S01]  /*4050*/  FFMA.FTZ R6, R137, R10.reuse, -R40.reuse ;  /* 0x0000000a89067223 */ /* 0x180fe20000010828 */
[----:B------:R-:W-:Y:S01]  /*4060*/  ISETP.GT.AND P3, PT, R54, 0x70, !P3 ;  /* 0x000000703600780c */ /* 0x000fe20005f64270 */
[--C-:B------:R-:W-:Y:S01]  /*4070*/  FFMA.FTZ R24, R135, R10, -R40.reuse ;  /* 0x0000000a87187223 */ /* 0x100fe20000010828 */
[----:B------:R-:W-:Y:S01]  /*4080*/  FMNMX.FTZ R28, R49, R26, !PT ;  /* 0x0000001a311c7209 */ /* 0x000fe20007810000 */
[----:B------:R-:W-:Y:S01]  /*4090*/  MUFU.EX2 R48, R36 ;  /* 0x0000002400307308 */ /* 0x000fe20000000800 */
[----:B------:R-:W-:Y:S01]  /*40a0*/  ISETP.LT.OR P3, PT, R44, 0x71, P3 ;  /* 0x000000712c00780c */ /* 0x000fe20001f61670 */
[--C-:B------:R-:W-:Y:S01]  /*40b0*/  FFMA.FTZ R105, R105, R10, -R40.reuse ;  /* 0x0000000a69697223 */ /* 0x100fe20000010828 */
[----:B------:R-:W-:Y:S01]  /*40c0*/  FMNMX.FTZ R28, R51, R28, !PT ;  /* 0x0000001c331c7209 */ /* 0x000fe20007810000 */
[-CC-:B------:R-:W-:Y:S01]  /*40d0*/  FFMA.FTZ R133, R133, R10.reuse, -R40.reuse ;  /* 0x0000000a85857223 */ /* 0x180fe20000010828 */
[----:B------:R-:W-:Y:S01]  /*40e0*/  FSEL R113, R8, -INF , !P3 ;  /* 0xff80000008717808 */ /* 0x000fe20005800000 */
[--C-:B------:R-:W-:Y:S01]  /*40f0*/  FFMA.FTZ R8, R117, R10, -R40.reuse ;  /* 0x0000000a75087223 */ /* 0x100fe20000010828 */
[----:B------:R-:W-:Y:S01]  /*4100*/  FMNMX.FTZ R28, R53, R28, !PT ;  /* 0x0000001c351c7209 */ /* 0x000fe20007810000 */
[-CC-:B------:R-:W-:Y:S01]  /*4110*/  FFMA.FTZ R107, R107, R10.reuse, -R40.reuse ;  /* 0x0000000a6b6b7223 */ /* 0x180fe20000010828 */
[----:B------:R-:W-:Y:S01]  /*4120*/  ISETP.LT.OR P6, PT, R44, 0x7a, P6 ;  /* 0x0000007a2c00780c */ /* 0x000fe200037c1670 */
[--C-:B------:R-:W-:Y:S01]  /*4130*/  FFMA.FTZ R131, R131, R10, -R40.reuse ;  /* 0x0000000a83837223 */ /* 0x100fe20000010828 */
[----:B------:R-:W-:Y:S01]  /*4140*/  FMNMX.FTZ R28, R55, R28, !PT ;  /* 0x0000001c371c7209 */ /* 0x000fe20007810000 */
[-CC-:B------:R-:W-:Y:S01]  /*4150*/  FFMA.FTZ R109, R109, R10.reuse, -R40.reuse ;  /* 0x0000000a6d6d7223 */ /* 0x180fe20000010828 */
[----:B------:R-:W-:Y:S01]  /*4160*/  FSEL R117, R14, -INF , !P5 ;  /* 0xff8000000e757808 */ /* 0x000fe20006800000 */
[--C-:B------:R-:W-:Y:S01]  /*4170*/  FFMA.FTZ R14, R43, R10, -R40.reuse ;  /* 0x0000000a2b0e7223 */ /* 0x100fe20000010828 */
[----:B------:R-:W-:Y:S01]  /*4180*/  FMNMX.FTZ R30, R57, R28, !PT ;  /* 0x0000001c391e7209 */ /* 0x000fe20007810000 */
[--C-:B------:R-:W-:Y:S01]  /*4190*/  FFMA.FTZ R129, R129, R10, -R40.reuse ;  /* 0x0000000a81817223 */ /* 0x100fe20000010828 */
[----:B-1----:R-:W-:Y:S01]  /*41a0*/  FSEL R119, R20, -INF , !P6 ;  /* 0xff80000014777808 */ /* 0x002fe20007000000 */
        /* <DEDUP_REMOVED lines=8> */
[----:B------:R2:W-:Y:S01]  /*4230*/  MUFU.EX2 R50, R20 ;  /* 0x0000001400327308 */ /* 0x0005e20000000800 */
[----:B------:R-:W-:Y:S01]  /*4240*/  FMNMX.FTZ R30, R63, R30, !PT ;  /* 0x0000001e3f1e7209 */ /* 0x000fe20007810000 */
[-CC-:B-1----:R-:W-:Y:S01]  /*4250*/  FFMA.FTZ R14, R21, R10.reuse, -R40.reuse ;  /* 0x0000000a150e7223 */ /* 0x182fe20000010828 */
[----:B------:R-:W-:-:S01]  /*4260*/  FFMA.FTZ R121, R121, R10, -R40 ;  /* 0x0000000a79797223 */ /* 0x000fc20000010828 */
        /* <DEDUP_REMOVED lines=10> */
[-CC-:B--2---:R-:W-:Y:S01]  /*4310*/  FFMA.FTZ R20, R27, R10.reuse, -R40.reuse ;  /* 0x0000000a1b147223 */ /* 0x184fe20000010828 */
[----:B------:R-:W-:-:S01]  /*4320*/  FFMA.FTZ R25, R25, R10, -R40 ;  /* 0x0000000a19197223 */ /* 0x000fc20000010828 */
[----:B------:R-:W-:Y:S01]  /*4330*/  FFMA.FTZ R11, R11, R10, -R40 ;  /* 0x0000000a0b0b7223 */ /* 0x000fe20000010828 */
[----:B------:R-:W-:Y:S01]  /*4340*/  FMNMX.FTZ R32, R71, R32, !PT ;  /* 0x0000002047207209 */ /* 0x000fe20007810000 */
[----:B------:R-:W-:Y:S03]  /*4350*/  MUFU.EX2 R5, R5 ;  /* 0x0000000500057308 */ /* 0x000fe60000000800 */
[----:B------:R-:W-:-:S04]  /*4360*/  FMNMX.FTZ R32, R73, R32, !PT ;  /* 0x0000002049207209 */ /* 0x000fc80007810000 */
[----:B------:R-:W-:Y:S01]  /*4370*/  FMNMX.FTZ R32, R75, R32, !PT ;  /* 0x000000204b207209 */ /* 0x000fe20007810000 */
[----:B------:R-:W1:Y:S03]  /*4380*/  MUFU.EX2 R6, R6 ;  /* 0x0000000600067308 */ /* 0x000e660000000800 */
[----:B------:R-:W-:-:S04]  /*4390*/  FMNMX.FTZ R32, R77, R32, !PT ;  /* 0x000000204d207209 */ /* 0x000fc80007810000 */
[----:B------:R-:W-:Y:S01]  /*43a0*/  FMNMX.FTZ R32, R79, R32, !PT ;  /* 0x000000204f207209 */ /* 0x000fe20007810000 */
[----:B------:R-:W2:Y:S03]  /*43b0*/  MUFU.EX2 R24, R24 ;  /* 0x0000001800187308 */ /* 0x000ea60000000800 */
[----:B------:R-:W-:-:S04]  /*43c0*/  FMNMX.FTZ R34, R81, R32, !PT ;  /* 0x0000002051227209 */ /* 0x000fc80007810000 */
[----:B------:R-:W-:Y:S01]  /*43d0*/  FMNMX.FTZ R34, R83, R34, !PT ;  /* 0x0000002253227209 */ /* 0x000fe20007810000 */
[----:B------:R-:W-:Y:S03]  /*43e0*/  MUFU.EX2 R32, R123 ;  /* 0x0000007b00207308 */ /* 0x000fe60000000800 */
[----:B------:R-:W-:-:S04]  /*43f0*/  FMNMX.FTZ R34, R85, R34, !PT ;  /* 0x0000002255227209 */ /* 0x000fc80007810000 */
[----:B------:R-:W-:Y:S01]  /*4400*/  FMNMX.FTZ R34, R87, R34, !PT ;  /* 0x0000002257227209 */ /* 0x000fe20007810000 */
[----:B------:R3:W-:Y:S03]  /*4410*/  MUFU.EX2 R123, R8 ;  /* 0x00000008007b7308 */ /* 0x0007e60000000800 */
[----:B------:R-:W-:-:S04]  /*4420*/  FMNMX.FTZ R34, R93, R34, !PT ;  /* 0x000000225d227209 */ /* 0x000fc80007810000 */
[----:B------:R-:W-:Y:S01]  /*4430*/  FMNMX.FTZ R34, R95, R34, !PT ;  /* 0x000000225f227209 */ /* 0x000fe20007810000 */
[----:B------:R-:W4:Y:S03]  /*4440*/  MUFU.EX2 R105, R105 ;  /* 0x0000006900697308 */ /* 0x000f260000000800 */
[----:B------:R-:W-:-:S04]  /*4450*/  FMNMX.FTZ R34, R97, R34, !PT ;  /* 0x0000002261227209 */ /* 0x000fc80007810000 */
[----:B------:R-:W-:Y:S01]  /*4460*/  FMNMX.FTZ R34, R99, R34, !PT ;  /* 0x0000002263227209 */ /* 0x000fe20007810000 */
[----:B------:R-:W5:Y:S03]  /*4470*/  MUFU.EX2 R26, R133 ;  /* 0x00000085001a7308 */ /* 0x000f660000000800 */
        /* <DEDUP_REMOVED lines=8> */
[----:B------:R-:W5:Y:S04]  /*4500*/  MUFU.EX2 R109, R109 ;  /* 0x0000006d006d7308 */ /* 0x000f680000000800 */
[----:B------:R-:W1:Y:S04]  /*4510*/  SHFL.BFLY PT, R43, R34, 0x2, 0x1f ;  /* 0x0c401f00222b7f89 */ /* 0x000e6800000e0000 */
[----:B------:R-:W5:Y:S08]  /*4520*/  MUFU.EX2 R30, R129 ;  /* 0x00000081001e7308 */ /* 0x000f700000000800 */
[----:B------:R-:W5:Y:S08]  /*4530*/  MUFU.EX2 R111, R111 ;  /* 0x0000006f006f7308 */ /* 0x000f700000000800 */
[----:B------:R-:W5:Y:S01]  /*4540*/  MUFU.EX2 R127, R127 ;  /* 0x0000007f007f7308 */ /* 0x000f620000000800 */
[----:B-1----:R-:W-:Y:S01]  /*4550*/  FMNMX.FTZ R43, R34, R43, !PT ;  /* 0x0000002b222b7209 */ /* 0x002fe20007810000 */
[----:B------:R-:W-:Y:S01]  /*4560*/  FFMA.FTZ R34, R15, R10, -R40 ;  /* 0x0000000a0f227223 */ /* 0x000fe20000010828 */
[----:B------:R-:W-:-:S05]  /*4570*/  FADD.FTZ R15, R5, R6 ;  /* 0x00000006050f7221 */ /* 0x000fca0000010000 */
[----:B------:R-:W-:Y:S01]  /*4580*/  MUFU.EX2 R42, R125 ;  /* 0x0000007d002a7308 */ /* 0x000fe20000000800 */
[----:B---3--:R-:W1:Y:S01]  /*4590*/  SHFL.BFLY PT, R8, R43, 0x1, 0x1f ;  /* 0x0c201f002b087f89 */ /* 0x008e6200000e0000 */
[----:B--2---:R-:W-:-:S04]  /*45a0*/  FADD.FTZ R70, R24, R15 ;  /* 0x0000000f18467221 */ /* 0x004fc80000010000 */
[C---:B----4-:R-:W-:Y:S01]  /*45b0*/  FADD.FTZ R15, R105.reuse, R70 ;  /* 0x00000046690f7221 */ /* 0x050fe20000010000 */
[----:B------:R-:W-:Y:S01]  /*45c0*/  F2FP.SATFINITE.E4M3.F32.PACK_AB_MERGE_C R105, R105, R24, RZ ;  /* 0x000000186969723e */ /* 0x000fe200048070ff */
[----:B------:R-:W-:Y:S02]  /*45d0*/  MUFU.EX2 R115, R115 ;  /* 0x0000007300737308 */ /* 0x000fe40000000800 */
[----:B-----5:R-:W-:-:S01]  /*45e0*/  FADD.FTZ R74, R26, R15 ;  /* 0x0000000f1a4a7221 */ /* 0x020fc20000010000 */
[----:B------:R-:W-:-:S05]  /*45f0*/  F2FP.SATFINITE.E4M3.F32.PACK_AB_MERGE_C R164, R6, R5, R105 ;  /* 0x0000000506a4723e */ /* 0x000fca0004807069 */
[----:B------:R-:W-:Y:S08]  /*4600*/  MUFU.EX2 R121, R121 ;  /* 0x0000007900797308 */ /* 0x000ff00000000800 */
[----:B------:R-:W-:Y:S01]  /*4610*/  MUFU.EX2 R47, R47 ;  /* 0x0000002f002f7308 */ /* 0x000fe20000000800 */
[----:B-1----:R-:W-:-:S04]  /*4620*/  FMNMX.FTZ R8, R43, R8, !PT ;  /* 0x000000082b087209 */ /* 0x002fc80007810000 */
[C---:B------:R-:W-:Y:S01]  /*4630*/  FSETP.NEU.FTZ.AND P3, PT, R8.reuse, -INF , PT ;  /* 0xff8000000800780b */ /* 0x040fe20003f7d000 */
[----:B------:R-:W-:-:S02]  /*4640*/  FFMA.FTZ R21, R8, R10, -8 ;  /* 0xc100000008157423 */ /* 0x000fc4000001000a */
[----:B------:R-:W-:Y:S03]  /*4650*/  MUFU.EX2 R52, R39 ;  /* 0x0000002700347308 */ /* 0x000fe60000000800 */
[----:B------:R-:W-:Y:S01]  /*4660*/  FSEL R40, R21, RZ, P3 ;  /* 0x000000ff15287208 */ /* 0x000fe20001800000 */
[----:B------:R-:W-:-:S04]  /*4670*/  FADD.FTZ R21, R107, R74 ;  /* 0x0000004a6b157221 */ /* 0x000fc80000010000 */
        /* <DEDUP_REMOVED lines=14> */
[----:B------:R-:W1:Y:S01]  /*4760*/  MUFU.EX2 R45, R45 ;  /* 0x0000002d002d7308 */ /* 0x000e620000000800 */
[----:B------:R-:W-:-:S01]  /*4770*/  FADD.FTZ R21, R109, R74 ;  /* 0x0000004a6d157221 */ /* 0x000fc20000010000 */
[-CC-:B------:R-:W-:Y:S01]  /*4780*/  FFMA.FTZ R69, R69, R10.reuse, -R40.reuse ;  /* 0x0000000a45457223 */ /* 0x180fe20000010828 */
[----:B------:R-:W-:-:S01]  /*4790*/  FFMA.FTZ R71, R71, R10, -R40 ;  /* 0x0000000a47477223 */ /* 0x000fc20000010828 */
[----:B------:R-:W-:Y:S01]  /*47a0*/  FFMA.FTZ R73, R73, R10, -R40 ;  /* 0x0000000a49497223 */ /* 0x000fe20000010828 */
[----:B------:R-:W-:-:S01]  /*47b0*/  FADD.FTZ R76, R30, R21 ;  /* 0x000000151e4c7221 */ /* 0x000fc20000010000 */
[----:B------:R-:W-:Y:S01]  /*47c0*/  F2FP.SATFINITE.E4M3.F32.PACK_AB_MERGE_C R109, R109, R28, RZ ;  /* 0x0000001c6d6d723e */ /* 0x000fe200048070ff */
[----:B------:R-:W-:-:S01]  /*47d0*/  FFMA.FTZ R75, R75, R10, -R40 ;  /* 0x0000000a4b4b7223 */ /* 0x000fc20000010828 */
[----:B------:R-:W2:Y:S01]  /*47e0*/  MUFU.EX2 R49, R49 ;  /* 0x0000003100317308 */ /* 0x000ea20000000800 */
[----:B------:R-:W-:-:S01]  /*47f0*/  FADD.FTZ R76, R111, R76 ;  /* 0x0000004c6f4c7221 */ /* 0x000fc20000010000 */
[--C-:B------:R-:W-:Y:S01]  /*4800*/  FFMA.FTZ R77, R77, R10, -R40.reuse ;  /* 0x0000000a4d4d7223 */ /* 0x100fe20000010828 */
[----:B------:R-:W-:Y:S01]  /*4810*/  F2FP.SATFINITE.E4M3.F32.PACK_AB_MERGE_C R166, R107, R26, R109 ;  /* 0x0000001a6ba6723e */ /* 0x000fe2000480706d */
[----:B------:R-:W-:Y:S01]  /*4820*/  FFMA.FTZ R79, R79, R10, -R40 ;  /* 0x0000000a4f4f7223 */ /* 0x000fe20000010828 */
[----:B------:R-:W-:-:S01]  /*4830*/  FADD.FTZ R21, R127, R76 ;  /* 0x0000004c7f157221 */ /* 0x000fc20000010000 */
[-CC-:B------:R-:W-:Y:S01]  /*4840*/  FFMA.FTZ R81, R81, R10.reuse, -R40.reuse ;  /* 0x0000000a51517223 */ /* 0x180fe20000010828 */
[----:B------:R-:W-:-:S01]  /*4850*/  FFMA.FTZ R83, R83, R10, -R40 ;  /* 0x0000000a53537223 */ /* 0x000fc20000010828 */
[----:B------:R-:W3:Y:S01]  /*4860*/  MUFU.EX2 R54, R51 ;  /* 0x0000003300367308 */ /* 0x000ee20000000800 */
[----:B-1----:R-:W-:-:S01]  /*4870*/  FADD.FTZ R72, R38, R45 ;  /* 0x0000002d26487221 */ /* 0x002fc20000010000 */
[----:B------:R-:W-:Y:S01]  /*4880*/  FADD.FTZ R21, R42, R21 ;  /* 0x000000152a157221 */ /* 0x000fe20000010000 */
[----:B------:R-:W-:-:S01]  /*4890*/  FFMA.FTZ R85, R85, R10, -R40 ;  /* 0x0000000a55557223 */ /* 0x000fc20000010828 */
[-CC-:B------:R-:W-:Y:S01]  /*48a0*/  FFMA.FTZ R87, R87, R10.reuse, -R40.reuse ;  /* 0x0000000a57577223 */ /* 0x180fe20000010828 */
[----:B------:R-:W-:-:S01]  /*48b0*/  FFMA.FTZ R93, R93, R10, -R40 ;  /* 0x0000000a5d5d7223 */ /* 0x000fc20000010828 */
[----:B------:R-:W-:Y:S01]  /*48c0*/  FADD.FTZ R6, R32, R21 ;  /* 0x0000001520067221 */ /* 0x000fe20000010000 */
[----:B------:R-:W-:-:S01]  /*48d0*/  FFMA.FTZ R95, R95, R10, -R40 ;  /* 0x0000000a5f5f7223 */ /* 0x000fc20000010828 */
[----:B------:R-:W1:Y:S01]  /*48e0*/  MUFU.EX2 R53, R53 ;  /* 0x0000003500357308 */ /* 0x000e620000000800 */
[----:B--2---:R-:W-:-:S01]  /*48f0*/  FADD.FTZ R15, R49, R72 ;  /* 0x00000048310f7221 */ /* 0x004fc20000010000 */
[----:B------:R-:W-:Y:S01]  /*4900*/  FADD.FTZ R26, R115, R6 ;  /* 0x00000006731a7221 */ /* 0x000fe20000010000 */
[----:B------:R-:W-:-:S01]  /*4910*/  FFMA.FTZ R97, R97, R10, -R40 ;  /* 0x0000000a61617223 */ /* 0x000fc20000010828 */
[----:B------:R-:W-:Y:S01]  /*4920*/  F2FP.SATFINITE.E4M3.F32.PACK_AB_MERGE_C R127, R42, R127, RZ ;  /* 0x0000007f2a7f723e */ /* 0x000fe200048070ff */
[----:B------:R-:W-:-:S01]  /*4930*/  FFMA.FTZ R99, R99, R10, -R40 ;  /* 0x0000000a63637223 */ /* 0x000fc20000010828 */
[-CC-:B------:R-:W-:Y:S01]  /*4940*/  FFMA.FTZ R101, R101, R10.reuse, -R40.reuse ;  /* 0x0000000a65657223 */ /* 0x180fe20000010828 */
[----:B------:R-:W-:-:S01]  /*4950*/  FFMA.FTZ R103, R103, R10, -R40 ;  /* 0x0000000a67677223 */ /* 0x000fc20000010828 */
[----:B------:R-:W2:Y:S01]  /*4960*/  MUFU.EX2 R56, R55 ;  /* 0x0000003700387308 */ /* 0x000ea20000000800 */
[----:B---3--:R-:W-:-:S01]  /*4970*/  FADD.FTZ R72, R54, R15 ;  /* 0x0000000f36487221 */ /* 0x008fc20000010000 */
[----:B------:R-:W-:Y:S01]  /*4980*/  F2FP.SATFINITE.E4M3.F32.PACK_AB_MERGE_C R160, R111, R30, R127 ;  /* 0x0000001e6fa0723e */ /* 0x000fe2000480707f */
[----:B------:R-:W-:-:S01]  /*4990*/  FFMA.FTZ R113, R113, R10, -R40 ;  /* 0x0000000a71717223 */ /* 0x000fc20000010828 */
[-CC-:B------:R-:W-:Y:S01]  /*49a0*/  FFMA.FTZ R7, R7, R10.reuse, -R40.reuse ;  /* 0x0000000a07077223 */ /* 0x180fe20000010828 */
[----:B------:R-:W-:-:S01]  /*49b0*/  FFMA.FTZ R117, R117, R10, -R40 ;  /* 0x0000000a75757223 */ /* 0x000fc20000010828 */
[----:B------:R-:W-:Y:S01]  /*49c0*/  FFMA.FTZ R40, R119, R10, -R40 ;  /* 0x0000000a77287223 */ /* 0x000fe20000010828 */
[----:B------:R-:W-:Y:S01]  /*49d0*/  F2FP.SATFINITE.E4M3.F32.PACK_AB_MERGE_C R49, R54, R49, RZ ;  /* 0x000000313631723e */ /* 0x000fe200048070ff */
[----:B------:R-:W3:Y:S01]  /*49e0*/  MUFU.EX2 R57, R57 ;  /* 0x0000003900397308 */ /* 0x000ee20000000800 */
[----:B-1----:R-:W-:-:S02]  /*49f0*/  FADD.FTZ R15, R53, R72 ;  /* 0x00000048350f7221 */ /* 0x002fc40000010000 */
[----:B------:R-:W-:-:S05]  /*4a00*/  F2FP.SATFINITE.E4M3.F32.PACK_AB_MERGE_C R165, R45, R38, R49 ;  /* 0x000000262da5723e */ /* 0x000fca0004807031 */
[----:B------:R-:W1:Y:S01]  /*4a10*/  MUFU.EX2 R58, R59 ;  /* 0x0000003b003a7308 */ /* 0x000e620000000800 */
[----:B--2---:R-:W-:-:S07]  /*4a20*/  FADD.FTZ R74, R56, R15 ;  /* 0x0000000f384a7221 */ /* 0x004fce0000010000 */
[----:B------:R-:W2:Y:S01]  /*4a30*/  MUFU.EX2 R61, R61 ;  /* 0x0000003d003d7308 */ /* 0x000ea20000000800 */
[----:B---3--:R-:W-:-:S07]  /*4a40*/  FADD.FTZ R15, R57, R74 ;  /* 0x0000004a390f7221 */ /* 0x008fce0000010000 */
[----:B------:R-:W3:Y:S01]  /*4a50*/  MUFU.EX2 R60, R63 ;  /* 0x0000003f003c7308 */ /* 0x000ee20000000800 */
[----:B-1----:R-:W-:-:S01]  /*4a60*/  FADD.FTZ R24, R58, R15 ;  /* 0x0000000f3a187221 */ /* 0x002fc20000010000 */
[----:B------:R-:W-:-:S04]  /*4a70*/  F2FP.SATFINITE.E4M3.F32.PACK_AB_MERGE_C R57, R58, R57, RZ ;  /* 0x000000393a39723e */ /* 0x000fc800048070ff */
[----:B------:R-:W-:Y:S02]  /*4a80*/  F2FP.SATFINITE.E4M3.F32.PACK_AB_MERGE_C R167, R56, R53, R57 ;  /* 0x0000003538a7723e */ /* 0x000fe40004807039 */
[----:B------:R-:W1:Y:S01]  /*4a90*/  MUFU.EX2 R65, R65 ;  /* 0x0000004100417308 */ /* 0x000e620000000800 */
[----:B--2---:R-:W-:-:S07]  /*4aa0*/  FADD.FTZ R15, R61, R24 ;  /* 0x000000183d0f7221 */ /* 0x004fce0000010000 */
[----:B------:R-:W2:Y:S01]  /*4ab0*/  MUFU.EX2 R62, R67 ;  /* 0x00000043003e7308 */ /* 0x000ea20000000800 */
[----:B---3--:R-:W-:-:S01]  /*4ac0*/  FADD.FTZ R28, R60, R15 ;  /* 0x0000000f3c1c7221 */ /* 0x008fc20000010000 */
[----:B------:R-:W-:Y:S01]  /*4ad0*/  FADD.FTZ R15, R121, R26 ;  /* 0x0000001a790f7221 */ /* 0x000fe20000010000 */
[----:B------:R-:W-:-:S03]  /*4ae0*/  F2FP.SATFINITE.E4M3.F32.PACK_AB_MERGE_C R121, R46, R121, RZ ;  /* 0x000000792e79723e */ /* 0x000fc600048070ff */
[----:B------:R-:W-:Y:S01]  /*4af0*/  FADD.FTZ R15, R46, R15 ;  /* 0x0000000f2e0f7221 */ /* 0x000fe20000010000 */
[----:B------:R-:W-:Y:S01]  /*4b00*/  F2FP.SATFINITE.E4M3.F32.PACK_AB_MERGE_C R162, R115, R32, R121 ;  /* 0x0000002073a2723e */ /* 0x000fe20004807079 */
[----:B------:R-:W3:Y:S01]  /*4b10*/  MUFU.EX2 R69, R69 ;  /* 0x0000004500457308 */ /* 0x000ee20000000800 */
[----:B-1----:R-:W-:-:S01]  /*4b20*/  FADD.FTZ R5, R65, R28 ;  /* 0x0000001c41057221 */ /* 0x002fc20000010000 */
[----:B------:R-:W-:Y:S01]  /*4b30*/  FADD.FTZ R28, R48, R15 ;  /* 0x0000000f301c7221 */ /* 0x000fe20000010000 */
[----:B------:R-:W-:-:S03]  /*4b40*/  F2FP.SATFINITE.E4M3.F32.PACK_AB_MERGE_C R15, R44, R47, RZ ;  /* 0x0000002f2c0f723e */ /* 0x000fc600048070ff */
[C---:B------:R-:W-:Y:S01]  /*4b50*/  FADD.FTZ R28, R123.reuse, R28 ;  /* 0x0000001c7b1c7221 */ /* 0x040fe20000010000 */
[----:B------:R-:W-:Y:S01]  /*4b60*/  F2FP.SATFINITE.E4M3.F32.PACK_AB_MERGE_C R156, R123, R48, R15 ;  /* 0x000000307b9c723e */ /* 0x000fe2000480700f */
[----:B------:R-:W1:Y:S01]  /*4b70*/  MUFU.EX2 R64, R71 ;  /* 0x0000004700407308 */ /* 0x000e620000000800 */
[----:B--2---:R-:W-:-:S01]  /*4b80*/  FADD.FTZ R6, R62, R5 ;  /* 0x000000053e067221 */ /* 0x004fc20000010000 */
[----:B------:R-:W-:Y:S01]  /*4b90*/  FADD.FTZ R47, R47, R28 ;  /* 0x0000001c2f2f7221 */ /* 0x000fe20000010000 */
[----:B------:R-:W-:-:S03]  /*4ba0*/  F2FP.SATFINITE.E4M3.F32.PACK_AB_MERGE_C R62, R62, R65, RZ ;  /* 0x000000413e3e723e */ /* 0x000fc600048070ff */
[----:B------:R-:W-:Y:S01]  /*4bb0*/  FADD.FTZ R47, R44, R47 ;  /* 0x0000002f2c2f7221 */ /* 0x000fe20000010000 */
[----:B------:R-:W-:Y:S01]  /*4bc0*/  F2FP.SATFINITE.E4M3.F32.PACK_AB_MERGE_C R161, R60, R61, R62 ;  /* 0x0000003d3ca1723e */ /* 0x000fe2000480703e */
[----:B------:R-:W2:Y:S01]  /*4bd0*/  MUFU.EX2 R73, R73 ;  /* 0x0000004900497308 */ /* 0x000ea20000000800 */
[----:B---3--:R-:W-:-:S07]  /*4be0*/  FADD.FTZ R5, R69, R6 ;  /* 0x0000000645057221 */ /* 0x008fce0000010000 */
[----:B------:R-:W3:Y:S01]  /*4bf0*/  MUFU.EX2 R66, R75 ;  /* 0x0000004b00427308 */ /* 0x000ee20000000800 */
[----:B-1----:R-:W-:-:S07]  /*4c00*/  FADD.FTZ R26, R64, R5 ;  /* 0x00000005401a7221 */ /* 0x002fce0000010000 */
[----:B------:R-:W1:Y:S01]  /*4c10*/  MUFU.EX2 R77, R77 ;  /* 0x0000004d004d7308 */ /* 0x000e620000000800 */
[----:B--2---:R-:W-:-:S07]  /*4c20*/  FADD.FTZ R5, R73, R26 ;  /* 0x0000001a49057221 */ /* 0x004fce0000010000 */
        /* <DEDUP_REMOVED lines=11> */
[----:B-1----:R-:W-:-:S07]  /*4ce0*/  F2FP.SATFINITE.E4M3.F32.PACK_AB_MERGE_C R15, R35, R52, RZ ;  /* 0x00000034230f723e */ /* 0x002fce00048070ff */
[----:B------:R-:W1:Y:S01]  /*4cf0*/  MUFU.EX2 R85, R85 ;  /* 0x0000005500557308 */ /* 0x000e620000000800 */
[----:B--2---:R-:W-:-:S01]  /*4d00*/  FADD.FTZ R28, R70, R5 ;  /* 0x00000005461c7221 */ /* 0x004fc20000010000 */
[----:B------:R-:W-:-:S04]  /*4d10*/  F2FP.SATFINITE.E4M3.F32.PACK_AB_MERGE_C R70, R70, R81, RZ ;  /* 0x000000514646723e */ /* 0x000fc800048070ff */
[----:B------:R-:W-:Y:S02]  /*4d20*/  F2FP.SATFINITE.E4M3.F32.PACK_AB_MERGE_C R157, R68, R77, R70 ;  /* 0x0000004d449d723e */ /* 0x000fe40004807046 */
[----:B------:R-:W2:Y:S01]  /*4d30*/  MUFU.EX2 R72, R87 ;  /* 0x0000005700487308 */ /* 0x000ea20000000800 */
[----:B---3--:R-:W-:Y:S01]  /*4d40*/  F2FP.SATFINITE.E4M3.F32.PACK_AB_MERGE_C R158, R41, R50, R15 ;  /* 0x00000032299e723e */ /* 0x008fe2000480700f */
[----:B------:R-:W-:-:S04]  /*4d50*/  FADD.FTZ R50, R50, R47 ;  /* 0x0000002f32327221 */ /* 0x000fc80000010000 */
[----:B------:R-:W-:Y:S02]  /*4d60*/  FADD.FTZ R41, R41, R50 ;  /* 0x0000003229297221 */ /* 0x000fe40000010000 */
[----:B------:R-:W3:Y:S01]  /*4d70*/  MUFU.EX2 R93, R93 ;  /* 0x0000005d005d7308 */ /* 0x000ee20000000800 */
[----:B-1----:R-:W-:-:S01]  /*4d80*/  FADD.FTZ R5, R85, R28 ;  /* 0x0000001c55057221 */ /* 0x002fc20000010000 */
[----:B------:R-:W-:-:S04]  /*4d90*/  FADD.FTZ R52, R52, R41 ;  /* 0x0000002934347221 */ /* 0x000fc80000010000 */
[----:B------:R-:W-:Y:S02]  /*4da0*/  FADD.FTZ R35, R35, R52 ;  /* 0x0000003423237221 */ /* 0x000fe40000010000 */
[----:B------:R-:W-:Y:S01]  /*4db0*/  MUFU.EX2 R29, R29 ;  /* 0x0000001d001d7308 */ /* 0x000fe20000000800 */
[----:B--2---:R-:W-:-:S07]  /*4dc0*/  FADD.FTZ R30, R72, R5 ;  /* 0x00000005481e7221 */ /* 0x004fce0000010000 */
[----:B------:R-:W1:Y:S01]  /*4dd0*/  MUFU.EX2 R20, R20 ;  /* 0x0000001400147308 */ /* 0x000e620000000800 */
[----:B---3--:R-:W-:-:S07]  /*4de0*/  FADD.FTZ R5, R93, R30 ;  /* 0x0000001e5d057221 */ /* 0x008fce0000010000 */
[----:B------:R-:W2:Y:S08]  /*4df0*/  MUFU.EX2 R24, R95 ;  /* 0x0000005f00187308 */ /* 0x000eb00000000800 */
[----:B------:R-:W-:Y:S01]  /*4e00*/  MUFU.EX2 R36, R36 ;  /* 0x0000002400247308 */ /* 0x000fe20000000800 */
[----:B-1----:R-:W-:-:S07]  /*4e10*/  F2FP.SATFINITE.E4M3.F32.PACK_AB_MERGE_C R15, R20, R29, RZ ;  /* 0x0000001d140f723e */ /* 0x002fce00048070ff */
[----:B------:R-:W1:Y:S01]  /*4e20*/  MUFU.EX2 R31, R31 ;  /* 0x0000001f001f7308 */ /* 0x000e620000000800 */
[----:B--2---:R-:W-:-:S01]  /*4e30*/  FADD.FTZ R30, R24, R5 ;  /* 0x00000005181e7221 */ /* 0x004fc20000010000 */
[----:B------:R-:W-:-:S04]  /*4e40*/  F2FP.SATFINITE.E4M3.F32.PACK_AB_MERGE_C R93, R24, R93, RZ ;  /* 0x0000005d185d723e */ /* 0x000fc800048070ff */
[----:B------:R-:W-:Y:S02]  /*4e50*/  F2FP.SATFINITE.E4M3.F32.PACK_AB_MERGE_C R159, R72, R85, R93 ;  /* 0x00000055489f723e */ /* 0x000fe4000480705d */
[----:B------:R-:W2:Y:S08]  /*4e60*/  MUFU.EX2 R97, R97 ;  /* 0x0000006100617308 */ /* 0x000eb00000000800 */
[----:B------:R-:W3:Y:S01]  /*4e70*/  MUFU.EX2 R6, R99 ;  /* 0x0000006300067308 */ /* 0x000ee20000000800 */
[----:B-1----:R-:W-:Y:S01]  /*4e80*/  F2FP.SATFINITE.E4M3.F32.PACK_AB_MERGE_C R152, R31, R36, R15 ;  /* 0x000000241f98723e */ /* 0x002fe2000480700f */
[----:B------:R-:W-:-:S04]  /*4e90*/  FADD.FTZ R36, R36, R35 ;  /* 0x0000002324247221 */ /* 0x000fc80000010000 */
[----:B------:R-:W-:Y:S02]  /*4ea0*/  FADD.FTZ R36, R31, R36 ;  /* 0x000000241f247221 */ /* 0x000fe40000010000 */
[----:B------:R-:W1:Y:S01]  /*4eb0*/  MUFU.EX2 R101, R101 ;  /* 0x0000006500657308 */ /* 0x000e620000000800 */
[----:B--2---:R-:W-:-:S01]  /*4ec0*/  FADD.FTZ R5, R97, R30 ;  /* 0x0000001e61057221 */ /* 0x004fc20000010000 */
[----:B------:R-:W-:-:S04]  /*4ed0*/  FADD.FTZ R29, R29, R36 ;  /* 0x000000241d1d7221 */ /* 0x000fc80000010000 */
[----:B------:R-:W-:Y:S02]  /*4ee0*/  FADD.FTZ R20, R20, R29 ;  /* 0x0000001d14147221 */ /* 0x000fe40000010000 */
[----:B------:R-:W-:Y:S01]  /*4ef0*/  MUFU.EX2 R11, R11 ;  /* 0x0000000b000b7308 */ /* 0x000fe20000000800 */
[----:B---3--:R-:W-:-:S07]  /*4f00*/  FADD.FTZ R24, R6, R5 ;  /* 0x0000000506187221 */ /* 0x008fce0000010000 */
[----:B------:R-:W-:Y:S01]  /*4f10*/  MUFU.EX2 R34, R34 ;  /* 0x0000002200227308 */ /* 0x000fe20000000800 */
[----:B-1----:R-:W-:-:S07]  /*4f20*/  FADD.FTZ R5, R101, R24 ;  /* 0x0000001865057221 */ /* 0x002fce0000010000 */
[----:B------:R-:W1:Y:S08]  /*4f30*/  MUFU.EX2 R26, R103 ;  /* 0x00000067001a7308 */ /* 0x000e700000000800 */
[----:B------:R-:W-:Y:S08]  /*4f40*/  MUFU.EX2 R25, R25 ;  /* 0x0000001900197308 */ /* 0x000ff00000000800 */
[----:B------:R-:W-:Y:S01]  /*4f50*/  MUFU.EX2 R14, R14 ;  /* 0x0000000e000e7308 */ /* 0x000fe20000000800 */
[C---:B-1----:R-:W-:Y:S01]  /*4f60*/  F2FP.SATFINITE.E4M3.F32.PACK_AB_MERGE_C R101, R26.reuse, R101, RZ ;  /* 0x000000651a65723e */ /* 0x042fe200048070ff */
[----:B------:R-:W-:-:S03]  /*4f70*/  FADD.FTZ R26, R26, R5 ;  /* 0x000000051a1a7221 */ /* 0x000fc60000010000 */
[----:B------:R-:W-:-:S03]  /*4f80*/  F2FP.SATFINITE.E4M3.F32.PACK_AB_MERGE_C R153, R6, R97, R101 ;  /* 0x000000610699723e */ /* 0x000fc60004807065 */
[----:B------:R-:W1:Y:S08]  /*4f90*/  MUFU.EX2 R113, R113 ;  /* 0x0000007100717308 */ /* 0x000e700000000800 */
[----:B------:R2:W3:Y:S08]  /*4fa0*/  MUFU.EX2 R28, R7 ;  /* 0x00000007001c7308 */ /* 0x0004f00000000800 */
[----:B------:R-:W4:Y:S01]  /*4fb0*/  MUFU.EX2 R117, R117 ;  /* 0x0000007500757308 */ /* 0x000f220000000800 */
[----:B--2---:R-:W-:Y:S01]  /*4fc0*/  F2FP.SATFINITE.E4M3.F32.PACK_AB_MERGE_C R7, R34, R11, RZ ;  /* 0x0000000b2207723e */ /* 0x004fe200048070ff */
[----:B-1----:R-:W-:-:S03]  /*4fd0*/  FADD.FTZ R5, R113, R26 ;  /* 0x0000001a71057221 */ /* 0x002fc60000010000 */
[----:B------:R-:W-:Y:S01]  /*4fe0*/  F2FP.SATFINITE.E4M3.F32.PACK_AB_MERGE_C R154, R14, R25, R7 ;  /* 0x000000190e9a723e */ /* 0x000fe20004807007 */
[----:B------:R-:W-:-:S02]  /*4ff0*/  FADD.FTZ R25, R25, R20 ;  /* 0x0000001419197221 */ /* 0x000fc40000010000 */
[----:B------:R-:W1:Y:S01]  /*5000*/  MUFU.EX2 R40, R40 ;  /* 0x0000002800287308 */ /* 0x000e620000000800 */
[----:B---3--:R-:W-:-:S01]  /*5010*/  FADD.FTZ R20, R28, R5 ;  /* 0x000000051c147221 */ /* 0x008fc20000010000 */
[----:B------:R-:W-:-:S04]  /*5020*/  FADD.FTZ R14, R14, R25 ;  /* 0x000000190e0e7221 */ /* 0x000fc80000010000 */
[----:B------:R-:W-:Y:S01]  /*5030*/  FADD.FTZ R11, R11, R14 ;  /* 0x0000000e0b0b7221 */ /* 0x000fe20000010000 */
[----:B----4-:R-:W-:-:S03]  /*5040*/  FADD.FTZ R5, R117, R20 ;  /* 0x0000001475057221 */ /* 0x010fc60000010000 */
[----:B------:R-:W-:Y:S01]  /*5050*/  FADD.FTZ R6, R34, R11 ;  /* 0x0000000b22067221 */ /* 0x000fe20000010000 */
[C---:B-1----:R-:W-:Y:S01]  /*5060*/  F2FP.SATFINITE.E4M3.F32.PACK_AB_MERGE_C R7, R40.reuse, R117, RZ ;  /* 0x000000752807723e */ /* 0x042fe200048070ff */
[----:B------:R-:W-:-:S03]  /*5070*/  FADD.FTZ R5, R40, R5 ;  /* 0x0000000528057221 */ /* 0x000fc60000010000 */
[----:B------:R-:W-:Y:S01]  /*5080*/  F2FP.SATFINITE.E4M3.F32.PACK_AB_MERGE_C R155, R28, R113, R7 ;  /* 0x000000711c9b723e */ /* 0x000fe20004807007 */
[----:B------:R-:W-:Y:S01]  /*5090*/  VIADD R7, R91, 0xfffffffe ;  /* 0xfffffffe5b077836 */ /* 0x000fe20000000000 */
        /* <DEDUP_REMOVED lines=11> */
.L_x_896:
[----:B------:R-:W-:-:S13]  /*5150*/  ISETP.NE.AND P3, PT, R13, 0x1, PT ;  /* 0x000000010d00780c */ /* 0x000fda0003f65270 */
[----:B------:R-:W1:Y:S02]  /*5160*/  @P3 LDC.64 R14, c[0x0][0x9e8] ;  /* 0x00027a00ff0e3b82 */ /* 0x000e640000000a00 */
[----:B-1----:R-:W-:-:S05]  /*5170*/  @P3 IMAD.HI.U32 R14, R11, R14, RZ ;  /* 0x0000000e0b0e3227 */ /* 0x002fca00078e00ff */
[----:B------:R-:W-:-:S07]  /*5180*/  @P3 SHF.R.U32.HI R11, RZ, R15, R14 ;  /* 0x0000000fff0b3219 */ /* 0x000fce000001160e */
.L_x_897:
[----:B------:R-:W-:-:S05]  /*5190*/  IMAD R11, R11, R13, R13 ;  /* 0x0000000d0b0b7224 */ /* 0x000fca00078e020d */
[----:B------:R-:W-:-:S07]  /*51a0*/  VIMNMX R12, R12, R11, PT ;  /* 0x0000000b0c0c7248 */ /* 0x000fce0003fe0100 */
.L_x_895:
[----:B------:R-:W-:Y:S02]  /*51b0*/  SHF.R.S32.HI R11, RZ, 0x1f, R12 ;  /* 0x0000001fff0b7819 */ /* 0x000fe4000001140c */
[----:B------:R-:W-:Y:S02]  /*51c0*/  CS2R R150, SRZ ;  /* 0x0000000000967805 */ /* 0x000fe4000001ff00 */
[----:B------:R-:W-:Y:S02]  /*51d0*/  CS2R R148, SRZ ;  /* 0x0000000000947805 */ /* 0x000fe4000001ff00 */
[----:B------:R-:W-:Y:S02]  /*51e0*/  CS2R R146, SRZ ;  /* 0x0000000000927805 */ /* 0x000fe4000001ff00 */
[----:B------:R-:W-:Y:S02]  /*51f0*/  LEA.HI R11, R11, R12, RZ, 0x7 ;  /* 0x0000000c0b0b7211 */ /* 0x000fe400078f38ff */
[----:B------:R-:W-:-:S02]  /*5200*/  CS2R R144, SRZ ;  /* 0x0000000000907805 */ /* 0x000fc4000001ff00 */
[----:B------:R-:W-:Y:S02]  /*5210*/  CS2R R142, SRZ ;  /* 0x00000000008e7805 */ /* 0x000fe4000001ff00 */
[----:B------:R-:W-:Y:S02]  /*5220*/  CS2R R140, SRZ ;  /* 0x00000000008c7805 */ /* 0x000fe4000001ff00 */
[----:B------:R-:W-:Y:S02]  /*5230*/  SHF.R.S32.HI R11, RZ, 0x7, R11 ;  /* 0x00000007ff0b7819 */ /* 0x000fe4000001140b */
[----:B------:R-:W-:Y:S02]  /*5240*/  CS2R R138, SRZ ;  /* 0x00000000008a7805 */ /* 0x000fe4000001ff00 */
[----:B------:R-:W-:Y:S02]  /*5250*/  CS2R R136, SRZ ;  /* 0x0000000000887805 */ /* 0x000fe4000001ff00 */
[----:B------:R-:W-:-:S02]  /*5260*/  CS2R R134, SRZ ;  /* 0x0000000000867805 */ /* 0x000fc4000001ff00 */
[----:B------:R-:W-:Y:S02]  /*5270*/  VIMNMX R14, R168, R11, !PT ;  /* 0x0000000ba80e7248 */ /* 0x000fe40007fe0100 */
[----:B------:R-:W-:Y:S02]  /*5280*/  CS2R R132, SRZ ;  /* 0x0000000000847805 */ /* 0x000fe4000001ff00 */
[----:B------:R-:W-:Y:S02]  /*5290*/  CS2R R130, SRZ ;  /* 0x0000000000827805 */ /* 0x000fe4000001ff00 */
[----:B------:R-:W-:Y:S02]  /*52a0*/  CS2R R128, SRZ ;  /* 0x0000000000807805 */ /* 0x000fe4000001ff00 */
[----:B------:R-:W-:Y:S02]  /*52b0*/  ISETP.GE.AND P3, PT, R7, R14, PT ;  /* 0x0000000e0700720c */ /* 0x000fe40003f66270 */
        /* <DEDUP_REMOVED lines=20> */
[----:B------:R-:W-:Y:S06]  /*5400*/  @!P3 BRA `(.L_x_898) ;  /* 0x0000003400a4b947 */ /* 0x000fec0003800000 */
[----:B------:R-:W-:Y:S01]  /*5410*/  IMAD.IADD R12, R173, 0x1, R3 ;  /* 0x00000001ad0c7824 */ /* 0x000fe200078e0203 */
[----:B------:R-:W-:Y:S01]  /*5420*/  ULDC UR30, c[0x0][0x9e4] ;  /* 0x00027900001e7ab9 */ /* 0x000fe20000000800 */
[----:B------:R-:W-:Y:S01]  /*5430*/  IMAD.MOV.U32 R151, RZ, RZ, RZ ;  /* 0x000000ffff977224 */ /* 0x000fe200078e00ff */
[----:B------:R-:W-:Y:S01]  /*5440*/  ULDC UR33, c[0x0][0x2e0] ;  /* 0x0000b80000217ab9 */ /* 0x000fe20000000800 */
[----:B------:R-:W-:Y:S01]  /*5450*/  ULDC UR32, c[0x0][0x288] ;  /* 0x0000a20000207ab9 */ /* 0x000fe20000000800 */
[----:B------:R-:W-:-:S05]  /*5460*/  ULDC UR31, c[0x0][0x9e0] ;  /* 0x00027800001f7ab9 */ /* 0x000fca0000000800 */
.L_x_916:
[----:B------:R-:W-:Y:S01]  /*5470*/  UIADD3 UR34, UR47, 0x1, URZ ;  /* 0x000000012f227890 */ /* 0x000fe2000fffe03f */
[----:B------:R-:W-:-:S03]  /*5480*/  ISETP.NE.AND P4, PT, RZ, UR40, PT ;  /* 0x00000028ff007c0c */ /* 0x000fc6000bf85270 */
[----:B------:R-:W-:-:S04]  /*5490*/  UISETP.NE.AND UP0, UPT, UR34, 0x2, UPT ;  /* 0x000000022200788c */ /* 0x000fc8000bf05270 */
[----:B------:R-:W-:Y:S02]  /*54a0*/  USEL UR6, URZ, 0x1, UP0 ;  /* 0x000000013f067887 */ /* 0x000fe40008000000 */
[----:B------:R-:W-:-:S04]  /*54b0*/  USEL UR34, UR34, URZ, UP0 ;  /* 0x0000003f22227287 */ /* 0x000fc80008000000 */
[----:B------:R-:W-:Y:S01]  /*54c0*/  LOP3.LUT R11, R2, UR6, RZ, 0x3c, !PT ;  /* 0x00000006020b7c12 */ /* 0x000fe2000f8e3cff */
[----:B------:R-:W-:Y:S07]  /*54d0*/  @P4 BRA `(.L_x_899) ;  /* 0x0000000000284947 */ /* 0x000fee0003800000 */
[----:B------:R-:W-:Y:S05]  /*54e0*/  @!P0 BRA `(.L_x_900) ;  /* 0x0000000000048947 */ /* 0x000fea0003800000 */
[----:B------:R-:W-:Y:S01]  /*54f0*/  BPT.TRAP 0x1 ;  /* 0x000000040000795c */ /* 0x000fe20000300000 */
.L_x_900:
[----:B------:R-:W-:Y:S01]  /*5500*/  ULEA UR6, UR34, UR37, 0x3 ;  /* 0x0000002522067291 */ /* 0x000fe2000f8e183f */
[----:B------:R-:W-:-:S08]  /*5510*/  SHF.L.U32 R10, R11, 0x1f, RZ ;  /* 0x0000001f0b0a7819 */ /* 0x000fd000000006ff */
[----:B------:R1:W2:Y:S01]  /*5520*/  SYNCS.PHASECHK.TRANS64.TRYWAIT P3, [UR6+0x22830], R10 ;  /* 0x0228300aff0075a7 */ /* 0x0002a20008060146 */
[----:B------:R-:W-:Y:S05]  /*5530*/  @!P0 BRA `(.L_x_901) ;  /* 0x0000000000048947 */ /* 0x000fea0003800000 */
[----:B------:R-:W-:Y:S01]  /*5540*/  BPT.TRAP 0x1 ;  /* 0x000000040000795c */ /* 0x000fe20000300000 */
.L_x_901:
[----:B--2---:R-:W-:Y:S05]  /*5550*/  @P3 BRA `(.L_x_899) ;  /* 0x0000000000083947 */ /* 0x004fea0003800000 */
[----:B------:R-:W2:Y:S02]  /*5560*/  SYNCS.PHASECHK.TRANS64.TRYWAIT P3, [UR6+0x22830], R10 ;  /* 0x0228300aff0075a7 */ /* 0x000ea40008060146 */
[----:B--2---:R-:W-:Y:S05]  /*5570*/  @!P3 BRA `(.L_x_902) ;  /* 0x000000f0008cb947 */ /* 0x004fea0003800000 */
.L_x_899:
[----:B--2---:R-:W2:Y:S01]  /*5580*/  S2R R13, SR_TID.X ;  /* 0x00000000000d7919 */ /* 0x004ea20000002100 */
[----:B------:R-:W-:Y:S01]  /*5590*/  UIMAD UR26, UR34, 0x600, UR28 ;  /* 0x00000600221a78a4 */ /* 0x000fe2000f8e021c */
[----:B------:R-:W-:Y:S01]  /*55a0*/  UMOV UR27, 0x80000020 ;  /* 0x80000020001b7882 */ /* 0x000fe20000000000 */
[----:B------:R-:W-:Y:S02]  /*55b0*/  UMOV UR7, 0x80000020 ;  /* 0x8000002000077882 */ /* 0x000fe40000000000 */
[----:B------:R-:W-:Y:S02]  /*55c0*/  UIADD3 UR6, UR26, 0x2, URZ ;  /* 0x000000021a067890 */ /* 0x000fe4000fffe03f */
[----:B------:R-:W-:Y:S01]  /*55d0*/  UIADD3 UR10, UR26, 0x200, URZ ;  /* 0x000002001a0a7890 */ /* 0x000fe2000fffe03f */
[----:B------:R-:W-:Y:S01]  /*55e0*/  UMOV UR11, 0x80000020 ;  /* 0x80000020000b7882 */ /* 0x000fe20000000000 */
[----:B------:R-:W-:Y:S01]  /*55f0*/  UIADD3 UR14, UR26, 0x202, URZ ;  /* 0x000002021a0e7890 */ /* 0x000fe2000fffe03f */
[----:B------:R-:W-:Y:S01]  /*5600*/  UMOV UR15, 0x80000020 ;  /* 0x80000020000f7882 */ /* 0x000fe20000000000 */
[----:B------:R-:W-:Y:S01]  /*5610*/  UIADD3 UR18, UR26, 0x400, URZ ;  /* 0x000004001a127890 */ /* 0x000fe2000fffe03f */
[----:B------:R-:W-:Y:S01]  /*5620*/  UMOV UR19, 0x80000020 ;  /* 0x8000002000137882 */ /* 0x000fe20000000000 */
[----:B------:R-:W-:Y:S01]  /*5630*/  UIADD3 UR22, UR26, 0x402, URZ ;  /* 0x000004021a167890 */ /* 0x000fe2000fffe03f */
[----:B------:R-:W-:Y:S01]  /*5640*/  UMOV UR23, 0x80000020 ;  /* 0x8000002000177882 */ /* 0x000fe20000000000 */
[----:B--2---:R-:W-:-:S05]  /*5650*/  SHF.R.U32.HI R13, RZ, 0x7, R13 ;  /* 0x00000007ff0d7819 */ /* 0x004fca000001160d */
[----:B-1----:R-:W-:-:S05]  /*5660*/  VIADD R10, R13, 0x8 ;  /* 0x000000080d0a7836 */ /* 0x002fca0000000000 */
[----:B------:R1:W-:Y:S06]  /*5670*/  BAR.SYNC.DEFER_BLOCKING R10, 0x100 ;  /* 0x0004000a0000751d */ /* 0x0003ec0000010000 */
[----:B------:R-:W-:-:S06]  /*5680*/  WARPGROUP.ARRIVE ;  /* 0x00000000000079c5 */ /* 0x000fcc0000000000 */
[----:B------:R-:W-:Y:S03]  /*5690*/  QGMMA.64x128x32.F32.E4M3.E4M3 R24, gdesc[UR24], RZ, !UPT, gsb0 ;  /* 0x01e00000181879f3 */ /* 0x000fe6000c0008ff */
        /* <DEDUP_REMOVED lines=16> */
[----:B-1----:R-:W-:Y:S05]  /*57a0*/  @P4 BRA `(.L_x_903) ;  /* 0x0000000000284947 */ /* 0x002fea0003800000 */
[----:B------:R-:W-:Y:S05]  /*57b0*/  @!P0 BRA `(.L_x_904) ;  /* 0x0000000000048947 */ /* 0x000fea0003800000 */
[----:B------:R-:W-:Y:S01]  /*57c0*/  BPT.TRAP 0x1 ;  /* 0x000000040000795c */ /* 0x000fe20000300000 */
.L_x_904:
[----:B------:R-:W-:Y:S01]  /*57d0*/  ULEA UR6, UR47, UR37, 0x3 ;  /* 0x000000252f067291 */ /* 0x000fe2000f8e183f */
[----:B------:R-:W-:-:S08]  /*57e0*/  SHF.L.U32 R2, R2, 0x1f, RZ ;  /* 0x0000001f02027819 */ /* 0x000fd000000006ff */
[----:B------:R1:W2:Y:S01]  /*57f0*/  SYNCS.PHASECHK.TRANS64.TRYWAIT P3, [UR6+0x22850], R2 ;  /* 0x02285002ff0075a7 */ /* 0x0002a20008060146 */
[----:B------:R-:W-:Y:S05]  /*5800*/  @!P0 BRA `(.L_x_905) ;  /* 0x0000000000048947 */ /* 0x000fea0003800000 */
[----:B------:R-:W-:Y:S01]  /*5810*/  BPT.TRAP 0x1 ;  /* 0x000000040000795c */ /* 0x000fe20000300000 */
.L_x_905:
[----:B--2---:R-:W-:Y:S05]  /*5820*/  @P3 BRA `(.L_x_903) ;  /* 0x0000000000083947 */ /* 0x004fea0003800000 */
[----:B------:R-:W2:Y:S02]  /*5830*/  SYNCS.PHASECHK.TRANS64.TRYWAIT P3, [UR6+0x22850], R2 ;  /* 0x02285002ff0075a7 */ /* 0x000ea40008060146 */
[----:B--2---:R-:W-:Y:S05]  /*5840*/  @!P3 BRA `(.L_x_906) ;  /* 0x000000ec00f0b947 */ /* 0x004fea0003800000 */
.L_x_903:
[----:B------:R-:W-:Y:S01]  /*5850*/  UIADD3 UR6, UR37, 0x400, URZ ;  /* 0x0000040025067890 */ /* 0x000fe2000fffe03f */
[----:B------:R-:W-:Y:S01]  /*5860*/  WARPGROUP.ARRIVE ;  /* 0x00000000000079c5 */ /* 0x000fe20000000000 */
[----:B------:R-:W-:-:S05]  /*5870*/  UMOV UR7, 0x40000040 ;  /* 0x4000004000077882 */ /* 0x000fca0000000000 */
[----:B------:R-:W3:Y:S01]  /*5880*/  S2R R186, SR_TID.X ;  /* 0x0000000000ba7919 */ /* 0x000ee20000002100 */
[----:B------:R-:W-:Y:S01]  /*5890*/  USHF.R.U32.HI UR6, URZ, 0x4, UR6 ;  /* 0x000000043f067899 */ /* 0x000fe20008011606 */
[C---:B------:R-:W-:Y:S01]  /*58a0*/  FMUL.FTZ R10, R0.reuse, R24 ;  /* 0x00000018000a7220 */ /* 0x040fe20000410000 */
[C---:B------:R-:W-:Y:S01]  /*58b0*/  FMUL.FTZ R24, R0.reuse, R35 ;  /* 0x0000002300187220 */ /* 0x040fe20000410000 */
[----:B------:R-:W-:Y:S01]  /*58c0*/  IMAD.U32 R35, RZ, RZ, UR34 ;  /* 0x00000022ff237e24 */ /* 0x000fe2000f8e00ff */
[----:B------:R-:W-:Y:S01]  /*58d0*/  ULOP3.LUT UR6, UR6, 0x3fff, URZ, 0xc0, !UPT ;  /* 0x00003fff06067892 */ /* 0x000fe2000f8ec03f */
[C---:B------:R-:W-:Y:S01]  /*58e0*/  FMUL.FTZ R185, R0.reuse, R52 ;  /* 0x0000003400b97220 */ /* 0x040fe20000410000 */
[C---:B------:R-:W-:Y:S01]  /*58f0*/  FMUL.FTZ R180, R0.reuse, R33 ;  /* 0x0000002100b47220 */ /* 0x040fe20000410000 */
[C---:B-12---:R-:W-:Y:S01]  /*5900*/  FMUL.FTZ R2, R0.reuse, R26 ;  /* 0x0000001a00027220 */ /* 0x046fe20000410000 */
[----:B------:R-:W-:Y:S01]  /*5910*/  ULOP3.LUT UR6, UR6, 0x10000, URZ, 0xfc, !UPT ;  /* 0x0001000006067892 */ /* 0x000fe2000f8efc3f */
[----:B------:R-:W-:Y:S01]  /*5920*/  @!P1 LEA R35, R35, UR37, 0x3 ;  /* 0x0000002523239c11 */ /* 0x000fe2000f8e18ff */
[C---:B------:R-:W-:Y:S01]  /*5930*/  FMUL.FTZ R33, R0.reuse, R54 ;  /* 0x0000003600217220 */ /* 0x040fe20000410000 */
[C---:B------:R-:W-:Y:S01]  /*5940*/  FMUL.FTZ R13, R0.reuse, R27 ;  /* 0x0000001b000d7220 */ /* 0x040fe20000410000 */
[----:B------:R-:W-:Y:S01]  /*5950*/  ULEA UR10, UR47, UR6, 0xa ;  /* 0x000000062f0a7291 */ /* 0x000fe2000f8e503f */
[----:B------:R-:W-:Y:S01]  /*5960*/  FMUL.FTZ R15, R0, R30 ;  /* 0x0000001e000f7220 */ /* 0x000fe20000410000 */
[----:B------:R-:W-:-:S02]  /*5970*/  @!P1 VIADD R35, R35, 0x22840 ;  /* 0x0002284023239836 */ /* 0x000fc40000000000 */
[C---:B------:R-:W-:Y:S01]  /*5980*/  FMUL.FTZ R20, R0.reuse, R31 ;  /* 0x0000001f00147220 */ /* 0x040fe20000410000 */
[C---:B------:R-:W-:Y:S01]  /*5990*/  FMUL.FTZ R21, R0.reuse, R34 ;  /* 0x0000002200157220 */ /* 0x040fe20000410000 */
[C---:B------:R-:W-:Y:S01]  /*59a0*/  FMUL.FTZ R26, R0.reuse, R39 ;  /* 0x00000027001a7220 */ /* 0x040fe20000410000 */
[C---:B------:R-:W-:Y:S01]  /*59b0*/  FMUL.FTZ R54, R0.reuse, R56 ;  /* 0x0000003800367220 */ /* 0x040fe20000410000 */
[----:B------:R-:W-:Y:S01]  /*59c0*/  UMOV UR6, UR10 ;  /* 0x0000000a00067c82 */ /* 0x000fe20008000000 */
[C---:B------:R-:W-:Y:S01]  /*59d0*/  FMUL.FTZ R27, R0.reuse, R43 ;  /* 0x0000002b001b7220 */ /* 0x040fe20000410000 */
[----:B------:R-:W-:Y:S01]  /*59e0*/  QGMMA.64x128x32.F32.E4M3.E4M3 R88, R164, gdesc[UR4], R88, gsb0 ;  /* 0x01e00004a4587df3 */ /* 0x000fe20008000858 */
[----:B------:R-:W-:Y:S01]  /*59f0*/  UIADD3 UR6, UR10, 0x2, URZ ;  /* 0x000000020a067890 */ /* 0x000fe2000fffe03f */
[C---:B------:R-:W-:Y:S01]  /*5a00*/  FMUL.FTZ R181, R0.reuse, R44 ;  /* 0x0000002c00b57220 */ /* 0x040fe20000410000 */
[----:B------:R-:W-:Y:S01]  /*5a10*/  UMOV UR7, 0x40000040 ;  /* 0x4000004000077882 */ /* 0x000fe20000000000 */
[C---:B------:R-:W-:Y:S01]  /*5a20*/  FMUL.FTZ R182, R0.reuse, R45 ;  /* 0x0000002d00b67220 */ /* 0x040fe20000410000 */
[C---:B------:R-:W-:Y:S01]  /*5a30*/  FMUL.FTZ R30, R0.reuse, R46 ;  /* 0x0000002e001e7220 */ /* 0x040fe20000410000 */
[C---:B------:R-:W-:Y:S01]  /*5a40*/  FMUL.FTZ R183, R0.reuse, R48 ;  /* 0x0000003000b77220 */ /* 0x040fe20000410000 */
[C---:B------:R-:W-:Y:S01]  /*5a50*/  FMUL.FTZ R184, R0.reuse, R49 ;  /* 0x0000003100b87220 */ /* 0x040fe20000410000 */
[C---:B------:R-:W-:Y:S01]  /*5a60*/  FMUL.FTZ R31, R0.reuse, R50 ;  /* 0x00000032001f7220 */ /* 0x040fe20000410000 */
[C---:B------:R-:W-:Y:S01]  /*5a70*/  FMUL.FTZ R56, R0.reuse, R60 ;  /* 0x0000003c00387220 */ /* 0x040fe20000410000 */
[----:B---3--:R-:W-:Y:S01]  /*5a80*/  SHF.R.U32.HI R186, RZ, 0x7, R186 ;  /* 0x00000007ffba7819 */ /* 0x008fe200000116ba */
[C---:B------:R-:W-:Y:S01]  /*5a90*/  FMUL.FTZ R39, R0.reuse, R62 ;  /* 0x0000003e00277220 */ /* 0x040fe20000410000 */
[C---:B------:R-:W-:Y:S01]  /*5aa0*/  FMUL.FTZ R53, R0.reuse, R53 ;  /* 0x0000003500357220 */ /* 0x040fe20000410000 */
[----:B------:R-:W-:Y:S01]  /*5ab0*/  FMUL.FTZ R60, R0, R68 ;  /* 0x00000044003c7220 */ /* 0x000fe20000410000 */
[----:B------:R-:W-:Y:S01]  /*5ac0*/  IADD3 R34, -R186, 0xb, RZ ;  /* 0x0000000bba227810 */ /* 0x000fe20007ffe1ff */
        /* <DEDUP_REMOVED lines=11> */
[----:B------:R-:W-:Y:S01]  /*5b80*/  @!P1 PRMT R35, RZ, 0x654, R35 ;  /* 0x00000654ff239816 */ /* 0x000fe20000000023 */
[C---:B------:R-:W-:Y:S01]  /*5b90*/  FMUL.FTZ R77, R0.reuse, R77 ;  /* 0x0000004d004d7220 */ /* 0x040fe20000410000 */
[C---:B------:R-:W-:Y:S01]  /*5ba0*/  FMUL.FTZ R81, R0.reuse, R81 ;  /* 0x0000005100517220 */ /* 0x040fe20000410000 */
[----:B------:R-:W-:Y:S01]  /*5bb0*/  FMUL.FTZ R85, R0, R85 ;  /* 0x0000005500557220 */ /* 0x000fe20000410000 */
[----:B------:R-:W1:Y:S08]  /*5bc0*/  MUFU.TANH R10, R10 ;  /* 0x0000000a000a7308 */ /* 0x000e700000002400 */
[----:B------:R-:W2:Y:S08]  /*5bd0*/  MUFU.TANH R2, R2 ;  /* 0x0000000200027308 */ /* 0x000eb00000002400 */
[----:B------:R-:W3:Y:S08]  /*5be0*/  MUFU.TANH R13, R13 ;  /* 0x0000000d000d7308 */ /* 0x000ef00000002400 */
        /* <DEDUP_REMOVED lines=10> */
[----:B------:R-:W1:Y:S01]  /*5c90*/  MUFU.TANH R183, R183 ;  /* 0x000000b700b77308 */ /* 0x000e620000002400 */
[----:B------:R-:W-:-:S02]  /*5ca0*/  WARPGROUP.DEPBAR.LE gsb0, 0x0 ;  /* 0x00008000000079c5 */ /* 0x000fc40000010000 */
[----:B------:R-:W-:Y:S01]  /*5cb0*/  WARPGROUP.ARRIVE ;  /* 0x00000000000079c5 */ /* 0x000fe20000000000 */
[C---:B------:R-:W-:Y:S01]  /*5cc0*/  FMUL.FTZ R166, R0.reuse, R29 ;  /* 0x0000001d00a67220 */ /* 0x040fe20000410000 */
[C---:B------:R-:W-:Y:S01]  /*5cd0*/  FMUL.FTZ R29, R0.reuse, R47 ;  /* 0x0000002f001d7220 */ /* 0x040fe20000410000 */
[C---:B------:R-:W-:Y:S01]  /*5ce0*/  FMUL.FTZ R47, R0.reuse, R78 ;  /* 0x0000004e002f7220 */ /* 0x040fe20000410000 */
[----:B------:R-:W-:Y:S02]  /*5cf0*/  IMAD.SHL.U32 R78, R7, 0x80, RZ ;  /* 0x00000080074e7824 */ /* 0x000fe400078e00ff */
[C---:B------:R-:W-:Y:S01]  /*5d00*/  FMUL.FTZ R164, R0.reuse, R25 ;  /* 0x0000001900a47220 */ /* 0x040fe20000410000 */
[----:B------:R-:W-:Y:S01]  /*5d10*/  QGMMA.64x128x32.F32.E4M3.E4M3 R88, R160, gdesc[UR4], R88, gsb0 ;  /* 0x01e00004a0587df3 */ /* 0x000fe20008000858 */
[----:B------:R-:W-:Y:S01]  /*5d20*/  UIADD3 UR6, UR10, 0x4, URZ ;  /* 0x000000040a067890 */ /* 0x000fe2000fffe03f */
[----:B------:R-:W-:Y:S01]  /*5d30*/  FMUL.FTZ R165, R0, R28 ;  /* 0x0000001c00a57220 */ /* 0x000fe20000410000 */
[----:B------:R-:W-:Y:S01]  /*5d40*/  UMOV UR7, 0x40000040 ;  /* 0x4000004000077882 */ /* 0x000fe20000000000 */
        /* <DEDUP_REMOVED lines=8> */
[----:B------:R-:W-:Y:S01]  /*5dd0*/  FMUL.FTZ R51, R0, R86 ;  /* 0x0000005600337220 */ /* 0x000fe20000410000 */
        /* <DEDUP_REMOVED lines=22> */
[C---:B------:R-:W-:Y:S01]  /*5f40*/  FMUL.FTZ R37, R0.reuse, R58 ;  /* 0x0000003a00257220 */ /* 0x040fe20000410000 */
        /* <DEDUP_REMOVED lines=8> */
[----:B------:R-:W-:Y:S01]  /*5fd0*/  FMUL.FTZ R40, R0, R63 ;  /* 0x0000003f00287220 */ /* 0x000fe20000410000 */
[----:B------:R-:W-:-:S02]  /*5fe0*/  IMAD R64, R17, UR33, R52 ;  /* 0x0000002111407c24 */ /* 0x000fc4000f8e0234 */
        /* <DEDUP_REMOVED lines=22> */
[----:B------:R-:W-:-:S05]  /*6150*/  WARPGROUP.ARRIVE ;  /* 0x00000000000079c5 */ /* 0x000fca0000000000 */
[----:B------:R-:W1:Y:S01]  /*6160*/  MUFU.TANH R62, R62 ;  /* 0x0000003e003e7308 */ /* 0x000e620000002400 */
[----:B------:R-:W-:Y:S07]  /*6170*/  QGMMA.64x128x32.F32.E4M3.E4M3 R88, R152, gdesc[UR4], R88, gsb0 ;  /* 0x01e0000498587df3 */ /* 0x000fee0008000858 */
[----:B------:R-:W1:Y:S08]  /*6180*/  MUFU.TANH R63, R63 ;  /* 0x0000003f003f7308 */ /* 0x000e700000002400 */
[----:B------:R-:W1:Y:S08]  /*6190*/  MUFU.TANH R45, R45 ;  /* 0x0000002d002d7308 */ /* 0x000e700000002400 */
[----:B------:R-:W1:Y:S08]  /*61a0*/  MUFU.TANH R46, R46 ;  /* 0x0000002e002e7308 */ /* 0x000e700000002400 */
[----:B------:R-:W1:Y:S08]  /*61b0*/  MUFU.TANH R76, R76 ;  /* 0x0000004c004c7308 */ /* 0x000e700000002400 */
[----:B------:R1:W1:Y:S08]  /*61c0*/  MUFU.TANH R70, R77 ;  /* 0x0000004d00467308 */ /* 0x0002700000002400 */
        /* <DEDUP_REMOVED lines=9> */
[----:B------:R-:W1:Y:S01]  /*6260*/  MUFU.TANH R52, R52 ;  /* 0x0000003400347308 */ /* 0x000e620000002400 */
[----:B------:R-:W-:-:S02]  /*6270*/  WARPGROUP.DEPBAR.LE gsb0, 0x0 ;  /* 0x00008000000079c5 */ /* 0x000fc40000010000 */
[----:B------:R1:W-:Y:S06]  /*6280*/  BAR.ARV R34, 0x100 ;  /* 0x000400220000751d */ /* 0x0003ec0000002000 */
[----:B------:R5:W-:Y:S02]  /*6290*/  @!P1 SYNCS.ARRIVE.TRANS64.RED.A1T0 RZ, [R35+URZ], RZ ;  /* 0x000000ff23ff99a7 */ /* 0x000be4000810043f */
[----:B-----5:R-:W-:-:S04]  /*62a0*/  VIADD R35, R64, -UR32 ;  /* 0x8000002040237c36 */ /* 0x020fc80008000000 */
[----:B------:R-:W-:-:S04]  /*62b0*/  IMAD R35, R16, -0x2, R35 ;  /* 0xfffffffe10237824 */ /* 0x000fc800078e0223 */
[C---:B------:R-:W-:Y:S02]  /*62c0*/  VIADD R82, R35.reuse, UR31 ;  /* 0x0000001f23527c36 */ /* 0x040fe40008000000 */
[----:B------:R-:W-:Y:S02]  /*62d0*/  VIADD R86, R35, UR29 ;  /* 0x0000001d23567c36 */ /* 0x000fe40008000000 */
[C---:B------:R-:W-:Y:S02]  /*62e0*/  IMAD.IADD R64, R3.reuse, 0x1, R82 ;  /* 0x0000000103407824 */ /* 0x040fe400078e0252 */
[----:B------:R-:W-:Y:S01]  /*62f0*/  IMAD.IADD R66, R3, 0x1, R86 ;  /* 0x0000000103427824 */ /* 0x000fe200078e0256 */
[----:B-1234-:R-:W-:Y:S06]  /*6300*/  @!P2 BRA `(.L_x_907) ;  /* 0x00000000005ca947 */ /* 0x01efec0003800000 */
[----:B------:R-:W-:Y:S01]  /*6310*/  ISETP.GT.AND P3, PT, R12, -0x1, PT ;  /* 0xffffffff0c00780c */ /* 0x000fe20003f64270 */
[----:B------:R-:W-:-:S12]  /*6320*/  BSSY B0, `(.L_x_908) ;  /* 0x0000011000007945 */ /* 0x000fd80003800000 */
[----:B------:R-:W-:Y:S05]  /*6330*/  @P3 BRA `(.L_x_909) ;  /* 0x0000000000203947 */ /* 0x000fea0003800000 */
[----:B------:R-:W-:Y:S01]  /*6340*/  IMAD.U32 R67, RZ, RZ, UR30 ;  /* 0x0000001eff437e24 */ /* 0x000fe2000f8e00ff */
[----:B------:R-:W-:-:S04]  /*6350*/  LOP3.LUT R65, RZ, R12, RZ, 0x33, !PT ;  /* 0x0000000cff417212 */ /* 0x000fc800078e33ff */
[----:B------:R-:W-:-:S13]  /*6360*/  ISETP.NE.AND P3, PT, R67, 0x1, PT ;  /* 0x000000014300780c */ /* 0x000fda0003f65270 */
[----:B------:R-:W1:Y:S02]  /*6370*/  @P3 LDC.64 R34, c[0x0][0x9e8] ;  /* 0x00027a00ff223b82 */ /* 0x000e640000000a00 */
[----:B-1----:R-:W-:-:S05]  /*6380*/  @P3 IMAD.HI.U32 R34, R65, R34, RZ ;  /* 0x0000002241223227 */ /* 0x002fca00078e00ff */
[----:B------:R-:W-:-:S04]  /*6390*/  @P3 SHF.R.U32.HI R65, RZ, R35, R34 ;  /* 0x00000023ff413219 */ /* 0x000fc80000011622 */
[----:B------:R-:W-:Y:S01]  /*63a0*/  LOP3.LUT R34, RZ, R65, RZ, 0x33, !PT ;  /* 0x00000041ff227212 */ /* 0x000fe200078e33ff */
[----:B------:R-:W-:Y:S06]  /*63b0*/  BRA `(.L_x_910) ;  /* 0x00000000001c7947 */ /* 0x000fec0003800000 */
.L_x_909:
[----:B------:R-:W-:-:S05]  /*63c0*/  IMAD.U32 R67, RZ, RZ, UR30 ;  /* 0x0000001eff437e24 */ /* 0x000fca000f8e00ff */
[----:B------:R-:W-:-:S13]  /*63d0*/  ISETP.NE.AND P3, PT, R67, 0x1, PT ;  /* 0x000000014300780c */ /* 0x000fda0003f65270 */
[----:B------:R-:W1:Y:S01]  /*63e0*/  @P3 LDC.64 R34, c[0x0][0x9e8] ;  /* 0x00027a00ff223b82 */ /* 0x000e620000000a00 */
[----:B------:R-:W-:-:S04]  /*63f0*/  @P3 IMAD.IADD R65, R173, 0x1, R3 ;  /* 0x00000001ad413824 */ /* 0x000fc800078e0203 */
[----:B-1----:R-:W-:-:S04]  /*6400*/  @P3 IMAD.HI.U32 R68, R65, R34, RZ ;  /* 0x0000002241443227 */ /* 0x002fc800078e00ff */
[----:B------:R-:W-:Y:S01]  /*6410*/  IMAD.MOV.U32 R34, RZ, RZ, R12 ;  /* 0x000000ffff227224 */ /* 0x000fe200078e000c */
[----:B------:R-:W-:-:S07]  /*6420*/  @P3 SHF.R.U32.HI R34, RZ, R35, R68 ;  /* 0x00000023ff223219 */ /* 0x000fce0000011644 */
.L_x_910:
[----:B------:R-:W-:Y:S05]  /*6430*/  BSYNC B0 ;  /* 0x0000000000007941 */ /* 0x000fea0003800000 */
.L_x_908:
[----:B------:R-:W-:-:S04]  /*6440*/  IMAD R35, R34, R67, -R78 ;  /* 0x0000004322237224 */ /* 0x000fc800078e0a4e */
[----:B------:R-:W-:-:S05]  /*6450*/  IMAD R35, R16, -0x2, R35 ;  /* 0xfffffffe10237824 */ /* 0x000fca00078e0223 */
[----:B------:R-:W-:Y:S02]  /*6460*/  VIADDMNMX R64, R35, R67, R64, PT ;  /* 0x0000004323407246 */ /* 0x000fe40003800140 */
[----:B------:R-:W-:-:S07]  /*6470*/  VIMNMX R66, R66, R35, !PT ;  /* 0x0000002342427248 */ /* 0x000fce0007fe0100 */
.L_x_907:
[----:B------:R-:W-:-:S04]  /*6480*/  ISETP.GT.AND P3, PT, R7, -0x1, PT ;  /* 0xffffffff0700780c */ /* 0x000fc80003f64270 */
[C---:B------:R-:W-:Y:S02]  /*6490*/  ISETP.GT.AND P5, PT, R66.reuse, RZ, P3 ;  /* 0x000000ff4200720c */ /* 0x040fe40001fa4270 */
[----:B------:R-:W-:Y:S02]  /*64a0*/  ISETP.GT.AND P6, PT, R66, 0x1, P3 ;  /* 0x000000014200780c */ /* 0x000fe40001fc4270 */
[C---:B------:R-:W-:Y:S02]  /*64b0*/  ISETP.LT.OR P5, PT, R64.reuse, 0x1, P5 ;  /* 0x000000014000780c */ /* 0x040fe40002fa1670 */
[----:B------:R-:W-:Y:S02]  /*64c0*/  ISETP.LT.OR P6, PT, R64, 0x2, P6 ;  /* 0x000000024000780c */ /* 0x000fe400037c1670 */
[----:B------:R-:W-:Y:S02]  /*64d0*/  FSEL R201, R10, -INF , !P5 ;  /* 0xff8000000ac97808 */ /* 0x000fe40006800000 */
[----:B------:R-:W-:-:S02]  /*64e0*/  FSEL R189, R164, -INF , !P6 ;  /* 0xff800000a4bd7808 */ /* 0x000fc40007000000 */
[C---:B------:R-:W-:Y:S02]  /*64f0*/  ISETP.GT.AND P4, PT, R66.reuse, 0x8, P3 ;  /* 0x000000084200780c */ /* 0x040fe40001f84270 */
[C---:B------:R-:W-:Y:S02]  /*6500*/  ISETP.GT.AND P5, PT, R66.reuse, 0x9, P3 ;  /* 0x000000094200780c */ /* 0x040fe40001fa4270 */
[----:B------:R-:W-:Y:S02]  /*6510*/  ISETP.GT.AND P6, PT, R66, 0x10, P3 ;  /* 0x000000104200780c */ /* 0x000fe40001fc4270 */
[C---:B------:R-:W-:Y:S02]  /*6520*/  ISETP.LT.OR P4, PT, R64.reuse, 0x9, P4 ;  /* 0x000000094000780c */ /* 0x040fe40002781670 */
[C---:B------:R-:W-:Y:S02]  /*6530*/  ISETP.LT.OR P5, PT, R64.reuse, 0xa, P5 ;  /* 0x0000000a4000780c */ /* 0x040fe40002fa1670 */
[----:B------:R-:W-:-:S02]  /*6540*/  ISETP.LT.OR P6, PT, R64, 0x11, P6 ;  /* 0x000000114000780c */ /* 0x000fc400037c1670 */
[----:B------:R-:W-:Y:S02]  /*6550*/  FSEL R193, R165, -INF , !P4 ;  /* 0xff800000a5c17808 */ /* 0x000fe40006000000 */
[----:B------:R-:W-:Y:S02]  /*6560*/  FSEL R205, R166, -INF , !P5 ;  /* 0xff800000a6cd7808 */ /* 0x000fe40006800000 */
[----:B------:R-:W-:Y:S02]  /*6570*/  FSEL R203, R167, -INF , !P6 ;  /* 0xff800000a7cb7808 */ /* 0x000fe40007000000 */
[C---:B------:R-:W-:Y:S02]  /*6580*/  ISETP.GT.AND P4, PT, R66.reuse, 0x11, P3 ;  /* 0x000000114200780c */ /* 0x040fe40001f84270 */
[C---:B------:R-:W-:Y:S02]  /*6590*/  ISETP.GT.AND P5, PT, R66.reuse, 0x18, P3 ;  /* 0x000000184200780c */ /* 0x040fe40001fa4270 */
[----:B------:R-:W-:-:S02]  /*65a0*/  ISETP.GT.AND P6, PT, R66, 0x19, P3 ;  /* 0x000000194200780c */ /* 0x000fc40001fc4270 */
[C---:B------:R-:W-:Y:S02]  /*65b0*/  ISETP.LT.OR P4, PT, R64.reuse, 0x12, P4 ;  /* 0x000000124000780c */ /* 0x040fe40002781670 */
[C---:B------:R-:W-:Y:S02]  /*65c0*/  ISETP.LT.OR P5, PT, R64.reuse, 0x19, P5 ;  /* 0x000000194000780c */ /* 0x040fe40002fa1670 */
[----:B------:R-:W-:Y:S02]  /*65d0*/  ISETP.LT.OR P6, PT, R64, 0x1a, P6 ;  /* 0x0000001a4000780c */ /* 0x000fe400037c1670 */
[----:B------:R-:W-:Y:S02]  /*65e0*/  FSEL R199, R180, -INF , !P4 ;  /* 0xff800000b4c77808 */ /* 0x000fe40006000000 */
        /* <DEDUP_REMOVED lines=28> */
[----:B------:R-:W-:Y:S01]  /*67b0*/  FSEL R83, R54, -INF , !P6 ;  /* 0xff80000036537808 */ /* 0x000fe20007000000 */
[----:B------:R-:W-:Y:S01]  /*67c0*/  IMAD.IADD R54, R4, 0x1, R82 ;  /* 0x0000000104367824 */ /* 0x000fe200078e0252 */
[C---:B------:R-:W-:Y:S02]  /*67d0*/  ISETP.GT.AND P4, PT, R66.reuse, 0x41, P3 ;  /* 0x000000414200780c */ /* 0x040fe40001f84270 */
[C---:B------:R-:W-:Y:S02]  /*67e0*/  ISETP.GT.AND P5, PT, R66.reuse, 0x48, P3 ;  /* 0x000000484200780c */ /* 0x040fe40001fa4270 */
[----:B------:R-:W-:-:S02]  /*67f0*/  ISETP.GT.AND P6, PT, R66, 0x49, P3 ;  /* 0x000000494200780c */ /* 0x000fc40001fc4270 */
[C---:B------:R-:W-:Y:S02]  /*6800*/  ISETP.LT.OR P4, PT, R64.reuse, 0x42, P4 ;  /* 0x000000424000780c */ /* 0x040fe40002781670 */
[C---:B------:R-:W-:Y:S02]  /*6810*/  ISETP.LT.OR P5, PT, R64.reuse, 0x49, P5 ;  /* 0x000000494000780c */ /* 0x040fe40002fa1670 */
[----:B------:R-:W-:Y:S02]  /*6820*/  ISETP.LT.OR P6, PT, R64, 0x4a, P6 ;  /* 0x0000004a4000780c */ /* 0x000fe400037c1670 */
[----:B------:R-:W-:Y:S02]  /*6830*/  FSEL R81, R55, -INF , !P4 ;  /* 0xff80000037517808 */ /* 0x000fe40006000000 */
[----:B------:R-:W-:Y:S01]  /*6840*/  FSEL R79, R56, -INF , !P5 ;  /* 0xff800000384f7808 */ /* 0x000fe20006800000 */
[----:B------:R-:W-:Y:S01]  /*6850*/  IMAD.IADD R56, R4, 0x1, R86 ;  /* 0x0000000104387824 */ /* 0x000fe200078e0256 */
        /* <DEDUP_REMOVED lines=36> */
[----:B------:R-:W-:Y:S01]  /*6aa0*/  FSEL R53, R74, -INF , !P6 ;  /* 0xff8000004a357808 */ /* 0x000fe20007000000 */
[----:B------:R-:W-:Y:S06]  /*6ab0*/  @!P2 BRA `(.L_x_911) ;  /* 0x000000000058a947 */ /* 0x000fec0003800000 */
[----:B------:R-:W-:Y:S01]  /*6ac0*/  IMAD.IADD R153, R173, 0x1, R4 ;  /* 0x00000001ad997824 */ /* 0x000fe200078e0204 */
[----:B------:R-:W-:Y:S04]  /*6ad0*/  BSSY B0, `(.L_x_912) ;  /* 0x0000010000007945 */ /* 0x000fe80003800000 */
[----:B------:R-:W-:-:S13]  /*6ae0*/  ISETP.GT.AND P4, PT, R153, -0x1, PT ;  /* 0xffffffff9900780c */ /* 0x000fda0003f84270 */
        /* <DEDUP_REMOVED lines=9> */
.L_x_913:
[----:B------:R-:W-:-:S05]  /*6b80*/  IMAD.U32 R10, RZ, RZ, UR30 ;  /* 0x0000001eff0a7e24 */ /* 0x000fca000f8e00ff */
[----:B------:R-:W-:-:S13]  /*6b90*/  ISETP.NE.AND P4, PT, R10, 0x1, PT ;  /* 0x000000010a00780c */ /* 0x000fda0003f85270 */
[----:B------:R-:W1:Y:S02]  /*6ba0*/  @P4 LDC.64 R34, c[0x0][0x9e8] ;  /* 0x00027a00ff224b82 */ /* 0x000e640000000a00 */
[----:B-1----:R-:W-:-:S05]  /*6bb0*/  @P4 IMAD.HI.U32 R34, R153, R34, RZ ;  /* 0x0000002299224227 */ /* 0x002fca00078e00ff */
[----:B------:R-:W-:-:S07]  /*6bc0*/  @P4 SHF.R.U32.HI R153, RZ, R35, R34 ;  /* 0x00000023ff994219 */ /* 0x000fce0000011622 */
.L_x_914:
[----:B------:R-:W-:Y:S05]  /*6bd0*/  BSYNC B0 ;  /* 0x0000000000007941 */ /* 0x000fea0003800000 */
.L_x_912:
[----:B------:R-:W-:-:S04]  /*6be0*/  IMAD R153, R153, R10, -R78 ;  /* 0x0000000a99997224 */ /* 0x000fc800078e0a4e */
[----:B------:R-:W-:-:S05]  /*6bf0*/  IMAD R153, R16, -0x2, R153 ;  /* 0xfffffffe10997824 */ /* 0x000fca00078e0299 */
[----:B------:R-:W-:Y:S02]  /*6c00*/  VIADDMNMX R54, R153, R10, R54, PT ;  /* 0x0000000a99367246 */ /* 0x000fe40003800136 */
[----:B------:R-:W-:-:S07]  /*6c10*/  VIMNMX R56, R56, R153, !PT ;  /* 0x0000009938387248 */ /* 0x000fce0007fe0100 */
.L_x_911:
[----:B------:R-:W-:Y:S02]  /*6c20*/  FMNMX.FTZ R10, R201, R9, !PT ;  /* 0x00000009c90a7209 */ /* 0x000fe40007810000 */
[----:B------:R-:W-:Y:S02]  /*6c30*/  ISETP.GT.AND P5, PT, R56, 0x8, P3 ;  /* 0x000000083800780c */ /* 0x000fe40001fa4270 */
[----:B------:R-:W-:Y:S02]  /*6c40*/  FMNMX.FTZ R10, R189, R10, !PT ;  /* 0x0000000abd0a7209 */ /* 0x000fe40007810000 */
[----:B------:R-:W-:Y:S02]  /*6c50*/  ISETP.LT.OR P5, PT, R54, 0x9, P5 ;  /* 0x000000093600780c */ /* 0x000fe40002fa1670 */
[----:B------:R-:W-:Y:S02]  /*6c60*/  FMNMX.FTZ R10, R193, R10, !PT ;  /* 0x0000000ac10a7209 */ /* 0x000fe40007810000 */
[----:B------:R-:W-:-:S02]  /*6c70*/  FSEL R155, R15, -INF , !P5 ;  /* 0xff8000000f9b7808 */ /* 0x000fc40006800000 */
[----:B------:R-:W-:Y:S02]  /*6c80*/  FMNMX.FTZ R10, R205, R10, !PT ;  /* 0x0000000acd0a7209 */ /* 0x000fe40007810000 */
[----:B------:R-:W-:Y:S02]  /*6c90*/  ISETP.GT.AND P5, PT, R56, 0x11, P3 ;  /* 0x000000113800780c */ /* 0x000fe40001fa4270 */
[----:B------:R-:W-:Y:S02]  /*6ca0*/  FMNMX.FTZ R10, R203, R10, !PT ;  /* 0x0000000acb0a7209 */ /* 0x000fe40007810000 */
[----:B------:R-:W-:Y:S02]  /*6cb0*/  ISETP.LT.OR P5, PT, R54, 0x12, P5 ;  /* 0x000000123600780c */ /* 0x000fe40002fa1670 */
[----:B------:R-:W-:Y:S02]  /*6cc0*/  FMNMX.FTZ R10, R199, R10, !PT ;  /* 0x0000000ac70a7209 */ /* 0x000fe40007810000 */
[----:B------:R-:W-:-:S02]  /*6cd0*/  ISETP.GT.AND P6, PT, R56, 0x1, P3 ;  /* 0x000000013800780c */ /* 0x000fc40001fc4270 */
[----:B------:R-:W-:Y:S02]  /*6ce0*/  FMNMX.FTZ R10, R197, R10, !PT ;  /* 0x0000000ac50a7209 */ /* 0x000fe40007810000 */
[----:B------:R-:W-:Y:S02]  /*6cf0*/  FSEL R161, R24, -INF , !P5 ;  /* 0xff80000018a17808 */ /* 0x000fe40006800000 */
[----:B------:R-:W-:Y:S02]  /*6d00*/  FMNMX.FTZ R10, R195, R10, !PT ;  /* 0x0000000ac30a7209 */ /* 0x000fe40007810000 */
[----:B------:R-:W-:Y:S02]  /*6d10*/  ISETP.GT.AND P5, PT, R56, 0x19, P3 ;  /* 0x000000193800780c */ /* 0x000fe40001fa4270 */
[----:B------:R-:W-:Y:S02]  /*6d20*/  FMNMX.FTZ R10, R191, R10, !PT ;  /* 0x0000000abf0a7209 */ /* 0x000fe40007810000 */
[----:B------:R-:W-:-:S02]  /*6d30*/  ISETP.LT.OR P6, PT, R54, 0x2, P6 ;  /* 0x000000023600780c */ /* 0x000fc400037c1670 */
[----:B------:R-:W-:Y:S02]  /*6d40*/  FMNMX.FTZ R10, R187, R10, !PT ;  /* 0x0000000abb0a7209 */ /* 0x000fe40007810000 */
[----:B------:R-:W-:Y:S02]  /*6d50*/  ISETP.LT.OR P5, PT, R54, 0x1a, P5 ;  /* 0x0000001a3600780c */ /* 0x000fe40002fa1670 */
[----:B------:R-:W-:Y:S02]  /*6d60*/  FMNMX.FTZ R10, R181, R10, !PT ;  /* 0x0000000ab50a7209 */ /* 0x000fe40007810000 */
[----:B------:R-:W-:Y:S02]  /*6d70*/  FSEL R153, R13, -INF , !P6 ;  /* 0xff8000000d997808 */ /* 0x000fe40007000000 */
        /* <DEDUP_REMOVED lines=17> */
[----:B------:R-:W-:Y:S02]  /*6e90*/  ISETP.GT.AND P5, PT, R56, RZ, P3 ;  /* 0x000000ff3800720c */ /* 0x000fe40001fa4270 */
        /* <DEDUP_REMOVED lines=16> */
[----:B------:R-:W-:-:S04]  /*6fa0*/  FMNMX.FTZ R10, R55, R10, !PT ;  /* 0x0000000a370a7209 */ /* 0x000fc80007810000 */
[----:B------:R-:W-:-:S04]  /*6fb0*/  FMNMX.FTZ R10, R61, R10, !PT ;  /* 0x0000000a3d0a7209 */ /* 0x000fc80007810000 */
[----:B------:R-:W-:-:S04]  /*6fc0*/  FMNMX.FTZ R10, R57, R10, !PT ;  /* 0x0000000a390a7209 */ /* 0x000fc80007810000 */
[----:B------:R-:W-:Y:S02]  /*6fd0*/  FMNMX.FTZ R34, R53, R10, !PT ;  /* 0x0000000a35227209 */ /* 0x000fe40007810000 */
[----:B------:R-:W1:Y:S03]  /*6fe0*/  LDC R10, c[0x0][0x988] ;  /* 0x00026200ff0a7b82 */ /* 0x000e660000000800 */
[----:B------:R-:W2:Y:S02]  /*6ff0*/  SHFL.BFLY PT, R35, R34, 0x2, 0x1f ;  /* 0x0c401f0022237f89 */ /* 0x000ea400000e0000 */
[----:B--2---:R-:W-:-:S05]  /*7000*/  FMNMX.FTZ R58, R34, R35, !PT ;  /* 0x00000023223a7209 */ /* 0x004fca0007810000 */
[----:B------:R-:W2:Y:S02]  /*7010*/  SHFL.BFLY PT, R35, R58, 0x1, 0x1f ;  /* 0x0c201f003a237f89 */ /* 0x000ea400000e0000 */
[----:B--2---:R-:W-:-:S04]  /*7020*/  FMNMX.FTZ R35, R58, R35, !PT ;  /* 0x000000233a237209 */ /* 0x004fc80007810000 */
[C---:B------:R-:W-:Y:S01]  /*7030*/  FSETP.NEU.FTZ.AND P6, PT, R35.reuse, -INF , PT ;  /* 0xff8000002300780b */ /* 0x040fe20003fdd000 */
[----:B-1----:R-:W-:-:S05]  /*7040*/  FFMA.FTZ R34, R35, R10, -8 ;  /* 0xc100000023227423 */ /* 0x002fca000001000a */
[----:B------:R-:W-:-:S05]  /*7050*/  FSEL R34, R34, RZ, P6 ;  /* 0x000000ff22227208 */ /* 0x000fca0003000000 */
[-CC-:B------:R-:W-:Y:S01]  /*7060*/  FFMA.FTZ R13, R201, R10.reuse, -R34.reuse ;  /* 0x0000000ac90d7223 */ /* 0x180fe20000010822 */
[----:B------:R-:W-:Y:S01]  /*7070*/  FSEL R201, R2, -INF , !P5 ;  /* 0xff80000002c97808 */ /* 0x000fe20006800000 */
[-CC-:B------:R-:W-:Y:S01]  /*7080*/  FFMA.FTZ R20, R189, R10.reuse, -R34.reuse ;  /* 0x0000000abd147223 */ /* 0x180fe20000010822 */
[----:B------:R-:W-:Y:S01]  /*7090*/  FSEL R189, R28, -INF , !P4 ;  /* 0xff8000001cbd7808 */ /* 0x000fe20006000000 */
[--C-:B------:R-:W-:Y:S01]  /*70a0*/  FFMA.FTZ R15, R193, R10, -R34.reuse ;  /* 0x0000000ac10f7223 */ /* 0x100fe20000010822 */
[----:B------:R-:W-:Y:S01]  /*70b0*/  FMNMX.FTZ R24, R201, R8, !PT ;  /* 0x00000008c9187209 */ /* 0x000fe20007810000 */
[-CC-:B------:R-:W-:Y:S01]  /*70c0*/  FFMA.FTZ R28, R199, R10.reuse, -R34.reuse ;  /* 0x0000000ac71c7223 */ /* 0x180fe20000010822 */
[----:B------:R-:W-:Y:S01]  /*70d0*/  ISETP.GT.AND P4, PT, R56, 0x28, P3 ;  /* 0x000000283800780c */ /* 0x000fe20001f84270 */
        /* <DEDUP_REMOVED lines=11> */
[C---:B------:R-:W-:Y:S01]  /*7190*/  ISETP.GT.AND P4, PT, R56.reuse, 0x29, P3 ;  /* 0x000000293800780c */ /* 0x040fe20001f84270 */
[----:B------:R1:W-:Y:S01]  /*71a0*/  MUFU.EX2 R24, R28 ;  /* 0x0000001c00187308 */ /* 0x0003e20000000800 */
[----:B------:R-:W-:Y:S01]  /*71b0*/  FMNMX.FTZ R26, R159, R26, !PT ;  /* 0x0000001a9f1a7209 */ /* 0x000fe20007810000 */
[-CC-:B------:R-:W-:Y:S01]  /*71c0*/  FFMA.FTZ R59, R59, R10.reuse, -R34.reuse ;  /* 0x0000000a3b3b7223 */ /* 0x180fe20000010822 */
[----:B------:R-:W-:Y:S01]  /*71d0*/  ISETP.GT.AND P5, PT, R56, 0x30, P3 ;  /* 0x000000303800780c */ /* 0x000fe20001fa4270 */
[----:B------:R-:W-:Y:S01]  /*71e0*/  FFMA.FTZ R61, R61, R10, -R34 ;  /* 0x0000000a3d3d7223 */ /* 0x000fe20000010822 */
[----:B------:R-:W-:-:S02]  /*71f0*/  FMNMX.FTZ R26, R161, R26, !PT ;  /* 0x0000001aa11a7209 */ /* 0x000fc40007810000 */
[C---:B------:R-:W-:Y:S01]  /*7200*/  ISETP.LT.OR P4, PT, R54.reuse, 0x2a, P4 ;  /* 0x0000002a3600780c */ /* 0x040fe20002781670 */
[----:B------:R-:W-:Y:S01]  /*7210*/  MUFU.EX2 R13, R13 ;  /* 0x0000000d000d7308 */ /* 0x000fe20000000800 */
[----:B------:R-:W-:Y:S02]  /*7220*/  FMNMX.FTZ R26, R165, R26, !PT ;  /* 0x0000001aa51a7209 */ /* 0x000fe40007810000 */
[----:B------:R-:W-:Y:S02]  /*7230*/  ISETP.LT.OR P5, PT, R54, 0x31, P5 ;  /* 0x000000313600780c */ /* 0x000fe40002fa1670 */
[----:B-1----:R-:W-:Y:S02]  /*7240*/  FMNMX.FTZ R28, R167, R26, !PT ;  /* 0x0000001aa71c7209 */ /* 0x002fe40007810000 */
[----:B------:R-:W-:Y:S01]  /*7250*/  FSEL R29, R29, -INF , !P4 ;  /* 0xff8000001d1d7808 */ /* 0x000fe20006000000 */
[----:B------:R-:W-:Y:S01]  /*7260*/  MUFU.EX2 R20, R20 ;  /* 0x0000001400147308 */ /* 0x000fe20000000800 */
[----:B------:R-:W-:-:S02]  /*7270*/  ISETP.GT.AND P4, PT, R56, 0x31, P3 ;  /* 0x000000313800780c */ /* 0x000fc40001f84270 */
[----:B------:R-:W-:Y:S02]  /*7280*/  FMNMX.FTZ R28, R189, R28, !PT ;  /* 0x0000001cbd1c7209 */ /* 0x000fe40007810000 */
[----:B------:R-:W-:Y:S02]  /*7290*/  FSEL R31, R31, -INF , !P5 ;  /* 0xff8000001f1f7808 */ /* 0x000fe40006800000 */
[----:B------:R-:W-:Y:S01]  /*72a0*/  ISETP.GT.AND P5, PT, R56, 0x38, P3 ;  /* 0x000000383800780c */ /* 0x000fe20001fa4270 */
[----:B------:R-:W-:Y:S01]  /*72b0*/  MUFU.EX2 R15, R15 ;  /* 0x0000000f000f7308 */ /* 0x000fe20000000800 */
[C---:B------:R-:W-:Y:S02]  /*72c0*/  ISETP.LT.OR P4, PT, R54.reuse, 0x32, P4 ;  /* 0x000000323600780c */ /* 0x040fe40002781670 */
[----:B------:R-:W-:Y:S02]  /*72d0*/  FMNMX.FTZ R30, R27, R28, !PT ;  /* 0x0000001c1b1e7209 */ /* 0x000fe40007810000 */
[----:B------:R-:W-:-:S02]  /*72e0*/  ISETP.LT.OR P5, PT, R54, 0x39, P5 ;  /* 0x000000393600780c */ /* 0x000fc40002fa1670 */
[----:B------:R-:W-:Y:S01]  /*72f0*/  FSEL R199, R32, -INF , !P4 ;  /* 0xff80000020c77808 */ /* 0x000fe20006000000 */
[----:B------:R-:W-:-:S01]  /*7300*/  FFMA.FTZ R32, R195, R10, -R34 ;  /* 0x0000000ac3207223 */ /* 0x000fc20000010822 */
[----:B------:R-:W-:Y:S01]  /*7310*/  FMNMX.FTZ R30, R193, R30, !PT ;  /* 0x0000001ec11e7209 */ /* 0x000fe20007810000 */
[----:B------:R-:W-:Y:S01]  /*7320*/  MUFU.EX2 R2, R2 ;  /* 0x0000000200027308 */ /* 0x000fe20000000800 */
[C---:B------:R-:W-:Y:S02]  /*7330*/  ISETP.GT.AND P4, PT, R56.reuse, 0x39, P3 ;  /* 0x000000393800780c */ /* 0x040fe40001f84270 */
[----:B------:R-:W-:Y:S02]  /*7340*/  FSEL R33, R33, -INF , !P5 ;  /* 0xff80000021217808 */ /* 0x000fe40006800000 */
[----:B------:R-:W-:Y:S02]  /*7350*/  FMNMX.FTZ R30, R29, R30, !PT ;  /* 0x0000001e1d1e7209 */ /* 0x000fe40007810000 */
[----:B------:R-:W-:Y:S01]  /*7360*/  ISETP.GT.AND P5, PT, R56, 0x40, P3 ;  /* 0x000000403800780c */ /* 0x000fe20001fa4270 */
[----:B------:R1:W-:Y:S01]  /*7370*/  MUFU.EX2 R26, R32 ;  /* 0x00000020001a7308 */ /* 0x0003e20000000800 */
[----:B------:R-:W-:-:S02]  /*7380*/  ISETP.LT.OR P4, PT, R54, 0x3a, P4 ;  /* 0x0000003a3600780c */ /* 0x000fc40002781670 */
[----:B------:R-:W-:Y:S02]  /*7390*/  FMNMX.FTZ R30, R31, R30, !PT ;  /* 0x0000001e1f1e7209 */ /* 0x000fe40007810000 */
[----:B------:R-:W-:Y:S02]  /*73a0*/  ISETP.LT.OR P5, PT, R54, 0x41, P5 ;  /* 0x000000413600780c */ /* 0x000fe40002fa1670 */
[----:B------:R-:W-:Y:S01]  /*73b0*/  FSEL R197, R36, -INF , !P4 ;  /* 0xff80000024c57808 */ /* 0x000fe20006000000 */
[----:B------:R-:W-:-:S01]  /*73c0*/  FFMA.FTZ R36, R191, R10, -R34 ;  /* 0x0000000abf247223 */ /* 0x000fc20000010822 */
[----:B------:R-:W-:Y:S01]  /*73d0*/  ISETP.GT.AND P4, PT, R56, 0x41, P3 ;  /* 0x000000413800780c */ /* 0x000fe20001f84270 */
[----:B------:R-:W-:Y:S01]  /*73e0*/  MUFU.EX2 R21, R21 ;  /* 0x0000001500157308 */ /* 0x000fe20000000800 */
[----:B-1----:R-:W-:Y:S02]  /*73f0*/  FMNMX.FTZ R32, R199, R30, !PT ;  /* 0x0000001ec7207209 */ /* 0x002fe40007810000 */
[----:B------:R-:W-:Y:S01]  /*7400*/  FSEL R195, R37, -INF , !P5 ;  /* 0xff80000025c37808 */ /* 0x000fe20006800000 */
[----:B------:R-:W-:-:S01]  /*7410*/  FFMA.FTZ R37, R187, R10, -R34 ;  /* 0x0000000abb257223 */ /* 0x000fc20000010822 */
[----:B------:R-:W-:-:S02]  /*7420*/  ISETP.GT.AND P5, PT, R56, 0x48, P3 ;  /* 0x000000483800780c */ /* 0x000fc40001fa4270 */
[C---:B------:R-:W-:Y:S01]  /*7430*/  ISETP.LT.OR P4, PT, R54.reuse, 0x42, P4 ;  /* 0x000000423600780c */ /* 0x040fe20002781670 */
[----:B------:R1:W-:Y:S01]  /*7440*/  MUFU.EX2 R28, R36 ;  /* 0x00000024001c7308 */ /* 0x0003e20000000800 */
[----:B------:R-:W-:Y:S02]  /*7450*/  FMNMX.FTZ R32, R33, R32, !PT ;  /* 0x0000002021207209 */ /* 0x000fe40007810000 */
[----:B------:R-:W-:Y:S02]  /*7460*/  ISETP.LT.OR P5, PT, R54, 0x49, P5 ;  /* 0x000000493600780c */ /* 0x000fe40002fa1670 */
[----:B------:R-:W-:Y:S01]  /*7470*/  FSEL R191, R38, -INF , !P4 ;  /* 0xff80000026bf7808 */ /* 0x000fe20006000000 */
[--C-:B------:R-:W-:Y:S01]  /*7480*/  FFMA.FTZ R38, R183, R10, -R34.reuse ;  /* 0x0000000ab7267223 */ /* 0x100fe20000010822 */
[----:B------:R-:W-:Y:S01]  /*7490*/  ISETP.GT.AND P4, PT, R56, 0x49, P3 ;  /* 0x000000493800780c */ /* 0x000fe20001f84270 */
[----:B------:R-:W-:Y:S01]  /*74a0*/  MUFU.EX2 R25, R25 ;  /* 0x0000001900197308 */ /* 0x000fe20000000800 */
[----:B------:R-:W-:Y:S01]  /*74b0*/  FMNMX.FTZ R32, R197, R32, !PT ;  /* 0x00000020c5207209 */ /* 0x000fe20007810000 */
[----:B-1----:R-:W-:Y:S01]  /*74c0*/  FFMA.FTZ R36, R181, R10, -R34 ;  /* 0x0000000ab5247223 */ /* 0x002fe20000010822 */
[----:B------:R-:W-:-:S02]  /*74d0*/  FSEL R39, R39, -INF , !P5 ;  /* 0xff80000027277808 */ /* 0x000fc40006800000 */
[----:B------:R-:W-:Y:S02]  /*74e0*/  ISETP.GT.AND P5, PT, R56, 0x50, P3 ;  /* 0x000000503800780c */ /* 0x000fe40001fa4270 */
[C---:B------:R-:W-:Y:S01]  /*74f0*/  ISETP.LT.OR P4, PT, R54.reuse, 0x4a, P4 ;  /* 0x0000004a3600780c */ /* 0x040fe20002781670 */
[----:B------:R1:W-:Y:S01]  /*7500*/  MUFU.EX2 R30, R36 ;  /* 0x00000024001e7308 */ /* 0x0003e20000000800 */
[----:B------:R-:W-:Y:S02]  /*7510*/  FMNMX.FTZ R32, R195, R32, !PT ;  /* 0x00000020c3207209 */ /* 0x000fe40007810000 */
[----:B------:R-:W-:Y:S02]  /*7520*/  ISETP.LT.OR P5, PT, R54, 0x51, P5 ;  /* 0x000000513600780c */ /* 0x000fe40002fa1670 */
[----:B------:R-:W-:Y:S01]  /*7530*/  FSEL R187, R40, -INF , !P4 ;  /* 0xff80000028bb7808 */ /* 0x000fe20006000000 */
[----:B------:R-:W-:Y:S01]  /*7540*/  FFMA.FTZ R40, R87, R10, -R34 ;  /* 0x0000000a57287223 */ /* 0x000fe20000010822 */
[----:B------:R-:W-:Y:S01]  /*7550*/  ISETP.GT.AND P4, PT, R56, 0x51, P3 ;  /* 0x000000513800780c */ /* 0x000fe20001f84270 */
[----:B------:R-:W-:Y:S01]  /*7560*/  MUFU.EX2 R37, R37 ;  /* 0x0000002500257308 */ /* 0x000fe20000000800 */
[----:B-1----:R-:W-:-:S02]  /*7570*/  FMNMX.FTZ R36, R191, R32, !PT ;  /* 0x00000020bf247209 */ /* 0x002fc40007810000 */
[----:B------:R-:W-:Y:S01]  /*7580*/  FSEL R181, R41, -INF , !P5 ;  /* 0xff80000029b57808 */ /* 0x000fe20006800000 */
[----:B------:R-:W-:-:S01]  /*7590*/  FFMA.FTZ R41, R163, R10, -R34 ;  /* 0x0000000aa3297223 */ /* 0x000fc20000010822 */
[----:B------:R-:W-:Y:S02]  /*75a0*/  ISETP.GT.AND P5, PT, R56, 0x58, P3 ;  /* 0x000000583800780c */ /* 0x000fe40001fa4270 */
[C---:B------:R-:W-:Y:S01]  /*75b0*/  ISETP.LT.OR P4, PT, R54.reuse, 0x52, P4 ;  /* 0x000000523600780c */ /* 0x040fe20002781670 */
[----:B------:R1:W-:Y:S01]  /*75c0*/  MUFU.EX2 R32, R38 ;  /* 0x0000002600207308 */ /* 0x0003e20000000800 */
[----:B------:R-:W-:Y:S02]  /*75d0*/  FMNMX.FTZ R36, R39, R36, !PT ;  /* 0x0000002427247209 */ /* 0x000fe40007810000 */
[----:B------:R-:W-:Y:S02]  /*75e0*/  ISETP.LT.OR P5, PT, R54, 0x59, P5 ;  /* 0x000000593600780c */ /* 0x000fe40002fa1670 */
[----:B------:R-:W-:Y:S01]  /*75f0*/  FSEL R163, R42, -INF , !P4 ;  /* 0xff8000002aa37808 */ /* 0x000fe20006000000 */
[----:B------:R-:W-:Y:S01]  /*7600*/  FFMA.FTZ R42, R185, R10, -R34 ;  /* 0x0000000ab92a7223 */ /* 0x000fe20000010822 */
[----:B------:R-:W-:Y:S01]  /*7610*/  FMNMX.FTZ R36, R187, R36, !PT ;  /* 0x00000024bb247209 */ /* 0x000fe20007810000 */
[----:B------:R-:W-:Y:S01]  /*7620*/  MUFU.EX2 R41, R41 ;  /* 0x0000002900297308 */ /* 0x000fe20000000800 */
[----:B------:R-:W-:-:S02]  /*7630*/  ISETP.GT.AND P4, PT, R56, 0x59, P3 ;  /* 0x000000593800780c */ /* 0x000fc40001f84270 */
[----:B------:R-:W-:Y:S02]  /*7640*/  FSEL R43, R43, -INF , !P5 ;  /* 0xff8000002b2b7808 */ /* 0x000fe40006800000 */
[----:B------:R-:W-:Y:S02]  /*7650*/  FMNMX.FTZ R36, R181, R36, !PT ;  /* 0x00000024b5247209 */ /* 0x000fe40007810000 */
[----:B------:R-:W-:Y:S01]  /*7660*/  ISETP.GT.AND P5, PT, R56, 0x60, P3 ;  /* 0x000000603800780c */ /* 0x000fe20001fa4270 */
[----:B------:R-:W-:Y:S01]  /*7670*/  MUFU.EX2 R85, R85 ;  /* 0x0000005500557308 */ /* 0x000fe20000000800 */
[C---:B------:R-:W-:Y:S02]  /*7680*/  ISETP.LT.OR P4, PT, R54.reuse, 0x5a, P4 ;  /* 0x0000005a3600780c */ /* 0x040fe40002781670 */
[----:B-1----:R-:W-:Y:S02]  /*7690*/  FMNMX.FTZ R38, R163, R36, !PT ;  /* 0x00000024a3267209 */ /* 0x002fe40007810000 */
[----:B------:R-:W-:-:S02]  /*76a0*/  ISETP.LT.OR P5, PT, R54, 0x61, P5 ;  /* 0x000000613600780c */ /* 0x000fc40002fa1670 */
[----:B------:R-:W-:Y:S01]  /*76b0*/  FSEL R183, R44, -INF , !P4 ;  /* 0xff8000002cb77808 */ /* 0x000fe20006000000 */
[----:B------:R1:W-:Y:S01]  /*76c0*/  MUFU.EX2 R36, R42 ;  /* 0x0000002a00247308 */ /* 0x0003e20000000800 */
[C---:B------:R-:W-:Y:S01]  /*76d0*/  ISETP.GT.AND P4, PT, R56.reuse, 0x61, P3 ;  /* 0x000000613800780c */ /* 0x040fe20001f84270 */
[--C-:B------:R-:W-:Y:S01]  /*76e0*/  FFMA.FTZ R44, R79, R10, -R34.reuse ;  /* 0x0000000a4f2c7223 */ /* 0x100fe20000010822 */
[----:B------:R-:W-:Y:S02]  /*76f0*/  FMNMX.FTZ R38, R43, R38, !PT ;  /* 0x000000262b267209 */ /* 0x000fe40007810000 */
[----:B------:R-:W-:Y:S02]  /*7700*/  FSEL R87, R45, -INF , !P5 ;  /* 0xff8000002d577808 */ /* 0x000fe40006800000 */
[----:B------:R-:W-:Y:S01]  /*7710*/  ISETP.GT.AND P5, PT, R56, 0x68, P3 ;  /* 0x000000683800780c */ /* 0x000fe20001fa4270 */
[----:B------:R2:W-:Y:S01]  /*7720*/  MUFU.EX2 R45, R40 ;  /* 0x00000028002d7308 */ /* 0x0005e20000000800 */
[C---:B------:R-:W-:Y:S01]  /*7730*/  ISETP.LT.OR P4, PT, R54.reuse, 0x62, P4 ;  /* 0x000000623600780c */ /* 0x040fe20002781670 */
[--C-:B-1----:R-:W-:Y:S01]  /*7740*/  FFMA.FTZ R42, R83, R10, -R34.reuse ;  /* 0x0000000a532a7223 */ /* 0x102fe20000010822 */
[----:B------:R-:W-:Y:S01]  /*7750*/  FMNMX.FTZ R38, R183, R38, !PT ;  /* 0x00000026b7267209 */ /* 0x000fe20007810000 */
[----:B------:R-:W-:Y:S01]  /*7760*/  FFMA.FTZ R83, R81, R10, -R34 ;  /* 0x0000000a51537223 */ /* 0x000fe20000010822 */
[----:B------:R-:W-:-:S02]  /*7770*/  ISETP.LT.OR P5, PT, R54, 0x69, P5 ;  /* 0x000000693600780c */ /* 0x000fc40002fa1670 */
[----:B------:R-:W-:Y:S01]  /*7780*/  FSEL R185, R46, -INF , !P4 ;  /* 0xff8000002eb97808 */ /* 0x000fe20006000000 */
[----:B------:R-:W-:-:S01]  /*7790*/  FFMA.FTZ R46, R73, R10, -R34 ;  /* 0x0000000a492e7223 */ /* 0x000fc20000010822 */
[C---:B------:R-:W-:Y:S01]  /*77a0*/  ISETP.GT.AND P4, PT, R56.reuse, 0x69, P3 ;  /* 0x000000693800780c */ /* 0x040fe20001f84270 */
[----:B------:R-:W-:Y:S01]  /*77b0*/  MUFU.EX2 R83, R83 ;  /* 0x0000005300537308 */ /* 0x000fe20000000800 */
[----:B------:R-:W-:Y:S02]  /*77c0*/  FMNMX.FTZ R38, R87, R38, !PT ;  /* 0x0000002657267209 */ /* 0x000fe40007810000 */
[----:B------:R-:W-:Y:S02]  /*77d0*/  FSEL R47, R47, -INF , !P5 ;  /* 0xff8000002f2f7808 */ /* 0x000fe40006800000 */
[----:B------:R-:W-:Y:S02]  /*77e0*/  ISETP.GT.AND P5, PT, R56, 0x70, P3 ;  /* 0x000000703800780c */ /* 0x000fe40001fa4270 */
[----:B------:R-:W-:Y:S01]  /*77f0*/  ISETP.LT.OR P4, PT, R54, 0x6a, P4 ;  /* 0x0000006a3600780c */ /* 0x000fe20002781670 */
[----:B------:R-:W-:Y:S01]  /*7800*/  MUFU.EX2 R75, R75 ;  /* 0x0000004b004b7308 */ /* 0x000fe20000000800 */
[----:B--2---:R-:W-:-:S02]  /*7810*/  FMNMX.FTZ R40, R185, R38, !PT ;  /* 0x00000026b9287209 */ /* 0x004fc40007810000 */
[----:B------:R-:W-:Y:S02]  /*7820*/  ISETP.LT.OR P5, PT, R54, 0x71, P5 ;  /* 0x000000713600780c */ /* 0x000fe40002fa1670 */
[----:B------:R-:W-:Y:S02]  /*7830*/  FSEL R203, R48, -INF , !P4 ;  /* 0xff80000030cb7808 */ /* 0x000fe40006000000 */
[C---:B------:R-:W-:Y:S01]  /*7840*/  ISETP.GT.AND P4, PT, R56.reuse, 0x71, P3 ;  /* 0x000000713800780c */ /* 0x040fe20001f84270 */
[----:B------:R1:W-:Y:S01]  /*7850*/  MUFU.EX2 R38, R42 ;  /* 0x0000002a00267308 */ /* 0x0003e20000000800 */
[----:B------:R-:W-:Y:S02]  /*7860*/  FMNMX.FTZ R40, R47, R40, !PT ;  /* 0x000000282f287209 */ /* 0x000fe40007810000 */
[----:B------:R-:W-:Y:S02]  /*7870*/  FSEL R49, R49, -INF , !P5 ;  /* 0xff80000031317808 */ /* 0x000fe40006800000 */
[----:B------:R-:W-:-:S02]  /*7880*/  ISETP.GT.AND P5, PT, R56, 0x78, P3 ;  /* 0x000000783800780c */ /* 0x000fc40001fa4270 */
[----:B------:R-:W-:Y:S01]  /*7890*/  ISETP.LT.OR P4, PT, R54, 0x72, P4 ;  /* 0x000000723600780c */ /* 0x000fe20002781670 */
[----:B------:R-:W-:Y:S01]  /*78a0*/  MUFU.EX2 R46, R46 ;  /* 0x0000002e002e7308 */ /* 0x000fe20000000800 */
[----:B------:R-:W-:Y:S02]  /*78b0*/  FMNMX.FTZ R40, R203, R40, !PT ;  /* 0x00000028cb287209 */ /* 0x000fe40007810000 */
[----:B------:R-:W-:Y:S02]  /*78c0*/  ISETP.GT.AND P3, PT, R56, 0x79, P3 ;  /* 0x000000793800780c */ /* 0x000fe40001f64270 */
[----:B------:R-:W-:Y:S02]  /*78d0*/  ISETP.LT.OR P5, PT, R54, 0x79, P5 ;  /* 0x000000793600780c */ /* 0x000fe40002fa1670 */
[----:B------:R-:W-:Y:S01]  /*78e0*/  FSEL R81, R50, -INF , !P4 ;  /* 0xff80000032517808 */ /* 0x000fe20006000000 */
[----:B------:R-:W-:-:S01]  /*78f0*/  FFMA.FTZ R50, R69, R10, -R34 ;  /* 0x0000000a45327223 */ /* 0x000fc20000010822 */
[----:B------:R-:W-:Y:S01]  /*7900*/  FMNMX.FTZ R40, R49, R40, !PT ;  /* 0x0000002831287209 */ /* 0x000fe20007810000 */
[----:B------:R-:W-:-:S01]  /*7910*/  FFMA.FTZ R69, R77, R10, -R34 ;  /* 0x0000000a4d457223 */ /* 0x000fc20000010822 */
[----:B------:R-:W-:Y:S01]  /*7920*/  ISETP.LT.OR P3, PT, R54, 0x7a, P3 ;  /* 0x0000007a3600780c */ /* 0x000fe20001f61670 */
[----:B------:R-:W-:Y:S01]  /*7930*/  MUFU.EX2 R59, R59 ;  /* 0x0000003b003b7308 */ /* 0x000fe20000000800 */
[----:B------:R-:W-:-:S02]  /*7940*/  FSEL R51, R51, -INF , !P5 ;  /* 0xff80000033337808 */ /* 0x000fc40006800000 */
[----:B-1----:R-:W-:Y:S02]  /*7950*/  FMNMX.FTZ R42, R81, R40, !PT ;  /* 0x00000028512a7209 */ /* 0x002fe40007810000 */
[----:B------:R-:W-:Y:S02]  /*7960*/  FSEL R79, R52, -INF , !P3 ;  /* 0xff800000344f7808 */ /* 0x000fe40005800000 */
[----:B------:R-:W-:Y:S01]  /*7970*/  FMNMX.FTZ R42, R51, R42, !PT ;  /* 0x0000002a332a7209 */ /* 0x000fe20007810000 */
[----:B------:R-:W-:Y:S01]  /*7980*/  MUFU.EX2 R40, R44 ;  /* 0x0000002c00287308 */ /* 0x000fe20000000800 */
[----:B------:R-:W-:Y:S02]  /*7990*/  FSEL R54, R35, RZ, P6 ;  /* 0x000000ff23367208 */ /* 0x000fe40003000000 */
[----:B------:R-:W-:Y:S01]  /*79a0*/  FMNMX.FTZ R48, R79, R42, !PT ;  /* 0x0000002a4f307209 */ /* 0x000fe20007810000 */
[----:B------:R-:W-:-:S01]  /*79b0*/  FFMA.FTZ R42, R65, R10, -R34 ;  /* 0x0000000a412a7223 */ /* 0x000fc20000010822 */
[----:B------:R-:W-:Y:S01]  /*79c0*/  FFMA.FTZ R65, R67, R10, -R34 ;  /* 0x0000000a43417223 */ /* 0x000fe20000010822 */
[----:B------:R-:W-:-:S01]  /*79d0*/  FADD.FTZ R57, -R54, R9 ;  /* 0x0000000936397221 */ /* 0x000fc20000010100 */
[-CC-:B------:R-:W-:Y:S01]  /*79e0*/  FFMA.FTZ R67, R71, R10.reuse, -R34.reuse ;  /* 0x0000000a47437223 */ /* 0x180fe20000010822 */
[----:B------:R-:W1:Y:S01]  /*79f0*/  SHFL.BFLY PT, R205, R48, 0x2, 0x1f ;  /* 0x0c401f0030cd7f89 */ /* 0x000e6200000e0000 */
[----:B------:R2:W-:Y:S01]  /*7a00*/  MUFU.EX2 R44, R50 ;  /* 0x00000032002c7308 */ /* 0x0005e20000000800 */
[----:B------:R-:W-:-:S01]  /*7a10*/  FFMA.FTZ R9, R53, R10, -R34 ;  /* 0x0000000a35097223 */ /* 0x000fc20000010822 */
[----:B------:R-:W-:-:S06]  /*7a20*/  FMUL.FTZ R54, R57, R10 ;  /* 0x0000000a39367220 */ /* 0x000fcc0000410000 */
[----:B------:R-:W3:Y:S01]  /*7a30*/  MUFU.EX2 R54, R54 ;  /* 0x0000003600367308 */ /* 0x000ee20000000800 */
[----:B--2---:R-:W-:-:S07]  /*7a40*/  FFMA.FTZ R50, R55, R10, -R34 ;  /* 0x0000000a37327223 */ /* 0x004fce0000010822 */
[----:B------:R-:W-:Y:S01]  /*7a50*/  MUFU.EX2 R42, R42 ;  /* 0x0000002a002a7308 */ /* 0x000fe20000000800 */
[----:B-1----:R-:W-:Y:S01]  /*7a60*/  FMNMX.FTZ R205, R48, R205, !PT ;  /* 0x000000cd30cd7209 */ /* 0x002fe20007810000 */
[----:B------:R-:W-:-:S06]  /*7a70*/  FFMA.FTZ R48, R63, R10, -R34 ;  /* 0x0000000a3f307223 */ /* 0x000fcc0000010822 */
[----:B------:R-:W-:Y:S01]  /*7a80*/  MUFU.EX2 R65, R65 ;  /* 0x0000004100417308 */ /* 0x000fe20000000800 */
[----:B------:R-:W1:Y:S07]  /*7a90*/  SHFL.BFLY PT, R52, R205, 0x1, 0x1f ;  /* 0x0c201f00cd347f89 */ /* 0x000e6e00000e0000 */
[----:B------:R-:W-:Y:S08]  /*7aa0*/  MUFU.EX2 R67, R67 ;  /* 0x0000004300437308 */ /* 0x000ff00000000800 */
[----:B------:R-:W-:Y:S08]  /*7ab0*/  MUFU.EX2 R69, R69 ;  /* 0x0000004500457308 */ /* 0x000ff00000000800 */
[----:B------:R-:W-:Y:S01]  /*7ac0*/  MUFU.EX2 R48, R48 ;  /* 0x0000003000307308 */ /* 0x000fe20000000800 */
[----:B-1----:R-:W-:-:S04]  /*7ad0*/  FMNMX.FTZ R55, R205, R52, !PT ;  /* 0x00000034cd377209 */ /* 0x002fc80007810000 */
[C---:B------:R-:W-:Y:S01]  /*7ae0*/  FSETP.NEU.FTZ.AND P3, PT, R55.reuse, -INF , PT ;  /* 0xff8000003700780b */ /* 0x040fe20003f7d000 */
[----:B------:R-:W-:-:S02]  /*7af0*/  FFMA.FTZ R34, R55, R10, -8 ;  /* 0xc100000037227423 */ /* 0x000fc4000001000a */
[----:B------:R1:W-:Y:S01]  /*7b00*/  MUFU.EX2 R52, R58 ;  /* 0x0000003a00347308 */ /* 0x0003e20000000800 */
[----:B------:R-:W-:Y:S02]  /*7b10*/  FSEL R73, R55, RZ, P3 ;  /* 0x000000ff37497208 */ /* 0x000fe40001800000 */
[----:B------:R-:W-:-:S03]  /*7b20*/  FSEL R34, R34, RZ, P3 ;  /* 0x000000ff22227208 */ /* 0x000fc60001800000 */
[----:B------:R-:W-:Y:S02]  /*7b30*/  FADD.FTZ R73, -R73, R8 ;  /* 0x0000000849497221 */ /* 0x000fe40000010100 */
[----:B------:R-:W-:Y:S01]  /*7b40*/  MUFU.EX2 R50, R50 ;  /* 0x0000003200327308 */ /* 0x000fe20000000800 */
[----:B------:R-:W-:-:S01]  /*7b50*/  FFMA.FTZ R72, R33, R10, -R34 ;  /* 0x0000000a21487223 */ /* 0x000fc20000010822 */
[-CC-:B------:R-:W-:Y:S01]  /*7b60*/  FFMA.FTZ R56, R201, R10.reuse, -R34.reuse ;  /* 0x0000000ac9387223 */ /* 0x180fe20000010822 */
[-C--:B------:R-:W-:Y:S01]  /*7b70*/  FMUL.FTZ R33, R73, R10.reuse ;  /* 0x0000000a49217220 */ /* 0x080fe20000410000 */
[-CC-:B------:R-:W-:Y:S01]  /*7b80*/  FFMA.FTZ R53, R153, R10.reuse, -R34.reuse ;  /* 0x0000000a99357223 */ /* 0x180fe20000010822 */
[----:B------:R-:W-:-:S01]  /*7b90*/  FFMA.FTZ R57, R155, R10, -R34 ;  /* 0x0000000a9b397223 */ /* 0x000fc20000010822 */
[-CC-:B-1----:R-:W-:Y:S01]  /*7ba0*/  FFMA.FTZ R58, R157, R10.reuse, -R34.reuse ;  /* 0x0000000a9d3a7223 */ /* 0x182fe20000010822 */
[----:B------:R-:W-:-:S01]  /*7bb0*/  FFMA.FTZ R60, R159, R10, -R34 ;  /* 0x0000000a9f3c7223 */ /* 0x000fc20000010822 */
[----:B------:R-:W-:Y:S01]  /*7bc0*/  MUFU.EX2 R56, R56 ;  /* 0x0000003800387308 */ /* 0x000fe20000000800 */
[----:B------:R-:W-:-:S01]  /*7bd0*/  FFMA.FTZ R63, R161, R10, -R34 ;  /* 0x0000000aa13f7223 */ /* 0x000fc20000010822 */
[----:B---3--:R-:W-:Y:S01]  /*7be0*/  FFMA.FTZ R153, R54, R6, R13 ;  /* 0x0000000636997223 */ /* 0x008fe2000001000d */
[----:B------:R-:W-:-:S01]  /*7bf0*/  FFMA.FTZ R62, R165, R10, -R34 ;  /* 0x0000000aa53e7223 */ /* 0x000fc20000010822 */
[-CC-:B------:R-:W-:Y:S01]  /*7c00*/  FFMA.FTZ R71, R167, R10.reuse, -R34.reuse ;  /* 0x0000000aa7477223 */ /* 0x180fe20000010822 */
[----:B------:R-:W-:-:S01]  /*7c10*/  FFMA.FTZ R64, R189, R10, -R34 ;  /* 0x0000000abd407223 */ /* 0x000fc20000010822 */
[----:B------:R-:W-:Y:S01]  /*7c20*/  FADD.FTZ R74, R20, R153 ;  /* 0x00000099144a7221 */ /* 0x000fe20000010000 */
        /* <DEDUP_REMOVED lines=18> */
[----:B-1----:R-:W-:-:S01]  /*7d50*/  FFMA.FTZ R6, R33, R5, R56 ;  /* 0x0000000521067223 */ /* 0x002fc20000010038 */
[----:B------:R-:W-:Y:S01]  /*7d60*/  FADD.FTZ R5, R15, R74 ;  /* 0x0000004a0f057221 */ /* 0x000fe20000010000 */
[----:B------:R-:W-:-:S01]  /*7d70*/  FFMA.FTZ R74, R181, R10, -R34 ;  /* 0x0000000ab54a7223 */ /* 0x000fc20000010822 */
[----:B------:R-:W-:-:S04]  /*7d80*/  FFMA.FTZ R51, R51, R10, -R34 ;  /* 0x0000000a33337223 */ /* 0x000fc80000010822 */
[----:B------:R-:W1:Y:S01]  /*7d90*/  MUFU.EX2 R58, R58 ;  /* 0x0000003a003a7308 */ /* 0x000e620000000800 */
[----:B--2---:R-:W-:-:S07]  /*7da0*/  FADD.FTZ R6, R53, R6 ;  /* 0x0000000635067221 */ /* 0x004fce0000010000 */
[----:B------:R-:W2:Y:S01]  /*7db0*/  MUFU.EX2 R60, R60 ;  /* 0x0000003c003c7308 */ /* 0x000ea20000000800 */
[----:B---3--:R-:W-:-:S01]  /*7dc0*/  FADD.FTZ R153, R57, R6 ;  /* 0x0000000639997221 */ /* 0x008fc20000010000 */
[----:B------:R-:W-:-:S04]  /*7dd0*/  FADD.FTZ R6, R2, R5 ;  /* 0x0000000502067221 */ /* 0x000fc80000010000 */
[----:B------:R-:W-:Y:S02]  /*7de0*/  FADD.FTZ R5, R21, R6 ;  /* 0x0000000615057221 */ /* 0x000fe40000010000 */
[----:B------:R-:W3:Y:S01]  /*7df0*/  MUFU.EX2 R63, R63 ;  /* 0x0000003f003f7308 */ /* 0x000ee20000000800 */
[----:B-1----:R-:W-:-:S01]  /*7e00*/  FADD.FTZ R153, R58, R153 ;  /* 0x000000993a997221 */ /* 0x002fc20000010000 */
[----:B------:R-:W-:-:S04]  /*7e10*/  FADD.FTZ R76, R24, R5 ;  /* 0x00000005184c7221 */ /* 0x000fc80000010000 */
[----:B------:R-:W-:Y:S02]  /*7e20*/  FADD.FTZ R155, R25, R76 ;  /* 0x0000004c199b7221 */ /* 0x000fe40000010000 */
[----:B------:R-:W1:Y:S01]  /*7e30*/  MUFU.EX2 R62, R62 ;  /* 0x0000003e003e7308 */ /* 0x000e620000000800 */
[----:B--2---:R-:W-:-:S01]  /*7e40*/  FADD.FTZ R6, R60, R153 ;  /* 0x000000993c067221 */ /* 0x004fc20000010000 */
[----:B------:R-:W-:Y:S01]  /*7e50*/  FADD.FTZ R155, R26, R155 ;  /* 0x0000009b1a9b7221 */ /* 0x000fe20000010000 */
[----:B------:R-:W-:-:S05]  /*7e60*/  FFMA.FTZ R153, R163, R10, -R34 ;  /* 0x0000000aa3997223 */ /* 0x000fca0000010822 */
[----:B------:R-:W2:Y:S01]  /*7e70*/  MUFU.EX2 R71, R71 ;  /* 0x0000004700477308 */ /* 0x000ea20000000800 */
[----:B---3--:R-:W-:-:S07]  /*7e80*/  FADD.FTZ R5, R63, R6 ;  /* 0x000000063f057221 */ /* 0x008fce0000010000 */
[----:B------:R-:W3:Y:S01]  /*7e90*/  MUFU.EX2 R64, R64 ;  /* 0x0000004000407308 */ /* 0x000ee20000000800 */
[----:B-1----:R-:W-:-:S07]  /*7ea0*/  FADD.FTZ R6, R62, R5 ;  /* 0x000000053e067221 */ /* 0x002fce0000010000 */
[----:B------:R-:W1:Y:S01]  /*7eb0*/  MUFU.EX2 R27, R27 ;  /* 0x0000001b001b7308 */ /* 0x000e620000000800 */
[----:B--2---:R-:W-:-:S01]  /*7ec0*/  FADD.FTZ R5, R71, R6 ;  /* 0x0000000647057221 */ /* 0x004fc20000010000 */
[----:B------:R-:W-:-:S06]  /*7ed0*/  FADD.FTZ R6, R28, R155 ;  /* 0x0000009b1c067221 */ /* 0x000fcc0000010000 */
        /* <DEDUP_REMOVED lines=10> */
[----:B------:R-:W-:Y:S01]  /*7f80*/  FFMA.FTZ R43, R87, R10, -R34 ;  /* 0x0000000a572b7223 */ /* 0x000fe20000010822 */
[----:B------:R-:W-:-:S04]  /*7f90*/  FADD.FTZ R87, R45, R6 ;  /* 0x000000062d577221 */ /* 0x000fc80000010000 */
[----:B------:R-:W-:Y:S01]  /*7fa0*/  FADD.FTZ R6, R36, R87 ;  /* 0x0000005724067221 */ /* 0x000fe20000010000 */
[----:B------:R-:W2:Y:S01]  /*7fb0*/  MUFU.EX2 R68, R68 ;  /* 0x0000004400447308 */ /* 0x000ea20000000800 */
[----:B---3--:R-:W-:-:S07]  /*7fc0*/  FADD.FTZ R76, R29, R76 ;  /* 0x0000004c1d4c7221 */ /* 0x008fce0000010000 */
[----:B------:R3:W4:Y:S01]  /*7fd0*/  MUFU.EX2 R8, R72 ;  /* 0x0000004800087308 */ /* 0x0007220000000800 */
[----:B-1----:R-:W-:-:S01]  /*7fe0*/  FADD.FTZ R5, R31, R76 ;  /* 0x0000004c1f057221 */ /* 0x002fc20000010000 */
[----:B------:R-:W-:-:S06]  /*7ff0*/  FFMA.FTZ R76, R185, R10, -R34 ;  /* 0x0000000ab94c7223 */ /* 0x000fcc0000010822 */
[----:B------:R-:W1:Y:S01]  /*8000*/  MUFU.EX2 R73, R73 ;  /* 0x0000004900497308 */ /* 0x000e620000000800 */
[----:B--2---:R-:W-:-:S01]  /*8010*/  FADD.FTZ R5, R68, R5 ;  /* 0x0000000544057221 */ /* 0x004fc20000010000 */
[-CC-:B---3--:R-:W-:Y:S01]  /*8020*/  FFMA.FTZ R72, R187, R10.reuse, -R34.reuse ;  /* 0x0000000abb487223 */ /* 0x188fe20000010822 */
[----:B------:R-:W-:-:S05]  /*8030*/  FFMA.FTZ R34, R79, R10, -R34 ;  /* 0x0000000a4f227223 */ /* 0x000fca0000010822 */
[----:B------:R-:W2:Y:S01]  /*8040*/  MUFU.EX2 R70, R70 ;  /* 0x0000004600467308 */ /* 0x000ea20000000800 */
[----:B----4-:R-:W-:-:S01]  /*8050*/  FADD.FTZ R80, R8, R5 ;  /* 0x0000000508507221 */ /* 0x010fc20000010000 */
        /* <DEDUP_REMOVED lines=8> */
[----:B------:R-:W-:-:S04]  /*80e0*/  FADD.FTZ R87, R75, R6 ;  /* 0x000000064b577221 */ /* 0x000fc80000010000 */
[----:B------:R-:W-:Y:S02]  /*80f0*/  FADD.FTZ R6, R42, R87 ;  /* 0x000000572a067221 */ /* 0x000fe40000010000 */
        /* <DEDUP_REMOVED lines=8> */
[----:B------:R-:W-:-:S04]  /*8180*/  FADD.FTZ R5, R65, R6 ;  /* 0x0000000641057221 */ /* 0x000fc80000010000 */
[----:B------:R-:W-:Y:S02]  /*8190*/  FADD.FTZ R6, R44, R5 ;  /* 0x000000052c067221 */ /* 0x000fe40000010000 */
[----:B------:R-:W3:Y:S02]  /*81a0*/  MUFU.EX2 R183, R183 ;  /* 0x000000b700b77308 */ /* 0x000ee40000000800 */
[----:B------:R-:W-:-:S06]  /*81b0*/  FADD.FTZ R5, R67, R6 ;  /* 0x0000000643057221 */ /* 0x000fcc0000010000 */
[----:B------:R-:W4:Y:S08]  /*81c0*/  MUFU.EX2 R43, R43 ;  /* 0x0000002b002b7308 */ /* 0x000f300000000800 */
[----:B------:R-:W5:Y:S08]  /*81d0*/  MUFU.EX2 R76, R76 ;  /* 0x0000004c004c7308 */ /* 0x000f700000000800 */
[----:B------:R1:W5:Y:S08]  /*81e0*/  MUFU.EX2 R82, R47 ;  /* 0x0000002f00527308 */ /* 0x0003700000000800 */
[----:B------:R-:W5:Y:S01]  /*81f0*/  MUFU.EX2 R203, R203 ;  /* 0x000000cb00cb7308 */ /* 0x000f620000000800 */
[----:B-1----:R-:W-:-:S01]  /*8200*/  FADD.FTZ R47, R153, R80 ;  /* 0x00000050992f7221 */ /* 0x002fc20000010000 */
[----:B------:R-:W-:-:S03]  /*8210*/  FADD.FTZ R80, R46, R5 ;  /* 0x000000052e507221 */ /* 0x000fc60000010000 */
[----:B--2---:R-:W-:-:S03]  /*8220*/  FADD.FTZ R47, R78, R47 ;  /* 0x0000002f4e2f7221 */ /* 0x004fc60000010000 */
[----:B------:R-:W1:Y:S01]  /*8230*/  MUFU.EX2 R49, R49 ;  /* 0x0000003100317308 */ /* 0x000e620000000800 */
[----:B---3--:R-:W-:-:S01]  /*8240*/  FADD.FTZ R6, R183, R47 ;  /* 0x0000002fb7067221 */ /* 0x008fc20000010000 */
[----:B------:R-:W-:-:S03]  /*8250*/  FADD.FTZ R47, R69, R80 ;  /* 0x00000050452f7221 */ /* 0x000fc60000010000 */
[----:B----4-:R-:W-:Y:S01]  /*8260*/  FADD.FTZ R5, R43, R6 ;  /* 0x000000062b057221 */ /* 0x010fe20000010000 */
[----:B------:R-:W-:-:S02]  /*8270*/  FADD.FTZ R6, R48, R47 ;  /* 0x0000002f30067221 */ /* 0x000fc40000010000 */
[----:B------:R-:W2:Y:S01]  /*8280*/  MUFU.EX2 R61, R61 ;  /* 0x0000003d003d7308 */ /* 0x000ea20000000800 */
[----:B-----5:R-:W-:-:S01]  /*8290*/  FADD.FTZ R5, R76, R5 ;  /* 0x000000054c057221 */ /* 0x020fc20000010000 */
[----:B------:R-:W-:-:S03]  /*82a0*/  FADD.FTZ R47, R59, R6 ;  /* 0x000000063b2f7221 */ /* 0x000fc60000010000 */
[----:B------:R-:W-:Y:S01]  /*82b0*/  FADD.FTZ R5, R82, R5 ;  /* 0x0000000552057221 */ /* 0x000fe20000010000 */
[----:B------:R-:W-:-:S02]  /*82c0*/  FADD.FTZ R6, R50, R47 ;  /* 0x0000002f32067221 */ /* 0x000fc40000010000 */
[----:B------:R-:W3:Y:S01]  /*82d0*/  MUFU.EX2 R84, R81 ;  /* 0x0000005100547308 */ /* 0x000ee20000000800 */
[----:B------:R-:W-:-:S04]  /*82e0*/  FADD.FTZ R5, R203, R5 ;  /* 0x00000005cb057221 */ /* 0x000fc80000010000 */
[----:B-1----:R-:W-:-:S03]  /*82f0*/  FADD.FTZ R5, R49, R5 ;  /* 0x0000000531057221 */ /* 0x002fc60000010000 */
[----:B------:R-:W1:Y:S01]  /*8300*/  MUFU.EX2 R86, R51 ;  /* 0x0000003300567308 */ /* 0x000e620000000800 */
[----:B--2---:R-:W-:-:S04]  /*8310*/  FADD.FTZ R47, R61, R6 ;  /* 0x000000063d2f7221 */ /* 0x004fc80000010000 */
[----:B------:R-:W-:-:S03]  /*8320*/  FADD.FTZ R6, R52, R47 ;  /* 0x0000002f34067221 */ /* 0x000fc60000010000 */
        /* <DEDUP_REMOVED lines=8> */
.L_x_915:
[----:B------:R-:W-:Y:S01]  /*83b0*/  ULEA UR6, UR47, UR37, 0x3 ;  /* 0x000000252f067291 */ /* 0x000fe2000f8e183f */
[----:B------:R-:W-:Y:S01]  /*83c0*/  ISETP.GT.AND P3, PT, R7, R14, PT ;  /* 0x0000000e0700720c */ /* 0x000fe20003f64270 */
[----:B------:R-:W-:Y:S01]  /*83d0*/  FMUL.FTZ R88, R88, R54 ;  /* 0x0000003658587220 */ /* 0x000fe20000410000 */
[----:B------:R-:W-:Y:S01]  /*83e0*/  F2FP.SATFINITE.E4M3.F32.PACK_AB_MERGE_C R2, R2, R15, RZ ;  /* 0x0000000f0202723e */ /* 0x000fe200048070ff */
[----:B------:R-:W-:Y:S01]  /*83f0*/  UIADD3 UR6, UR6, 0x22860, URZ ;  /* 0x0002286006067890 */ /* 0x000fe2000fffe03f */
[----:B------:R-:W-:Y:S01]  /*8400*/  F2FP.SATFINITE.E4M3.F32.PACK_AB_MERGE_C R25, R26, R25, RZ ;  /* 0x000000191a19723e */ /* 0x000fe200048070ff */
[----:B------:R-:W-:Y:S01]  /*8410*/  UMOV UR47, UR34 ;  /* 0x00000022002f7c82 */ /* 0x000fe20008000000 */
[----:B------:R-:W-:Y:S01]  /*8420*/  F2FP.SATFINITE.E4M3.F32.PACK_AB_MERGE_C R8, R73, R8, RZ ;  /* 0x000000084908723e */ /* 0x000fe200048070ff */
[----:B------:R-:W-:Y:S01]  /*8430*/  UPRMT UR6, UR38, 0x654, UR6 ;  /* 0x0000065426067896 */ /* 0x000fe20008000006 */
        /* <DEDUP_REMOVED lines=93> */
[----:B------:R-:W-:-:S02]  /*8a10*/  VIADD R7, R7, 0xffffffff ;  /* 0xffffffff07077836 */ /* 0x000fc40000000000 */
[----:B------:R-:W-:Y:S02]  /*8a20*/  IMAD.MOV.U32 R8, RZ, RZ, R55 ;  /* 0x000000ffff087224 */ /* 0x000fe400078e0037 */
[----:B------:R-:W-:Y:S02]  /*8a30*/  IMAD.MOV.U32 R9, RZ, RZ, R35 ;  /* 0x000000ffff097224 */ /* 0x000fe400078e0023 */
[----:B------:R-:W-:Y:S01]  /*8a40*/  IMAD.MOV.U32 R2, RZ, RZ, R11 ;  /* 0x000000ffff027224 */ /* 0x000fe200078e000b */
[----:B------:R-:W-:Y:S06]  /*8a50*/  @P3 BRA `(.L_x_916) ;  /* 0xffffffc800843947 */ /* 0x000fec000383ffff */
[----:B------:R-:W-:Y:S01]  /*8a60*/  IMAD.MOV.U32 R8, RZ, RZ, R55 ;  /* 0x000000ffff087224 */ /* 0x000fe200078e0037 */
[----:B------:R-:W-:Y:S01]  /*8a70*/  UMOV UR47, UR34 ;  /* 0x00000022002f7c82 */ /* 0x000fe20008000000 */
[----:B------:R-:W-:Y:S02]  /*8a80*/  IMAD.MOV.U32 R9, RZ, RZ, R35 ;  /* 0x000000ffff097224 */ /* 0x000fe400078e0023 */
[----:B------:R-:W-:-:S07]  /*8a90*/  IMAD.MOV.U32 R2, RZ, RZ, R11 ;  /* 0x000000ffff027224 */ /* 0x000fce00078e000b */
.L_x_898:
[----:B------:R-:W1:Y:S01]  /*8aa0*/  LDC R14, c[0x0][0x9e4] ;  /* 0x00027900ff0e7b82 */ /* 0x000e620000000800 */
[----:B------:R-:W-:Y:S02]  /*8ab0*/  ULDC UR6, c[0x0][0x9dc] ;  /* 0x0002770000067ab9 */ /* 0x000fe40000000800 */
[----:B------:R-:W-:Y:S01]  /*8ac0*/  VIADD R11, R169, -UR6 ;  /* 0x80000006a90b7c36 */ /* 0x000fe20008000000 */
[----:B-1----:R-:W-:-:S13]  /*8ad0*/  ISETP.GE.AND P6, PT, R14, 0x1, PT ;  /* 0x000000010e00780c */ /* 0x002fda0003fc6270 */
[----:B------:R-:W-:Y:S05]  /*8ae0*/  @!P6 BRA `(.L_x_917) ;  /* 0x00000000003ce947 */ /* 0x000fea0003800000 */
        /* <DEDUP_REMOVED lines=9> */
.L_x_918:
[----:B------:R-:W-:-:S13]  /*8b80*/  ISETP.NE.AND P2, PT, R14, 0x1, PT ;  /* 0x000000010e00780c */ /* 0x000fda0003f45270 */
[----:B------:R-:W1:Y:S02]  /*8b90*/  @P2 LDC.64 R12, c[0x0][0x9e8] ;  /* 0x00027a00ff0c2b82 */ /* 0x000e640000000a00 */
[----:B-1----:R-:W-:-:S05]  /*8ba0*/  @P2 IMAD.HI.U32 R12, R169, R12, RZ ;  /* 0x0000000ca90c2227 */ /* 0x002fca00078e00ff */
[----:B------:R-:W-:-:S07]  /*8bb0*/  @P2 SHF.R.U32.HI R169, RZ, R13, R12 ;  /* 0x0000000dffa92219 */ /* 0x000fce000001160c */
.L_x_919:
[----:B------:R-:W-:-:S05]  /*8bc0*/  IMAD R12, R169, R14, RZ ;  /* 0x0000000ea90c7224 */ /* 0x000fca00078e02ff */
[----:B------:R-:W-:-:S07]  /*8bd0*/  VIMNMX R11, R11, R12, !PT ;  /* 0x0000000c0b0b7248 */ /* 0x000fce0007fe0100 */
.L_x_917:
[----:B------:R-:W-:-:S05]  /*8be0*/  VIADD R11, R11, 0x7f ;  /* 0x0000007f0b0b7836 */ /* 0x000fca0000000000 */
[----:B------:R-:W-:-:S04]  /*8bf0*/  SHF.R.S32.HI R12, RZ, 0x1f, R11 ;  /* 0x0000001fff0c7819 */ /* 0x000fc8000001140b */
[----:B------:R-:W-:-:S04]  /*8c00*/  LEA.HI R12, R12, R11, RZ, 0x7 ;  /* 0x0000000b0c0c7211 */ /* 0x000fc800078f38ff */
[----:B------:R-:W-:-:S04]  /*8c10*/  SHF.R.S32.HI R11, RZ, 0x7, R12 ;  /* 0x00000007ff0b7819 */ /* 0x000fc8000001140c */
[----:B------:R-:W-:-:S04]  /*8c20*/  VIMNMX R14, R168, R11, !PT ;  /* 0x0000000ba80e7248 */ /* 0x000fc80007fe0100 */
[----:B------:R-:W-:-:S13]  /*8c30*/  ISETP.GE.AND P2, PT, R7, R14, PT ;  /* 0x0000000e0700720c */ /* 0x000fda0003f46270 */
[----:B------:R-:W-:Y:S05]  /*8c40*/  @!P2 BRA `(.L_x_920) ;  /* 0x0000002400a0a947 */ /* 0x000fea0003800000 */
[----:B------:R-:W-:Y:S02]  /*8c50*/  IMAD.MOV.U32 R11, RZ, RZ, R8 ;  /* 0x000000ffff0b7224 */ /* 0x000fe400078e0008 */
[----:B------:R-:W-:Y:S02]  /*8c60*/  IMAD.MOV.U32 R12, RZ, RZ, R9 ;  /* 0x000000ffff0c7224 */ /* 0x000fe400078e0009 */
[----:B------:R-:W-:-:S07]  /*8c70*/  IMAD.MOV.U32 R13, RZ, RZ, R2 ;  /* 0x000000ffff0d7224 */ /* 0x000fce00078e0002 */
.L_x_930:
[----:B------:R-:W-:Y:S01]  /*8c80*/  ISETP.NE.AND P3, PT, RZ, UR40, PT ;  /* 0x00000028ff007c0c */ /* 0x000fe2000bf65270 */
[----:B------:R-:W-:-:S04]  /*8c90*/  UISETP.NE.AND UP0, UPT, UR47, 0x1, UPT ;  /* 0x000000012f00788c */ /* 0x000fc8000bf05270 */
[----:B------:R-:W-:-:S06]  /*8ca0*/  USEL UR6, URZ, 0x1, UP0 ;  /* 0x000000013f067887 */ /* 0x000fcc0008000000 */
[----:B------:R-:W-:Y:S02]  /*8cb0*/  LOP3.LUT R2, R13, UR6, RZ, 0x3c, !PT ;  /* 0x000000060d027c12 */ /* 0x000fe4000f8e3cff */
[----:B------:R-:W-:Y:S05]  /*8cc0*/  @P3 BRA `(.L_x_921) ;  /* 0x0000000000343947 */ /* 0x000fea0003800000 */
[----:B------:R-:W-:Y:S05]  /*8cd0*/  @!P0 BRA `(.L_x_922) ;  /* 0x0000000000048947 */ /* 0x000fea0003800000 */
[----:B------:R-:W-:Y:S01]  /*8ce0*/  BPT.TRAP 0x1 ;  /* 0x000000040000795c */ /* 0x000fe20000300000 */
.L_x_922:
[----:B------:R-:W-:Y:S01]  /*8cf0*/  UIADD3 UR6, UR47, 0x1, URZ ;  /* 0x000000012f067890 */ /* 0x000fe2000fffe03f */
[----:B------:R-:W-:-:S03]  /*8d00*/  SHF.L.U32 R8, R2, 0x1f, RZ ;  /* 0x0000001f02087819 */ /* 0x000fc600000006ff */
[----:B------:R-:W-:-:S04]  /*8d10*/  UISETP.NE.AND UP0, UPT, UR6, 0x2, UPT ;  /* 0x000000020600788c */ /* 0x000fc8000bf05270 */
[----:B------:R-:W-:-:S04]  /*8d20*/  USEL UR6, UR6, URZ, UP0 ;  /* 0x0000003f06067287 */ /* 0x000fc80008000000 */
[----:B------:R-:W-:-:S09]  /*8d30*/  ULEA UR6, UR6, UR37, 0x3 ;  /* 0x0000002506067291 */ /* 0x000fd2000f8e183f */
[----:B------:R1:W2:Y:S01]  /*8d40*/  SYNCS.PHASECHK.TRANS64.TRYWAIT P2, [UR6+0x22830], R8 ;  /* 0x02283008ff0075a7 */ /* 0x0002a20008040146 */
[----:B------:R-:W-:Y:S05]  /*8d50*/  @!P0 BRA `(.L_x_923) ;  /* 0x0000000000048947 */ /* 0x000fea0003800000 */
[----:B------:R-:W-:Y:S01]  /*8d60*/  BPT.TRAP 0x1 ;  /* 0x000000040000795c */ /* 0x000fe20000300000 */
.L_x_923:
[----:B--2---:R-:W-:Y:S05]  /*8d70*/  @P2 BRA `(.L_x_921) ;  /* 0x0000000000082947 */ /* 0x004fea0003800000 */
[----:B------:R-:W2:Y:S02]  /*8d80*/  SYNCS.PHASECHK.TRANS64.TRYWAIT P2, [UR6+0x22830], R8 ;  /* 0x02283008ff0075a7 */ /* 0x000ea40008040146 */
[----:B--2---:R-:W-:Y:S05]  /*8d90*/  @!P2 BRA `(.L_x_924) ;  /* 0x000000b800b4a947 */ /* 0x004fea0003800000 */
.L_x_921:
[----:B--2---:R-:W2:Y:S01]  /*8da0*/  S2R R9, SR_TID.X ;  /* 0x0000000000097919 */ /* 0x004ea20000002100 */
[----:B------:R-:W-:Y:S01]  /*8db0*/  UIADD3 UR30, UR47, 0x1, URZ ;  /* 0x000000012f1e7890 */ /* 0x000fe2000fffe03f */
[----:B------:R-:W-:Y:S01]  /*8dc0*/  UMOV UR27, 0x80000020 ;  /* 0x80000020001b7882 */ /* 0x000fe20000000000 */
[----:B------:R-:W-:Y:S02]  /*8dd0*/  UMOV UR7, 0x80000020 ;  /* 0x8000002000077882 */ /* 0x000fe40000000000 */
[----:B------:R-:W-:Y:S01]  /*8de0*/  UISETP.NE.AND UP0, UPT, UR30, 0x2, UPT ;  /* 0x000000021e00788c */ /* 0x000fe2000bf05270 */
[----:B------:R-:W-:Y:S01]  /*8df0*/  UMOV UR11, 0x80000020 ;  /* 0x80000020000b7882 */ /* 0x000fe20000000000 */
[----:B------:R-:W-:Y:S02]  /*8e00*/  UMOV UR15, 0x80000020 ;  /* 0x80000020000f7882 */ /* 0x000fe40000000000 */
[----:B------:R-:W-:Y:S01]  /*8e10*/  USEL UR30, UR30, URZ, UP0 ;  /* 0x0000003f1e1e7287 */ /* 0x000fe20008000000 */
[----:B------:R-:W-:Y:S01]  /*8e20*/  UMOV UR19, 0x80000020 ;  /* 0x8000002000137882 */ /* 0x000fe20000000000 */
[----:B------:R-:W-:-:S02]  /*8e30*/  UMOV UR23, 0x80000020 ;  /* 0x8000002000177882 */ /* 0x000fc40000000000 */
[----:B------:R-:W-:-:S04]  /*8e40*/  UIMAD UR26, UR30, 0x600, UR28 ;  /* 0x000006001e1a78a4 */ /* 0x000fc8000f8e021c */
[----:B------:R-:W-:Y:S02]  /*8e50*/  UIADD3 UR6, UR26, 0x2, URZ ;  /* 0x000000021a067890 */ /* 0x000fe4000fffe03f */
[----:B------:R-:W-:Y:S02]  /*8e60*/  UIADD3 UR10, UR26, 0x200, URZ ;  /* 0x000002001a0a7890 */ /* 0x000fe4000fffe03f */
[----:B------:R-:W-:Y:S02]  /*8e70*/  UIADD3 UR14, UR26, 0x202, URZ ;  /* 0x000002021a0e7890 */ /* 0x000fe4000fffe03f */
[----:B------:R-:W-:Y:S02]  /*8e80*/  UIADD3 UR18, UR26, 0x400, URZ ;  /* 0x000004001a127890 */ /* 0x000fe4000fffe03f */
[----:B------:R-:W-:Y:S01]  /*8e90*/  UIADD3 UR22, UR26, 0x402, URZ ;  /* 0x000004021a167890 */ /* 0x000fe2000fffe03f */
        /* <DEDUP_REMOVED lines=24> */
.L_x_926:
[----:B------:R-:W-:Y:S01]  /*9020*/  ULEA UR6, UR47, UR37, 0x3 ;  /* 0x000000252f067291 */ /* 0x000fe2000f8e183f */
[----:B------:R-:W-:-:S08]  /*9030*/  SHF.L.U32 R8, R13, 0x1f, RZ ;  /* 0x0000001f0d087819 */ /* 0x000fd000000006ff */
[----:B------:R1:W2:Y:S01]  /*9040*/  SYNCS.PHASECHK.TRANS64.TRYWAIT P2, [UR6+0x22850], R8 ;  /* 0x02285008ff0075a7 */ /* 0x0002a20008040146 */
[----:B------:R-:W-:Y:S05]  /*9050*/  @!P0 BRA `(.L_x_927) ;  /* 0x0000000000048947 */ /* 0x000fea0003800000 */
[----:B------:R-:W-:Y:S01]  /*9060*/  BPT.TRAP 0x1 ;  /* 0x000000040000795c */ /* 0x000fe20000300000 */
.L_x_927:
[----:B--2---:R-:W-:Y:S05]  /*9070*/  @P2 BRA `(.L_x_925) ;  /* 0x0000000000082947 */ /* 0x004fea0003800000 */
[----:B------:R-:W2:Y:S02]  /*9080*/  SYNCS.PHASECHK.TRANS64.TRYWAIT P2, [UR6+0x22850], R8 ;  /* 0x02285008ff0075a7 */ /* 0x000ea40008040146 */
[----:B--2---:R-:W-:Y:S05]  /*9090*/  @!P2 BRA `(.L_x_928) ;  /* 0x000000b8000ca947 */ /* 0x004fea0003800000 */
.L_x_925:
[----:B------:R-:W-:Y:S01]  /*90a0*/  UIADD3 UR6, UR37, 0x400, URZ ;  /* 0x0000040025067890 */ /* 0x000fe2000fffe03f */
[----:B------:R-:W-:Y:S01]  /*90b0*/  WARPGROUP.ARRIVE ;  /* 0x00000000000079c5 */ /* 0x000fe20000000000 */
[----:B------:R-:W-:Y:S01]  /*90c0*/  UMOV UR7, 0x40000040 ;  /* 0x4000004000077882 */ /* 0x000fe20000000000 */
[C---:B------:R-:W-:Y:S01]  /*90d0*/  FMUL.FTZ R13, R0.reuse, R24 ;  /* 0x00000018000d7220 */ /* 0x040fe20000410000 */
[----:B------:R-:W-:Y:S01]  /*90e0*/  USHF.R.U32.HI UR6, URZ, 0x4, UR6 ;  /* 0x000000043f067899 */ /* 0x000fe20008011606 */
[C---:B------:R-:W-:Y:S01]  /*90f0*/  FMUL.FTZ R15, R0.reuse, R25 ;  /* 0x00000019000f7220 */ /* 0x040fe20000410000 */
[C---:B------:R-:W-:Y:S01]  /*9100*/  FMUL.FTZ R25, R0.reuse, R28 ;  /* 0x0000001c00197220 */ /* 0x040fe20000410000 */
        /* <DEDUP_REMOVED lines=9> */
[----:B------:R-:W-:Y:S01]  /*91a0*/  ULEA UR10, UR47, UR6, 0xa ;  /* 0x000000062f0a7291 */ /* 0x000fe2000f8e503f */
[----:B------:R-:W3:Y:S01]  /*91b0*/  MUFU.TANH R15, R15 ;  /* 0x0000000f000f7308 */ /* 0x000ee20000002400 */
[C---:B------:R-:W-:Y:S01]  /*91c0*/  FMUL.FTZ R31, R0.reuse, R31 ;  /* 0x0000001f001f7220 */ /* 0x040fe20000410000 */
[C---:B------:R-:W-:Y:S01]  /*91d0*/  FMUL.FTZ R183, R0.reuse, R36 ;  /* 0x0000002400b77220 */ /* 0x040fe20000410000 */
[C---:B------:R-:W-:Y:S01]  /*91e0*/  FMUL.FTZ R33, R0.reuse, R34 ;  /* 0x0000002200217220 */ /* 0x040fe20000410000 */
[C---:B------:R-:W-:Y:S01]  /*91f0*/  FMUL.FTZ R185, R0.reuse, R37 ;  /* 0x0000002500b97220 */ /* 0x040fe20000410000 */
[C---:B------:R-:W-:Y:S01]  /*9200*/  FMUL.FTZ R35, R0.reuse, R35 ;  /* 0x0000002300237220 */ /* 0x040fe20000410000 */
[----:B------:R-:W-:Y:S01]  /*9210*/  UMOV UR6, UR10 ;  /* 0x0000000a00067c82 */ /* 0x000fe20008000000 */
[C---:B------:R-:W-:Y:S01]  /*9220*/  FMUL.FTZ R187, R0.reuse, R40 ;  /* 0x0000002800bb7220 */ /* 0x040fe20000410000 */
[----:B------:R-:W-:Y:S01]  /*9230*/  QGMMA.64x128x32.F32.E4M3.E4M3 R88, R164, gdesc[UR4], R88, gsb0 ;  /* 0x01e00004a4587df3 */ /* 0x000fe20008000858 */
[----:B------:R-:W4:Y:S01]  /*9240*/  MUFU.TANH R25, R25 ;  /* 0x0000001900197308 */ /* 0x000f220000002400 */
[----:B-12---:R-:W-:Y:S01]  /*9250*/  FMNMX.FTZ R8, R13, R12, !PT ;  /* 0x0000000c0d087209 */ /* 0x006fe20007810000 */
[----:B------:R-:W-:Y:S01]  /*9260*/  UIADD3 UR6, UR10, 0x2, URZ ;  /* 0x000000020a067890 */ /* 0x000fe2000fffe03f */
[C---:B------:R-:W-:Y:S01]  /*9270*/  FMUL.FTZ R37, R0.reuse, R38 ;  /* 0x0000002600257220 */ /* 0x040fe20000410000 */
[----:B------:R-:W-:Y:S01]  /*9280*/  UMOV UR7, 0x40000040 ;  /* 0x4000004000077882 */ /* 0x000fe20000000000 */
[C---:B------:R-:W-:Y:S01]  /*9290*/  FMUL.FTZ R189, R0.reuse, R41 ;  /* 0x0000002900bd7220 */ /* 0x040fe20000410000 */
[C---:B------:R-:W-:Y:S01]  /*92a0*/  FMUL.FTZ R39, R0.reuse, R39 ;  /* 0x0000002700277220 */ /* 0x040fe20000410000 */
[C---:B------:R-:W-:Y:S01]  /*92b0*/  FMUL.FTZ R191, R0.reuse, R44 ;  /* 0x0000002c00bf7220 */ /* 0x040fe20000410000 */
[----:B------:R-:W1:Y:S01]  /*92c0*/  MUFU.TANH R20, R20 ;  /* 0x0000001400147308 */ /* 0x000e620000002400 */
[----:B---3--:R-:W-:Y:S01]  /*92d0*/  FMNMX.FTZ R8, R15, R8, !PT ;  /* 0x000000080f087209 */ /* 0x008fe20007810000 */
[C---:B------:R-:W-:Y:S01]  /*92e0*/  FMUL.FTZ R41, R0.reuse, R42 ;  /* 0x0000002a00297220 */ /* 0x040fe20000410000 */
[C---:B------:R-:W-:Y:S01]  /*92f0*/  FMUL.FTZ R193, R0.reuse, R45 ;  /* 0x0000002d00c17220 */ /* 0x040fe20000410000 */
[C---:B------:R-:W-:Y:S01]  /*9300*/  FMUL.FTZ R43, R0.reuse, R43 ;  /* 0x0000002b002b7220 */ /* 0x040fe20000410000 */
[C---:B------:R-:W-:Y:S01]  /*9310*/  FMUL.FTZ R195, R0.reuse, R48 ;  /* 0x0000003000c37220 */ /* 0x040fe20000410000 */
[C---:B------:R-:W-:Y:S01]  /*9320*/  FMUL.FTZ R45, R0.reuse, R46 ;  /* 0x0000002e002d7220 */ /* 0x040fe20000410000 */
[C---:B------:R-:W-:Y:S01]  /*9330*/  FMUL.FTZ R197, R0.reuse, R49 ;  /* 0x0000003100c57220 */ /* 0x040fe20000410000 */
[----:B------:R-:W2:Y:S01]  /*9340*/  MUFU.TANH R27, R27 ;  /* 0x0000001b001b7308 */ /* 0x000ea20000002400 */
[----:B----4-:R-:W-:Y:S01]  /*9350*/  FMNMX.FTZ R8, R25, R8, !PT ;  /* 0x0000000819087209 */ /* 0x010fe20007810000 */
        /* <DEDUP_REMOVED lines=50> */
[----:B------:R-:W-:Y:S01]  /*9680*/  FMUL.FTZ R87, R0, R87 ;  /* 0x0000005700577220 */ /* 0x000fe20000410000 */
[----:B------:R-:W-:Y:S01]  /*9690*/  UMOV UR11, 0x40000040 ;  /* 0x40000040000b7882 */ /* 0x000fe20000000000 */
[----:B------:R-:W3:Y:S02]  /*96a0*/  S2R R180, SR_TID.X ;  /* 0x0000000000b47919 */ /* 0x000ee40000002100 */
[----:B------:R-:W4:Y:S01]  /*96b0*/  MUFU.TANH R33, R33 ;  /* 0x0000002100217308 */ /* 0x000f220000002400 */
[----:B-1----:R-:W-:-:S07]  /*96c0*/  FMNMX.FTZ R10, R31, R10, !PT ;  /* 0x0000000a1f0a7209 */ /* 0x002fce0007810000 */
[----:B------:R-:W1:Y:S01]  /*96d0*/  MUFU.TANH R185, R185 ;  /* 0x000000b900b97308 */ /* 0x000e620000002400 */
[----:B--2---:R-:W-:-:S07]  /*96e0*/  FMNMX.FTZ R8, R183, R8, !PT ;  /* 0x00000008b7087209 */ /* 0x004fce0007810000 */
[----:B------:R-:W2:Y:S01]  /*96f0*/  MUFU.TANH R35, R35 ;  /* 0x0000002300237308 */ /* 0x000ea20000002400 */
[----:B----4-:R-:W-:-:S07]  /*9700*/  FMNMX.FTZ R10, R33, R10, !PT ;  /* 0x0000000a210a7209 */ /* 0x010fce0007810000 */
[----:B------:R-:W4:Y:S01]  /*9710*/  MUFU.TANH R187, R187 ;  /* 0x000000bb00bb7308 */ /* 0x000f220000002400 */
[----:B-1----:R-:W-:Y:S02]  /*9720*/  FMNMX.FTZ R8, R185, R8, !PT ;  /* 0x00000008b9087209 */ /* 0x002fe40007810000 */
[----:B---3--:R-:W-:-:S05]  /*9730*/  SHF.R.U32.HI R180, RZ, 0x7, R180 ;  /* 0x00000007ffb47819 */ /* 0x008fca00000116b4 */
[----:B------:R-:W1:Y:S01]  /*9740*/  MUFU.TANH R37, R37 ;  /* 0x0000002500257308 */ /* 0x000e620000002400 */
[----:B--2---:R-:W-:-:S07]  /*9750*/  FMNMX.FTZ R10, R35, R10, !PT ;  /* 0x0000000a230a7209 */ /* 0x004fce0007810000 */
[----:B------:R-:W2:Y:S01]  /*9760*/  MUFU.TANH R189, R189 ;  /* 0x000000bd00bd7308 */ /* 0x000ea20000002400 */
[----:B----4-:R-:W-:-:S07]  /*9770*/  FMNMX.FTZ R8, R187, R8, !PT ;  /* 0x00000008bb087209 */ /* 0x010fce0007810000 */
[----:B------:R-:W3:Y:S01]  /*9780*/  MUFU.TANH R39, R39 ;  /* 0x0000002700277308 */ /* 0x000ee20000002400 */
[----:B-1----:R-:W-:-:S07]  /*9790*/  FMNMX.FTZ R10, R37, R10, !PT ;  /* 0x0000000a250a7209 */ /* 0x002fce0007810000 */
[----:B------:R-:W1:Y:S01]  /*97a0*/  MUFU.TANH R191, R191 ;  /* 0x000000bf00bf7308 */ /* 0x000e620000002400 */
[----:B--2---:R-:W-:-:S07]  /*97b0*/  FMNMX.FTZ R8, R189, R8, !PT ;  /* 0x00000008bd087209 */ /* 0x004fce0007810000 */
[----:B------:R-:W2:Y:S01]  /*97c0*/  MUFU.TANH R41, R41 ;  /* 0x0000002900297308 */ /* 0x000ea20000002400 */
[----:B---3--:R-:W-:Y:S01]  /*97d0*/  FMNMX.FTZ R10, R39, R10, !PT ;  /* 0x0000000a270a7209 */ /* 0x008fe20007810000 */
[----:B------:R-:W-:Y:S02]  /*97e0*/  WARPGROUP.DEPBAR.LE gsb0, 0x0 ;  /* 0x00008000000079c5 */ /* 0x000fe40000010000 */
[----:B------:R-:W-:-:S04]  /*97f0*/  WARPGROUP.ARRIVE ;  /* 0x00000000000079c5 */ /* 0x000fc80000000000 */
[----:B------:R-:W3:Y:S01]  /*9800*/  MUFU.TANH R193, R193 ;  /* 0x000000c100c17308 */ /* 0x000ee20000002400 */
[----:B-1----:R-:W-:Y:S01]  /*9810*/  FMNMX.FTZ R8, R191, R8, !PT ;  /* 0x00000008bf087209 */ /* 0x002fe20007810000 */
[----:B------:R-:W-:Y:S01]  /*9820*/  QGMMA.64x128x32.F32.E4M3.E4M3 R88, R160, gdesc[UR4], R88, gsb0 ;  /* 0x01e00004a0587df3 */ /* 0x000fe20008000858 */
[----:B------:R-:W-:-:S05]  /*9830*/  UIADD3 UR6, UR10, 0x4, URZ ;  /* 0x000000040a067890 */ /* 0x000fca000fffe03f */
[----:B------:R-:W1:Y:S01]  /*9840*/  MUFU.TANH R43, R43 ;  /* 0x0000002b002b7308 */ /* 0x000e620000002400 */
[----:B--2---:R-:W-:Y:S01]  /*9850*/  FMNMX.FTZ R10, R41, R10, !PT ;  /* 0x0000000a290a7209 */ /* 0x004fe20007810000 */
[----:B------:R-:W-:Y:S01]  /*9860*/  UMOV UR7, 0x40000040 ;  /* 0x4000004000077882 */ /* 0x000fe20000000000 */
[----:B------:R-:W-:-:S05]  /*9870*/  UIADD3 UR10, UR10, 0x6, URZ ;  /* 0x000000060a0a7890 */ /* 0x000fca000fffe03f */
[----:B------:R-:W2:Y:S01]  /*9880*/  MUFU.TANH R195, R195 ;  /* 0x000000c300c37308 */ /* 0x000ea20000002400 */
[----:B---3--:R-:W-:-:S07]  /*9890*/  FMNMX.FTZ R8, R193, R8, !PT ;  /* 0x00000008c1087209 */ /* 0x008fce0007810000 */
[----:B------:R-:W3:Y:S01]  /*98a0*/  MUFU.TANH R45, R45 ;  /* 0x0000002d002d7308 */ /* 0x000ee20000002400 */
[----:B-1----:R-:W-:-:S07]  /*98b0*/  FMNMX.FTZ R10, R43, R10, !PT ;  /* 0x0000000a2b0a7209 */ /* 0x002fce0007810000 */
[----:B------:R-:W1:Y:S01]  /*98c0*/  MUFU.TANH R197, R197 ;  /* 0x000000c500c57308 */ /* 0x000e620000002400 */
[----:B--2---:R-:W-:-:S07]  /*98d0*/  FMNMX.FTZ R8, R195, R8, !PT ;  /* 0x00000008c3087209 */ /* 0x004fce0007810000 */
        /* <DEDUP_REMOVED lines=27> */
[----:B-1----:R-:W-:Y:S01]  /*9a90*/  FMNMX.FTZ R8, R209, R8, !PT ;  /* 0x00000008d1087209 */ /* 0x002fe20007810000 */
[----:B------:R-:W-:Y:S02]  /*9aa0*/  WARPGROUP.DEPBAR.LE gsb0, 0x0 ;  /* 0x00008000000079c5 */ /* 0x000fe40000010000 */
[----:B------:R-:W-:-:S04]  /*9ab0*/  WARPGROUP.ARRIVE ;  /* 0x00000000000079c5 */ /* 0x000fc80000000000 */
[----:B------:R-:W1:Y:S01]  /*9ac0*/  MUFU.TANH R61, R61 ;  /* 0x0000003d003d7308 */ /* 0x000e620000002400 */
[----:B--2---:R-:W-:Y:S01]  /*9ad0*/  FMNMX.FTZ R10, R59, R10, !PT ;  /* 0x0000000a3b0a7209 */ /* 0x004fe20007810000 */
[----:B------:R-:W-:Y:S06]  /*9ae0*/  QGMMA.64x128x32.F32.E4M3.E4M3 R88, R156, gdesc[UR4], R88, gsb0 ;  /* 0x01e000049c587df3 */ /* 0x000fec0008000858 */
        /* <DEDUP_REMOVED lines=35> */
[----:B--2---:R-:W-:Y:S01]  /*9d20*/  FMNMX.FTZ R10, R77, R10, !PT ;  /* 0x0000000a4d0a7209 */ /* 0x004fe20007810000 */
[----:B------:R-:W-:Y:S02]  /*9d30*/  WARPGROUP.DEPBAR.LE gsb0, 0x0 ;  /* 0x00008000000079c5 */ /* 0x000fe40000010000 */
[----:B------:R-:W-:-:S04]  /*9d40*/  WARPGROUP.ARRIVE ;  /* 0x00000000000079c5 */ /* 0x000fc80000000000 */
[----:B------:R-:W2:Y:S01]  /*9d50*/  MUFU.TANH R231, R231 ;  /* 0x000000e700e77308 */ /* 0x000ea20000002400 */
[----:B---3--:R-:W-:Y:S01]  /*9d60*/  FMNMX.FTZ R8, R229, R8, !PT ;  /* 0x00000008e5087209 */ /* 0x008fe20007810000 */
[----:B------:R-:W-:Y:S06]  /*9d70*/  QGMMA.64x128x32.F32.E4M3.E4M3 R88, R152, gdesc[UR8], R88, gsb0 ;  /* 0x01e0000898587df3 */ /* 0x000fec0008000858 */
[----:B------:R-:W3:Y:S01]  /*9d80*/  MUFU.TANH R81, R81 ;  /* 0x0000005100517308 */ /* 0x000ee20000002400 */
[----:B-1----:R-:W-:-:S07]  /*9d90*/  FMNMX.FTZ R10, R79, R10, !PT ;  /* 0x0000000a4f0a7209 */ /* 0x002fce0007810000 */
[----:B------:R-:W1:Y:S01]  /*9da0*/  MUFU.TANH R233, R233 ;  /* 0x000000e900e97308 */ /* 0x000e620000002400 */
[----:B--2---:R-:W-:-:S07]  /*9db0*/  FMNMX.FTZ R8, R231, R8, !PT ;  /* 0x00000008e7087209 */ /* 0x004fce0007810000 */
[----:B------:R-:W2:Y:S01]  /*9dc0*/  MUFU.TANH R83, R83 ;  /* 0x0000005300537308 */ /* 0x000ea20000002400 */
[----:B---3--:R-:W-:-:S07]  /*9dd0*/  FMNMX.FTZ R10, R81, R10, !PT ;  /* 0x0000000a510a7209 */ /* 0x008fce0007810000 */
[----:B------:R-:W3:Y:S01]  /*9de0*/  MUFU.TANH R85, R85 ;  /* 0x0000005500557308 */ /* 0x000ee20000002400 */
[----:B-1----:R-:W-:-:S05]  /*9df0*/  FMNMX.FTZ R24, R233, R8, !PT ;  /* 0x00000008e9187209 */ /* 0x002fca0007810000 */
[----:B------:R-:W1:Y:S02]  /*9e00*/  SHFL.BFLY PT, R9, R24, 0x2, 0x1f ;  /* 0x0c401f0018097f89 */ /* 0x000e6400000e0000 */
[----:B------:R-:W4:Y:S01]  /*9e10*/  MUFU.TANH R87, R87 ;  /* 0x0000005700577308 */ /* 0x000f220000002400 */
[----:B--2---:R-:W-:-:S04]  /*9e20*/  FMNMX.FTZ R10, R83, R10, !PT ;  /* 0x0000000a530a7209 */ /* 0x004fc80007810000 */
[----:B---3--:R-:W-:-:S04]  /*9e30*/  FMNMX.FTZ R10, R85, R10, !PT ;  /* 0x0000000a550a7209 */ /* 0x008fc80007810000 */
[----:B----4-:R-:W-:Y:S02]  /*9e40*/  FMNMX.FTZ R26, R87, R10, !PT ;  /* 0x0000000a571a7209 */ /* 0x010fe40007810000 */
[----:B------:R-:W2:Y:S03]  /*9e50*/  LDC R10, c[0x0][0x988] ;  /* 0x00026200ff0a7b82 */ /* 0x000ea60000000800 */
[----:B------:R-:W3:Y:S01]  /*9e60*/  SHFL.BFLY PT, R235, R26, 0x2, 0x1f ;  /* 0x0c401f001aeb7f89 */ /* 0x000ee200000e0000 */
[----:B-1----:R-:W-:-:S05]  /*9e70*/  FMNMX.FTZ R28, R24, R9, !PT ;  /* 0x00000009181c7209 */ /* 0x002fca0007810000 */
[----:B------:R-:W1:Y:S01]  /*9e80*/  SHFL.BFLY PT, R9, R28, 0x1, 0x1f ;  /* 0x0c201f001c097f89 */ /* 0x000e6200000e0000 */
[----:B---3--:R-:W-:-:S05]  /*9e90*/  FMNMX.FTZ R235, R26, R235, !PT ;  /* 0x000000eb1aeb7209 */ /* 0x008fca0007810000 */
[----:B------:R-:W3:Y:S01]  /*9ea0*/  SHFL.BFLY PT, R8, R235, 0x1, 0x1f ;  /* 0x0c201f00eb087f89 */ /* 0x000ee200000e0000 */
[----:B-1----:R-:W-:-:S05]  /*9eb0*/  FMNMX.FTZ R9, R28, R9, !PT ;  /* 0x000000091c097209 */ /* 0x002fca0007810000 */
[C---:B--2---:R-:W-:Y:S01]  /*9ec0*/  FFMA.FTZ R36, R9.reuse, R10, -8 ;  /* 0xc100000009247423 */ /* 0x044fe2000001000a */
[----:B------:R-:W-:-:S03]  /*9ed0*/  FADD.FTZ R237, -R9, R12 ;  /* 0x0000000c09ed7221 */ /* 0x000fc60000010100 */
        /* <DEDUP_REMOVED lines=14> */
[----:B---3--:R-:W-:Y:S01]  /*9fc0*/  FMNMX.FTZ R8, R235, R8, !PT ;  /* 0x00000008eb087209 */ /* 0x008fe20007810000 */
        /* <DEDUP_REMOVED lines=20> */
[-C--:B------:R-:W-:Y:S01]  /*a110*/  FMUL.FTZ R237, R237, R10.reuse ;  /* 0x0000000aeded7220 */ /* 0x080fe20000410000 */
[----:B------:R-:W-:Y:S01]  /*a120*/  MUFU.EX2 R24, R24 ;  /* 0x0000001800187308 */ /* 0x000fe20000000800 */
[-C--:B------:R-:W-:Y:S01]  /*a130*/  FMUL.FTZ R12, R12, R10.reuse ;  /* 0x0000000a0c0c7220 */ /* 0x080fe20000410000 */
        /* <DEDUP_REMOVED lines=28> */
[----:B------:R-:W-:-:S02]  /*a300*/  IMAD.U32 R55, RZ, RZ, UR30 ;  /* 0x0000001eff377e24 */ /* 0x000fc4000f8e00ff */
[----:B------:R-:W-:-:S01]  /*a310*/  FFMA.FTZ R81, R81, R10, -R36 ;  /* 0x0000000a51517223 */ /* 0x000fc20000010824 */
[----:B------:R-:W1:Y:S01]  /*a320*/  MUFU.EX2 R13, R13 ;  /* 0x0000000d000d7308 */ /* 0x000e620000000800 */
[----:B------:R-:W-:Y:S01]  /*a330*/  IADD3 R53, -R180, 0xb, RZ ;  /* 0x0000000bb4357810 */ /* 0x000fe20007ffe1ff */
[-CC-:B------:R-:W-:Y:S01]  /*a340*/  FFMA.FTZ R83, R83, R10.reuse, -R36.reuse ;  /* 0x0000000a53537223 */ /* 0x180fe20000010824 */
[----:B------:R-:W-:Y:S01]  /*a350*/  @!P1 LEA R55, R55, UR37, 0x3 ;  /* 0x0000002537379c11 */ /* 0x000fe2000f8e18ff */
[----:B------:R-:W-:Y:S02]  /*a360*/  WARPGROUP.DEPBAR.LE gsb0, 0x0 ;  /* 0x00008000000079c5 */ /* 0x000fe40000010000 */
[----:B------:R-:W-:-:S02]  /*a370*/  FFMA.FTZ R85, R85, R10, -R36 ;  /* 0x0000000a55557223 */ /* 0x000fc40000010824 */
        /* <DEDUP_REMOVED lines=101> */
[----:B------:R-:W-:Y:S01]  /*a9d0*/  @!P1 VIADD R5, R55, 0x22840 ;  /* 0x0002284037059836 */ /* 0x000fe20000000000 */
[----:B------:R1:W-:Y:S06]  /*a9e0*/  BAR.ARV R53, 0x100 ;  /* 0x000400350000751d */ /* 0x0003ec0000002000 */
[----:B------:R-:W3:Y:S01]  /*a9f0*/  MUFU.EX2 R78, R78 ;  /* 0x0000004e004e7308 */ /* 0x000ee20000000800 */
[----:B--2---:R-:W-:-:S01]  /*aa00*/  FADD.FTZ R51, R47, R6 ;  /* 0x000000062f337221 */ /* 0x004fc20000010000 */
[----:B------:R-:W-:-:S04]  /*aa10*/  @!P1 PRMT R5, RZ, 0x654, R5 ;  /* 0x00000654ff059816 */ /* 0x000fc80000000005 */
[----:B------:R2:W-:Y:S02]  /*aa20*/  @!P1 SYNCS.ARRIVE.TRANS64.RED.A1T0 RZ, [R5+URZ], RZ ;  /* 0x000000ff05ff99a7 */ /* 0x0005e4000810043f */
[----:B------:R-:W4:Y:S01]  /*aa30*/  MUFU.EX2 R52, R52 ;  /* 0x0000003400347308 */ /* 0x000f220000000800 */
[----:B-1----:R-:W-:-:S07]  /*aa40*/  FADD.FTZ R53, R187, R80 ;  /* 0x00000050bb357221 */ /* 0x002fce0000010000 */
[----:B------:R-:W1:Y:S01]  /*aa50*/  MUFU.EX2 R82, R77 ;  /* 0x0000004d00527308 */ /* 0x000e620000000800 */
[----:B---3--:R-:W-:-:S07]  /*aa60*/  FADD.FTZ R51, R78, R51 ;  /* 0x000000334e337221 */ /* 0x008fce0000010000 */
        /* <DEDUP_REMOVED lines=20> */
[----:B-1----:R-:W-:-:S03]  /*abb0*/  FADD.FTZ R6, R193, R6 ;  /* 0x00000006c1067221 */ /* 0x002fc60000010000 */
[----:B--2---:R-:W-:Y:S01]  /*abc0*/  FADD.FTZ R5, R36, R51 ;  /* 0x0000003324057221 */ /* 0x004fe20000010000 */
[----:B------:R-:W-:Y:S06]  /*abd0*/  @!P0 BRA `(.L_x_929) ;  /* 0x0000000000048947 */ /* 0x000fec0003800000 */
[----:B------:R-:W-:Y:S01]  /*abe0*/  BPT.TRAP 0x1 ;  /* 0x000000040000795c */ /* 0x000fe20000300000 */
.L_x_929:
        /* <DEDUP_REMOVED lines=10> */
[-C--:B------:R-:W-:Y:S01]  /*ac90*/  FMUL.FTZ R89, R89, R11.reuse ;  /* 0x0000000b59597220 */ /* 0x080fe20000410000 */
[----:B------:R-:W-:Y:S01]  /*aca0*/  F2FP.SATFINITE.E4M3.F32.PACK_AB_MERGE_C R34, R167, R34, RZ ;  /* 0x00000022a722723e */ /* 0x000fe200048070ff */
[-C--:B------:R-:W-:Y:S01]  /*acb0*/  FMUL.FTZ R92, R92, R11.reuse ;  /* 0x0000000b5c5c7220 */ /* 0x080fe20000410000 */
[----:B------:R-:W-:Y:S01]  /*acc0*/  F2FP.SATFINITE.E4M3.F32.PACK_AB_MERGE_C R48, R185, R48, RZ ;  /* 0x00000030b930723e */ /* 0x000fe200048070ff */
[----:B------:R-:W-:Y:S01]  /*acd0*/  FMUL.FTZ R93, R93, R11 ;  /* 0x0000000b5d5d7220 */ /* 0x000fe20000410000 */
[----:B------:R-:W-:Y:S01]  /*ace0*/  F2FP.SATFINITE.E4M3.F32.PACK_AB_MERGE_C R21, R20, R195, R21 ;  /* 0x000000c31415723e */ /* 0x000fe20004807015 */
[----:B------:R-:W-:Y:S01]  /*acf0*/  FMUL.FTZ R96, R96, R11 ;  /* 0x0000000b60607220 */ /* 0x000fe20000410000 */
[----:B------:R-:W-:Y:S01]  /*ad00*/  F2FP.SATFINITE.E4M3.F32.PACK_AB_MERGE_C R39, R68, R37, R39 ;  /* 0x000000254427723e */ /* 0x000fe20004807027 */
[----:B------:R-:W-:Y:S01]  /*ad10*/  SYNCS.ARRIVE.TRANS64.RED.A1T0 RZ, [UR6], RZ ;  /* 0x000000ffffff79a7 */ /* 0x000fe20008100406 */
        /* <DEDUP_REMOVED lines=73> */
[----:B------:R-:W-:Y:S01]  /*b1b0*/  VIADD R7, R7, 0xffffffff ;  /* 0xffffffff07077836 */ /* 0x000fe20000000000 */
        /* <DEDUP_REMOVED lines=14> */
[----:B------:R-:W-:Y:S01]  /*b2a0*/  F2FP.SATFINITE.E4M3.F32.PACK_AB_MERGE_C R155, R84, R81, R30 ;  /* 0x00000051549b723e */ /* 0x000fe2000480701e */
[----:B------:R-:W-:Y:S06]  /*b2b0*/  @P2 BRA `(.L_x_930) ;  /* 0xffffffd800702947 */ /* 0x000fec000383ffff */
[----:B------:R-:W-:-:S05]  /*b2c0*/  UMOV UR47, UR30 ;  /* 0x0000001e002f7c82 */ /* 0x000fca0008000000 */
.L_x_920:
[----:B------:R-:W-:-:S13]  /*b2d0*/  ISETP.GE.AND P2, PT, R7, R168, PT ;  /* 0x000000a80700720c */ /* 0x000fda0003f46270 */
[----:B------:R-:W-:Y:S05]  /*b2e0*/  @!P2 BRA `(.L_x_931) ;  /* 0x0000003400b0a947 */ /* 0x000fea0003800000 */
[----:B------:R-:W-:Y:S01]  /*b2f0*/  IMAD.MOV.U32 R11, RZ, RZ, R8 ;  /* 0x000000ffff0b7224 */ /* 0x000fe200078e0008 */
[----:B------:R-:W-:Y:S01]  /*b300*/  UMOV UR34, UR47 ;  /* 0x0000002f00227c82 */ /* 0x000fe20008000000 */
[----:B------:R-:W-:Y:S01]  /*b310*/  IMAD.MOV.U32 R12, RZ, RZ, R9 ;  /* 0x000000ffff0c7224 */ /* 0x000fe200078e0009 */
[----:B------:R-:W-:Y:S01]  /*b320*/  ULDC UR30, c[0x0][0x9e4] ;  /* 0x00027900001e7ab9 */ /* 0x000fe20000000800 */
[----:B------:R-:W-:Y:S01]  /*b330*/  IMAD.MOV.U32 R14, RZ, RZ, R2 ;  /* 0x000000ffff0e7224 */ /* 0x000fe200078e0002 */
[----:B------:R-:W-:Y:S01]  /*b340*/  ULDC UR33, c[0x0][0x2e0] ;  /* 0x0000b80000217ab9 */ /* 0x000fe20000000800 */
[----:B------:R-:W-:Y:S01]  /*b350*/  IMAD.IADD R13, R173, 0x1, R3 ;  /* 0x00000001ad0d7824 */ /* 0x000fe200078e0203 */
[----:B------:R-:W-:Y:S01]  /*b360*/  ULDC UR32, c[0x0][0x288] ;  /* 0x0000a20000207ab9 */ /* 0x000fe20000000800 */
[----:B------:R-:W-:-:S05]  /*b370*/  ULDC UR31, c[0x0][0x9e0] ;  /* 0x00027800001f7ab9 */ /* 0x000fca0000000800 */
.L_x_949:
[----:B------:R-:W-:Y:S01]  /*b380*/  ISETP.NE.AND P3, PT, RZ, UR40, PT ;  /* 0x00000028ff007c0c */ /* 0x000fe2000bf65270 */
[----:B------:R-:W-:-:S04]  /*b390*/  UISETP.NE.AND UP0, UPT, UR34, 0x1, UPT ;  /* 0x000000012200788c */ /* 0x000fc8000bf05270 */
[----:B------:R-:W-:-:S06]  /*b3a0*/  USEL UR6, URZ, 0x1, UP0 ;  /* 0x000000013f067887 */ /* 0x000fcc0008000000 */
[----:B------:R-:W-:Y:S02]  /*b3b0*/  LOP3.LUT R2, R14, UR6, RZ, 0x3c, !PT ;  /* 0x000000060e027c12 */ /* 0x000fe4000f8e3cff */
[----:B------:R-:W-:Y:S05]  /*b3c0*/  @P3 BRA `(.L_x_932) ;  /* 0x0000000000343947 */ /* 0x000fea0003800000 */
[----:B------:R-:W-:Y:S05]  /*b3d0*/  @!P0 BRA `(.L_x_933) ;  /* 0x0000000000048947 */ /* 0x000fea0003800000 */
[----:B------:R-:W-:Y:S01]  /*b3e0*/  BPT.TRAP 0x1 ;  /* 0x000000040000795c */ /* 0x000fe20000300000 */
.L_x_933:
        /* <DEDUP_REMOVED lines=8> */
.L_x_934:
[----:B--2---:R-:W-:Y:S05]  /*b470*/  @P2 BRA `(.L_x_932) ;  /* 0x0000000000082947 */ /* 0x004fea0003800000 */
[----:B------:R-:W2:Y:S02]  /*b480*/  SYNCS.PHASECHK.TRANS64.TRYWAIT P2, [UR6+0x22830], R8 ;  /* 0x02283008ff0075a7 */ /* 0x000ea40008040146 */
[----:B--2---:R-:W-:Y:S05]  /*b490*/  @!P2 BRA `(.L_x_935) ;  /* 0x000000940024a947 */ /* 0x004fea0003800000 */
.L_x_932:
        /* <DEDUP_REMOVED lines=40> */
.L_x_937:
[----:B------:R-:W-:Y:S01]  /*b720*/  ULEA UR6, UR34, UR37, 0x3 ;  /* 0x0000002522067291 */ /* 0x000fe2000f8e183f */
[----:B------:R-:W-:-:S08]  /*b730*/  SHF.L.U32 R8, R14, 0x1f, RZ ;  /* 0x0000001f0e087819 */ /* 0x000fd000000006ff */
[----:B------:R1:W2:Y:S01]  /*b740*/  SYNCS.PHASECHK.TRANS64.TRYWAIT P2, [UR6+0x22850], R8 ;  /* 0x02285008ff0075a7 */ /* 0x0002a20008040146 */
[----:B------:R-:W-:Y:S05]  /*b750*/  @!P0 BRA `(.L_x_938) ;  /* 0x0000000000048947 */ /* 0x000fea0003800000 */
[----:B------:R-:W-:Y:S01]  /*b760*/  BPT.TRAP 0x1 ;  /* 0x000000040000795c */ /* 0x000fe20000300000 */
.L_x_938:
[----:B--2---:R-:W-:Y:S05]  /*b770*/  @P2 BRA `(.L_x_936) ;  /* 0x0000000000082947 */ /* 0x004fea0003800000 */
[----:B------:R-:W2:Y:S02]  /*b780*/  SYNCS.PHASECHK.TRANS64.TRYWAIT P2, [UR6+0x22850], R8 ;  /* 0x02285008ff0075a7 */ /* 0x000ea40008040146 */
[----:B--2---:R-:W-:Y:S05]  /*b790*/  @!P2 BRA `(.L_x_939) ;  /* 0x00000090007ca947 */ /* 0x004fea0003800000 */
.L_x_936:
[----:B------:R-:W-:Y:S01]  /*b7a0*/  UIADD3 UR6, UR37, 0x400, URZ ;  /* 0x0000040025067890 */ /* 0x000fe2000fffe03f */
[----:B------:R-:W-:Y:S01]  /*b7b0*/  WARPGROUP.ARRIVE ;  /* 0x00000000000079c5 */ /* 0x000fe20000000000 */
[----:B------:R-:W-:-:S05]  /*b7c0*/  UMOV UR7, 0x40000040 ;  /* 0x4000004000077882 */ /* 0x000fca0000000000 */
[----:B------:R-:W3:Y:S01]  /*b7d0*/  S2R R182, SR_TID.X ;  /* 0x0000000000b67919 */ /* 0x000ee20000002100 */
[----:B------:R-:W-:Y:S01]  /*b7e0*/  USHF.R.U32.HI UR6, URZ, 0x4, UR6 ;  /* 0x000000043f067899 */ /* 0x000fe20008011606 */
[C---:B------:R-:W-:Y:S01]  /*b7f0*/  FMUL.FTZ R181, R0.reuse, R52 ;  /* 0x0000003400b57220 */ /* 0x040fe20000410000 */
[----:B------:R-:W-:Y:S02]  /*b800*/  IMAD.U32 R52, RZ, RZ, UR47 ;  /* 0x0000002fff347e24 */ /* 0x000fe4000f8e00ff */
[C---:B------:R-:W-:Y:S01]  /*b810*/  FMUL.FTZ R21, R0.reuse, R34 ;  /* 0x0000002200157220 */ /* 0x040fe20000410000 */
[----:B------:R-:W-:Y:S01]  /*b820*/  ULOP3.LUT UR6, UR6, 0x3fff, URZ, 0xc0, !UPT ;  /* 0x00003fff06067892 */ /* 0x000fe2000f8ec03f */
[C---:B------:R-:W-:Y:S01]  /*b830*/  FMUL.FTZ R34, R0.reuse, R55 ;  /* 0x0000003700227220 */ /* 0x040fe20000410000 */
[----:B------:R-:W-:Y:S01]  /*b840*/  FMUL.FTZ R180, R0, R49 ;  /* 0x0000003100b47220 */ /* 0x000fe20000410000 */
[----:B------:R-:W-:Y:S01]  /*b850*/  @!P1 LEA R52, R52, UR37, 0x3 ;  /* 0x0000002534349c11 */ /* 0x000fe2000f8e18ff */
[----:B------:R-:W-:Y:S01]  /*b860*/  ULOP3.LUT UR6, UR6, 0x10000, URZ, 0xfc, !UPT ;  /* 0x0001000006067892 */ /* 0x000fe2000f8efc3f */
[C---:B------:R-:W-:Y:S01]  /*b870*/  FMUL.FTZ R55, R0.reuse, R57 ;  /* 0x0000003900377220 */ /* 0x040fe20000410000 */
[C---:B------:R-:W-:Y:S01]  /*b880*/  FMUL.FTZ R57, R0.reuse, R61 ;  /* 0x0000003d00397220 */ /* 0x040fe20000410000 */
[----:B------:R-:W-:Y:S01]  /*b890*/  FMUL.FTZ R49, R0, R82 ;  /* 0x0000005200317220 */ /* 0x000fe20000410000 */
[----:B------:R-:W-:Y:S01]  /*b8a0*/  ULEA UR10, UR34, UR6, 0xa ;  /* 0x00000006220a7291 */ /* 0x000fe2000f8e503f */
[----:B------:R-:W-:-:S02]  /*b8b0*/  @!P1 VIADD R52, R52, 0x22840 ;  /* 0x0002284034349836 */ /* 0x000fc40000000000 */
[C---:B------:R-:W-:Y:S01]  /*b8c0*/  FMUL.FTZ R61, R0.reuse, R65 ;  /* 0x00000041003d7220 */ /* 0x040fe20000410000 */
[----:B------:R-:W-:Y:S02]  /*b8d0*/  IMAD.SHL.U32 R82, R7, 0x80, RZ ;  /* 0x0000008007527824 */ /* 0x000fe400078e00ff */
[C---:B------:R-:W-:Y:S01]  /*b8e0*/  FMUL.FTZ R10, R0.reuse, R25 ;  /* 0x00000019000a7220 */ /* 0x040fe20000410000 */
[C---:B-12---:R-:W-:Y:S01]  /*b8f0*/  FMUL.FTZ R8, R0.reuse, R26 ;  /* 0x0000001a00087220 */ /* 0x046fe20000410000 */
[----:B------:R-:W-:Y:S01]  /*b900*/  @!P1 PRMT R52, RZ, 0x654, R52 ;  /* 0x00000654ff349816 */ /* 0x000fe20000000034 */
        /* <DEDUP_REMOVED lines=89> */
[----:B------:R-:W-:Y:S01]  /*bea0*/  FMUL.FTZ R36, R0, R58 ;  /* 0x0000003a00247220 */ /* 0x000fe20000410000 */
[----:B------:R-:W-:Y:S01]  /*beb0*/  IADD3 R58, -R82, 0x1, RZ ;  /* 0x00000001523a7810 */ /* 0x000fe20007ffe1ff */
        /* <DEDUP_REMOVED lines=10> */
[----:B------:R-:W-:Y:S01]  /*bf60*/  IMAD R58, R17, UR33, R58 ;  /* 0x00000021113a7c24 */ /* 0x000fe2000f8e023a */
[----:B------:R-:W1:Y:S03]  /*bf70*/  MUFU.TANH R160, R160 ;  /* 0x000000a000a07308 */ /* 0x000e660000002400 */
[----:B------:R-:W-:-:S04]  /*bf80*/  VIADD R59, R58, -UR32 ;  /* 0x800000203a3b7c36 */ /* 0x000fc80008000000 */
[----:B------:R-:W-:Y:S01]  /*bf90*/  IMAD R59, R16, -0x2, R59 ;  /* 0xfffffffe103b7824 */ /* 0x000fe200078e023b */
[----:B------:R-:W1:Y:S03]  /*bfa0*/  MUFU.TANH R161, R161 ;  /* 0x000000a100a17308 */ /* 0x000e660000002400 */
[----:B------:R-:W-:-:S04]  /*bfb0*/  VIADD R86, R59, UR31 ;  /* 0x0000001f3b567c36 */ /* 0x000fc80008000000 */
[----:B------:R-:W-:Y:S01]  /*bfc0*/  IMAD.IADD R68, R3, 0x1, R86 ;  /* 0x0000000103447824 */ /* 0x000fe200078e0256 */
        /* <DEDUP_REMOVED lines=32> */
[----:B------:R-:W1:Y:S01]  /*c1d0*/  MUFU.TANH R51, R51 ;  /* 0x0000003300337308 */ /* 0x000e620000002400 */
[----:B------:R-:W-:-:S02]  /*c1e0*/  WARPGROUP.DEPBAR.LE gsb0, 0x0 ;  /* 0x00008000000079c5 */ /* 0x000fc40000010000 */
[----:B------:R1:W-:Y:S06]  /*c1f0*/  BAR.ARV R65, 0x100 ;  /* 0x000400410000751d */ /* 0x0003ec0000002000 */
[----:B------:R5:W-:Y:S01]  /*c200*/  @!P1 SYNCS.ARRIVE.TRANS64.RED.A1T0 RZ, [R52+URZ], RZ ;  /* 0x000000ff34ff99a7 */ /* 0x000be2000810043f */
[----:B------:R-:W-:-:S04]  /*c210*/  VIADD R152, R59, UR29 ;  /* 0x0000001d3b987c36 */ /* 0x000fc80008000000 */
[----:B------:R-:W-:Y:S02]  /*c220*/  IMAD.IADD R70, R3, 0x1, R152 ;  /* 0x0000000103467824 */ /* 0x000fe400078e0298 */
[----:B-----5:R-:W-:-:S06]  /*c230*/  FMUL.FTZ R52, R0, R87 ;  /* 0x0000005700347220 */ /* 0x020fcc0000410000 */
[----:B------:R-:W1:Y:S01]  /*c240*/  MUFU.TANH R52, R52 ;  /* 0x0000003400347308 */ /* 0x000e620000002400 */
[----:B--234-:R-:W-:Y:S05]  /*c250*/  @!P6 BRA `(.L_x_940) ;  /* 0x00000000005ce947 */ /* 0x01cfea0003800000 */
[----:B------:R-:W-:Y:S01]  /*c260*/  ISETP.GT.AND P2, PT, R13, -0x1, PT ;  /* 0xffffffff0d00780c */ /* 0x000fe20003f44270 */
[----:B------:R-:W-:-:S12]  /*c270*/  BSSY B0, `(.L_x_941) ;  /* 0x0000011000007945 */ /* 0x000fd80003800000 */
[----:B------:R-:W-:Y:S05]  /*c280*/  @P2 BRA `(.L_x_942) ;  /* 0x0000000000202947 */ /* 0x000fea0003800000 */
[----:B------:R-:W-:Y:S01]  /*c290*/  IMAD.U32 R67, RZ, RZ, UR30 ;  /* 0x0000001eff437e24 */ /* 0x000fe2000f8e00ff */
[----:B-1----:R-:W-:-:S04]  /*c2a0*/  LOP3.LUT R65, RZ, R13, RZ, 0x33, !PT ;  /* 0x0000000dff417212 */ /* 0x002fc800078e33ff */
[----:B------:R-:W-:-:S13]  /*c2b0*/  ISETP.NE.AND P2, PT, R67, 0x1, PT ;  /* 0x000000014300780c */ /* 0x000fda0003f45270 */
[----:B------:R-:W1:Y:S02]  /*c2c0*/  @P2 LDC.64 R58, c[0x0][0x9e8] ;  /* 0x00027a00ff3a2b82 */ /* 0x000e640000000a00 */
[----:B-1----:R-:W-:-:S05]  /*c2d0*/  @P2 IMAD.HI.U32 R58, R65, R58, RZ ;  /* 0x0000003a413a2227 */ /* 0x002fca00078e00ff */
[----:B------:R-:W-:-:S04]  /*c2e0*/  @P2 SHF.R.U32.HI R65, RZ, R59, R58 ;  /* 0x0000003bff412219 */ /* 0x000fc8000001163a */
[----:B------:R-:W-:Y:S01]  /*c2f0*/  LOP3.LUT R58, RZ, R65, RZ, 0x33, !PT ;  /* 0x00000041ff3a7212 */ /* 0x000fe200078e33ff */
[----:B------:R-:W-:Y:S06]  /*c300*/  BRA `(.L_x_943) ;  /* 0x00000000001c7947 */ /* 0x000fec0003800000 */
.L_x_942:
[----:B------:R-:W-:-:S05]  /*c310*/  IMAD.U32 R67, RZ, RZ, UR30 ;  /* 0x0000001eff437e24 */ /* 0x000fca000f8e00ff */
[----:B------:R-:W-:-:S13]  /*c320*/  ISETP.NE.AND P2, PT, R67, 0x1, PT ;  /* 0x000000014300780c */ /* 0x000fda0003f45270 */
[----:B------:R-:W2:Y:S01]  /*c330*/  @P2 LDC.64 R58, c[0x0][0x9e8] ;  /* 0x00027a00ff3a2b82 */ /* 0x000ea20000000a00 */
[----:B-1----:R-:W-:-:S04]  /*c340*/  @P2 IMAD.IADD R65, R173, 0x1, R3 ;  /* 0x00000001ad412824 */ /* 0x002fc800078e0203 */
[----:B--2---:R-:W-:-:S04]  /*c350*/  @P2 IMAD.HI.U32 R154, R65, R58, RZ ;  /* 0x0000003a419a2227 */ /* 0x004fc800078e00ff */
[----:B------:R-:W-:Y:S01]  /*c360*/  IMAD.MOV.U32 R58, RZ, RZ, R13 ;  /* 0x000000ffff3a7224 */ /* 0x000fe200078e000d */
[----:B------:R-:W-:-:S07]  /*c370*/  @P2 SHF.R.U32.HI R58, RZ, R59, R154 ;  /* 0x0000003bff3a2219 */ /* 0x000fce000001169a */
.L_x_943:
[----:B------:R-:W-:Y:S05]  /*c380*/  BSYNC B0 ;  /* 0x0000000000007941 */ /* 0x000fea0003800000 */
.L_x_941:
[----:B------:R-:W-:-:S04]  /*c390*/  IMAD R59, R58, R67, -R82 ;  /* 0x000000433a3b7224 */ /* 0x000fc800078e0a52 */
[----:B------:R-:W-:-:S05]  /*c3a0*/  IMAD R59, R16, -0x2, R59 ;  /* 0xfffffffe103b7824 */ /* 0x000fca00078e023b */
[----:B------:R-:W-:Y:S02]  /*c3b0*/  VIADDMNMX R68, R59, R67, R68, PT ;  /* 0x000000433b447246 */ /* 0x000fe40003800144 */
[----:B------:R-:W-:-:S07]  /*c3c0*/  VIMNMX R70, R70, R59, !PT ;  /* 0x0000003b46467248 */ /* 0x000fce0007fe0100 */
.L_x_940:
[----:B------:R-:W-:-:S04]  /*c3d0*/  ISETP.GT.AND P2, PT, R7, -0x1, PT ;  /* 0xffffffff0700780c */ /* 0x000fc80003f44270 */
[C---:B------:R-:W-:Y:S02]  /*c3e0*/  ISETP.GT.AND P4, PT, R70.reuse, RZ, P2 ;  /* 0x000000ff4600720c */ /* 0x040fe40001784270 */
[----:B------:R-:W-:Y:S02]  /*c3f0*/  ISETP.GT.AND P5, PT, R70, 0x1, P2 ;  /* 0x000000014600780c */ /* 0x000fe400017a4270 */
[C---:B------:R-:W-:Y:S02]  /*c400*/  ISETP.LT.OR P4, PT, R68.reuse, 0x1, P4 ;  /* 0x000000014400780c */ /* 0x040fe40002781670 */
[----:B------:R-:W-:Y:S02]  /*c410*/  ISETP.LT.OR P5, PT, R68, 0x2, P5 ;  /* 0x000000024400780c */ /* 0x000fe40002fa1670 */
[----:B-1----:R-:W-:Y:S02]  /*c420*/  FSEL R201, R9, -INF , !P4 ;  /* 0xff80000009c97808 */ /* 0x002fe40006000000 */
        /* <DEDUP_REMOVED lines=106> */
.L_x_946:
[----:B------:R-:W-:-:S05]  /*cad0*/  IMAD.U32 R10, RZ, RZ, UR30 ;  /* 0x0000001eff0a7e24 */ /* 0x000fca000f8e00ff */
[----:B------:R-:W-:-:S13]  /*cae0*/  ISETP.NE.AND P3, PT, R10, 0x1, PT ;  /* 0x000000010a00780c */ /* 0x000fda0003f65270 */
[----:B------:R-:W1:Y:S02]  /*caf0*/  @P3 LDC.64 R38, c[0x0][0x9e8] ;  /* 0x00027a00ff263b82 */ /* 0x000e640000000a00 */
[----:B-1----:R-:W-:-:S05]  /*cb00*/  @P3 IMAD.HI.U32 R38, R9, R38, RZ ;  /* 0x0000002609263227 */ /* 0x002fca00078e00ff */
[----:B------:R-:W-:-:S07]  /*cb10*/  @P3 SHF.R.U32.HI R9, RZ, R39, R38 ;  /* 0x00000027ff093219 */ /* 0x000fce0000011626 */
.L_x_947:
[----:B------:R-:W-:Y:S05]  /*cb20*/  BSYNC B0 ;  /* 0x0000000000007941 */ /* 0x000fea0003800000 */
.L_x_945:
[----:B------:R-:W-:-:S04]  /*cb30*/  IMAD R9, R9, R10, -R82 ;  /* 0x0000000a09097224 */ /* 0x000fc800078e0a52 */
[----:B------:R-:W-:-:S05]  /*cb40*/  IMAD R9, R16, -0x2, R9 ;  /* 0xfffffffe10097824 */ /* 0x000fca00078e0209 */
[----:B------:R-:W-:Y:S02]  /*cb50*/  VIADDMNMX R54, R9, R10, R54, PT ;  /* 0x0000000a09367246 */ /* 0x000fe40003800136 */
[----:B------:R-:W-:-:S07]  /*cb60*/  VIMNMX R56, R56, R9, !PT ;  /* 0x0000000938387248 */ /* 0x000fce0007fe0100 */
.L_x_944:
[----:B------:R-:W-:Y:S02]  /*cb70*/  FMNMX.FTZ R10, R201, R12, !PT ;  /* 0x0000000cc90a7209 */ /* 0x000fe40007810000 */
[----:B------:R-:W-:Y:S02]  /*cb80*/  ISETP.GT.AND P4, PT, R56, 0x8, P2 ;  /* 0x000000083800780c */ /* 0x000fe40001784270 */
[----:B------:R-:W-:Y:S02]  /*cb90*/  FMNMX.FTZ R10, R185, R10, !PT ;  /* 0x0000000ab90a7209 */ /* 0x000fe40007810000 */
[----:B------:R-:W-:Y:S02]  /*cba0*/  ISETP.LT.OR P4, PT, R54, 0x9, P4 ;  /* 0x000000093600780c */ /* 0x000fe40002781670 */
[----:B------:R-:W-:Y:S02]  /*cbb0*/  FMNMX.FTZ R10, R187, R10, !PT ;  /* 0x0000000abb0a7209 */ /* 0x000fe40007810000 */
[----:B------:R-:W-:-:S02]  /*cbc0*/  ISETP.GT.AND P5, PT, R56, 0x1, P2 ;  /* 0x000000013800780c */ /* 0x000fc400017a4270 */
[----:B------:R-:W-:Y:S02]  /*cbd0*/  FMNMX.FTZ R10, R199, R10, !PT ;  /* 0x0000000ac70a7209 */ /* 0x000fe40007810000 */
[C---:B------:R-:W-:Y:S02]  /*cbe0*/  ISETP.GT.AND P3, PT, R56.reuse, 0x9, P2 ;  /* 0x000000093800780c */ /* 0x040fe40001764270 */
[----:B------:R-:W-:Y:S02]  /*cbf0*/  FMNMX.FTZ R10, R193, R10, !PT ;  /* 0x0000000ac10a7209 */ /* 0x000fe40007810000 */
[----:B------:R-:W-:Y:S02]  /*cc00*/  FSEL R153, R15, -INF , !P4 ;  /* 0xff8000000f997808 */ /* 0x000fe40006000000 */
[----:B------:R-:W-:Y:S02]  /*cc10*/  FMNMX.FTZ R10, R197, R10, !PT ;  /* 0x0000000ac50a7209 */ /* 0x000fe40007810000 */
[----:B------:R-:W-:-:S02]  /*cc20*/  ISETP.GT.AND P4, PT, R56, 0x11, P2 ;  /* 0x000000113800780c */ /* 0x000fc40001784270 */
[----:B------:R-:W-:Y:S02]  /*cc30*/  FMNMX.FTZ R10, R195, R10, !PT ;  /* 0x0000000ac30a7209 */ /* 0x000fe40007810000 */
[C---:B------:R-:W-:Y:S02]  /*cc40*/  ISETP.LT.OR P5, PT, R54.reuse, 0x2, P5 ;  /* 0x000000023600780c */ /* 0x040fe40002fa1670 */
[----:B------:R-:W-:Y:S02]  /*cc50*/  FMNMX.FTZ R10, R191, R10, !PT ;  /* 0x0000000abf0a7209 */ /* 0x000fe40007810000 */
[C---:B------:R-:W-:Y:S02]  /*cc60*/  ISETP.LT.OR P3, PT, R54.reuse, 0xa, P3 ;  /* 0x0000000a3600780c */ /* 0x040fe40001f61670 */
[----:B------:R-:W-:Y:S02]  /*cc70*/  FMNMX.FTZ R10, R189, R10, !PT ;  /* 0x0000000abd0a7209 */ /* 0x000fe40007810000 */
[----:B------:R-:W-:-:S02]  /*cc80*/  ISETP.LT.OR P4, PT, R54, 0x12, P4 ;  /* 0x000000123600780c */ /* 0x000fc40002781670 */
[----:B------:R-:W-:Y:S02]  /*cc90*/  FMNMX.FTZ R10, R183, R10, !PT ;  /* 0x0000000ab70a7209 */ /* 0x000fe40007810000 */
[----:B------:R-:W-:Y:S02]  /*cca0*/  FSEL R39, R14, -INF , !P5 ;  /* 0xff8000000e277808 */ /* 0x000fe40006800000 */
[----:B------:R-:W-:Y:S02]  /*ccb0*/  FMNMX.FTZ R10, R161, R10, !PT ;  /* 0x0000000aa10a7209 */ /* 0x000fe40007810000 */
[----:B------:R-:W-:Y:S02]  /*ccc0*/  ISETP.GT.AND P5, PT, R56, 0x10, P2 ;  /* 0x000000103800780c */ /* 0x000fe400017a4270 */
[----:B------:R-:W-:Y:S02]  /*ccd0*/  FMNMX.FTZ R10, R163, R10, !PT ;  /* 0x0000000aa30a7209 */ /* 0x000fe40007810000 */
[----:B------:R-:W-:-:S02]  /*cce0*/  FSEL R155, R20, -INF , !P3 ;  /* 0xff800000149b7808 */ /* 0x000fc40005800000 */
[----:B------:R-:W-:Y:S02]  /*ccf0*/  FMNMX.FTZ R10, R169, R10, !PT ;  /* 0x0000000aa90a7209 */ /* 0x000fe40007810000 */
[----:B------:R-:W-:Y:S02]  /*cd00*/  ISETP.GT.AND P3, PT, R56, 0x18, P2 ;  /* 0x000000183800780c */ /* 0x000fe40001764270 */
        /* <DEDUP_REMOVED lines=27> */
[----:B------:R-:W-:-:S02]  /*cec0*/  ISETP.GT.AND P4, PT, R56, RZ, P2 ;  /* 0x000000ff3800720c */ /* 0x000fc40001784270 */
        /* <DEDUP_REMOVED lines=17> */
[----:B------:R-:W-:Y:S01]  /*cfe0*/  ISETP.GT.AND P3, PT, R56, 0x28, P2 ;  /* 0x000000283800780c */ /* 0x000fe20001764270 */
[-CC-:B------:R-:W-:Y:S01]  /*cff0*/  FFMA.FTZ R24, R193, R10.reuse, -R38.reuse ;  /* 0x0000000ac1187223 */ /* 0x180fe20000010826 */
[----:B------:R-:W-:-:S01]  /*d000*/  FFMA.FTZ R25, R197, R10, -R38 ;  /* 0x0000000ac5197223 */ /* 0x000fc20000010826 */
[-CC-:B------:R-:W-:Y:S01]  /*d010*/  FFMA.FTZ R26, R195, R10.reuse, -R38.reuse ;  /* 0x0000000ac31a7223 */ /* 0x180fe20000010826 */
[----:B------:R-:W-:Y:S01]  /*d020*/  ISETP.LT.OR P3, PT, R54, 0x29, P3 ;  /* 0x000000293600780c */ /* 0x000fe20001f61670 */
[-CC-:B------:R-:W-:Y:S01]  /*d030*/  FFMA.FTZ R28, R189, R10.reuse, -R38.reuse ;  /* 0x0000000abd1c7223 */ /* 0x180fe20000010826 */
[----:B------:R-:W-:-:S01]  /*d040*/  FFMA.FTZ R21, R199, R10, -R38 ;  /* 0x0000000ac7157223 */ /* 0x000fc20000010826 */
[-CC-:B------:R-:W-:Y:S01]  /*d050*/  FFMA.FTZ R15, R201, R10.reuse, -R38.reuse ;  /* 0x0000000ac90f7223 */ /* 0x180fe20000010826 */
[----:B------:R-:W-:Y:S01]  /*d060*/  FSEL R187, R30, -INF , !P3 ;  /* 0xff8000001ebb7808 */ /* 0x000fe20005800000 */
[-CC-:B------:R-:W-:Y:S01]  /*d070*/  FFMA.FTZ R85, R85, R10.reuse, -R38.reuse ;  /* 0x0000000a55557223 */ /* 0x180fe20000010826 */
[----:B------:R-:W-:Y:S01]  /*d080*/  FSEL R30, R8, -INF , !P4 ;  /* 0xff800000081e7808 */ /* 0x000fe20006000000 */
[-CC-:B------:R-:W-:Y:S01]  /*d090*/  FFMA.FTZ R75, R75, R10.reuse, -R38.reuse ;  /* 0x0000000a4b4b7223 */ /* 0x180fe20000010826 */
[----:B------:R-:W-:Y:S01]  /*d0a0*/  ISETP.GT.AND P3, PT, R56, 0x29, P2 ;  /* 0x000000293800780c */ /* 0x000fe20001764270 */
[-CC-:B------:R-:W-:Y:S01]  /*d0b0*/  FFMA.FTZ R59, R59, R10.reuse, -R38.reuse ;  /* 0x0000000a3b3b7223 */ /* 0x180fe20000010826 */
[----:B------:R-:W-:Y:S01]  /*d0c0*/  FMNMX.FTZ R8, R30, R11, !PT ;  /* 0x0000000b1e087209 */ /* 0x000fe20007810000 */
[----:B------:R-:W-:Y:S01]  /*d0d0*/  FFMA.FTZ R53, R53, R10, -R38 ;  /* 0x0000000a35357223 */ /* 0x000fe20000010826 */
[----:B------:R-:W-:Y:S01]  /*d0e0*/  ISETP.GT.AND P4, PT, R56, 0x30, P2 ;  /* 0x000000303800780c */ /* 0x000fe20001784270 */
[----:B------:R-:W-:Y:S01]  /*d0f0*/  MUFU.EX2 R15, R15 ;  /* 0x0000000f000f7308 */ /* 0x000fe20000000800 */
[----:B------:R-:W-:-:S02]  /*d100*/  FMNMX.FTZ R8, R39, R8, !PT ;  /* 0x0000000827087209 */ /* 0x000fc40007810000 */
[C---:B------:R-:W-:Y:S02]  /*d110*/  ISETP.LT.OR P3, PT, R54.reuse, 0x2a, P3 ;  /* 0x0000002a3600780c */ /* 0x040fe40001f61670 */
[----:B------:R-:W-:Y:S02]  /*d120*/  FMNMX.FTZ R8, R153, R8, !PT ;  /* 0x0000000899087209 */ /* 0x000fe40007810000 */
[----:B------:R-:W-:Y:S01]  /*d130*/  ISETP.LT.OR P4, PT, R54, 0x31, P4 ;  /* 0x000000313600780c */ /* 0x000fe20002781670 */
[----:B------:R-:W-:Y:S01]  /*d140*/  MUFU.EX2 R14, R14 ;  /* 0x0000000e000e7308 */ /* 0x000fe20000000800 */
[----:B------:R-:W-:Y:S02]  /*d150*/  FMNMX.FTZ R8, R155, R8, !PT ;  /* 0x000000089b087209 */ /* 0x000fe40007810000 */
[----:B------:R-:W-:Y:S02]  /*d160*/  FSEL R29, R29, -INF , !P3 ;  /* 0xff8000001d1d7808 */ /* 0x000fe40005800000 */
[----:B------:R-:W-:-:S02]  /*d170*/  FMNMX.FTZ R8, R157, R8, !PT ;  /* 0x000000089d087209 */ /* 0x000fc40007810000 */
[----:B------:R-:W-:Y:S01]  /*d180*/  ISETP.GT.AND P3, PT, R56, 0x31, P2 ;  /* 0x000000313800780c */ /* 0x000fe20001764270 */
[----:B------:R-:W-:Y:S01]  /*d190*/  MUFU.EX2 R20, R20 ;  /* 0x0000001400147308 */ /* 0x000fe20000000800 */
[----:B------:R-:W-:Y:S02]  /*d1a0*/  FMNMX.FTZ R8, R159, R8, !PT ;  /* 0x000000089f087209 */ /* 0x000fe40007810000 */
[----:B------:R-:W-:Y:S01]  /*d1b0*/  FSEL R193, R32, -INF , !P4 ;  /* 0xff80000020c17808 */ /* 0x000fe20006000000 */
[----:B------:R-:W-:-:S01]  /*d1c0*/  FFMA.FTZ R32, R161, R10, -R38 ;  /* 0x0000000aa1207223 */ /* 0x000fc20000010826 */
[----:B------:R-:W-:Y:S01]  /*d1d0*/  FMNMX.FTZ R8, R165, R8, !PT ;  /* 0x00000008a5087209 */ /* 0x000fe20007810000 */
[----:B------:R-:W-:-:S01]  /*d1e0*/  FFMA.FTZ R161, R163, R10, -R38 ;  /* 0x0000000aa3a17223 */ /* 0x000fc20000010826 */
        /* <DEDUP_REMOVED lines=8> */
[----:B------:R-:W-:Y:S01]  /*d270*/  FSEL R197, R31, -INF , !P3 ;  /* 0xff8000001fc57808 */ /* 0x000fe20005800000 */
[----:B------:R-:W-:-:S01]  /*d280*/  FFMA.FTZ R31, R191, R10, -R38 ;  /* 0x0000000abf1f7223 */ /* 0x000fc20000010826 */
[----:B------:R-:W-:-:S02]  /*d290*/  FMNMX.FTZ R8, R187, R8, !PT ;  /* 0x00000008bb087209 */ /* 0x000fc40007810000 */
[C---:B------:R-:W-:Y:S01]  /*d2a0*/  ISETP.GT.AND P3, PT, R56.reuse, 0x39, P2 ;  /* 0x000000393800780c */ /* 0x040fe20001764270 */
[----:B------:R-:W-:Y:S01]  /*d2b0*/  MUFU.EX2 R25, R25 ;  /* 0x0000001900197308 */ /* 0x000fe20000000800 */
[----:B------:R-:W-:Y:S02]  /*d2c0*/  FSEL R33, R33, -INF , !P4 ;  /* 0xff80000021217808 */ /* 0x000fe40006000000 */
[----:B------:R-:W-:Y:S02]  /*d2d0*/  FMNMX.FTZ R8, R29, R8, !PT ;  /* 0x000000081d087209 */ /* 0x000fe40007810000 */
[----:B------:R-:W-:Y:S02]  /*d2e0*/  ISETP.GT.AND P4, PT, R56, 0x40, P2 ;  /* 0x000000403800780c */ /* 0x000fe40001784270 */
[----:B------:R-:W-:Y:S01]  /*d2f0*/  ISETP.LT.OR P3, PT, R54, 0x3a, P3 ;  /* 0x0000003a3600780c */ /* 0x000fe20001f61670 */
[----:B------:R-:W-:Y:S01]  /*d300*/  MUFU.EX2 R26, R26 ;  /* 0x0000001a001a7308 */ /* 0x000fe20000000800 */
[----:B------:R-:W-:-:S02]  /*d310*/  FMNMX.FTZ R8, R193, R8, !PT ;  /* 0x00000008c1087209 */ /* 0x000fc40007810000 */
[----:B------:R-:W-:Y:S02]  /*d320*/  ISETP.LT.OR P4, PT, R54, 0x41, P4 ;  /* 0x000000413600780c */ /* 0x000fe40002781670 */
[----:B------:R-:W-:Y:S01]  /*d330*/  FSEL R195, R34, -INF , !P3 ;  /* 0xff80000022c37808 */ /* 0x000fe20005800000 */
[--C-:B------:R-:W-:Y:S01]  /*d340*/  FFMA.FTZ R34, R169, R10, -R38.reuse ;  /* 0x0000000aa9227223 */ /* 0x100fe20000010826 */
[----:B------:R-:W-:Y:S01]  /*d350*/  ISETP.GT.AND P3, PT, R56, 0x41, P2 ;  /* 0x000000413800780c */ /* 0x000fe20001764270 */
[----:B------:R-:W-:Y:S01]  /*d360*/  MUFU.EX2 R31, R31 ;  /* 0x0000001f001f7308 */ /* 0x000fe20000000800 */
[----:B------:R-:W-:Y:S02]  /*d370*/  FMNMX.FTZ R8, R197, R8, !PT ;  /* 0x00000008c5087209 */ /* 0x000fe40007810000 */
[----:B------:R-:W-:Y:S01]  /*d380*/  FSEL R191, R36, -INF , !P4 ;  /* 0xff80000024bf7808 */ /* 0x000fe20006000000 */
[----:B------:R-:W-:-:S01]  /*d390*/  FFMA.FTZ R36, R181, R10, -R38 ;  /* 0x0000000ab5247223 */ /* 0x000fc20000010826 */
[----:B------:R-:W-:-:S02]  /*d3a0*/  ISETP.GT.AND P4, PT, R56, 0x48, P2 ;  /* 0x000000483800780c */ /* 0x000fc40001784270 */
[C---:B------:R-:W-:Y:S01]  /*d3b0*/  ISETP.LT.OR P3, PT, R54.reuse, 0x42, P3 ;  /* 0x000000423600780c */ /* 0x040fe20001f61670 */
[----:B------:R-:W-:Y:S01]  /*d3c0*/  MUFU.EX2 R28, R28 ;  /* 0x0000001c001c7308 */ /* 0x000fe20000000800 */
[----:B------:R-:W-:Y:S02]  /*d3d0*/  FMNMX.FTZ R8, R33, R8, !PT ;  /* 0x0000000821087209 */ /* 0x000fe40007810000 */
[----:B------:R-:W-:Y:S02]  /*d3e0*/  ISETP.LT.OR P4, PT, R54, 0x49, P4 ;  /* 0x000000493600780c */ /* 0x000fe40002781670 */
[----:B------:R-:W-:Y:S01]  /*d3f0*/  FSEL R189, R35, -INF , !P3 ;  /* 0xff80000023bd7808 */ /* 0x000fe20005800000 */
[----:B------:R-:W-:Y:S01]  /*d400*/  FFMA.FTZ R35, R183, R10, -R38 ;  /* 0x0000000ab7237223 */ /* 0x000fe20000010826 */
[----:B------:R-:W-:Y:S01]  /*d410*/  ISETP.GT.AND P3, PT, R56, 0x49, P2 ;  /* 0x000000493800780c */ /* 0x000fe20001764270 */
[----:B------:R-:W-:Y:S01]  /*d420*/  MUFU.EX2 R32, R32 ;  /* 0x0000002000207308 */ /* 0x000fe20000000800 */
[----:B------:R-:W-:-:S02]  /*d430*/  FMNMX.FTZ R8, R195, R8, !PT ;  /* 0x00000008c3087209 */ /* 0x000fc40007810000 */
[----:B------:R-:W-:Y:S02]  /*d440*/  FSEL R37, R37, -INF , !P4 ;  /* 0xff80000025257808 */ /* 0x000fe40006000000 */
[----:B------:R-:W-:Y:S02]  /*d450*/  ISETP.GT.AND P4, PT, R56, 0x50, P2 ;  /* 0x000000503800780c */ /* 0x000fe40001784270 */
        /* <DEDUP_REMOVED lines=25> */
[----:B------:R-:W-:Y:S02]  /*d5f0*/  FMNMX.FTZ R8, R163, R8, !PT ;  /* 0x00000008a3087209 */ /* 0x000fe40007810000 */
[----:B------:R-:W-:-:S02]  /*d600*/  ISETP.LT.OR P4, PT, R54, 0x61, P4 ;  /* 0x000000613600780c */ /* 0x000fc40002781670 */
[----:B------:R-:W-:Y:S01]  /*d610*/  FSEL R169, R44, -INF , !P3 ;  /* 0xff8000002ca97808 */ /* 0x000fe20005800000 */
[----:B------:R-:W-:-:S01]  /*d620*/  FFMA.FTZ R44, R65, R10, -R38 ;  /* 0x0000000a412c7223 */ /* 0x000fc20000010826 */
[----:B------:R-:W-:Y:S01]  /*d630*/  ISETP.GT.AND P3, PT, R56, 0x61, P2 ;  /* 0x000000613800780c */ /* 0x000fe20001764270 */
[----:B------:R-:W-:-:S01]  /*d640*/  FFMA.FTZ R65, R67, R10, -R38 ;  /* 0x0000000a43417223 */ /* 0x000fc20000010826 */
[----:B------:R-:W-:Y:S01]  /*d650*/  FMNMX.FTZ R8, R43, R8, !PT ;  /* 0x000000082b087209 */ /* 0x000fe20007810000 */
[----:B------:R-:W-:-:S01]  /*d660*/  FFMA.FTZ R67, R71, R10, -R38 ;  /* 0x0000000a47437223 */ /* 0x000fc20000010826 */
[----:B------:R-:W-:Y:S01]  /*d670*/  FSEL R87, R45, -INF , !P4 ;  /* 0xff8000002d577808 */ /* 0x000fe20006000000 */
[----:B------:R-:W-:Y:S01]  /*d680*/  MUFU.EX2 R42, R42 ;  /* 0x0000002a002a7308 */ /* 0x000fe20000000800 */
[----:B------:R-:W-:Y:S02]  /*d690*/  ISETP.GT.AND P4, PT, R56, 0x68, P2 ;  /* 0x000000683800780c */ /* 0x000fe40001784270 */
[----:B------:R-:W-:-:S02]  /*d6a0*/  ISETP.LT.OR P3, PT, R54, 0x62, P3 ;  /* 0x000000623600780c */ /* 0x000fc40001f61670 */
[----:B------:R-:W-:Y:S02]  /*d6b0*/  FMNMX.FTZ R8, R169, R8, !PT ;  /* 0x00000008a9087209 */ /* 0x000fe40007810000 */
[----:B------:R-:W-:Y:S01]  /*d6c0*/  ISETP.LT.OR P4, PT, R54, 0x69, P4 ;  /* 0x000000693600780c */ /* 0x000fe20002781670 */
[----:B------:R1:W-:Y:S01]  /*d6d0*/  MUFU.EX2 R45, R40 ;  /* 0x00000028002d7308 */ /* 0x0003e20000000800 */
[----:B------:R-:W-:Y:S01]  /*d6e0*/  FSEL R181, R46, -INF , !P3 ;  /* 0xff8000002eb57808 */ /* 0x000fe20005800000 */
[-CC-:B------:R-:W-:Y:S01]  /*d6f0*/  FFMA.FTZ R46, R69, R10.reuse, -R38.reuse ;  /* 0x0000000a452e7223 */ /* 0x180fe20000010826 */
[C---:B------:R-:W-:Y:S01]  /*d700*/  ISETP.GT.AND P3, PT, R56.reuse, 0x69, P2 ;  /* 0x000000693800780c */ /* 0x040fe20001764270 */
[--C-:B------:R-:W-:Y:S01]  /*d710*/  FFMA.FTZ R69, R77, R10, -R38.reuse ;  /* 0x0000000a4d457223 */ /* 0x100fe20000010826 */
[----:B------:R-:W-:Y:S02]  /*d720*/  FMNMX.FTZ R8, R87, R8, !PT ;  /* 0x0000000857087209 */ /* 0x000fe40007810000 */
[----:B------:R-:W-:Y:S01]  /*d730*/  FSEL R47, R47, -INF , !P4 ;  /* 0xff8000002f2f7808 */ /* 0x000fe20006000000 */
[----:B------:R-:W-:Y:S01]  /*d740*/  MUFU.EX2 R75, R75 ;  /* 0x0000004b004b7308 */ /* 0x000fe20000000800 */
[----:B------:R-:W-:Y:S01]  /*d750*/  ISETP.GT.AND P4, PT, R56, 0x70, P2 ;  /* 0x000000703800780c */ /* 0x000fe20001784270 */
[-CC-:B-1----:R-:W-:Y:S01]  /*d760*/  FFMA.FTZ R40, R83, R10.reuse, -R38.reuse ;  /* 0x0000000a53287223 */ /* 0x182fe20000010826 */
[----:B------:R-:W-:Y:S01]  /*d770*/  ISETP.LT.OR P3, PT, R54, 0x6a, P3 ;  /* 0x0000006a3600780c */ /* 0x000fe20001f61670 */
[----:B------:R-:W-:Y:S01]  /*d780*/  FFMA.FTZ R83, R81, R10, -R38 ;  /* 0x0000000a51537223 */ /* 0x000fe20000010826 */
[----:B------:R-:W-:-:S02]  /*d790*/  FMNMX.FTZ R8, R181, R8, !PT ;  /* 0x00000008b5087209 */ /* 0x000fc40007810000 */
[----:B------:R-:W-:Y:S01]  /*d7a0*/  ISETP.LT.OR P4, PT, R54, 0x71, P4 ;  /* 0x000000713600780c */ /* 0x000fe20002781670 */
[----:B------:R-:W-:Y:S01]  /*d7b0*/  MUFU.EX2 R40, R40 ;  /* 0x0000002800287308 */ /* 0x000fe20000000800 */
[----:B------:R-:W-:Y:S01]  /*d7c0*/  FSEL R199, R48, -INF , !P3 ;  /* 0xff80000030c77808 */ /* 0x000fe20005800000 */
[----:B------:R-:W-:Y:S01]  /*d7d0*/  FFMA.FTZ R48, R73, R10, -R38 ;  /* 0x0000000a49307223 */ /* 0x000fe20000010826 */
[C---:B------:R-:W-:Y:S02]  /*d7e0*/  ISETP.GT.AND P3, PT, R56.reuse, 0x71, P2 ;  /* 0x000000713800780c */ /* 0x040fe40001764270 */
[----:B------:R-:W-:Y:S02]  /*d7f0*/  FMNMX.FTZ R8, R47, R8, !PT ;  /* 0x000000082f087209 */ /* 0x000fe40007810000 */
[----:B------:R-:W-:Y:S01]  /*d800*/  FSEL R49, R49, -INF , !P4 ;  /* 0xff80000031317808 */ /* 0x000fe20006000000 */
[----:B------:R-:W-:Y:S01]  /*d810*/  MUFU.EX2 R83, R83 ;  /* 0x0000005300537308 */ /* 0x000fe20000000800 */
[----:B------:R-:W-:-:S02]  /*d820*/  ISETP.GT.AND P4, PT, R56, 0x78, P2 ;  /* 0x000000783800780c */ /* 0x000fc40001784270 */
[----:B------:R-:W-:Y:S02]  /*d830*/  ISETP.LT.OR P3, PT, R54, 0x72, P3 ;  /* 0x000000723600780c */ /* 0x000fe40001f61670 */
[----:B------:R-:W-:Y:S02]  /*d840*/  FMNMX.FTZ R8, R199, R8, !PT ;  /* 0x00000008c7087209 */ /* 0x000fe40007810000 */
[----:B------:R-:W-:Y:S01]  /*d850*/  ISETP.GT.AND P2, PT, R56, 0x79, P2 ;  /* 0x000000793800780c */ /* 0x000fe20001744270 */
[----:B------:R-:W-:Y:S01]  /*d860*/  MUFU.EX2 R44, R44 ;  /* 0x0000002c002c7308 */ /* 0x000fe20000000800 */
[----:B------:R-:W-:Y:S02]  /*d870*/  ISETP.LT.OR P4, PT, R54, 0x79, P4 ;  /* 0x000000793600780c */ /* 0x000fe40002781670 */
[----:B------:R-:W-:Y:S01]  /*d880*/  FSEL R81, R50, -INF , !P3 ;  /* 0xff80000032517808 */ /* 0x000fe20005800000 */
[----:B------:R-:W-:-:S01]  /*d890*/  FFMA.FTZ R50, R63, R10, -R38 ;  /* 0x0000000a3f327223 */ /* 0x000fc20000010826 */
[----:B------:R-:W-:-:S02]  /*d8a0*/  FMNMX.FTZ R8, R49, R8, !PT ;  /* 0x0000000831087209 */ /* 0x000fc40007810000 */
[----:B------:R-:W-:Y:S01]  /*d8b0*/  ISETP.LT.OR P2, PT, R54, 0x7a, P2 ;  /* 0x0000007a3600780c */ /* 0x000fe20001741670 */
[--C-:B------:R-:W-:Y:S01]  /*d8c0*/  FFMA.FTZ R54, R55, R10, -R38.reuse ;  /* 0x0000000a37367223 */ /* 0x100fe20000010826 */
[----:B------:R-:W-:Y:S01]  /*d8d0*/  FSEL R51, R51, -INF , !P4 ;  /* 0xff80000033337808 */ /* 0x000fe20006000000 */
[----:B------:R-:W-:Y:S01]  /*d8e0*/  MUFU.EX2 R65, R65 ;  /* 0x0000004100417308 */ /* 0x000fe20000000800 */
[----:B------:R-:W-:Y:S02]  /*d8f0*/  FMNMX.FTZ R8, R81, R8, !PT ;  /* 0x0000000851087209 */ /* 0x000fe40007810000 */
[----:B------:R-:W-:Y:S01]  /*d900*/  FSEL R79, R52, -INF , !P2 ;  /* 0xff800000344f7808 */ /* 0x000fe20005000000 */
[----:B------:R-:W-:-:S01]  /*d910*/  FFMA.FTZ R52, R57, R10, -R38 ;  /* 0x0000000a39347223 */ /* 0x000fc20000010826 */
[----:B------:R-:W-:Y:S01]  /*d920*/  FMNMX.FTZ R8, R51, R8, !PT ;  /* 0x0000000833087209 */ /* 0x000fe20007810000 */
[----:B------:R-:W-:-:S01]  /*d930*/  FFMA.FTZ R57, R61, R10, -R38 ;  /* 0x0000000a3d397223 */ /* 0x000fc20000010826 */
[----:B------:R-:W-:Y:S01]  /*d940*/  FSEL R61, R9, RZ, P5 ;  /* 0x000000ff093d7208 */ /* 0x000fe20002800000 */
[----:B------:R-:W-:Y:S01]  /*d950*/  MUFU.EX2 R46, R46 ;  /* 0x0000002e002e7308 */ /* 0x000fe20000000800 */
[----:B------:R-:W-:-:S03]  /*d960*/  FMNMX.FTZ R8, R79, R8, !PT ;  /* 0x000000084f087209 */ /* 0x000fc60007810000 */
[----:B------:R-:W-:Y:S02]  /*d970*/  FADD.FTZ R61, -R61, R12 ;  /* 0x0000000c3d3d7221 */ /* 0x000fe40000010100 */
[----:B------:R-:W1:Y:S02]  /*d980*/  SHFL.BFLY PT, R201, R8, 0x2, 0x1f ;  /* 0x0c401f0008c97f89 */ /* 0x000e6400000e0000 */
[----:B------:R-:W-:Y:S01]  /*d990*/  FMUL.FTZ R38, R61, R10 ;  /* 0x0000000a3d267220 */ /* 0x000fe20000410000 */
[----:B------:R-:W-:Y:S08]  /*d9a0*/  MUFU.EX2 R67, R67 ;  /* 0x0000004300437308 */ /* 0x000ff00000000800 */
[----:B------:R-:W2:Y:S08]  /*d9b0*/  MUFU.EX2 R38, R38 ;  /* 0x0000002600267308 */ /* 0x000eb00000000800 */
[----:B------:R-:W-:Y:S01]  /*d9c0*/  MUFU.EX2 R48, R48 ;  /* 0x0000003000307308 */ /* 0x000fe20000000800 */
[----:B-1----:R-:W-:-:S07]  /*d9d0*/  FMNMX.FTZ R201, R8, R201, !PT ;  /* 0x000000c908c97209 */ /* 0x002fce0007810000 */
[----:B------:R-:W-:Y:S01]  /*d9e0*/  MUFU.EX2 R69, R69 ;  /* 0x0000004500457308 */ /* 0x000fe20000000800 */
[----:B--2---:R-:W-:-:S01]  /*d9f0*/  FFMA.FTZ R77, R38, R6, R15 ;  /* 0x00000006264d7223 */ /* 0x004fc2000001000f */
[----:B------:R-:W1:Y:S03]  /*da00*/  SHFL.BFLY PT, R8, R201, 0x1, 0x1f ;  /* 0x0c201f00c9087f89 */ /* 0x000e6600000e0000 */
[----:B------:R-:W-:-:S03]  /*da10*/  FADD.FTZ R77, R14, R77 ;  /* 0x0000004d0e4d7221 */ /* 0x000fc60000010000 */
[----:B------:R-:W-:Y:S01]  /*da20*/  MUFU.EX2 R50, R50 ;  /* 0x0000003200327308 */ /* 0x000fe20000000800 */
[----:B------:R-:W-:-:S04]  /*da30*/  FADD.FTZ R74, R20, R77 ;  /* 0x0000004d144a7221 */ /* 0x000fc80000010000 */
[----:B------:R-:W-:-:S03]  /*da40*/  FADD.FTZ R77, R21, R74 ;  /* 0x0000004a154d7221 */ /* 0x000fc60000010000 */
[----:B------:R-:W-:Y:S08]  /*da50*/  MUFU.EX2 R59, R59 ;  /* 0x0000003b003b7308 */ /* 0x000ff00000000800 */
[----:B------:R-:W-:Y:S01]  /*da60*/  MUFU.EX2 R52, R52 ;  /* 0x0000003400347308 */ /* 0x000fe20000000800 */
[----:B-1----:R-:W-:-:S04]  /*da70*/  FMNMX.FTZ R8, R201, R8, !PT ;  /* 0x00000008c9087209 */ /* 0x002fc80007810000 */
[C---:B------:R-:W-:Y:S01]  /*da80*/  FSETP.NEU.FTZ.AND P2, PT, R8.reuse, -INF , PT ;  /* 0xff8000000800780b */ /* 0x040fe20003f5d000 */
[----:B------:R-:W-:-:S02]  /*da90*/  FFMA.FTZ R12, R8, R10, -8 ;  /* 0xc1000000080c7423 */ /* 0x000fc4000001000a */
[----:B------:R-:W-:Y:S01]  /*daa0*/  MUFU.EX2 R57, R57 ;  /* 0x0000003900397308 */ /* 0x000fe20000000800 */
[----:B------:R-:W-:Y:S02]  /*dab0*/  FSEL R68, R8, RZ, P2 ;  /* 0x000000ff08447208 */ /* 0x000fe40001000000 */
[----:B------:R-:W-:-:S05]  /*dac0*/  FSEL R12, R12, RZ, P2 ;  /* 0x000000ff0c0c7208 */ /* 0x000fca0001000000 */
[----:B------:R-:W-:Y:S01]  /*dad0*/  MUFU.EX2 R54, R54 ;  /* 0x0000003600367308 */ /* 0x000fe20000000800 */
[----:B------:R-:W-:-:S01]  /*dae0*/  FFMA.FTZ R72, R33, R10, -R12 ;  /* 0x0000000a21487223 */ /* 0x000fc2000001080c */
[----:B------:R-:W-:Y:S01]  /*daf0*/  FADD.FTZ R33, -R68, R11 ;  /* 0x0000000b44217221 */ /* 0x000fe20000010100 */
[----:B------:R-:W-:-:S01]  /*db00*/  FFMA.FTZ R30, R30, R10, -R12 ;  /* 0x0000000a1e1e7223 */ /* 0x000fc2000001080c */
[-CC-:B------:R-:W-:Y:S01]  /*db10*/  FFMA.FTZ R39, R39, R10.reuse, -R12.reuse ;  /* 0x0000000a27277223 */ /* 0x180fe2000001080c */
[----:B------:R-:W-:-:S01]  /*db20*/  FFMA.FTZ R55, R153, R10, -R12 ;  /* 0x0000000a99377223 */ /* 0x000fc2000001080c */
[-C--:B------:R-:W-:Y:S01]  /*db30*/  FMUL.FTZ R33, R33, R10.reuse ;  /* 0x0000000a21217220 */ /* 0x080fe20000410000 */
        /* <DEDUP_REMOVED lines=28> */
[-CC-:B------:R-:W-:Y:S01]  /*dd00*/  FFMA.FTZ R81, R81, R10.reuse, -R12.reuse ;  /* 0x0000000a51517223 */ /* 0x180fe2000001080c */
[----:B------:R-:W-:-:S05]  /*dd10*/  FFMA.FTZ R51, R51, R10, -R12 ;  /* 0x0000000a33337223 */ /* 0x000fca000001080c */
[----:B------:R-:W1:Y:S01]  /*dd20*/  MUFU.EX2 R56, R56 ;  /* 0x0000003800387308 */ /* 0x000e620000000800 */
[----:B--2---:R-:W-:-:S07]  /*dd30*/  FADD.FTZ R6, R39, R6 ;  /* 0x0000000627067221 */ /* 0x004fce0000010000 */
[----:B------:R-:W2:Y:S01]  /*dd40*/  MUFU.EX2 R58, R58 ;  /* 0x0000003a003a7308 */ /* 0x000ea20000000800 */
[----:B---3--:R-:W-:-:S01]  /*dd50*/  FADD.FTZ R5, R55, R6 ;  /* 0x0000000637057221 */ /* 0x008fc20000010000 */
[----:B------:R-:W-:-:S06]  /*dd60*/  FADD.FTZ R6, R24, R77 ;  /* 0x0000004d18067221 */ /* 0x000fcc0000010000 */
[----:B------:R-:W3:Y:S01]  /*dd70*/  MUFU.EX2 R61, R61 ;  /* 0x0000003d003d7308 */ /* 0x000ee20000000800 */
[----:B-1----:R-:W-:-:S07]  /*dd80*/  FADD.FTZ R5, R56, R5 ;  /* 0x0000000538057221 */ /* 0x002fce0000010000 */
[----:B------:R-:W1:Y:S01]  /*dd90*/  MUFU.EX2 R60, R60 ;  /* 0x0000003c003c7308 */ /* 0x000e620000000800 */
[----:B--2---:R-:W-:-:S01]  /*dda0*/  FADD.FTZ R74, R58, R5 ;  /* 0x000000053a4a7221 */ /* 0x004fc20000010000 */
[----:B------:R-:W-:-:S04]  /*ddb0*/  FADD.FTZ R5, R25, R6 ;  /* 0x0000000619057221 */ /* 0x000fc80000010000 */
[----:B------:R-:W-:Y:S02]  /*ddc0*/  FADD.FTZ R6, R26, R5 ;  /* 0x000000051a067221 */ /* 0x000fe40000010000 */
[----:B------:R-:W2:Y:S01]  /*ddd0*/  MUFU.EX2 R63, R63 ;  /* 0x0000003f003f7308 */ /* 0x000ea20000000800 */
[----:B---3--:R-:W-:-:S01]  /*dde0*/  FADD.FTZ R77, R61, R74 ;  /* 0x0000004a3d4d7221 */ /* 0x008fc20000010000 */
[----:B------:R-:W-:Y:S01]  /*ddf0*/  FADD.FTZ R5, R31, R6 ;  /* 0x000000061f057221 */ /* 0x000fe20000010000 */
[----:B------:R-:W-:-:S03]  /*de00*/  FFMA.FTZ R74, R163, R10, -R12 ;  /* 0x0000000aa34a7223 */ /* 0x000fc6000001080c */
        /* <DEDUP_REMOVED lines=10> */
[----:B---3--:R-:W-:-:S01]  /*deb0*/  FADD.FTZ R76, R62, R77 ;  /* 0x0000004d3e4c7221 */ /* 0x008fc20000010000 */
[----:B------:R-:W-:-:S04]  /*dec0*/  FADD.FTZ R5, R45, R6 ;  /* 0x000000062d057221 */ /* 0x000fc80000010000 */
[----:B------:R-:W-:Y:S02]  /*ded0*/  FADD.FTZ R6, R36, R5 ;  /* 0x0000000524067221 */ /* 0x000fe40000010000 */
[----:B------:R-:W3:Y:S01]  /*dee0*/  MUFU.EX2 R29, R29 ;  /* 0x0000001d001d7308 */ /* 0x000ee20000000800 */
[----:B-1----:R-:W-:-:S07]  /*def0*/  FADD.FTZ R77, R27, R76 ;  /* 0x0000004c1b4d7221 */ /* 0x002fce0000010000 */
[----:B------:R-:W1:Y:S01]  /*df00*/  MUFU.EX2 R66, R66 ;  /* 0x0000004200427308 */ /* 0x000e620000000800 */
[----:B--2---:R-:W-:-:S07]  /*df10*/  FADD.FTZ R76, R64, R77 ;  /* 0x0000004d404c7221 */ /* 0x004fce0000010000 */
[----:B------:R-:W2:Y:S01]  /*df20*/  MUFU.EX2 R71, R71 ;  /* 0x0000004700477308 */ /* 0x000ea20000000800 */
[----:B---3--:R-:W-:-:S07]  /*df30*/  FADD.FTZ R77, R29, R76 ;  /* 0x0000004c1d4d7221 */ /* 0x008fce0000010000 */
[----:B------:R3:W4:Y:S01]  /*df40*/  MUFU.EX2 R11, R72 ;  /* 0x00000048000b7308 */ /* 0x0007220000000800 */
[----:B-1----:R-:W-:-:S01]  /*df50*/  FADD.FTZ R76, R66, R77 ;  /* 0x0000004d424c7221 */ /* 0x002fc20000010000 */
[----:B------:R-:W-:-:S04]  /*df60*/  FADD.FTZ R77, R85, R6 ;  /* 0x00000006554d7221 */ /* 0x000fc80000010000 */
[----:B------:R-:W-:Y:S02]  /*df70*/  FADD.FTZ R6, R40, R77 ;  /* 0x0000004d28067221 */ /* 0x000fe40000010000 */
[----:B------:R-:W1:Y:S01]  /*df80*/  MUFU.EX2 R68, R68 ;  /* 0x0000004400447308 */ /* 0x000e620000000800 */
[----:B--2---:R-:W-:-:S01]  /*df90*/  FADD.FTZ R76, R71, R76 ;  /* 0x0000004c474c7221 */ /* 0x004fc20000010000 */
[-CC-:B---3--:R-:W-:Y:S01]  /*dfa0*/  FFMA.FTZ R72, R183, R10.reuse, -R12.reuse ;  /* 0x0000000ab7487223 */ /* 0x188fe2000001080c */
[----:B------:R-:W-:-:S05]  /*dfb0*/  FFMA.FTZ R12, R79, R10, -R12 ;  /* 0x0000000a4f0c7223 */ /* 0x000fca000001080c */
[----:B------:R-:W2:Y:S01]  /*dfc0*/  MUFU.EX2 R70, R70 ;  /* 0x0000004600467308 */ /* 0x000ea20000000800 */
[----:B----4-:R-:W-:-:S07]  /*dfd0*/  FADD.FTZ R5, R11, R76 ;  /* 0x0000004c0b057221 */ /* 0x010fce0000010000 */
        /* <DEDUP_REMOVED lines=8> */
[----:B------:R-:W-:-:S06]  /*e060*/  FADD.FTZ R77, R75, R6 ;  /* 0x000000064b4d7221 */ /* 0x000fcc0000010000 */
[----:B------:R-:W3:Y:S01]  /*e070*/  MUFU.EX2 R41, R41 ;  /* 0x0000002900297308 */ /* 0x000ee20000000800 */
[----:B-1----:R-:W-:-:S01]  /*e080*/  FADD.FTZ R5, R37, R76 ;  /* 0x0000004c25057221 */ /* 0x002fc20000010000 */
[----:B------:R-:W-:-:S06]  /*e090*/  FADD.FTZ R76, R44, R77 ;  /* 0x0000004d2c4c7221 */ /* 0x000fcc0000010000 */
        /* <DEDUP_REMOVED lines=8> */
[----:B------:R2:W-:Y:S08]  /*e120*/  MUFU.EX2 R87, R47 ;  /* 0x0000002f00577308 */ /* 0x0005f00000000800 */
[----:B------:R-:W4:Y:S01]  /*e130*/  MUFU.EX2 R181, R181 ;  /* 0x000000b500b57308 */ /* 0x000f220000000800 */
[----:B--2---:R-:W-:-:S04]  /*e140*/  FADD.FTZ R47, R65, R76 ;  /* 0x0000004c412f7221 */ /* 0x004fc80000010000 */
[----:B------:R-:W-:-:S03]  /*e150*/  FADD.FTZ R6, R46, R47 ;  /* 0x0000002f2e067221 */ /* 0x000fc60000010000 */
[----:B------:R-:W2:Y:S01]  /*e160*/  MUFU.EX2 R199, R199 ;  /* 0x000000c700c77308 */ /* 0x000ea20000000800 */
[----:B------:R-:W-:-:S01]  /*e170*/  FADD.FTZ R47, R67, R6 ;  /* 0x00000006432f7221 */ /* 0x000fc20000010000 */
[----:B---3--:R-:W-:-:S03]  /*e180*/  FADD.FTZ R6, R169, R5 ;  /* 0x00000005a9067221 */ /* 0x008fc60000010000 */
[----:B------:R-:W-:Y:S01]  /*e190*/  FADD.FTZ R76, R48, R47 ;  /* 0x0000002f304c7221 */ /* 0x000fe20000010000 */
[----:B-1----:R-:W-:-:S02]  /*e1a0*/  FADD.FTZ R6, R43, R6 ;  /* 0x000000062b067221 */ /* 0x002fc40000010000 */
[----:B------:R-:W1:Y:S01]  /*e1b0*/  MUFU.EX2 R49, R49 ;  /* 0x0000003100317308 */ /* 0x000e620000000800 */
[----:B------:R-:W-:-:S01]  /*e1c0*/  FADD.FTZ R5, R69, R76 ;  /* 0x0000004c45057221 */ /* 0x000fc20000010000 */
[----:B----4-:R-:W-:-:S03]  /*e1d0*/  FADD.FTZ R6, R181, R6 ;  /* 0x00000006b5067221 */ /* 0x010fc60000010000 */
[----:B------:R-:W-:Y:S01]  /*e1e0*/  FADD.FTZ R76, R50, R5 ;  /* 0x00000005324c7221 */ /* 0x000fe20000010000 */
[----:B------:R-:W-:-:S02]  /*e1f0*/  FADD.FTZ R6, R87, R6 ;  /* 0x0000000657067221 */ /* 0x000fc40000010000 */
[----:B------:R-:W3:Y:S01]  /*e200*/  MUFU.EX2 R80, R81 ;  /* 0x0000005100507308 */ /* 0x000ee20000000800 */
[----:B------:R-:W-:-:S01]  /*e210*/  FADD.FTZ R5, R59, R76 ;  /* 0x0000004c3b057221 */ /* 0x000fc20000010000 */
[----:B--2---:R-:W-:-:S03]  /*e220*/  FADD.FTZ R6, R199, R6 ;  /* 0x00000006c7067221 */ /* 0x004fc60000010000 */
[----:B------:R-:W-:-:S03]  /*e230*/  FADD.FTZ R76, R52, R5 ;  /* 0x00000005344c7221 */ /* 0x000fc60000010000 */
[----:B------:R-:W2:Y:S01]  /*e240*/  MUFU.EX2 R51, R51 ;  /* 0x0000003300337308 */ /* 0x000ea20000000800 */
[----:B-1----:R-:W-:-:S01]  /*e250*/  FADD.FTZ R6, R49, R6 ;  /* 0x0000000631067221 */ /* 0x002fc20000010000 */
[----:B------:R-:W-:-:S04]  /*e260*/  FADD.FTZ R5, R57, R76 ;  /* 0x0000004c39057221 */ /* 0x000fc80000010000 */
[----:B------:R-:W-:Y:S02]  /*e270*/  FADD.FTZ R76, R54, R5 ;  /* 0x00000005364c7221 */ /* 0x000fe40000010000 */
[----:B------:R-:W1:Y:S01]  /*e280*/  MUFU.EX2 R53, R53 ;  /* 0x0000003500357308 */ /* 0x000e620000000800 */
[----:B---3--:R-:W-:-:S07]  /*e290*/  FADD.FTZ R6, R80, R6 ;  /* 0x0000000650067221 */ /* 0x008fce0000010000 */
[----:B------:R-:W3:Y:S01]  /*e2a0*/  MUFU.EX2 R82, R12 ;  /* 0x0000000c00527308 */ /* 0x000ee20000000800 */
[----:B--2---:R-:W-:-:S01]  /*e2b0*/  FADD.FTZ R5, R51, R6 ;  /* 0x0000000633057221 */ /* 0x004fc20000010000 */
[----:B-1----:R-:W-:-:S03]  /*e2c0*/  FADD.FTZ R6, R53, R76 ;  /* 0x0000004c35067221 */ /* 0x002fc60000010000 */
[----:B---3--:R-:W-:Y:S01]  /*e2d0*/  FADD.FTZ R5, R82, R5 ;  /* 0x0000000552057221 */ /* 0x008fe20000010000 */
[----:B------:R-:W-:Y:S06]  /*e2e0*/  @!P0 BRA `(.L_x_948) ;  /* 0x0000000000048947 */ /* 0x000fec0003800000 */
[----:B------:R-:W-:Y:S01]  /*e2f0*/  BPT.TRAP 0x1 ;  /* 0x000000040000795c */ /* 0x000fe20000300000 */
.L_x_948:
        /* <DEDUP_REMOVED lines=107> */
.L_x_931:
[----:B------:R-:W-:Y:S06]  /*e9b0*/  BAR.ARV 0x8, 0x120 ;  /* 0x0204800000007b1d */ /* 0x000fec0000002000 */
[----:B------:R-:W-:Y:S05]  /*e9c0*/  @!P0 BRA `(.L_x_950) ;  /* 0x0000000000048947 */ /* 0x000fea0003800000 */
[----:B------:R-:W-:Y:S01]  /*e9d0*/  BPT.TRAP 0x1 ;  /* 0x000000040000795c */ /* 0x000fe20000300000 */
.L_x_950:
[----:B------:R-:W-:Y:S01]  /*e9e0*/  ULEA UR5, UR47, UR37, 0x3 ;  /* 0x000000252f057291 */ /* 0x000fe2000f8e183f */
[----:B------:R-:W-:-:S08]  /*e9f0*/  SHF.L.U32 R0, R2, 0x1f, RZ ;  /* 0x0000001f02007819 */ /* 0x000fd000000006ff */
[----:B------:R1:W2:Y:S01]  /*ea00*/  SYNCS.PHASECHK.TRANS64.TRYWAIT P1, [UR5+0x22850], R0 ;  /* 0x02285000ff0075a7 */ /* 0x0002a20008020145 */
[----:B------:R-:W-:Y:S05]  /*ea10*/  @!P0 BRA `(.L_x_951) ;  /* 0x0000000000048947 */ /* 0x000fea0003800000 */
[----:B------:R-:W-:Y:S01]  /*ea20*/  BPT.TRAP 0x1 ;  /* 0x000000040000795c */ /* 0x000fe20000300000 */
.L_x_951:
[----:B--2---:R-:W-:Y:S05]  /*ea30*/  @P1 BRA `(.L_x_952) ;  /* 0x0000000000081947 */ /* 0x004fea0003800000 */
[----:B------:R-:W2:Y:S02]  /*ea40*/  SYNCS.PHASECHK.TRANS64.TRYWAIT P1, [UR5+0x22850], R0 ;  /* 0x02285000ff0075a7 */ /* 0x000ea40008020145 */
[----:B--2---:R-:W-:Y:S05]  /*ea50*/  @!P1 BRA `(.L_x_953) ;  /* 0x0000005c00e49947 */ /* 0x004fea0003800000 */
.L_x_952:
[----:B------:R-:W-:Y:S01]  /*ea60*/  UIADD3 UR37, UR37, 0x400, URZ ;  /* 0x0000040025257890 */ /* 0x000fe2000fffe03f */
[----:B------:R-:W-:Y:S01]  /*ea70*/  WARPGROUP.ARRIVE ;  /* 0x00000000000079c5 */ /* 0x000fe20000000000 */
[----:B------:R-:W-:Y:S01]  /*ea80*/  UMOV UR7, 0x40000040 ;  /* 0x4000004000077882 */ /* 0x000fe20000000000 */
[----:B------:R-:W3:Y:S01]  /*ea90*/  LDC.64 R14, c[0x0][0x9a0] ;  /* 0x00026800ff0e7b82 */ /* 0x000ee20000000a00 */
[----:B------:R-:W-:Y:S01]  /*eaa0*/  USHF.R.U32.HI UR37, URZ, 0x4, UR37 ;  /* 0x000000043f257899 */ /* 0x000fe20008011625 */
[----:B--2---:R-:W-:Y:S02]  /*eab0*/  IMAD.U32 R3, RZ, RZ, UR44 ;  /* 0x0000002cff037e24 */ /* 0x004fe4000f8e00ff */
[----:B------:R-:W-:Y:S01]  /*eac0*/  IMAD.MOV.U32 R4, RZ, RZ, 0x3f800000 ;  /* 0x3f800000ff047424 */ /* 0x000fe200078e00ff */
[----:B------:R-:W-:-:S04]  /*ead0*/  ULOP3.LUT UR37, UR37, 0x3fff, URZ, 0xc0, !UPT ;  /* 0x00003fff25257892 */ /* 0x000fc8000f8ec03f */
[----:B------:R-:W-:-:S04]  /*eae0*/  ULOP3.LUT UR4, UR37, 0x10000, URZ, 0xfc, !UPT ;  /* 0x0001000025047892 */ /* 0x000fc8000f8efc3f */
[----:B------:R-:W-:-:S07]  /*eaf0*/  ULEA UR4, UR47, UR4, 0xa ;  /* 0x000000042f047291 */ /* 0x000fce000f8e503f */
[----:B------:R-:W-:Y:S02]  /*eb00*/  UMOV UR6, UR4 ;  /* 0x0000000400067c82 */ /* 0x000fe40008000000 */
[----:B------:R-:W-:Y:S01]  /*eb10*/  QGMMA.64x128x32.F32.E4M3.E4M3 R88, R164, gdesc[UR4], R88, gsb0 ;  /* 0x01e00004a4587df3 */ /* 0x000fe20008000858 */
[----:B---3--:R-:W-:-:S04]  /*eb20*/  ISETP.NE.U32.AND P1, PT, R14, RZ, PT ;  /* 0x000000ff0e00720c */ /* 0x008fc80003f25070 */
[----:B------:R-:W-:-:S13]  /*eb30*/  ISETP.NE.AND.EX P1, PT, R15, RZ, PT, P1 ;  /* 0x000000ff0f00720c */ /* 0x000fda0003f25310 */
[----:B------:R-:W1:Y:S01]  /*eb40*/  @P1 LDC.64 R12, c[0x0][0x9c8] ;  /* 0x00027200ff0c1b82 */ /* 0x000e620000000a00 */
[----:B------:R-:W-:Y:S02]  /*eb50*/  @P1 SHF.R.S32.HI R3, RZ, 0x1f, R3 ;  /* 0x0000001fff031819 */ /* 0x000fe40000011403 */
[----:B------:R-:W-:-:S05]  /*eb60*/  @P1 SHF.R.S32.HI R7, RZ, 0x1f, R172 ;  /* 0x0000001fff071819 */ /* 0x000fca00000114ac */
[----:B------:R-:W2:Y:S01]  /*eb70*/  @P1 LDC.64 R20, c[0x0][0x9d0] ;  /* 0x00027400ff141b82 */ /* 0x000ea20000000a00 */
[----:B------:R-:W-:Y:S01]  /*eb80*/  UIADD3 UR6, UR4, 0x2, URZ ;  /* 0x0000000204067890 */ /* 0x000fe2000fffe03f */
[----:B-1----:R-:W-:-:S04]  /*eb90*/  @P1 IMAD R0, R3, R12, RZ ;  /* 0x0000000c03001224 */ /* 0x002fc800078e02ff */
[----:B------:R-:W-:Y:S02]  /*eba0*/  @P1 IMAD R3, R13, UR44, R0 ;  /* 0x0000002c0d031c24 */ /* 0x000fe4000f8e0200 */
[----:B------:R-:W-:-:S04]  /*ebb0*/  @P1 IMAD.WIDE.U32 R12, R12, UR44, RZ ;  /* 0x0000002c0c0c1c25 */ /* 0x000fc8000f8e00ff */
[-C--:B--2---:R-:W-:Y:S02]  /*ebc0*/  @P1 IMAD R0, R7, R20.reuse, RZ ;  /* 0x0000001407001224 */ /* 0x084fe400078e02ff */
[----:B------:R-:W-:Y:S02]  /*ebd0*/  @P1 IMAD.IADD R13, R13, 0x1, R3 ;  /* 0x000000010d0d1824 */ /* 0x000fe400078e0203 */
[C---:B------:R-:W-:Y:S02]  /*ebe0*/  @P1 IMAD R3, R172.reuse, R21, R0 ;  /* 0x00000015ac031224 */ /* 0x040fe400078e0200 */
[----:B------:R-:W-:Y:S01]  /*ebf0*/  @P1 IMAD.WIDE.U32 R172, R172, R20, R12 ;  /* 0x00000014acac1225 */ /* 0x000fe200078e000c */
[----:B------:R-:W-:-:S03]  /*ec00*/  UMOV UR7, 0x40000040 ;  /* 0x4000004000077882 */ /* 0x000fc60000000000 */
[----:B------:R-:W-:Y:S01]  /*ec10*/  @P1 IMAD.IADD R0, R173, 0x1, R3 ;  /* 0x00000001ad001824 */ /* 0x000fe200078e0203 */
[----:B------:R-:W-:-:S04]  /*ec20*/  @P1 LEA R12, P2, R172, R14, 0x2 ;  /* 0x0000000eac0c1211 */ /* 0x000fc800078410ff */
[----:B------:R-:W-:-:S05]  /*ec30*/  @P1 LEA.HI.X R13, R172, R15, R0, 0x2, P2 ;  /* 0x0000000fac0d1211 */ /* 0x000fca00010f1400 */
[----:B------:R1:W2:Y:S01]  /*ec40*/  @P1 LDG.E R4, desc[UR48][R12.64] ;  /* 0x000000300c041981 */ /* 0x0002a2000c1e1900 */
[----:B------:R-:W-:Y:S02]  /*ec50*/  WARPGROUP.DEPBAR.LE gsb0, 0x0 ;  /* 0x00008000000079c5 */ /* 0x000fe40000010000 */
[----:B------:R-:W-:-:S06]  /*ec60*/  WARPGROUP.ARRIVE ;  /* 0x00000000000079c5 */ /* 0x000fcc0000000000 */
[----:B------:R-:W-:Y:S01]  /*ec70*/  QGMMA.64x128x32.F32.E4M3.E4M3 R88, R160, gdesc[UR4], R88, gsb0 ;  /* 0x01e00004a0587df3 */ /* 0x000fe20008000858 */
[----:B------:R-:W-:Y:S01]  /*ec80*/  UIADD3 UR6, UR4, 0x4, URZ ;  /* 0x0000000404067890 */ /* 0x000fe2000fffe03f */
[----:B------:R-:W-:Y:S01]  /*ec90*/  UMOV UR7, 0x40000040 ;  /* 0x4000004000077882 */ /* 0x000fe20000000000 */
[----:B------:R-:W-:Y:S01]  /*eca0*/  UIADD3 UR4, UR4, 0x6, URZ ;  /* 0x0000000604047890 */ /* 0x000fe2000fffe03f */
[----:B------:R-:W3:Y:S04]  /*ecb0*/  SHFL.BFLY PT, R3, R6, 0x2, 0x1f ;  /* 0x0c401f0006037f89 */ /* 0x000ee800000e0000 */
[----:B------:R-:W4:Y:S01]  /*ecc0*/  SHFL.BFLY PT, R14, R5, 0x2, 0x1f ;  /* 0x0c401f00050e7f89 */ /* 0x000f2200000e0000 */
[----:B------:R-:W-:Y:S02]  /*ecd0*/  WARPGROUP.DEPBAR.LE gsb0, 0x0 ;  /* 0x00008000000079c5 */ /* 0x000fe40000010000 */
[----:B------:R-:W-:-:S06]  /*ece0*/  WARPGROUP.ARRIVE ;  /* 0x00000000000079c5 */ /* 0x000fcc0000000000 */
[----:B------:R-:W-:Y:S01]  /*ecf0*/  QGMMA.64x128x32.F32.E4M3.E4M3 R88, R156, gdesc[UR4], R88, gsb0 ;  /* 0x01e000049c587df3 */ /* 0x000fe20008000858 */
[----:B------:R-:W-:Y:S01]  /*ed00*/  UMOV UR6, UR4 ;  /* 0x0000000400067c82 */ /* 0x000fe20008000000 */
[----:B------:R-:W-:Y:S01]  /*ed10*/  UMOV UR7, 0x40000040 ;  /* 0x4000004000077882 */ /* 0x000fe20000000000 */
[----:B---3--:R-:W-:-:S01]  /*ed20*/  FADD.FTZ R3, R3, R6 ;  /* 0x0000000603037221 */ /* 0x008fc20000010000 */
[----:B----4-:R-:W-:-:S04]  /*ed30*/  FADD.FTZ R14, R14, R5 ;  /* 0x000000050e0e7221 */ /* 0x010fc80000010000 */
[----:B------:R-:W1:Y:S04]  /*ed40*/  SHFL.BFLY PT, R0, R3, 0x1, 0x1f ;  /* 0x0c201f0003007f89 */ /* 0x000e6800000e0000 */
[----:B------:R-:W3:Y:S01]  /*ed50*/  SHFL.BFLY PT, R7, R14, 0x1, 0x1f ;  /* 0x0c201f000e077f89 */ /* 0x000ee200000e0000 */
[----:B------:R-:W-:Y:S02]  /*ed60*/  IMAD.MOV.U32 R5, RZ, RZ, RZ ;  /* 0x000000ffff057224 */ /* 0x000fe400078e00ff */
[----:B-1----:R-:W-:Y:S01]  /*ed70*/  FADD.FTZ R13, R3, R0 ;  /* 0x00000000030d7221 */ /* 0x002fe20000010000 */
[----:B---3--:R-:W-:-:S04]  /*ed80*/  FADD.FTZ R15, R14, R7 ;  /* 0x000000070e0f7221 */ /* 0x008fc80000010000 */
        /* <DEDUP_REMOVED lines=12> */
[----:B------:R-:W3:Y:S08]  /*ee50*/  @P3 MUFU.LG2 R12, R12 ;  /* 0x0000000c000c3308 */ /* 0x000ef00000000c00 */
[----:B------:R-:W4:Y:S01]  /*ee60*/  @P1 MUFU.RCP R11, R15 ;  /* 0x0000000f000b1308 */ /* 0x000f220000001000 */
[C---:B------:R-:W-:Y:S01]  /*ee70*/  @P2 FMUL.FTZ R6, R10.reuse, 0.69314718246459960938 ;  /* 0x3f3172180a062820 */ /* 0x040fe20000410000 */
[----:B------:R-:W-:Y:S01]  /*ee80*/  @P3 FMUL.FTZ R10, R10, 0.69314718246459960938 ;  /* 0x3f3172180a0a3820 */ /* 0x000fe20000410000 */
[----:B-1----:R-:W-:Y:S01]  /*ee90*/  @P2 FMUL.FTZ R7, R7, 0.69314718246459960938 ;  /* 0x3f31721807072820 */ /* 0x002fe20000410000 */
[----:B------:R-:W-:-:S02]  /*eea0*/  IMAD.MOV.U32 R3, RZ, RZ, -0x800000 ;  /* 0xff800000ff037424 */ /* 0x000fc400078e00ff */
[----:B--2---:R-:W-:Y:S01]  /*eeb0*/  FMUL.FTZ R5, R5, R4 ;  /* 0x0000000405057220 */ /* 0x004fe20000410000 */
[----:B------:R-:W-:Y:S02]  /*eec0*/  IMAD.MOV.U32 R0, RZ, RZ, -0x800000 ;  /* 0xff800000ff007424 */ /* 0x000fe400078e00ff */
[----:B---3--:R-:W-:Y:S01]  /*eed0*/  @P3 FMUL.FTZ R13, R12, 0.69314718246459960938 ;  /* 0x3f3172180c0d3820 */ /* 0x008fe20000410000 */
[----:B------:R-:W-:-:S03]  /*eee0*/  @P2 FFMA.FTZ R3, R6, R9, R7 ;  /* 0x0000000906032223 */ /* 0x000fc60000010007 */
[----:B------:R-:W-:Y:S01]  /*eef0*/  @P3 FFMA.FTZ R0, R10, R8, R13 ;  /* 0x000000080a003223 */ /* 0x000fe2000001000d */
[----:B----4-:R-:W-:Y:S01]  /*ef00*/  FMUL.FTZ R4, R11, R4 ;  /* 0x000000040b047220 */ /* 0x010fe20000410000 */
[----:B------:R-:W-:Y:S02]  /*ef10*/  WARPGROUP.DEPBAR.LE gsb0, 0x0 ;  /* 0x00008000000079c5 */ /* 0x000fe40000010000 */
[----:B------:R-:W-:Y:S05]  /*ef20*/  @!P0 BRA `(.L_x_954) ;  /* 0x0000000000048947 */ /* 0x000fea0003800000 */
[----:B------:R-:W-:Y:S01]  /*ef30*/  BPT.TRAP 0x1 ;  /* 0x000000040000795c */ /* 0x000fe20000300000 */
.L_x_954:
[----:B------:R-:W-:Y:S01]  /*ef40*/  UIADD3 UR4, UR5, 0x22860, URZ ;  /* 0x0002286005047890 */ /* 0x000fe2000fffe03f */
[-C--:B------:R-:W-:Y:S01]  /*ef50*/  FMUL.FTZ R43, R88, R5.reuse ;  /* 0x00000005582b7220 */ /* 0x080fe20000410000 */
[----:B------:R-:W-:Y:S01]  /*ef60*/  UIADD3 UR47, UR47, 0x1, URZ ;  /* 0x000000012f2f7890 */ /* 0x000fe2000fffe03f */
[-C--:B------:R-:W-:Y:S01]  /*ef70*/  FMUL.FTZ R42, R89, R5.reuse ;  /* 0x00000005592a7220 */ /* 0x080fe20000410000 */
[----:B------:R-:W-:Y:S01]  /*ef80*/  UPRMT UR4, UR38, 0x654, UR4 ;  /* 0x0000065426047896 */ /* 0x000fe20008000004 */
[-C--:B------:R-:W-:Y:S01]  /*ef90*/  FMUL.FTZ R92, R92, R5.reuse ;  /* 0x000000055c5c7220 */ /* 0x080fe20000410000 */
[----:B------:R-:W-:Y:S01]  /*efa0*/  UISETP.NE.AND UP0, UPT, UR47, 0x2, UPT ;  /* 0x000000022f00788c */ /* 0x000fe2000bf05270 */
[-C--:B------:R-:W-:Y:S01]  /*efb0*/  FMUL.FTZ R93, R93, R5.reuse ;  /* 0x000000055d5d7220 */ /* 0x080fe20000410000 */
[-C--:B------:R-:W-:Y:S01]  /*efc0*/  FMUL.FTZ R39, R96, R5.reuse ;  /* 0x0000000560277220 */ /* 0x080fe20000410000 */
[-C--:B------:R-:W-:Y:S01]  /*efd0*/  FMUL.FTZ R38, R97, R5.reuse ;  /* 0x0000000561267220 */ /* 0x080fe20000410000 */
[-C--:B------:R-:W-:Y:S01]  /*efe0*/  FMUL.FTZ R100, R100, R5.reuse ;  /* 0x0000000564647220 */ /* 0x080fe20000410000 */
[-C--:B------:R-:W-:Y:S01]  /*eff0*/  FMUL.FTZ R101, R101, R5.reuse ;  /* 0x0000000565657220 */ /* 0x080fe20000410000 */
[-C--:B------:R-:W-:Y:S01]  /*f000*/  FMUL.FTZ R35, R104, R5.reuse ;  /* 0x0000000568237220 */ /* 0x080fe20000410000 */
[----:B------:R-:W-:Y:S01]  /*f010*/  SYNCS.ARRIVE.TRANS64.RED.A1T0 RZ, [UR4], RZ ;  /* 0x000000ffffff79a7 */ /* 0x000fe20008100404 */
[----:B------:R-:W-:Y:S01]  /*f020*/  USEL UR4, URZ, 0x1, UP0 ;  /* 0x000000013f047887 */ /* 0x000fe20008000000 */
        /* <DEDUP_REMOVED lines=56> */
[----:B------:R-:W-:Y:S01]  /*f3b0*/  VIADD R174, R174, 0x1 ;  /* 0x00000001aeae7836 */ /* 0x000fe20000000000 */
[----:B------:R-:W-:Y:S01]  /*f3c0*/  LOP3.LUT R2, R2, UR4, RZ, 0x3c, !PT ;  /* 0x0000000402027c12 */ /* 0x000fe2000f8e3cff */
[----:B------:R-:W-:-:S12]  /*f3d0*/  USEL UR47, UR47, URZ, UP0 ;  /* 0x0000003f2f2f7287 */ /* 0x000fd80008000000 */
.L_x_880:
[----:B------:R-:W1:Y:S08]  /*f3e0*/  S2UR UR38, SR_CgaCtaId ;  /* 0x00000000002679c3 */ /* 0x000e700000008800 */
[----:B------:R-:W-:Y:S06]  /*f3f0*/  BAR.SYNC.DEFER_BLOCKING 0x5, 0x180 ;  /* 0x0146000000007b1d */ /* 0x000fec0000010000 */
[----:B------:R-:W-:-:S02]  /*f400*/  UMOV UR37, 0x400 ;  /* 0x0000040000257882 */ /* 0x000fc40000000000 */
[----:B-1----:R-:W-:-:S09]  /*f410*/  ULEA UR37, UR38, UR37, 0x18 ;  /* 0x0000002526257291 */ /* 0x002fd2000f8ec03f */
[----:B------:R-:W1:Y:S02]  /*f420*/  LDS R4, [UR37+0x228d0] ;  /* 0x0228d025ff047984 */ /* 0x000e640008000800 */
[----:B-1----:R-:W-:Y:S01]  /*f430*/  R2UR UR4, R4 ;  /* 0x00000000040472ca */ /* 0x002fe200000e0000 */
[----:B------:R-:W-:Y:S06]  /*f440*/  BAR.ARV 0x4, 0x180 ;  /* 0x0106000000007b1d */ /* 0x000fec0000002000 */
[----:B------:R-:W-:Y:S08]  /*f450*/  @P0 BRA `(.L_x_955) ;  /* 0x0000000c00e80947 */ /* 0x000ff00003800000 */
[----:B------:R-:W1:Y:S01]  /*f460*/  S2R R44, SR_TID.X ;  /* 0x00000000002c7919 */ /* 0x000e620000002100 */
[----:B------:R-:W-:Y:S01]  /*f470*/  ULDC.64 UR6, c[0x4][0x40] ;  /* 0x0100100000067ab9 */ /* 0x000fe20000000a00 */
        /* <DEDUP_REMOVED lines=15> */
[----:B------:R-:W-:Y:S01]  /*f570*/  F2FP.BF16.F32.PACK_AB R40, R95, R40 ;  /* 0x000000285f28723e */ /* 0x000fe200000010ff */
[----:B-1----:R-:W-:Y:S01]  /*f580*/  IMAD.SHL.U32 R4, R44, 0x4, RZ ;  /* 0x000000042c047824 */ /* 0x002fe200078e00ff */
        /* <DEDUP_REMOVED lines=13> */
[----:B------:R-:W-:Y:S01]  /*f660*/  F2FP.BF16.F32.PACK_AB R12, R141, R12 ;  /* 0x0000000c8d0c723e */ /* 0x000fe200000010ff */
[----:B------:R-:W-:Y:S01]  /*f670*/  USHF.R.S32.HI UR5, URZ, 0x1f, UR43 ;  /* 0x0000001f3f057899 */ /* 0x000fe2000801142b */
[----:B------:R-:W-:Y:S01]  /*f680*/  LOP3.LUT R4, R4, 0xc, RZ, 0xc0, !PT ;  /* 0x0000000c04047812 */ /* 0x000fe200078ec0ff */
[----:B------:R-:W1:Y:S01]  /*f690*/  LDC.64 R66, c[0x0][0xb78] ;  /* 0x0002de00ff427b82 */ /* 0x000e620000000a00 */
[----:B------:R-:W-:Y:S02]  /*f6a0*/  F2FP.BF16.F32.PACK_AB R7, R150, R7 ;  /* 0x000000079607723e */ /* 0x000fe400000010ff */
[----:B------:R-:W-:Y:S01]  /*f6b0*/  F2FP.BF16.F32.PACK_AB R6, R151, R6 ;  /* 0x000000069706723e */ /* 0x000fe200000010ff */
[----:B------:R-:W-:-:S04]  /*f6c0*/  VIADD R69, R176, UR42 ;  /* 0x0000002ab0457c36 */ /* 0x000fc80008000000 */
[----:B------:R-:W-:Y:S01]  /*f6d0*/  BAR.SYNC.DEFER_BLOCKING 0x1, 0x100 ;  /* 0x0044000000007b1d */ /* 0x000fe20000010000 */
[----:B------:R-:W-:-:S05]  /*f6e0*/  IADD3 R4, P0, R4, UR6, RZ ;  /* 0x0000000604047c10 */ /* 0x000fca000ff1e0ff */
[----:B------:R-:W-:Y:S01]  /*f6f0*/  IMAD.X R5, RZ, RZ, UR7, P0 ;  /* 0x00000007ff057e24 */ /* 0x000fe200080e06ff */
[----:B------:R-:W-:Y:S01]  /*f700*/  ULDC.64 UR8, c[0x0][0xb70] ;  /* 0x0002dc0000087ab9 */ /* 0x000fe20000000a00 */
[----:B------:R-:W-:-:S03]  /*f710*/  ULDC UR10, c[0x0][0xa88] ;  /* 0x0002a200000a7ab9 */ /* 0x000fc60000000800 */
[----:B------:R2:W3:Y:S01]  /*f720*/  LDG.E.CONSTANT R17, desc[UR48][R4.64] ;  /* 0x0000003004117981 */ /* 0x0004e2000c1e9900 */
[----:B------:R-:W-:Y:S01]  /*f730*/  UIMAD UR5, UR5, UR8, URZ ;  /* 0x00000008050572a4 */ /* 0x000fe2000f8e023f */
[----:B------:R-:W-:Y:S01]  /*f740*/  LOP3.LUT P1, RZ, R175, 0x3, RZ, 0xc0, !PT ;  /* 0x00000003afff7812 */ /* 0x000fe2000782c0ff */
[----:B------:R-:W-:Y:S02]  /*f750*/  UIMAD.WIDE.U32 UR6, UR43, UR8, URZ ;  /* 0x000000082b0672a5 */ /* 0x000fe4000f8e003f */
[----:B------:R-:W-:-:S04]  /*f760*/  UIMAD UR5, UR43, UR9, UR5 ;  /* 0x000000092b0572a4 */ /* 0x000fc8000f8e0205 */
[----:B------:R-:W-:Y:S01]  /*f770*/  UIADD3 UR5, UR7, UR5, URZ ;  /* 0x0000000507057290 */ /* 0x000fe2000fffe03f */
[----:B--2---:R-:W-:-:S04]  /*f780*/  LOP3.LUT P0, R4, R44, 0x3, RZ, 0xc0, !PT ;  /* 0x000000032c047812 */ /* 0x004fc8000780c0ff */
[----:B------:R-:W-:Y:S01]  /*f790*/  ISETP.EQ.OR P0, PT, R4, 0x3, !P0 ;  /* 0x000000030400780c */ /* 0x000fe20004702670 */
[----:B------:R-:W-:-:S03]  /*f7a0*/  VIADD R4, R69, 0x8 ;  /* 0x0000000845047836 */ /* 0x000fc60000000000 */
[----:B------:R-:W-:Y:S02]  /*f7b0*/  SEL R52, R15, R14, P0 ;  /* 0x0000000e0f347207 */ /* 0x000fe40000000000 */
[----:B------:R-:W-:Y:S02]  /*f7c0*/  SEL R53, R14, R15, P0 ;  /* 0x0000000f0e357207 */ /* 0x000fe40000000000 */
[----:B------:R-:W-:Y:S02]  /*f7d0*/  IADD3 R15, P6, R18, 0x40, RZ ;  /* 0x00000040120f7810 */ /* 0x000fe40007fde0ff */
[----:B------:R-:W-:Y:S02]  /*f7e0*/  SEL R44, R43, R42, P0 ;  /* 0x0000002a2b2c7207 */ /* 0x000fe40000000000 */
[----:B------:R-:W-:Y:S02]  /*f7f0*/  LOP3.LUT R14, R15, 0x380, RZ, 0xc0, !PT ;  /* 0x000003800f0e7812 */ /* 0x000fe400078ec0ff */
[----:B------:R-:W-:-:S02]  /*f800*/  SEL R43, R42, R43, P0 ;  /* 0x0000002b2a2b7207 */ /* 0x000fc40000000000 */
[----:B------:R-:W-:Y:S02]  /*f810*/  SEL R42, R39, R38, P0 ;  /* 0x00000026272a7207 */ /* 0x000fe40000000000 */
[----:B------:R-:W-:Y:S02]  /*f820*/  SEL R39, R38, R39, P0 ;  /* 0x0000002726277207 */ /* 0x000fe40000000000 */
[----:B------:R-:W-:Y:S02]  /*f830*/  SEL R38, R35, R34, P0 ;  /* 0x0000002223267207 */ /* 0x000fe40000000000 */
[----:B------:R-:W-:Y:S02]  /*f840*/  SHF.R.U64 R14, R14, 0x3, RZ ;  /* 0x000000030e0e7819 */ /* 0x000fe400000012ff */
[----:B------:R-:W-:Y:S02]  /*f850*/  SEL R35, R34, R35, P0 ;  /* 0x0000002322237207 */ /* 0x000fe40000000000 */
[----:B------:R-:W-:-:S02]  /*f860*/  SEL R34, R31, R30, P0 ;  /* 0x0000001e1f227207 */ /* 0x000fc40000000000 */
[----:B------:R-:W-:Y:S02]  /*f870*/  SEL R31, R30, R31, P0 ;  /* 0x0000001f1e1f7207 */ /* 0x000fe40000000000 */
[----:B------:R-:W-:Y:S02]  /*f880*/  SEL R30, R27, R26, P0 ;  /* 0x0000001a1b1e7207 */ /* 0x000fe40000000000 */
[----:B------:R-:W-:Y:S01]  /*f890*/  LOP3.LUT R14, R14, R15, RZ, 0x3c, !PT ;  /* 0x0000000f0e0e7212 */ /* 0x000fe200078e3cff */
[----:B------:R-:W-:Y:S01]  /*f8a0*/  IMAD.X R15, RZ, RZ, R19, P6 ;  /* 0x000000ffff0f7224 */ /* 0x000fe200030e0613 */
[----:B------:R-:W-:Y:S02]  /*f8b0*/  SEL R27, R26, R27, P0 ;  /* 0x0000001b1a1b7207 */ /* 0x000fe40000000000 */
[----:B------:R-:W-:Y:S02]  /*f8c0*/  SEL R26, R21, R20, P0 ;  /* 0x00000014151a7207 */ /* 0x000fe40000000000 */
[----:B------:R-:W-:-:S02]  /*f8d0*/  SEL R45, R20, R21, P0 ;  /* 0x00000015142d7207 */ /* 0x000fc40000000000 */
[----:B------:R-:W-:Y:S02]  /*f8e0*/  SEL R50, R41, R40, P0 ;  /* 0x0000002829327207 */ /* 0x000fe40000000000 */
[----:B------:R-:W-:Y:S02]  /*f8f0*/  IADD3 R21, P5, R18, 0x20, RZ ;  /* 0x0000002012157810 */ /* 0x000fe40007fbe0ff */
[----:B------:R-:W-:Y:S02]  /*f900*/  SEL R41, R40, R41, P0 ;  /* 0x0000002928297207 */ /* 0x000fe40000000000 */
[----:B------:R-:W-:Y:S02]  /*f910*/  SEL R40, R37, R36, P0 ;  /* 0x0000002425287207 */ /* 0x000fe40000000000 */
[----:B------:R-:W-:Y:S02]  /*f920*/  SEL R37, R36, R37, P0 ;  /* 0x0000002524257207 */ /* 0x000fe40000000000 */
[----:B------:R-:W-:-:S02]  /*f930*/  MOV R63, R14 ;  /* 0x0000000e003f7202 */ /* 0x000fc40000000f00 */
[----:B------:R-:W-:Y:S02]  /*f940*/  LOP3.LUT R20, R21, 0x380, RZ, 0xc0, !PT ;  /* 0x0000038015147812 */ /* 0x000fe400078ec0ff */
[----:B------:R-:W-:Y:S02]  /*f950*/  SEL R48, R9, R8, P0 ;  /* 0x0000000809307207 */ /* 0x000fe40000000000 */
[----:B------:R-:W-:Y:S02]  /*f960*/  SHF.R.U64 R20, R20, 0x3, RZ ;  /* 0x0000000314147819 */ /* 0x000fe400000012ff */
[----:B------:R-:W-:Y:S02]  /*f970*/  SEL R49, R8, R9, P0 ;  /* 0x0000000908317207 */ /* 0x000fe40000000000 */
[----:B------:R-:W-:Y:S01]  /*f980*/  LOP3.LUT R20, R20, R21, RZ, 0x3c, !PT ;  /* 0x0000001514147212 */ /* 0x000fe200078e3cff */
[----:B------:R-:W-:Y:S01]  /*f990*/  IMAD.X R21, RZ, RZ, R19, P5 ;  /* 0x000000ffff157224 */ /* 0x000fe200028e0613 */
[----:B------:R-:W-:-:S02]  /*f9a0*/  SEL R36, R33, R32, P0 ;  /* 0x0000002021247207 */ /* 0x000fc40000000000 */
[----:B------:R-:W-:Y:S02]  /*f9b0*/  SEL R54, R11, R10, P0 ;  /* 0x0000000a0b367207 */ /* 0x000fe40000000000 */
[----:B------:R-:W-:Y:S02]  /*f9c0*/  SEL R55, R10, R11, P0 ;  /* 0x0000000b0a377207 */ /* 0x000fe40000000000 */
[----:B------:R-:W-:Y:S02]  /*f9d0*/  SEL R33, R32, R33, P0 ;  /* 0x0000002120217207 */ /* 0x000fe40000000000 */
[C---:B------:R-:W-:Y:S02]  /*f9e0*/  IADD3 R11, P4, R18.reuse, 0x4000, RZ ;  /* 0x00004000120b7810 */ /* 0x040fe40007f9e0ff */
[----:B------:R-:W-:Y:S02]  /*f9f0*/  IADD3 R9, P5, R18, 0x4020, RZ ;  /* 0x0000402012097810 */ /* 0x000fe40007fbe0ff */
[----:B------:R-:W-:-:S02]  /*fa00*/  SEL R32, R29, R28, P0 ;  /* 0x0000001c1d207207 */ /* 0x000fc40000000000 */
[----:B------:R-:W-:Y:S02]  /*fa10*/  SEL R29, R28, R29, P0 ;  /* 0x0000001d1c1d7207 */ /* 0x000fe40000000000 */
[----:B------:R-:W-:Y:S02]  /*fa20*/  SEL R28, R25, R24, P0 ;  /* 0x00000018191c7207 */ /* 0x000fe40000000000 */
[----:B------:R-:W-:Y:S02]  /*fa30*/  SEL R51, R24, R25, P0 ;  /* 0x0000001918337207 */ /* 0x000fe40000000000 */
[----:B------:R-:W-:Y:S02]  /*fa40*/  LOP3.LUT R25, R18, 0x380, RZ, 0xc0, !PT ;  /* 0x0000038012197812 */ /* 0x000fe400078ec0ff */
[----:B------:R-:W-:Y:S02]  /*fa50*/  LOP3.LUT R10, R11, 0x380, RZ, 0xc0, !PT ;  /* 0x000003800b0a7812 */ /* 0x000fe400078ec0ff */
[----:B------:R-:W-:-:S02]  /*fa60*/  LOP3.LUT R8, R9, 0x380, RZ, 0xc0, !PT ;  /* 0x0000038009087812 */ /* 0x000fc400078ec0ff */
[----:B------:R-:W-:Y:S02]  /*fa70*/  SEL R46, R13, R12, P0 ;  /* 0x0000000c0d2e7207 */ /* 0x000fe40000000000 */
[----:B------:R-:W-:Y:S02]  /*fa80*/  SEL R47, R12, R13, P0 ;  /* 0x0000000d0c2f7207 */ /* 0x000fe40000000000 */
[----:B------:R-:W-:Y:S02]  /*fa90*/  IADD3 R13, P3, R18, 0x60, RZ ;  /* 0x00000060120d7810 */ /* 0x000fe40007f7e0ff */
[----:B------:R-:W-:Y:S02]  /*faa0*/  SHF.R.U64 R25, R25, 0x3, RZ ;  /* 0x0000000319197819 */ /* 0x000fe400000012ff */
[----:B------:R-:W-:Y:S02]  /*fab0*/  SHF.R.U64 R10, R10, 0x3, RZ ;  /* 0x000000030a0a7819 */ /* 0x000fe400000012ff */
[----:B------:R-:W-:-:S02]  /*fac0*/  SHF.R.U64 R8, R8, 0x3, RZ ;  /* 0x0000000308087819 */ /* 0x000fc400000012ff */
[----:B------:R-:W-:Y:S02]  /*fad0*/  LOP3.LUT R12, R13, 0x380, RZ, 0xc0, !PT ;  /* 0x000003800d0c7812 */ /* 0x000fe400078ec0ff */
[----:B------:R-:W-:Y:S01]  /*fae0*/  LOP3.LUT R24, R25, R18, RZ, 0x3c, !PT ;  /* 0x0000001219187212 */ /* 0x000fe200078e3cff */
[--C-:B------:R-:W-:Y:S01]  /*faf0*/  IMAD.MOV.U32 R25, RZ, RZ, R19.reuse ;  /* 0x000000ffff197224 */ /* 0x100fe200078e0013 */
[----:B------:R-:W-:Y:S01]  /*fb00*/  LOP3.LUT R10, R10, R11, RZ, 0x3c, !PT ;  /* 0x0000000b0a0a7212 */ /* 0x000fe200078e3cff */
[--C-:B------:R-:W-:Y:S01]  /*fb10*/  IMAD.X R11, RZ, RZ, R19.reuse, P4 ;  /* 0x000000ffff0b7224 */ /* 0x100fe200020e0613 */
[----:B------:R-:W-:Y:S01]  /*fb20*/  LOP3.LUT R8, R8, R9, RZ, 0x3c, !PT ;  /* 0x0000000908087212 */ /* 0x000fe200078e3cff */
[----:B------:R-:W-:Y:S01]  /*fb30*/  IMAD.X R9, RZ, RZ, R19, P5 ;  /* 0x000000ffff097224 */ /* 0x000fe200028e0613 */
[----:B------:R-:W-:Y:S02]  /*fb40*/  SHF.R.U64 R12, R12, 0x3, RZ ;  /* 0x000000030c0c7819 */ /* 0x000fe400000012ff */
[----:B------:R-:W-:-:S02]  /*fb50*/  SEL R56, R7, R6, P0 ;  /* 0x0000000607387207 */ /* 0x000fc40000000000 */
[----:B------:R-:W-:Y:S02]  /*fb60*/  SEL R57, R6, R7, P0 ;  /* 0x0000000706397207 */ /* 0x000fe40000000000 */
[----:B------:R-:W-:Y:S02]  /*fb70*/  MOV R64, R20 ;  /* 0x0000001400407202 */ /* 0x000fe40000000f00 */
[----:B------:R-:W-:Y:S02]  /*fb80*/  MOV R65, R24 ;  /* 0x0000001800417202 */ /* 0x000fe40000000f00 */
[----:B------:R-:W-:Y:S02]  /*fb90*/  MOV R61, R10 ;  /* 0x0000000a003d7202 */ /* 0x000fe40000000f00 */
[----:B------:R-:W-:Y:S02]  /*fba0*/  MOV R60, R8 ;  /* 0x00000008003c7202 */ /* 0x000fe40000000f00 */
[----:B------:R-:W-:Y:S01]  /*fbb0*/  LOP3.LUT R12, R12, R13, RZ, 0x3c, !PT ;  /* 0x0000000d0c0c7212 */ /* 0x000fe200078e3cff */
[----:B------:R-:W-:Y:S01]  /*fbc0*/  IMAD.X R13, RZ, RZ, R19, P3 ;  /* 0x000000ffff0d7224 */ /* 0x000fe200018e0613 */
[----:B------:R-:W-:-:S02]  /*fbd0*/  IADD3 R7, P6, R18, 0x4040, RZ ;  /* 0x0000404012077810 */ /* 0x000fc40007fde0ff */
[----:B------:R-:W-:Y:S02]  /*fbe0*/  IADD3 R5, P3, R18, 0x4060, RZ ;  /* 0x0000406012057810 */ /* 0x000fe40007f7e0ff */
[----:B------:R-:W-:Y:S02]  /*fbf0*/  ISETP.GE.OR P2, PT, R4, UR10, P1 ;  /* 0x0000000a04007c0c */ /* 0x000fe40008f46670 */
[----:B------:R-:W-:Y:S02]  /*fc00*/  LOP3.LUT R6, R7, 0x380, RZ, 0xc0, !PT ;  /* 0x0000038007067812 */ /* 0x000fe400078ec0ff */
[----:B------:R-:W-:Y:S02]  /*fc10*/  LOP3.LUT R4, R5, 0x380, RZ, 0xc0, !PT ;  /* 0x0000038005047812 */ /* 0x000fe400078ec0ff */
[----:B------:R-:W-:Y:S02]  /*fc20*/  SHF.R.U64 R6, R6, 0x3, RZ ;  /* 0x0000000306067819 */ /* 0x000fe400000012ff */
[----:B------:R-:W-:-:S02]  /*fc30*/  SHF.R.U64 R4, R4, 0x3, RZ ;  /* 0x0000000304047819 */ /* 0x000fc400000012ff */
[----:B------:R-:W-:Y:S01]  /*fc40*/  MOV R62, R12 ;  /* 0x0000000c003e7202 */ /* 0x000fe20000000f00 */
[----:B------:R-:W-:Y:S01]  /*fc50*/  IMAD.U32 R13, RZ, RZ, UR7 ;  /* 0x00000007ff0d7e24 */ /* 0x000fe2000f8e00ff */
[----:B------:R-:W-:Y:S01]  /*fc60*/  LOP3.LUT R6, R6, R7, RZ, 0x3c, !PT ;  /* 0x0000000706067212 */ /* 0x000fe200078e3cff */
[----:B------:R-:W-:Y:S01]  /*fc70*/  IMAD.U32 R13, RZ, RZ, UR5 ;  /* 0x00000005ff0d7e24 */ /* 0x000fe2000f8e00ff */
[----:B------:R-:W-:Y:S01]  /*fc80*/  USHF.R.S32.HI UR5, URZ, 0x1f, UR44 ;  /* 0x0000001f3f057899 */ /* 0x000fe2000801142c */
[----:B------:R-:W-:Y:S01]  /*fc90*/  LOP3.LUT R4, R4, R5, RZ, 0x3c, !PT ;  /* 0x0000000504047212 */ /* 0x000fe200078e3cff */
[--C-:B------:R-:W-:Y:S01]  /*fca0*/  IMAD.X R7, RZ, RZ, R19.reuse, P6 ;  /* 0x000000ffff077224 */ /* 0x100fe200030e0613 */
[----:B------:R-:W-:Y:S01]  /*fcb0*/  ISETP.GE.OR P1, PT, R69, UR10, P1 ;  /* 0x0000000a45007c0c */ /* 0x000fe20008f26670 */
[----:B------:R-:W-:Y:S02]  /*fcc0*/  IMAD.X R5, RZ, RZ, R19, P3 ;  /* 0x000000ffff057224 */ /* 0x000fe400018e0613 */
[----:B------:R-:W-:Y:S01]  /*fcd0*/  IMAD.U32 R12, RZ, RZ, UR6 ;  /* 0x00000006ff0c7e24 */ /* 0x000fe2000f8e00ff */
[----:B------:R-:W-:Y:S01]  /*fce0*/  MOV R59, R6 ;  /* 0x00000006003b7202 */ /* 0x000fe20000000f00 */
[----:B------:R-:W-:Y:S01]  /*fcf0*/  ULDC.64 UR6, c[0x0][0xb40] ;  /* 0x0002d00000067ab9 */ /* 0x000fe20000000a00 */
[----:B------:R-:W-:Y:S01]  /*fd00*/  MOV R58, R4 ;  /* 0x00000004003a7202 */ /* 0x000fe20000000f00 */
[----:B-1----:R-:W-:Y:S01]  /*fd10*/  IMAD.WIDE.U32 R12, R66, UR44, R12 ;  /* 0x0000002c420c7c25 */ /* 0x002fe2000f8e000c */
[----:B---3--:R-:W-:Y:S01]  /*fd20*/  LOP3.LUT R14, R17, 0x2, RZ, 0x3c, !PT ;  /* 0x00000002110e7812 */ /* 0x008fe200078e3cff */
[----:B------:R-:W-:Y:S04]  /*fd30*/  SHFL.IDX PT, R40, R40, R17, 0x1c1f ;  /* 0x001c1f1128287589 */ /* 0x000fe800000e0000 */
[----:B------:R-:W1:Y:S04]  /*fd40*/  SHFL.IDX PT, R37, R37, R14, 0x1c1f ;  /* 0x001c1f0e25257589 */ /* 0x000e6800000e0000 */
[----:B------:R-:W-:Y:S04]  /*fd50*/  SHFL.IDX PT, R44, R44, R17, 0x1c1f ;  /* 0x001c1f112c2c7589 */ /* 0x000fe800000e0000 */
[----:B------:R-:W2:Y:S04]  /*fd60*/  SHFL.IDX PT, R43, R43, R14, 0x1c1f ;  /* 0x001c1f0e2b2b7589 */ /* 0x000ea800000e0000 */
[----:B------:R-:W-:Y:S04]  /*fd70*/  SHFL.IDX PT, R50, R50, R17, 0x1c1f ;  /* 0x001c1f1132327589 */ /* 0x000fe800000e0000 */
[----:B------:R-:W3:Y:S04]  /*fd80*/  SHFL.IDX PT, R41, R41, R14, 0x1c1f ;  /* 0x001c1f0e29297589 */ /* 0x000ee800000e0000 */
[----:B------:R-:W-:Y:S04]  /*fd90*/  SHFL.IDX PT, R42, R42, R17, 0x1c1f ;  /* 0x001c1f112a2a7589 */ /* 0x000fe800000e0000 */
[----:B------:R-:W4:Y:S01]  /*fda0*/  SHFL.IDX PT, R39, R39, R14, 0x1c1f ;  /* 0x001c1f0e27277589 */ /* 0x000f2200000e0000 */
[----:B-1----:R-:W-:-:S02]  /*fdb0*/  SEL R9, R40, R37, P0 ;  /* 0x0000002528097207 */ /* 0x002fc40000000000 */
[----:B------:R-:W-:Y:S01]  /*fdc0*/  SEL R11, R37, R40, P0 ;  /* 0x00000028250b7207 */ /* 0x000fe20000000000 */
[----:B------:R-:W-:Y:S04]  /*fdd0*/  SHFL.IDX PT, R38, R38, R17, 0x1c1f ;  /* 0x001c1f1126267589 */ /* 0x000fe800000e0000 */
[----:B------:R-:W1:Y:S01]  /*fde0*/  SHFL.IDX PT, R35, R35, R14, 0x1c1f ;  /* 0x001c1f0e23237589 */ /* 0x000e6200000e0000 */
[----:B--2---:R-:W-:Y:S02]  /*fdf0*/  SEL R4, R44, R43, P0 ;  /* 0x0000002b2c047207 */ /* 0x004fe40000000000 */
[----:B------:R-:W-:Y:S01]  /*fe00*/  SEL R6, R43, R44, P0 ;  /* 0x0000002c2b067207 */ /* 0x000fe20000000000 */
[----:B------:R-:W-:Y:S04]  /*fe10*/  SHFL.IDX PT, R34, R34, R17, 0x1c1f ;  /* 0x001c1f1122227589 */ /* 0x000fe800000e0000 */
[----:B------:R1:W-:Y:S01]  /*fe20*/  SHFL.IDX PT, R15, R36, R17, 0x1c1f ;  /* 0x001c1f11240f7589 */ /* 0x0003e200000e0000 */
[----:B---3--:R-:W-:-:S02]  /*fe30*/  SEL R5, R50, R41, P0 ;  /* 0x0000002932057207 */ /* 0x008fc40000000000 */
[----:B------:R-:W-:Y:S01]  /*fe40*/  SEL R7, R41, R50, P0 ;  /* 0x0000003229077207 */ /* 0x000fe20000000000 */
[----:B------:R-:W2:Y:S04]  /*fe50*/  SHFL.IDX PT, R31, R31, R14, 0x1c1f ;  /* 0x001c1f0e1f1f7589 */ /* 0x000ea800000e0000 */
[----:B------:R-:W3:Y:S01]  /*fe60*/  SHFL.IDX PT, R20, R33, R14, 0x1c1f ;  /* 0x001c1f0e21147589 */ /* 0x000ee200000e0000 */
[----:B----4-:R-:W-:Y:S02]  /*fe70*/  SEL R8, R42, R39, P0 ;  /* 0x000000272a087207 */ /* 0x010fe40000000000 */
[----:B------:R-:W-:Y:S01]  /*fe80*/  SEL R10, R39, R42, P0 ;  /* 0x0000002a270a7207 */ /* 0x000fe20000000000 */
[----:B------:R-:W-:Y:S04]  /*fe90*/  SHFL.IDX PT, R30, R30, R17, 0x1c1f ;  /* 0x001c1f111e1e7589 */ /* 0x000fe800000e0000 */
[----:B------:R2:W-:Y:S01]  /*fea0*/  SHFL.IDX PT, R21, R32, R17, 0x1c1f ;  /* 0x001c1f1120157589 */ /* 0x0005e200000e0000 */
[----:B-1----:R-:W-:-:S02]  /*feb0*/  SEL R36, R38, R35, P0 ;  /* 0x0000002326247207 */ /* 0x002fc40000000000 */
[----:B------:R-:W-:Y:S01]  /*fec0*/  SEL R38, R35, R38, P0 ;  /* 0x0000002623267207 */ /* 0x000fe20000000000 */
[----:B------:R-:W-:Y:S04]  /*fed0*/  SHFL.IDX PT, R27, R27, R14, 0x1c1f ;  /* 0x001c1f0e1b1b7589 */ /* 0x000fe800000e0000 */
[----:B------:R-:W1:Y:S04]  /*fee0*/  SHFL.IDX PT, R24, R29, R14, 0x1c1f ;  /* 0x001c1f0e1d187589 */ /* 0x000e6800000e0000 */
[----:B------:R-:W-:Y:S01]  /*fef0*/  SHFL.IDX PT, R26, R26, R17, 0x1c1f ;  /* 0x001c1f111a1a7589 */ /* 0x000fe200000e0000 */
[----:B--2---:R-:W-:-:S02]  /*ff00*/  SEL R32, R34, R31, P0 ;  /* 0x0000001f22207207 */ /* 0x004fc40000000000 */
[----:B------:R-:W-:Y:S01]  /*ff10*/  SEL R34, R31, R34, P0 ;  /* 0x000000221f227207 */ /* 0x000fe20000000000 */
[----:B------:R-:W-:Y:S01]  /*ff20*/  SHFL.IDX PT, R46, R46, R17, 0x1c1f ;  /* 0x001c1f112e2e7589 */ /* 0x000fe200000e0000 */
[----:B---3--:R-:W-:Y:S02]  /*ff30*/  SEL R37, R15, R20, P0 ;  /* 0x000000140f257207 */ /* 0x008fe40000000000 */
[----:B------:R-:W-:Y:S01]  /*ff40*/  SEL R39, R20, R15, P0 ;  /* 0x0000000f14277207 */ /* 0x000fe20000000000 */
[----:B------:R2:W-:Y:S04]  /*ff50*/  SHFL.IDX PT, R25, R28, R17, 0x1c1f ;  /* 0x001c1f111c197589 */ /* 0x0005e800000e0000 */
[----:B------:R-:W3:Y:S04]  /*ff60*/  SHFL.IDX PT, R40, R51, R14, 0x1c1f ;  /* 0x001c1f0e33287589 */ /* 0x000ee800000e0000 */
[----:B------:R-:W4:Y:S01]  /*ff70*/  SHFL.IDX PT, R45, R45, R14, 0x1c1f ;  /* 0x001c1f0e2d2d7589 */ /* 0x000f2200000e0000 */
[----:B--2---:R-:W-:-:S03]  /*ff80*/  IMAD R28, R66, UR5, RZ ;  /* 0x00000005421c7c24 */ /* 0x004fc6000f8e02ff */
[----:B------:R-:W2:Y:S01]  /*ff90*/  SHFL.IDX PT, R47, R47, R14, 0x1c1f ;  /* 0x001c1f0e2f2f7589 */ /* 0x000ea200000e0000 */
[----:B-1----:R-:W-:Y:S02]  /*ffa0*/  SEL R33, R21, R24, P0 ;  /* 0x0000001815217207 */ /* 0x002fe40000000000 */
[----:B------:R-:W-:Y:S01]  /*ffb0*/  SEL R35, R24, R21, P0 ;  /* 0x0000001518237207 */ /* 0x000fe20000000000 */
[----:B------:R-:W-:Y:S04]  /*ffc0*/  SHFL.IDX PT, R52, R52, R17, 0x1c1f ;  /* 0x001c1f1134347589 */ /* 0x000fe800000e0000 */
[----:B------:R-:W1:Y:S04]  /*ffd0*/  SHFL.IDX PT, R53, R53, R14, 0x1c1f ;  /* 0x001c1f0e35357589 */ /* 0x000e6800000e0000 */
[----:B------:R-:W-:Y:S04]  /*ffe0*/  SHFL.IDX PT, R54, R54, R17, 0x1c1f ;  /* 0x001c1f1136367589 */ /* 0x000fe800000e0000 */
[----:B------:R-:W5:Y:S01]  /*fff0*/  SHFL.IDX PT, R55, R55, R14, 0x1c1f ;  /* 0x001c1f0e37377589 */ /* 0x000f6200000e0000 */
[----:B---3--:R-:W-:-:S02]  /*10000*/  SEL R29, R25, R40, P0 ;  /* 0x00000028191d7207 */ /* 0x008fc40000000000 */
[----:B------:R-:W-:Y:S01]  /*10010*/  SEL R31, R40, R25, P0 ;  /* 0x00000019281f7207 */ /* 0x000fe20000000000 */
[----:B------:R-:W-:Y:S01]  /*10020*/  SHFL.IDX PT, R48, R48, R17, 0x1c1f ;  /* 0x001c1f1130307589 */ /* 0x000fe200000e0000 */
[----:B----4-:R-:W-:Y:S02]  /*10030*/  SEL R24, R26, R45, P0 ;  /* 0x0000002d1a187207 */ /* 0x010fe40000000000 */
[----:B------:R-:W-:Y:S01]  /*10040*/  SEL R26, R45, R26, P0 ;  /* 0x0000001a2d1a7207 */ /* 0x000fe20000000000 */
[----:B------:R3:W-:Y:S01]  /*10050*/  SHFL.IDX PT, R56, R56, R17, 0x1c1f ;  /* 0x001c1f1138387589 */ /* 0x0007e200000e0000 */
[----:B--2---:R-:W-:Y:S02]  /*10060*/  SEL R44, R46, R47, P0 ;  /* 0x0000002f2e2c7207 */ /* 0x004fe40000000000 */
[----:B------:R-:W-:Y:S01]  /*10070*/  SEL R46, R47, R46, P0 ;  /* 0x0000002e2f2e7207 */ /* 0x000fe20000000000 */
[----:B------:R-:W2:Y:S04]  /*10080*/  SHFL.IDX PT, R49, R49, R14, 0x1c1f ;  /* 0x001c1f0e31317589 */ /* 0x000ea800000e0000 */
[----:B------:R-:W4:Y:S01]  /*10090*/  SHFL.IDX PT, R57, R57, R14, 0x1c1f ;  /* 0x001c1f0e39397589 */ /* 0x000f2200000e0000 */
[----:B-1----:R-:W-:Y:S01]  /*100a0*/  SEL R25, R52, R53, P0 ;  /* 0x0000003534197207 */ /* 0x002fe20000000000 */
[----:B---3--:R-:W-:Y:S01]  /*100b0*/  IMAD R17, R67, UR44, R28 ;  /* 0x0000002c43117c24 */ /* 0x008fe2000f8e021c */
[----:B------:R-:W-:Y:S01]  /*100c0*/  SEL R28, R30, R27, P0 ;  /* 0x0000001b1e1c7207 */ /* 0x000fe20000000000 */
[----:B------:R1:W-:Y:S01]  /*100d0*/  STSM.16.M88.4 [R65], R4 ;  /* 0x0000000441007844 */ /* 0x0003e20000000200 */
[----:B------:R-:W-:-:S02]  /*100e0*/  SEL R30, R27, R30, P0 ;  /* 0x0000001e1b1e7207 */ /* 0x000fc40000000000 */
[----:B------:R-:W-:Y:S01]  /*100f0*/  SEL R27, R53, R52, P0 ;  /* 0x00000034351b7207 */ /* 0x000fe20000000000 */
[----:B------:R2:W-:Y:S01]  /*10100*/  STSM.16.M88.4 [R64], R8 ;  /* 0x0000000840007844 */ /* 0x0005e20000000200 */
[----:B-----5:R-:W-:Y:S02]  /*10110*/  SEL R45, R54, R55, P0 ;  /* 0x00000037362d7207 */ /* 0x020fe40000000000 */
[----:B------:R-:W-:Y:S01]  /*10120*/  SEL R47, R55, R54, P0 ;  /* 0x00000036372f7207 */ /* 0x000fe20000000000 */
[----:B------:R-:W-:Y:S04]  /*10130*/  STSM.16.M88.4 [R63], R36 ;  /* 0x000000243f007844 */ /* 0x000fe80000000200 */
[----:B------:R-:W-:Y:S01]  /*10140*/  STSM.16.M88.4 [R62], R32 ;  /* 0x000000203e007844 */ /* 0x000fe20000000200 */
[----:B-1----:R-:W-:-:S03]  /*10150*/  SHF.R.S32.HI R5, RZ, 0x1f, R69 ;  /* 0x0000001fff057819 */ /* 0x002fc60000011445 */
[----:B------:R-:W-:Y:S01]  /*10160*/  STSM.16.M88.4 [R61], R28 ;  /* 0x0000001c3d007844 */ /* 0x000fe20000000200 */
[----:B------:R-:W-:Y:S02]  /*10170*/  IADD3 R6, P3, R69, R12, RZ ;  /* 0x0000000c45067210 */ /* 0x000fe40007f7e0ff */
[----:B--2---:R-:W-:Y:S01]  /*10180*/  SEL R8, R48, R49, P0 ;  /* 0x0000003130087207 */ /* 0x004fe20000000000 */
[----:B------:R-:W-:Y:S01]  /*10190*/  STSM.16.M88.4 [R60], R24 ;  /* 0x000000183c007844 */ /* 0x000fe20000000200 */
[----:B------:R-:W-:Y:S02]  /*101a0*/  SEL R10, R49, R48, P0 ;  /* 0x00000030310a7207 */ /* 0x000fe40000000000 */
[----:B----4-:R-:W-:Y:S01]  /*101b0*/  SEL R9, R56, R57, P0 ;  /* 0x0000003938097207 */ /* 0x010fe20000000000 */
[----:B------:R-:W-:Y:S01]  /*101c0*/  STSM.16.M88.4 [R59], R44 ;  /* 0x0000002c3b007844 */ /* 0x000fe20000000200 */
[----:B------:R-:W-:Y:S02]  /*101d0*/  SEL R11, R57, R56, P0 ;  /* 0x00000038390b7207 */ /* 0x000fe40000000000 */
[----:B------:R-:W-:-:S02]  /*101e0*/  IADD3.X R5, R5, R13, R17, P3, !PT ;  /* 0x0000000d05057210 */ /* 0x000fc40001ffe411 */
[C---:B------:R-:W-:Y:S01]  /*101f0*/  LEA R4, P3, R6.reuse, UR6, 0x2 ;  /* 0x0000000606047c11 */ /* 0x040fe2000f8610ff */
[----:B------:R-:W-:Y:S03]  /*10200*/  STSM.16.M88.4 [R58], R8 ;  /* 0x000000083a007844 */ /* 0x000fe60000000200 */
[----:B------:R-:W-:Y:S01]  /*10210*/  LEA.HI.X R5, R6, UR7, R5, 0x2, P3 ;  /* 0x0000000706057c11 */ /* 0x000fe200098f1405 */
        /* <DEDUP_REMOVED lines=28> */
.L_x_958:
[----:B------:R-:W-:Y:S05]  /*103e0*/  BSYNC B0 ;  /* 0x0000000000007941 */ /* 0x000fea0003800000 */
.L_x_957:
[----:B------:R-:W-:Y:S05]  /*103f0*/  BRA `(.L_x_956) ;  /* 0x00000008001c7947 */ /* 0x000fea0003800000 */
.L_x_955:
[----:B------:R-:W1:Y:S01]  /*10400*/  LDC R14, c[0x0][0xdac] ;  /* 0x00036b00ff0e7b82 */ /* 0x000e620000000800 */
[----:B------:R-:W-:Y:S01]  /*10410*/  ISETP.GT.AND P0, PT, R179, 0x7f, PT ;  /* 0x0000007fb300780c */ /* 0x000fe20003f04270 */
[----:B------:R-:W-:Y:S01]  /*10420*/  USHF.R.S32.HI UR6, URZ, 0x1f, UR43 ;  /* 0x0000001f3f067899 */ /* 0x000fe2000801142b */
[----:B------:R-:W-:Y:S01]  /*10430*/  BSSY B0, `(.L_x_959) ;  /* 0x000001c000007945 */ /* 0x000fe20003800000 */
[----:B------:R-:W-:Y:S01]  /*10440*/  USHF.R.S32.HI UR7, URZ, 0x1f, UR44 ;  /* 0x0000001f3f077899 */ /* 0x000fe2000801142c */
[----:B------:R-:W-:-:S03]  /*10450*/  SHF.R.S32.HI R23, RZ, 0x1f, R22 ;  /* 0x0000001fff177819 */ /* 0x000fc60000011416 */
[----:B------:R-:W2:Y:S08]  /*10460*/  LDC.64 R8, c[0x0][0xae0] ;  /* 0x0002b800ff087b82 */ /* 0x000eb00000000a00 */
[----:B------:R-:W3:Y:S01]  /*10470*/  LDC.64 R10, c[0x0][0xae8] ;  /* 0x0002ba00ff0a7b82 */ /* 0x000ee20000000a00 */
[----:B------:R-:W-:Y:S05]  /*10480*/  @P0 BRA `(.L_x_960) ;  /* 0x0000000000580947 */ /* 0x000fea0003800000 */
[----:B------:R-:W4:Y:S01]  /*10490*/  S2R R0, SR_TID.X ;  /* 0x0000000000007919 */ /* 0x000f220000002100 */
[----:B------:R-:W-:Y:S01]  /*104a0*/  IMAD.U32 R4, RZ, RZ, UR42 ;  /* 0x0000002aff047e24 */ /* 0x000fe2000f8e00ff */
[----:B------:R-:W-:-:S04]  /*104b0*/  ULDC UR5, c[0x0][0xa88] ;  /* 0x0002a20000057ab9 */ /* 0x000fc80000000800 */
[----:B----4-:R-:W-:-:S04]  /*104c0*/  IADD3 R4, R4, -0x80, R0 ;  /* 0xffffff8004047810 */ /* 0x010fc80007ffe000 */
[----:B------:R-:W-:-:S13]  /*104d0*/  ISETP.GE.AND P0, PT, R4, UR5, PT ;  /* 0x0000000504007c0c */ /* 0x000fda000bf06270 */
[----:B------:R-:W-:Y:S05]  /*104e0*/  @P0 BRA `(.L_x_960) ;  /* 0x0000000000400947 */ /* 0x000fea0003800000 */
[----:B------:R-:W4:Y:S01]  /*104f0*/  LDC.64 R6, c[0x0][0xb70] ;  /* 0x0002dc00ff067b82 */ /* 0x000f220000000a00 */
[----:B------:R-:W-:Y:S01]  /*10500*/  SHF.R.S32.HI R5, RZ, 0x1f, R4 ;  /* 0x0000001fff057819 */ /* 0x000fe20000011404 */
[----:B------:R-:W-:-:S06]  /*10510*/  ULDC.64 UR8, c[0x0][0xb40] ;  /* 0x0002d00000087ab9 */ /* 0x000fcc0000000a00 */
[----:B------:R-:W5:Y:S01]  /*10520*/  LDC.64 R12, c[0x0][0xb78] ;  /* 0x0002de00ff0c7b82 */ /* 0x000f620000000a00 */
[C---:B----4-:R-:W-:Y:S02]  /*10530*/  IMAD R0, R6.reuse, UR6, RZ ;  /* 0x0000000606007c24 */ /* 0x050fe4000f8e02ff */
[----:B------:R-:W-:-:S04]  /*10540*/  IMAD.WIDE.U32 R4, R6, UR43, R4 ;  /* 0x0000002b06047c25 */ /* 0x000fc8000f8e0004 */
[----:B------:R-:W-:Y:S02]  /*10550*/  IMAD R3, R7, UR43, R0 ;  /* 0x0000002b07037c24 */ /* 0x000fe4000f8e0200 */
[C---:B-----5:R-:W-:Y:S02]  /*10560*/  IMAD R0, R12.reuse, UR7, RZ ;  /* 0x000000070c007c24 */ /* 0x060fe4000f8e02ff */
[----:B------:R-:W-:Y:S02]  /*10570*/  IMAD.IADD R5, R5, 0x1, R3 ;  /* 0x0000000105057824 */ /* 0x000fe400078e0203 */
[----:B------:R-:W-:Y:S02]  /*10580*/  IMAD R3, R13, UR44, R0 ;  /* 0x0000002c0d037c24 */ /* 0x000fe4000f8e0200 */
[----:B------:R-:W-:-:S04]  /*10590*/  IMAD.WIDE.U32 R4, R12, UR44, R4 ;  /* 0x0000002c0c047c25 */ /* 0x000fc8000f8e0004 */
[----:B------:R-:W-:Y:S01]  /*105a0*/  IMAD.IADD R3, R5, 0x1, R3 ;  /* 0x0000000105037824 */ /* 0x000fe200078e0203 */
[----:B------:R-:W-:-:S04]  /*105b0*/  LEA R6, P0, R4, UR8, 0x2 ;  /* 0x0000000804067c11 */ /* 0x000fc8000f8010ff */
[----:B------:R-:W-:Y:S01]  /*105c0*/  LEA.HI.X R7, R4, UR9, R3, 0x2, P0 ;  /* 0x0000000904077c11 */ /* 0x000fe200080f1403 */
[----:B------:R-:W-:-:S05]  /*105d0*/  IMAD.MOV.U32 R3, RZ, RZ, -0x800000 ;  /* 0xff800000ff037424 */ /* 0x000fca00078e00ff */
[----:B------:R4:W-:Y:S03]  /*105e0*/  STG.E desc[UR48][R6.64], R3 ;  /* 0x0000000306007986 */ /* 0x0009e6000c101930 */
.L_x_960:
[----:B------:R-:W-:Y:S05]  /*105f0*/  BSYNC B0 ;  /* 0x0000000000007941 */ /* 0x000fea0003800000 */
.L_x_959:
[----:B------:R-:W-:Y:S01]  /*10600*/  ULDC UR5, c[0x0][0xa88] ;  /* 0x0002a20000057ab9 */ /* 0x000fe20000000800 */
[C---:B--2---:R-:W-:Y:S01]  /*10610*/  IMAD R0, R8.reuse, UR6, RZ ;  /* 0x0000000608007c24 */ /* 0x044fe2000f8e02ff */
[----:B------:R-:W-:Y:S01]  /*10620*/  UIADD3 UR42, -UR42, UR5, URZ ;  /* 0x000000052a2a7290 */ /* 0x000fe2000fffe13f */
[----:B------:R-:W-:Y:S01]  /*10630*/  IMAD.WIDE.U32 R4, R8, UR43, R22 ;  /* 0x0000002b08047c25 */ /* 0x000fe2000f8e0016 */
[----:B------:R-:W-:Y:S01]  /*10640*/  ULOP3.LUT UR39, URZ, UR39, URZ, 0x33, !UPT ;  /* 0x000000273f277292 */ /* 0x000fe2000f8e333f */
[----:B------:R-:W-:Y:S01]  /*10650*/  SHF.R.S32.HI R171, RZ, 0x1f, R170 ;  /* 0x0000001fffab7819 */ /* 0x000fe200000114aa */
[----:B------:R-:W-:Y:S01]  /*10660*/  BSSY B0, `(.L_x_961) ;  /* 0x0000021000007945 */ /* 0x000fe20003800000 */
[----:B----4-:R-:W-:Y:S01]  /*10670*/  IMAD R3, R9, UR43, R0 ;  /* 0x0000002b09037c24 */ /* 0x010fe2000f8e0200 */
[C---:B------:R-:W-:Y:S01]  /*10680*/  ISETP.GE.AND P2, PT, R170.reuse, UR42, PT ;  /* 0x0000002aaa007c0c */ /* 0x040fe2000bf46270 */
[C---:B------:R-:W-:Y:S02]  /*10690*/  VIADD R0, R170.reuse, 0x40 ;  /* 0x00000040aa007836 */ /* 0x040fe40000000000 */
[----:B------:R-:W-:-:S02]  /*106a0*/  VIADD R6, R170, 0x20 ;  /* 0x00000020aa067836 */ /* 0x000fc40000000000 */
[----:B------:R-:W-:Y:S01]  /*106b0*/  IMAD.IADD R5, R5, 0x1, R3 ;  /* 0x0000000105057824 */ /* 0x000fe200078e0203 */
[----:B------:R-:W-:Y:S01]  /*106c0*/  ISETP.GE.AND P0, PT, R0, UR42, PT ;  /* 0x0000002a00007c0c */ /* 0x000fe2000bf06270 */
[----:B---3--:R-:W-:Y:S01]  /*106d0*/  IMAD R0, R10, UR7, RZ ;  /* 0x000000070a007c24 */ /* 0x008fe2000f8e02ff */
[----:B------:R-:W-:Y:S01]  /*106e0*/  ISETP.GE.AND P4, PT, R6, UR42, PT ;  /* 0x0000002a06007c0c */ /* 0x000fe2000bf86270 */
[----:B------:R-:W-:Y:S02]  /*106f0*/  VIADD R6, R170, 0x60 ;  /* 0x00000060aa067836 */ /* 0x000fe40000000000 */
[----:B------:R-:W-:Y:S02]  /*10700*/  IMAD R3, R11, UR44, R0 ;  /* 0x0000002c0b037c24 */ /* 0x000fe4000f8e0200 */
[----:B-1----:R-:W-:Y:S01]  /*10710*/  VIADD R7, R14, UR39 ;  /* 0x000000270e077c36 */ /* 0x002fe20008000000 */
[----:B------:R-:W-:Y:S01]  /*10720*/  ISETP.GE.AND P1, PT, R6, UR42, PT ;  /* 0x0000002a06007c0c */ /* 0x000fe2000bf26270 */
[----:B------:R-:W-:-:S04]  /*10730*/  IMAD.WIDE.U32 R8, R10, UR44, R4 ;  /* 0x0000002c0a087c25 */ /* 0x000fc8000f8e0004 */
[----:B------:R-:W-:-:S04]  /*10740*/  IMAD.WIDE R6, R7, 0x80, R170 ;  /* 0x0000008007067825 */ /* 0x000fc800078e02aa */
[----:B------:R-:W-:Y:S01]  /*10750*/  IMAD.IADD R11, R9, 0x1, R3 ;  /* 0x00000001090b7824 */ /* 0x000fe200078e0203 */
        /* <DEDUP_REMOVED lines=17> */
.L_x_962:
[----:B------:R-:W-:Y:S05]  /*10870*/  BSYNC B0 ;  /* 0x0000000000007941 */ /* 0x000fea0003800000 */
.L_x_961:
        /* <DEDUP_REMOVED lines=15> */
[----:B-1----:R-:W-:Y:S01]  /*10970*/  LEA R12, P2, R4, UR6, 0x1 ;  /* 0x00000006040c7c11 */ /* 0x002fe2000f8408ff */
[----:B------:R-:W-:-:S05]  /*10980*/  IMAD.IADD R3, R5, 0x1, R3 ;  /* 0x0000000105037824 */ /* 0x000fca00078e0203 */
[----:B------:R-:W-:-:S05]  /*10990*/  LEA.HI.X R13, R4, UR7, R3, 0x1, P2 ;  /* 0x00000007040d7c11 */ /* 0x000fca00090f0c03 */
[----:B------:R2:W-:Y:S04]  /*109a0*/  @!P3 STG.E.128 desc[UR48][R12.64], RZ ;  /* 0x000000ff0c00b986 */ /* 0x0005e8000c101d30 */
[----:B------:R2:W-:Y:S02]  /*109b0*/  @!P4 STG.E.128 desc[UR48][R12.64+0x80], RZ ;  /* 0x000080ff0c00c986 */ /* 0x0005e4000c101d30 */
.L_x_964:
[----:B------:R-:W-:Y:S05]  /*109c0*/  BSYNC B0 ;  /* 0x0000000000007941 */ /* 0x000fea0003800000 */
.L_x_963:
        /* <DEDUP_REMOVED lines=15> */
[----:B-12---:R-:W-:Y:S01]  /*10ac0*/  LEA R12, P0, R4, UR6, 0x1 ;  /* 0x00000006040c7c11 */ /* 0x006fe2000f8008ff */
[----:B------:R-:W-:-:S05]  /*10ad0*/  IMAD.IADD R3, R5, 0x1, R3 ;  /* 0x0000000105037824 */ /* 0x000fca00078e0203 */
[----:B------:R-:W-:-:S05]  /*10ae0*/  LEA.HI.X R13, R4, UR7, R3, 0x1, P0 ;  /* 0x00000007040d7c11 */ /* 0x000fca00080f0c03 */
[----:B------:R3:W-:Y:S04]  /*10af0*/  @!P2 STG.E.128 desc[UR48][R12.64], RZ ;  /* 0x000000ff0c00a986 */ /* 0x0007e8000c101d30 */
[----:B------:R3:W-:Y:S02]  /*10b00*/  @!P3 STG.E.128 desc[UR48][R12.64+0x80], RZ ;  /* 0x000080ff0c00b986 */ /* 0x0007e4000c101d30 */
.L_x_966:
[----:B------:R-:W-:Y:S05]  /*10b10*/  BSYNC B0 ;  /* 0x0000000000007941 */ /* 0x000fea0003800000 */
.L_x_965:
        /* <DEDUP_REMOVED lines=20> */
.L_x_967:
[----:B------:R-:W-:Y:S05]  /*10c60*/  BSYNC B0 ;  /* 0x0000000000007941 */ /* 0x000fea0003800000 */
.L_x_956:
[----:B-1----:R-:W1:Y:S02]  /*10c70*/  LDC R0, c[0x0][0xda8] ;  /* 0x00036a00ff007b82 */ /* 0x002e640000000800 */
[----:B-1----:R-:W-:-:S13]  /*10c80*/  ISETP.LE.AND P0, PT, R0, UR4, PT ;  /* 0x0000000400007c0c */ /* 0x002fda000bf03270 */
[----:B------:R-:W-:Y:S05]  /*10c90*/  @!P0 BRA `(.L_x_968) ;  /* 0xffffff00004c8947 */ /* 0x000fea000383ffff */
[----:B------:R-:W-:Y:S05]  /*10ca0*/  EXIT ;  /* 0x000000000000794d */ /* 0x000fea0003800000 */
.L_x_870:
[----:B------:R-:W-:-:S08]  /*10cb0*/  NOP ;  /* 0x0000000000007918 */ /* 0x000fd00000000000 */
[----:B------:R-:W1:-:S00]  /*10cc0*/  USETMAXREG.DEALLOC.CTAPOOL 0x18 ;  /* 0x00000018000079c8 */ /* 0x000e4000080e0500 */
[----:B-1----:R-:W2:Y:S01]  /*10cd0*/  LDL.LU R2, [R1+0x2c] ;  /* 0x00002c0001027983 */ /* 0x002ea20000300800 */
[----:B------:R-:W-:-:S05]  /*10ce0*/  LOP3.LUT R0, R0, 0x3, RZ, 0xc0, !PT ;  /* 0x0000000300007812 */ /* 0x000fca00078ec0ff */
[----:B------:R-:W1:Y:S01]  /*10cf0*/  S2UR UR4, SR_CTAID.X ;  /* 0x00000000000479c3 */ /* 0x000e620000002500 */
[----:B------:R-:W3:Y:S02]  /*10d00*/  SHFL.IDX PT, R0, R0, RZ, 0x1f ;  /* 0x00001fff00007589 */ /* 0x000ee400000e0000 */
[----:B---3--:R-:W-:-:S05]  /*10d10*/  ISETP.NE.AND P0, PT, R0, RZ, PT ;  /* 0x000000ff0000720c */ /* 0x008fca0003f05270 */
[----:B------:R-:W1:Y:S08]  /*10d20*/  LDC R0, c[0x0][0xda8] ;  /* 0x00036a00ff007b82 */ /* 0x000e700000000800 */
[----:B------:R-:W-:Y:S06]  /*10d30*/  @P0 BAR.ARV 0x4, 0x180 ;  /* 0x0106000000000b1d */ /* 0x000fec0000002000 */
[----:B--2---:R-:W-:-:S04]  /*10d40*/  LOP3.LUT R2, R2, 0xfffffffd, RZ, 0xc0, !PT ;  /* 0xfffffffd02027812 */ /* 0x004fc800078ec0ff */
[----:B------:R-:W-:Y:S02]  /*10d50*/  @P0 LOP3.LUT R2, R2, 0x2, RZ, 0xfc, !PT ;  /* 0x0000000202020812 */ /* 0x000fe400078efcff */
[----:B-1----:R-:W-:Y:S01]  /*10d60*/  ISETP.LE.AND P0, PT, R0, UR4, PT ;  /* 0x0000000400007c0c */ /* 0x002fe2000bf03270 */
[----:B------:R-:W-:Y:S02]  /*10d70*/  IMAD.MOV.U32 R0, RZ, RZ, 0x1 ;  /* 0x00000001ff007424 */ /* 0x000fe400078e00ff */
[----:B------:R1:W-:Y:S04]  /*10d80*/  STL [R1+0x2c], R2 ;  /* 0x00002c0201007387 */ /* 0x0003e80000100800 */
[----:B------:R1:W-:Y:S04]  /*10d90*/  STL [R1], RZ ;  /* 0x000000ff01007387 */ /* 0x0003e80000100800 */
[----:B------:R1:W-:Y:S04]  /*10da0*/  STL [R1+0x30], RZ ;  /* 0x000030ff01007387 */ /* 0x0003e80000100800 */
[----:B------:R1:W-:Y:S01]  /*10db0*/  STL [R1+0xc], R0 ;  /* 0x00000c0001007387 */ /* 0x0003e20000100800 */
[----:B------:R-:W-:Y:S05]  /*10dc0*/  @P0 BRA `(.L_x_969) ;  /* 0x00000034003c0947 */ /* 0x000fea0003800000 */
[----:B-1----:R-:W1:Y:S01]  /*10dd0*/  S2R R2, SR_TID.X ;  /* 0x0000000000027919 */ /* 0x002e620000002100 */
[----:B------:R-:W-:Y:S01]  /*10de0*/  ULDC UR44, c[0x0][0xc] ;  /* 0x00000300002c7ab9 */ /* 0x000fe20000000800 */
[----:B------:R-:W-:Y:S01]  /*10df0*/  ULOP3.LUT UR41, UR46, 0x1, URZ, 0xfc, !UPT ;  /* 0x000000012e297892 */ /* 0x000fe2000f8efc3f */
[----:B------:R-:W2:Y:S01]  /*10e00*/  S2R R6, SR_TID.X ;  /* 0x0000000000067919 */ /* 0x000ea20000002100 */
[----:B------:R-:W-:Y:S01]  /*10e10*/  ULOP3.LUT UR45, UR46, 0x2, URZ, 0xfc, !UPT ;  /* 0x000000022e2d7892 */ /* 0x000fe2000f8efc3f */
[----:B------:R-:W-:Y:S01]  /*10e20*/  ULDC.64 UR50, c[0x0][0x198] ;  /* 0x0000660000327ab9 */ /* 0x000fe20000000a00 */
[----:B-1----:R-:W-:Y:S01]  /*10e30*/  LOP3.LUT R2, R2, 0x7f, RZ, 0xc0, !PT ;  /* 0x0000007f02027812 */ /* 0x002fe200078ec0ff */
[----:B--2---:R-:W-:-:S03]  /*10e40*/  IMAD.SHL.U32 R0, R6, 0x80, RZ ;  /* 0x0000008006007824 */ /* 0x004fc600078e00ff */
[----:B------:R-:W-:Y:S01]  /*10e50*/  SHF.R.U32.HI R3, RZ, 0x5, R2 ;  /* 0x00000005ff037819 */ /* 0x000fe20000011602 */
[C---:B------:R-:W-:Y:S01]  /*10e60*/  IMAD.SHL.U32 R4, R6.reuse, 0x10, RZ ;  /* 0x0000001006047824 */ /* 0x040fe200078e00ff */
[----:B------:R-:W-:Y:S02]  /*10e70*/  R2P PR, R6, 0x6 ;  /* 0x0000000606007804 */ /* 0x000fe40000000000 */
[----:B------:R-:W-:Y:S02]  /*10e80*/  LOP3.LUT R2, R0, 0x380, RZ, 0xc0, !PT ;  /* 0x0000038000027812 */ /* 0x000fe400078ec0ff */
[----:B------:R-:W-:-:S03]  /*10e90*/  LOP3.LUT R5, R4, 0x70, RZ, 0xc0, !PT ;  /* 0x0000007004057812 */ /* 0x000fc600078ec0ff */
[----:B------:R-:W-:Y:S01]  /*10ea0*/  IMAD R4, R3, 0x10, R2 ;  /* 0x0000001003047824 */ /* 0x000fe200078e0202 */
[----:B------:R-:W-:-:S04]  /*10eb0*/  LOP3.LUT R2, R2, 0x10, R6, 0xf8, !PT ;  /* 0x0000001002027812 */ /* 0x000fc800078ef806 */
[-C--:B------:R-:W-:Y:S02]  /*10ec0*/  LOP3.LUT R7, R4, R5.reuse, RZ, 0x3c, !PT ;  /* 0x0000000504077212 */ /* 0x080fe400078e3cff */
[----:B------:R-:W-:Y:S02]  /*10ed0*/  LOP3.LUT R5, R2, R5, RZ, 0x3c, !PT ;  /* 0x0000000502057212 */ /* 0x000fe400078e3cff */
[----:B------:R-:W-:-:S05]  /*10ee0*/  LOP3.LUT R2, R0, 0x400, RZ, 0xc0, !PT ;  /* 0x0000040000027812 */ /* 0x000fca00078ec0ff */
[----:B------:R-:W-:Y:S01]  /*10ef0*/  IMAD R2, R3, 0x800, R2 ;  /* 0x0000080003027824 */ /* 0x000fe200078e0202 */
[----:B------:R-:W-:-:S03]  /*10f00*/  LOP3.LUT R3, R7, 0xc00, R0, 0xf8, !PT ;  /* 0x00000c0007037812 */ /* 0x000fc600078ef800 */
[----:B------:R-:W-:Y:S02]  /*10f10*/  IMAD.IADD R0, R2, 0x1, R5 ;  /* 0x0000000102007824 */ /* 0x000fe400078e0205 */
[----:B------:R-:W-:Y:S01]  /*10f20*/  STL [R1+0x24], R3 ;  /* 0x0000240301007387 */ /* 0x000fe20000100800 */
[----:B------:R-:W-:-:S03]  /*10f30*/  IMAD.MOV.U32 R2, RZ, RZ, 0x20 ;  /* 0x00000020ff027424 */ /* 0x000fc600078e00ff */
[----:B------:R1:W-:Y:S02]  /*10f40*/  STL [R1+0x20], R0 ;  /* 0x0000200001007387 */ /* 0x0003e40000100800 */
[----:B------:R-:W-:Y:S01]  /*10f50*/  SEL R2, R2, 0xffffffe0, !P1 ;  /* 0xffffffe002027807 */ /* 0x000fe20004800000 */
[----:B-1----:R-:W-:-:S05]  /*10f60*/  IMAD.MOV.U32 R0, RZ, RZ, 0x40 ;  /* 0x00000040ff007424 */ /* 0x002fca00078e00ff */
[----:B------:R-:W-:Y:S01]  /*10f70*/  SEL R3, R0, 0xffffffc0, !P2 ;  /* 0xffffffc000037807 */ /* 0x000fe20005000000 */
[----:B------:R-:W-:-:S04]  /*10f80*/  IMAD.U32 R0, RZ, RZ, UR4 ;  /* 0x00000004ff007e24 */ /* 0x000fc8000f8e00ff */
[----:B------:R-:W-:Y:S04]  /*10f90*/  STL [R1+0x18], R3 ;  /* 0x0000180301007387 */ /* 0x000fe80000100800 */
[----:B------:R-:W-:Y:S04]  /*10fa0*/  STL [R1+0x14], R2 ;  /* 0x0000140201007387 */ /* 0x000fe80000100800 */
[----:B------:R-:W-:Y:S04]  /*10fb0*/  STL [R1+0x30], RZ ;  /* 0x000030ff01007387 */ /* 0x000fe80000100800 */
[----:B------:R1:W-:Y:S04]  /*10fc0*/  STL [R1+0x28], R0 ;  /* 0x0000280001007387 */ /* 0x0003e80000100800 */
[----:B------:R2:W-:Y:S01]  /*10fd0*/  STL [R1], RZ ;  /* 0x000000ff01007387 */ /* 0x0005e20000100800 */
[----:B-1----:R-:W-:-:S05]  /*10fe0*/  IMAD.MOV.U32 R0, RZ, RZ, 0x1 ;  /* 0x00000001ff007424 */ /* 0x002fca00078e00ff */
[----:B------:R2:W-:Y:S02]  /*10ff0*/  STL [R1+0xc], R0 ;  /* 0x00000c0001007387 */ /* 0x0005e40000100800 */
.L_x_1029:
[----:B-1----:R-:W3:Y:S01]  /*11000*/  LDL R2, [R1+0x28] ;  /* 0x0000280001027983 */ /* 0x002ee20000100800 */
[----:B------:R-:W-:Y:S01]  /*11010*/  ULDC UR8, c[0x0][0xdd0] ;  /* 0x0003740000087ab9 */ /* 0x000fe20000000800 */
[----:B--2---:R-:W1:Y:S01]  /*11020*/  LDC R0, c[0x0][0xde8] ;  /* 0x00037a00ff007b82 */ /* 0x004e620000000800 */
[----:B------:R-:W-:-:S11]  /*11030*/  UISETP.NE.AND UP0, UPT, UR8, 0x1, UPT ;  /* 0x000000010800788c */ /* 0x000fd6000bf05270 */
[----:B------:R-:W-:Y:S01]  /*11040*/  @UP0 ULDC UR4, c[0x0][0xdd4] ;  /* 0x0003750000040ab9 */ /* 0x000fe20000000800 */
[----:B------:R-:W-:Y:S01]  /*11050*/  @UP0 ULDC UR9, c[0x0][0xdd8] ;  /* 0x0003760000090ab9 */ /* 0x000fe20000000800 */
[C---:B---3--:R-:W-:Y:S02]  /*11060*/  R2UR UR6, R2.reuse ;  /* 0x00000000020672ca */ /* 0x048fe400000e0000 */
[----:B------:R-:W-:-:S11]  /*11070*/  R2UR UR7, R2 ;  /* 0x00000000020772ca */ /* 0x000fd600000e0000 */
[----:B------:R-:W-:-:S04]  /*11080*/  UIMAD.WIDE.U32 UR4, UR6, UR4, URZ ;  /* 0x00000004060472a5 */ /* 0x000fc8000f8e003f */
[----:B------:R-:W-:-:S04]  /*11090*/  @UP0 USHF.R.U32.HI UR6, URZ, UR9, UR5 ;  /* 0x000000093f060299 */ /* 0x000fc80008011605 */
[----:B------:R-:W-:Y:S02]  /*110a0*/  UIADD3 UR4, -UR6, URZ, URZ ;  /* 0x0000003f06047290 */ /* 0x000fe4000fffe13f */
[----:B-1----:R-:W-:Y:S02]  /*110b0*/  ISETP.LE.AND P0, PT, R0, UR6, PT ;  /* 0x0000000600007c0c */ /* 0x002fe4000bf03270 */
[----:B------:R-:W-:-:S11]  /*110c0*/  UIMAD UR8, UR8, UR4, UR7 ;  /* 0x00000004080872a4 */ /* 0x000fd6000f8e0207 */
[----:B------:R-:W-:Y:S05]  /*110d0*/  @!P0 BRA `(.L_x_970) ;  /* 0x0000000000208947 */ /* 0x000fea0003800000 */
        /* <DEDUP_REMOVED lines=8> */
.L_x_970:
[----:B------:R-:W-:Y:S01]  /*11160*/  ULDC UR9, c[0x0][0xdc4] ;  /* 0x0003710000097ab9 */ /* 0x000fe20000000800 */
[----:B------:R-:W-:Y:S01]  /*11170*/  UMOV UR7, UR8 ;  /* 0x0000000800077c82 */ /* 0x000fe20008000000 */
[----:B------:R-:W-:-:S11]  /*11180*/  UISETP.NE.AND UP0, UPT, UR9, 0x1, UPT ;  /* 0x000000010900788c */ /* 0x000fd6000bf05270 */
[----:B------:R-:W-:Y:S02]  /*11190*/  @UP0 ULDC.64 UR10, c[0x0][0xdc8] ;  /* 0x00037200000a0ab9 */ /* 0x000fe40000000a00 */
[----:B------:R-:W-:-:S04]  /*111a0*/  UIMAD.WIDE.U32 UR4, UR8, UR10, URZ ;  /* 0x0000000a080472a5 */ /* 0x000fc8000f8e003f */
[----:B------:R-:W-:-:S04]  /*111b0*/  @UP0 USHF.R.U32.HI UR7, URZ, UR11, UR5 ;  /* 0x0000000b3f070299 */ /* 0x000fc80008011605 */
[----:B------:R-:W-:-:S12]  /*111c0*/  UIMAD UR4, UR7, UR9, URZ ;  /* 0x00000009070472a4 */ /* 0x000fd8000f8e023f */
.L_x_971:
[----:B------:R-:W-:Y:S01]  /*111d0*/  ULDC.64 UR10, c[0x0][0x3f8] ;  /* 0x0000fe00000a7ab9 */ /* 0x000fe20000000a00 */
[----:B------:R-:W-:Y:S02]  /*111e0*/  UIADD3 UR8, UR8, -UR4, URZ ;  /* 0x8000000408087290 */ /* 0x000fe4000fffe03f */
[----:B------:R-:W-:Y:S02]  /*111f0*/  UISETP.NE.U32.AND UP0, UPT, UR10, URZ, UPT ;  /* 0x0000003f0a00728c */ /* 0x000fe4000bf05070 */
[----:B------:R-:W-:Y:S01]  /*11200*/  ULOP3.LUT UR7, URZ, UR7, URZ, 0x33, !UPT ;  /* 0x000000073f077292 */ /* 0x000fe2000f8e333f */
[----:B------:R-:W-:Y:S01]  /*11210*/  ULDC UR10, c[0x0][0xdb8] ;  /* 0x00036e00000a7ab9 */ /* 0x000fe20000000800 */
[----:B------:R-:W-:Y:S01]  /*11220*/  ULDC.64 UR4, c[0x0][0x9e0] ;  /* 0x0002780000047ab9 */ /* 0x000fe20000000a00 */
[----:B------:R-:W-:Y:S01]  /*11230*/  UISETP.NE.AND UP1, UPT, UR10, 0x1, UPT ;  /* 0x000000010a00788c */ /* 0x000fe2000bf25270 */
[----:B------:R-:W-:Y:S01]  /*11240*/  ULDC UR9, c[0x0][0xdc4] ;  /* 0x0003710000097ab9 */ /* 0x000fe20000000800 */
[----:B------:R-:W-:Y:S01]  /*11250*/  ULDC UR37, c[0x0][0xdac] ;  /* 0x00036b0000257ab9 */ /* 0x000fe20000000800 */
[----:B------:R-:W-:-:S02]  /*11260*/  UISETP.GE.AND UP2, UPT, UR5, 0x1, UPT ;  /* 0x000000010500788c */ /* 0x000fc4000bf46270 */
[----:B------:R-:W-:Y:S02]  /*11270*/  UIMAD UR9, UR6, UR9, UR8 ;  /* 0x00000009060972a4 */ /* 0x000fe4000f8e0208 */
[----:B------:R-:W-:Y:S02]  /*11280*/  UIADD3 UR37, UR7, UR37, URZ ;  /* 0x0000002507257290 */ /* 0x000fe4000fffe03f */
[----:B------:R-:W-:Y:S01]  /*11290*/  UISETP.NE.AND.EX UP0, UPT, UR11, URZ, UPT, UP0 ;  /* 0x0000003f0b00728c */ /* 0x000fe2000bf05300 */
[----:B------:R-:W-:Y:S01]  /*112a0*/  PLOP3.LUT P1, PT, PT, PT, UP2, 0x80, 0x0 ;  /* 0x000000000000781c */ /* 0x000fe20003f2f028 */
[----:B------:R-:W-:Y:S01]  /*112b0*/  @UP1 ULDC UR6, c[0x0][0xdbc] ;  /* 0x00036f0000061ab9 */ /* 0x000fe20000000800 */
[----:B------:R-:W-:Y:S02]  /*112c0*/  USHF.L.U32 UR37, UR37, 0x7, URZ ;  /* 0x0000000725257899 */ /* 0x000fe4000800063f */
[----:B------:R-:W-:Y:S01]  /*112d0*/  UIMAD.WIDE.U32 UR6, UR9, UR6, URZ ;  /* 0x00000006090672a5 */ /* 0x000fe2000f8e003f */
[----:B------:R-:W-:Y:S01]  /*112e0*/  ULDC UR11, c[0x0][0x404] ;  /* 0x00010100000b7ab9 */ /* 0x000fe20000000800 */
[----:B------:R-:W-:Y:S01]  /*112f0*/  ULDC UR12, c[0x0][0x288] ;  /* 0x0000a200000c7ab9 */ /* 0x000fe20000000800 */
[----:B------:R-:W-:Y:S01]  /*11300*/  @UP1 ULDC UR14, c[0x0][0xdc0] ;  /* 0x00037000000e1ab9 */ /* 0x000fe20000000800 */
[----:B------:R-:W-:Y:S01]  /*11310*/  UMOV UR39, UR9 ;  /* 0x0000000900277c82 */ /* 0x000fe20008000000 */
[----:B------:R-:W-:-:S02]  /*11320*/  USEL UR11, UR11, 0x1, UP0 ;  /* 0x000000010b0b7887 */ /* 0x000fc40008000000 */
[----:B------:R-:W-:Y:S02]  /*11330*/  UIADD3 UR8, UR37, 0x80, -UR12 ;  /* 0x0000008025087890 */ /* 0x000fe4000fffe80c */
[----:B------:R-:W-:Y:S01]  /*11340*/  @UP1 USHF.R.U32.HI UR39, URZ, UR14, UR7 ;  /* 0x0000000e3f271299 */ /* 0x000fe20008011607 */
[----:B------:R-:W-:Y:S02]  /*11350*/  ULDC UR13, c[0x0][0x2e0] ;  /* 0x0000b800000d7ab9 */ /* 0x000fe40000000800 */
[----:B------:R-:W-:Y:S02]  /*11360*/  UIMAD UR6, UR11, UR13, UR8 ;  /* 0x0000000d0b0672a4 */ /* 0x000fe4000f8e0208 */
[----:B------:R-:W-:Y:S02]  /*11370*/  UIADD3 UR38, -UR39, URZ, URZ ;  /* 0x0000003f27267290 */ /* 0x000fe4000fffe13f */
[----:B------:R-:W-:Y:S02]  /*11380*/  UIADD3 UR4, UR6, UR4, URZ ;  /* 0x0000000406047290 */ /* 0x000fe4000fffe03f */
[----:B------:R-:W-:Y:S01]  /*11390*/  UIMAD UR38, UR10, UR38, UR9 ;  /* 0x000000260a2672a4 */ /* 0x000fe2000f8e0209 */
[----:B------:R-:W-:Y:S11]  /*113a0*/  @!P1 BRA `(.L_x_972) ;  /* 0x0000000000449947 */ /* 0x000ff60003800000 */
[----:B------:R-:W-:Y:S01]  /*113b0*/  ISETP.LT.AND P0, PT, RZ, UR6, PT ;  /* 0x00000006ff007c0c */ /* 0x000fe2000bf01270 */
[----:B------:R-:W-:-:S12]  /*113c0*/  UIADD3 UR8, UR6, -0x1, URZ ;  /* 0xffffffff06087890 */ /* 0x000fd8000fffe03f */
[----:B------:R-:W-:Y:S05]  /*113d0*/  @P0 BRA `(.L_x_973) ;  /* 0x00000000001c0947 */ /* 0x000fea0003800000 */
[----:B------:R-:W-:Y:S02]  /*113e0*/  UISETP.NE.AND UP0, UPT, UR5, 0x1, UPT ;  /* 0x000000010500788c */ /* 0x000fe4000bf05270 */
[----:B------:R-:W-:-:S09]  /*113f0*/  UIADD3 UR8, -UR6, URZ, URZ ;  /* 0x0000003f06087290 */ /* 0x000fd2000fffe13f */
[----:B------:R-:W-:Y:S02]  /*11400*/  @UP0 ULDC.64 UR14, c[0x0][0x9e8] ;  /* 0x00027a00000e0ab9 */ /* 0x000fe40000000a00 */
[----:B------:R-:W-:-:S04]  /*11410*/  UIMAD.WIDE.U32 UR6, UR8, UR14, URZ ;  /* 0x0000000e080672a5 */ /* 0x000fc8000f8e003f */
[----:B------:R-:W-:-:S04]  /*11420*/  @UP0 USHF.R.U32.HI UR8, URZ, UR15, UR7 ;  /* 0x0000000f3f080299 */ /* 0x000fc80008011607 */
[----:B------:R-:W-:Y:S01]  /*11430*/  ULOP3.LUT UR8, URZ, UR8, URZ, 0x33, !UPT ;  /* 0x000000083f087292 */ /* 0x000fe2000f8e333f */
[----:B------:R-:W-:Y:S11]  /*11440*/  BRA `(.L_x_974) ;  /* 0x0000000000107947 */ /* 0x000ff60003800000 */
.L_x_973:
[----:B------:R-:W-:-:S11]  /*11450*/  UISETP.NE.AND UP0, UPT, UR5, 0x1, UPT ;  /* 0x000000010500788c */ /* 0x000fd6000bf05270 */
[----:B------:R-:W-:Y:S02]  /*11460*/  @UP0 ULDC.64 UR14, c[0x0][0x9e8] ;  /* 0x00027a00000e0ab9 */ /* 0x000fe40000000a00 */
[----:B------:R-:W-:-:S04]  /*11470*/  UIMAD.WIDE.U32 UR6, UR8, UR14, URZ ;  /* 0x0000000e080672a5 */ /* 0x000fc8000f8e003f */
[----:B------:R-:W-:-:S12]  /*11480*/  @UP0 USHF.R.U32.HI UR8, URZ, UR15, UR7 ;  /* 0x0000000f3f080299 */ /* 0x000fd80008011607 */
.L_x_974:
[----:B------:R-:W-:-:S04]  /*11490*/  UIMAD UR8, UR8, UR5, UR5 ;  /* 0x00000005080872a4 */ /* 0x000fc8000f8e0205 */
[----:B------:R-:W-:-:S04]  /*114a0*/  UISETP.LT.AND UP0, UPT, UR4, UR8, UPT ;  /* 0x000000080400728c */ /* 0x000fc8000bf01270 */
[----:B------:R-:W-:-:S12]  /*114b0*/  USEL UR4, UR4, UR8, UP0 ;  /* 0x0000000804047287 */ /* 0x000fd80008000000 */
.L_x_972:
[----:B------:R-:W-:Y:S02]  /*114c0*/  UIMAD UR7, UR11, UR13, 0x7f ;  /* 0x0000007f0b0774a4 */ /* 0x000fe4000f8e020d */
[----:B------:R-:W-:Y:S02]  /*114d0*/  UIADD3 UR4, UR4, 0x7f, URZ ;  /* 0x0000007f04047890 */ /* 0x000fe4000fffe03f */
[----:B------:R-:W-:Y:S02]  /*114e0*/  USHF.R.S32.HI UR8, URZ, 0x1f, UR7 ;  /* 0x0000001f3f087899 */ /* 0x000fe40008011407 */
[----:B------:R-:W-:Y:S02]  /*114f0*/  USHF.R.S32.HI UR6, URZ, 0x1f, UR4 ;  /* 0x0000001f3f067899 */ /* 0x000fe40008011404 */
[----:B------:R-:W-:Y:S02]  /*11500*/  ULEA.HI UR8, UR8, UR7, URZ, 0x7 ;  /* 0x0000000708087291 */ /* 0x000fe4000f8f383f */
[----:B------:R-:W-:-:S02]  /*11510*/  ULEA.HI UR6, UR6, UR4, URZ, 0x7 ;  /* 0x0000000406067291 */ /* 0x000fc4000f8f383f */
[----:B------:R-:W-:Y:S02]  /*11520*/  UIADD3 UR4, UR37, -UR12, URZ ;  /* 0x8000000c25047290 */ /* 0x000fe4000fffe03f */
[----:B------:R-:W-:Y:S02]  /*11530*/  USHF.R.S32.HI UR43, URZ, 0x7, UR8 ;  /* 0x000000073f2b7899 */ /* 0x000fe40008011408 */
[----:B------:R-:W-:Y:S02]  /*11540*/  USHF.R.S32.HI UR6, URZ, 0x7, UR6 ;  /* 0x000000073f067899 */ /* 0x000fe40008011406 */
[----:B------:R-:W-:Y:S02]  /*11550*/  UIMAD UR4, UR11, UR13, UR4 ;  /* 0x0000000d0b0472a4 */ /* 0x000fe4000f8e0204 */
[----:B------:R-:W-:Y:S01]  /*11560*/  UISETP.LT.AND UP0, UPT, UR43, UR6, UPT ;  /* 0x000000062b00728c */ /* 0x000fe2000bf01270 */
[----:B------:R-:W-:Y:S02]  /*11570*/  ULDC UR8, c[0x0][0x9dc] ;  /* 0x0002770000087ab9 */ /* 0x000fe40000000800 */
[----:B------:R-:W-:-:S02]  /*11580*/  UIADD3 UR8, UR4, -UR8, URZ ;  /* 0x8000000804087290 */ /* 0x000fc4000fffe03f */
[----:B------:R-:W-:Y:S01]  /*11590*/  USEL UR43, UR43, UR6, UP0 ;  /* 0x000000062b2b7287 */ /* 0x000fe20008000000 */
[----:B------:R-:W-:Y:S11]  /*115a0*/  @!P1 BRA `(.L_x_975) ;  /* 0x0000000000449947 */ /* 0x000ff60003800000 */
[----:B------:R-:W-:-:S06]  /*115b0*/  UISETP.GT.AND UP0, UPT, UR4, -0x1, UPT ;  /* 0xffffffff0400788c */ /* 0x000fcc000bf04270 */
[----:B------:R-:W-:-:S13]  /*115c0*/  PLOP3.LUT P0, PT, PT, PT, UP0, 0x80, 0x0 ;  /* 0x000000000000781c */ /* 0x000fda0003f0f008 */
[----:B------:R-:W-:Y:S05]  /*115d0*/  @P0 BRA `(.L_x_976) ;  /* 0x00000000001c0947 */ /* 0x000fea0003800000 */
[----:B------:R-:W-:Y:S02]  /*115e0*/  UISETP.NE.AND UP0, UPT, UR5, 0x1, UPT ;  /* 0x000000010500788c */ /* 0x000fe4000bf05270 */
[----:B------:R-:W-:-:S09]  /*115f0*/  ULOP3.LUT UR4, URZ, UR4, URZ, 0x33, !UPT ;  /* 0x000000043f047292 */ /* 0x000fd2000f8e333f */
[----:B------:R-:W-:Y:S02]  /*11600*/  @UP0 ULDC.64 UR10, c[0x0][0x9e8] ;  /* 0x00027a00000a0ab9 */ /* 0x000fe40000000a00 */
[----:B------:R-:W-:-:S04]  /*11610*/  UIMAD.WIDE.U32 UR6, UR4, UR10, URZ ;  /* 0x0000000a040672a5 */ /* 0x000fc8000f8e003f */
[----:B------:R-:W-:-:S04]  /*11620*/  @UP0 USHF.R.U32.HI UR4, URZ, UR11, UR7 ;  /* 0x0000000b3f040299 */ /* 0x000fc80008011607 */
[----:B------:R-:W-:Y:S01]  /*11630*/  ULOP3.LUT UR4, URZ, UR4, URZ, 0x33, !UPT ;  /* 0x000000043f047292 */ /* 0x000fe2000f8e333f */
[----:B------:R-:W-:Y:S11]  /*11640*/  BRA `(.L_x_977) ;  /* 0x0000000000107947 */ /* 0x000ff60003800000 */
.L_x_976:
[----:B------:R-:W-:-:S11]  /*11650*/  UISETP.NE.AND UP0, UPT, UR5, 0x1, UPT ;  /* 0x000000010500788c */ /* 0x000fd6000bf05270 */
[----:B------:R-:W-:Y:S02]  /*11660*/  @UP0 ULDC.64 UR10, c[0x0][0x9e8] ;  /* 0x00027a00000a0ab9 */ /* 0x000fe40000000a00 */
[----:B------:R-:W-:-:S04]  /*11670*/  UIMAD.WIDE.U32 UR6, UR4, UR10, URZ ;  /* 0x0000000a040672a5 */ /* 0x000fc8000f8e003f */
[----:B------:R-:W-:-:S12]  /*11680*/  @UP0 USHF.R.U32.HI UR4, URZ, UR11, UR7 ;  /* 0x0000000b3f040299 */ /* 0x000fd80008011607 */
.L_x_977:
[----:B------:R-:W-:-:S04]  /*11690*/  UIMAD UR4, UR4, UR5, URZ ;  /* 0x00000005040472a4 */ /* 0x000fc8000f8e023f */
[----:B------:R-:W-:-:S04]  /*116a0*/  UISETP.LT.AND UP0, UPT, UR8, UR4, UPT ;  /* 0x000000040800728c */ /* 0x000fc8000bf01270 */
[----:B------:R-:W-:-:S12]  /*116b0*/  USEL UR8, UR8, UR4, !UP0 ;  /* 0x0000000408087287 */ /* 0x000fd8000c000000 */
.L_x_975:
[----:B------:R-:W-:Y:S01]  /*116c0*/  USHF.R.S32.HI UR4, URZ, 0x1f, UR8 ;  /* 0x0000001f3f047899 */ /* 0x000fe20008011408 */
[----:B------:R-:W-:Y:S03]  /*116d0*/  BSSY B6, `(.L_x_978) ;  /* 0x00002a3000067945 */ /* 0x000fe60003800000 */
[----:B------:R-:W-:-:S04]  /*116e0*/  ULEA.HI UR4, UR4, UR8, URZ, 0x7 ;  /* 0x0000000804047291 */ /* 0x000fc8000f8f383f */
[----:B------:R-:W-:-:S04]  /*116f0*/  USHF.R.S32.HI UR4, URZ, 0x7, UR4 ;  /* 0x000000073f047899 */ /* 0x000fc80008011404 */
[----:B------:R-:W-:-:S04]  /*11700*/  UISETP.LT.AND UP0, UPT, URZ, UR4, UPT ;  /* 0x000000043f00728c */ /* 0x000fc8000bf01270 */
[----:B------:R-:W-:-:S04]  /*11710*/  USEL UR42, URZ, UR4, !UP0 ;  /* 0x000000043f2a7287 */ /* 0x000fc8000c000000 */
[----:B------:R-:W-:-:S06]  /*11720*/  UISETP.GT.AND UP0, UPT, UR43, UR42, UPT ;  /* 0x0000002a2b00728c */ /* 0x000fcc000bf04270 */
[----:B------:R-:W-:-:S13]  /*11730*/  PLOP3.LUT P0, PT, PT, PT, UP0, 0x80, 0x0 ;  /* 0x000000000000781c */ /* 0x000fda0003f0f008 */
[----:B------:R-:W-:Y:S05]  /*11740*/  @P0 BRA `(.L_x_979) ;  /* 0x0000000000480947 */ /* 0x000fea0003800000 */
[----:B------:R-:W1:Y:S02]  /*11750*/  S2R R0, SR_TID.X ;  /* 0x0000000000007919 */ /* 0x000e640000002100 */
[----:B-1----:R-:W-:-:S04]  /*11760*/  LOP3.LUT R0, R0, 0x7f, RZ, 0xc0, !PT ;  /* 0x0000007f00007812 */ /* 0x002fc800078ec0ff */
[----:B------:R-:W-:-:S13]  /*11770*/  ISETP.NE.AND P0, PT, R0, RZ, PT ;  /* 0x000000ff0000720c */ /* 0x000fda0003f05270 */
[----:B------:R-:W-:Y:S05]  /*11780*/  @P0 BRA `(.L_x_980) ;  /* 0x00000028005c0947 */ /* 0x000fea0003800000 */
[----:B------:R-:W1:Y:S01]  /*11790*/  S2R R5, SR_LANEID ;  /* 0x0000000000057919 */ /* 0x000e620000000000 */
[----:B------:R-:W-:Y:S01]  /*117a0*/  VOTEU.ANY UR4, UPT, PT ;  /* 0x0000000000047886 */ /* 0x000fe200038e0100 */
[----:B------:R-:W2:Y:S01]  /*117b0*/  LDC.64 R2, c[0x0][0xdf0] ;  /* 0x00037c00ff027b82 */ /* 0x000ea20000000a00 */
[----:B------:R-:W1:Y:S02]  /*117c0*/  FLO.U32 R0, UR4 ;  /* 0x0000000400007d00 */ /* 0x000e6400080e0000 */
[----:B-1----:R-:W-:-:S06]  /*117d0*/  ISETP.EQ.U32.AND P0, PT, R0, R5, PT ;  /* 0x000000050000720c */ /* 0x002fcc0003f02070 */
[----:B------:R-:W2:Y:S07]  /*117e0*/  POPC R5, UR4 ;  /* 0x0000000400057d09 */ /* 0x000eae0008000000 */
[----:B--2---:R-:W2:Y:S01]  /*117f0*/  @P0 ATOMG.E.ADD.STRONG.GPU PT, R3, desc[UR48][R2.64], R5 ;  /* 0x00000005020309a8 */ /* 0x004ea200081ee1f0 */
[----:B------:R-:W1:Y:S02]  /*11800*/  S2R R4, SR_LTMASK ;  /* 0x0000000000047919 */ /* 0x000e640000003900 */
[----:B-1----:R-:W-:-:S04]  /*11810*/  LOP3.LUT R4, R4, UR4, RZ, 0xc0, !PT ;  /* 0x0000000404047c12 */ /* 0x002fc8000f8ec0ff */
[----:B------:R-:W1:Y:S01]  /*11820*/  POPC R7, R4 ;  /* 0x0000000400077309 */ /* 0x000e620000000000 */
[----:B--2---:R-:W1:Y:S02]  /*11830*/  SHFL.IDX PT, R0, R3, R0, 0x1f ;  /* 0x00001f0003007589 */ /* 0x004e6400000e0000 */
[----:B-1----:R-:W-:-:S05]  /*11840*/  IADD3 R0, R0, UR44, R7 ;  /* 0x0000002c00007c10 */ /* 0x002fca000fffe007 */
[----:B------:R2:W-:Y:S01]  /*11850*/  STL [R1+0x28], R0 ;  /* 0x0000280001007387 */ /* 0x0005e20000100800 */
[----:B------:R-:W-:Y:S05]  /*11860*/  BRA `(.L_x_980) ;  /* 0x0000002800247947 */ /* 0x000fea0003800000 */
.L_x_979:
[----:B------:R-:W1:Y:S01]  /*11870*/  S2UR UR4, SR_CgaCtaId ;  /* 0x00000000000479c3 */ /* 0x000e620000008800 */
[----:B------:R-:W-:Y:S02]  /*11880*/  UMOV UR40, 0x400 ;  /* 0x0000040000287882 */ /* 0x000fe40000000000 */
[----:B-1----:R-:W-:-:S04]  /*11890*/  ULEA UR40, UR4, UR40, 0x18 ;  /* 0x0000002804287291 */ /* 0x002fc8000f8ec03f */
        /* <DEDUP_REMOVED lines=19> */
[----:B-1----:R-:W-:Y:S05]  /*119d0*/  CALL.ABS.NOINC R2 ;  /* 0x0000000002007343 */ /* 0x002fea0003c00000 */
.L_x_981:
        /* <DEDUP_REMOVED lines=24> */
.L_x_982:
[----:B------:R-:W-:-:S04]  /*11b60*/  UIADD3 UR4, UR40, 0x400, URZ ;  /* 0x0000040028047890 */ /* 0x000fc8000fffe03f */
[----:B------:R-:W-:-:S06]  /*11b70*/  ULOP3.LUT UP0, URZ, UR4, 0x3ff, URZ, 0xc0, !UPT ;  /* 0x000003ff043f7892 */ /* 0x000fcc000f80c03f */
[----:B------:R-:W-:-:S13]  /*11b80*/  PLOP3.LUT P0, PT, PT, PT, UP0, 0x80, 0x0 ;  /* 0x000000000000781c */ /* 0x000fda0003f0f008 */
        /* <DEDUP_REMOVED lines=17> */
.L_x_983:
[----:B------:R-:W-:-:S13]  /*11ca0*/  LOP3.LUT P6, RZ, R16, 0x3ff, RZ, 0xc0, !PT ;  /* 0x000003ff10ff7812 */ /* 0x000fda00078cc0ff */
        /* <DEDUP_REMOVED lines=17> */
.L_x_984:
[----:B------:R-:W-:Y:S01]  /*11dc0*/  ULDC.64 UR4, c[0x0][0x9f8] ;  /* 0x00027e0000047ab9 */ /* 0x000fe20000000a00 */
[----:B------:R-:W-:Y:S01]  /*11dd0*/  IMAD.U32 R5, RZ, RZ, UR39 ;  /* 0x00000027ff057e24 */ /* 0x000fe2000f8e00ff */
[----:B------:R-:W-:Y:S01]  /*11de0*/  ISETP.NE.U32.AND P0, PT, RZ, UR4, PT ;  /* 0x00000004ff007c0c */ /* 0x000fe2000bf05070 */
[----:B------:R-:W-:Y:S01]  /*11df0*/  IMAD.U32 R8, RZ, RZ, UR39 ;  /* 0x00000027ff087e24 */ /* 0x000fe2000f8e00ff */
[----:B------:R-:W2:Y:S01]  /*11e00*/  LDC R0, c[0x0][0x428] ;  /* 0x00010a00ff007b82 */ /* 0x000ea20000000800 */
[----:B------:R-:W3:Y:S01]  /*11e10*/  S2R R17, SR_TID.X ;  /* 0x0000000000117919 */ /* 0x000ee20000002100 */
[----:B------:R-:W-:-:S13]  /*11e20*/  ISETP.NE.AND.EX P0, PT, RZ, UR5, PT, P0 ;  /* 0x00000005ff007c0c */ /* 0x000fda000bf05300 */
[----:B-1----:R-:W1:Y:S01]  /*11e30*/  @P0 LDC.64 R2, c[0x0][0x9f8] ;  /* 0x00027e00ff020b82 */ /* 0x002e620000000a00 */
[----:B------:R-:W-:Y:S01]  /*11e40*/  IMAD.U32 R4, RZ, RZ, UR38 ;  /* 0x00000026ff047e24 */ /* 0x000fe2000f8e00ff */
[----:B---3--:R-:W-:Y:S01]  /*11e50*/  LOP3.LUT R16, R17, 0x7f, RZ, 0xc0, !PT ;  /* 0x0000007f11107812 */ /* 0x008fe200078ec0ff */
[----:B-1----:R-:W-:-:S05]  /*11e60*/  @P0 IMAD.WIDE R2, R5, 0x4, R2 ;  /* 0x0000000405020825 */ /* 0x002fca00078e0202 */
[----:B------:R1:W3:Y:S01]  /*11e70*/  @P0 LDG.E R8, desc[UR48][R2.64] ;  /* 0x0000003002080981 */ /* 0x0002e2000c1e1900 */
[----:B--2---:R-:W-:Y:S01]  /*11e80*/  ISETP.NE.AND P0, PT, R0, 0x1, PT ;  /* 0x000000010000780c */ /* 0x004fe20003f05270 */
[----:B------:R-:W-:Y:S01]  /*11e90*/  UMOV UR36, URZ ;  /* 0x0000003f00247c82 */ /* 0x000fe20008000000 */
[----:B------:R-:W-:Y:S01]  /*11ea0*/  ISETP.NE.AND P2, PT, R16, RZ, PT ;  /* 0x000000ff1000720c */ /* 0x000fe20003f45270 */
[----:B------:R-:W-:Y:S01]  /*11eb0*/  UMOV UR8, 0x40 ;  /* 0x0000004000087882 */ /* 0x000fe20000000000 */
[----:B------:R-:W-:Y:S01]  /*11ec0*/  UMOV UR9, UR37 ;  /* 0x0000002500097c82 */ /* 0x000fe20008000000 */
[----:B------:R-:W-:Y:S01]  /*11ed0*/  UMOV UR10, UR38 ;  /* 0x00000026000a7c82 */ /* 0x000fe20008000000 */
[----:B------:R-:W-:Y:S01]  /*11ee0*/  UMOV UR11, UR39 ;  /* 0x00000027000b7c82 */ /* 0x000fe20008000000 */
[----:B------:R-:W-:Y:S01]  /*11ef0*/  UMOV UR12, 0x80 ;  /* 0x00000080000c7882 */ /* 0x000fe20000000000 */
[----:B------:R-:W-:Y:S01]  /*11f00*/  UMOV UR13, UR37 ;  /* 0x00000025000d7c82 */ /* 0x000fe20008000000 */
[----:B-1----:R-:W1:Y:S01]  /*11f10*/  LDC.64 R2, c[0x0][0x3f8] ;  /* 0x0000fe00ff027b82 */ /* 0x002e620000000a00 */
[----:B------:R-:W-:Y:S01]  /*11f20*/  UMOV UR14, UR38 ;  /* 0x00000026000e7c82 */ /* 0x000fe20008000000 */
[----:B------:R-:W-:Y:S01]  /*11f30*/  UMOV UR15, UR39 ;  /* 0x00000027000f7c82 */ /* 0x000fe20008000000 */
[----:B------:R-:W-:-:S03]  /*11f40*/  UMOV UR6, 0xffffffff ;  /* 0xffffffff00067882 */ /* 0x000fc60000000000 */
[----:B------:R-:W-:Y:S02]  /*11f50*/  VOTEU.ALL UP1, P2 ;  /* 0x00000000003f7886 */ /* 0x000fe40001020000 */
[----:B------:R-:W2:Y:S03]  /*11f60*/  @P0 LDC R0, c[0x0][0x42c] ;  /* 0x00010b00ff000b82 */ /* 0x000ea60000000800 */
[----:B------:R-:W-:-:S04]  /*11f70*/  @!UP1 UIADD3 UR4, UP0, UR50, 0x270, URZ ;  /* 0x0000027032049890 */ /* 0x000fc8000ff1e03f */
[----:B------:R-:W-:Y:S01]  /*11f80*/  @!UP1 UIADD3.X UR5, URZ, UR51, URZ, UP0, !UPT ;  /* 0x000000333f059290 */ /* 0x000fe200087fe43f */
[----:B------:R-:W4:Y:S01]  /*11f90*/  @P0 LDC R5, c[0x0][0x430] ;  /* 0x00010c00ff050b82 */ /* 0x000f220000000800 */
[----:B-1----:R-:W-:-:S07]  /*11fa0*/  ISETP.NE.U32.AND P1, PT, R2, RZ, PT ;  /* 0x000000ff0200720c */ /* 0x002fce0003f25070 */
[----:B------:R1:W-:Y:S01]  /*11fb0*/  @!UP1 UTMAPF.L2.4D [UR36], [UR4] ;  /* 0x00000024040095b8 */ /* 0x0003e20008018000 */
[----:B------:R-:W-:Y:S01]  /*11fc0*/  ISETP.NE.AND.EX P1, PT, R3, RZ, PT, P1 ;  /* 0x000000ff0300720c */ /* 0x000fe20003f25310 */
[----:B--2---:R-:W-:Y:S01]  /*11fd0*/  @P0 IMAD.HI.U32 R0, R0, UR38, RZ ;  /* 0x0000002600000c27 */ /* 0x004fe2000f8e00ff */
[----:B------:R1:W-:Y:S04]  /*11fe0*/  @!UP1 UTMAPF.L2.4D [UR8], [UR4] ;  /* 0x00000008040095b8 */ /* 0x0003e80008018000 */
[----:B----4-:R-:W-:Y:S01]  /*11ff0*/  @P0 SHF.R.U32.HI R4, RZ, R5, R0 ;  /* 0x00000005ff040219 */ /* 0x010fe20000011600 */
[----:B------:R1:W-:Y:S01]  /*12000*/  @!UP1 UTMAPF.L2.4D [UR12], [UR4] ;  /* 0x0000000c040095b8 */ /* 0x0003e20008018000 */
[----:B---3--:R-:W-:Y:S01]  /*12010*/  SHF.R.S32.HI R9, RZ, 0x1f, R8 ;  /* 0x0000001fff097819 */ /* 0x008fe20000011408 */
        /* <DEDUP_REMOVED lines=8> */
.L_x_1048:
        /* <DEDUP_REMOVED lines=8> */
.L_x_1051:
        /* <DEDUP_REMOVED lines=9> */
[----:B------:R-:W-:-:S05]  /*121b0*/  @P0 SHF.R.U32.HI R4, RZ, R5, R7 ;  /* 0x00000005ff040219 */ /* 0x000fca0000011607 */
[----:B------:R-:W-:-:S04]  /*121c0*/  IMAD.MOV R5, RZ, RZ, -R4 ;  /* 0x000000ffff057224 */ /* 0x000fc800078e0a04 */
[----:B------:R-:W-:Y:S01]  /*121d0*/  IMAD R6, R0, R5, R6 ;  /* 0x0000000500067224 */ /* 0x000fe200078e0206 */
[--C-:B------:R-:W-:Y:S01]  /*121e0*/  SHF.R.S32.HI R5, RZ, 0x1f, R4.reuse ;  /* 0x0000001fff057819 */ /* 0x100fe20000011404 */
[----:B------:R-:W-:Y:S02]  /*121f0*/  IMAD R0, R9, UR4, RZ ;  /* 0x0000000409007c24 */ /* 0x000fe4000f8e02ff */
[----:B------:R-:W-:-:S04]  /*12200*/  IMAD.WIDE.U32 R4, R8, UR4, R4 ;  /* 0x0000000408047c25 */ /* 0x000fc8000f8e0004 */
[----:B------:R-:W-:Y:S01]  /*12210*/  IMAD R0, R8, UR5, R0 ;  /* 0x0000000508007c24 */ /* 0x000fe2000f8e0200 */
[----:B------:R-:W-:-:S03]  /*12220*/  LEA R2, P0, R4, R2, 0x2 ;  /* 0x0000000204027211 */ /* 0x000fc600078010ff */
[----:B------:R-:W-:-:S05]  /*12230*/  IMAD.IADD R0, R5, 0x1, R0 ;  /* 0x0000000105007824 */ /* 0x000fca00078e0200 */
[----:B------:R-:W-:-:S05]  /*12240*/  LEA.HI.X R3, R4, R3, R0, 0x2, P0 ;  /* 0x0000000304037211 */ /* 0x000fca00000f1400 */
[----:B------:R2:W5:Y:S02]  /*12250*/  LDG.E R0, desc[UR48][R2.64] ;  /* 0x0000003002007981 */ /* 0x000564000c1e1900 */
.L_x_989:
[----:B--2---:R-:W2:Y:S04]  /*12260*/  LDL R2, [R1] ;  /* 0x0000000001027983 */ /* 0x004ea80000100800 */
[----:B------:R-:W3:Y:S01]  /*12270*/  LDL R3, [R1+0xc] ;  /* 0x00000c0001037983 */ /* 0x000ee20000100800 */
[----:B------:R-:W-:Y:S02]  /*12280*/  ISETP.NE.AND P0, PT, R16, RZ, PT ;  /* 0x000000ff1000720c */ /* 0x000fe40003f05270 */
[----:B--2---:R-:W-:Y:S02]  /*12290*/  LEA R2, R2, UR40, 0x3 ;  /* 0x0000002802027c11 */ /* 0x004fe4000f8e18ff */
[----:B---3--:R-:W-:-:S04]  /*122a0*/  SHF.L.U32 R3, R3, 0x1f, RZ ;  /* 0x0000001f03037819 */ /* 0x008fc800000006ff */
[----:B------:R-:W2:Y:S02]  /*122b0*/  SYNCS.PHASECHK.TRANS64.TRYWAIT P3, [R2+URZ+0x22880], R3 ;  /* 0x02288003020075a7 */ /* 0x000ea4000806017f */
[----:B--2---:R-:W-:Y:S05]  /*122c0*/  @!P3 BRA `(.L_x_990) ;  /* 0x000000280020b947 */ /* 0x004fea0003800000 */
.L_x_1052:
[----:B------:R-:W-:Y:S05]  /*122d0*/  @P0 BRA `(.L_x_991) ;  /* 0x00000000001c0947 */ /* 0x000fea0003800000 */
[----:B-1----:R-:W1:Y:S01]  /*122e0*/  S2R R4, SR_TID.X ;  /* 0x0000000000047919 */ /* 0x002e620000002100 */
[----:B------:R-:W-:-:S04]  /*122f0*/  IMAD.MOV.U32 R5, RZ, RZ, 0x4000 ;  /* 0x00004000ff057424 */ /* 0x000fc800078e00ff */
[----:B------:R3:W-:Y:S01]  /*12300*/  SYNCS.ARRIVE.TRANS64 RZ, [R2+URZ+0x22870], R5 ;  /* 0x0228700502ff79a7 */ /* 0x0007e2000800003f */
[----:B-1----:R-:W-:-:S04]  /*12310*/  LOP3.LUT R4, R4, 0x1f, RZ, 0xc0, !PT ;  /* 0x0000001f04047812 */ /* 0x002fc800078ec0ff */
[----:B------:R-:W-:-:S13]  /*12320*/  ISETP.NE.AND P3, PT, R4, RZ, PT ;  /* 0x000000ff0400720c */ /* 0x000fda0003f65270 */
[----:B---3--:R-:W-:Y:S05]  /*12330*/  @!P3 BRA `(.L_x_991) ;  /* 0x000000000004b947 */ /* 0x008fea0003800000 */
[----:B------:R-:W-:Y:S01]  /*12340*/  BPT.TRAP 0x1 ;  /* 0x000000040000795c */ /* 0x000fe20000300000 */
.L_x_991:
[----:B------:R-:W3:Y:S04]  /*12350*/  LDL R5, [R1] ;  /* 0x0000000001057983 */ /* 0x000ee80000100800 */
[----:B-1----:R-:W4:Y:S01]  /*12360*/  LDL R4, [R1+0x8] ;  /* 0x0000080001047983 */ /* 0x002f220000100800 */
[----:B------:R-:W-:Y:S01]  /*12370*/  R2UR UR9, R2 ;  /* 0x00000000020972ca */ /* 0x000fe200000e0000 */
[----:B------:R-:W-:Y:S01]  /*12380*/  IMAD.SHL.U32 R6, R6, 0x80, RZ ;  /* 0x0000008006067824 */ /* 0x000fe200078e00ff */
        /* <DEDUP_REMOVED lines=10> */
[----:B------:R-:W-:-:S04]  /*12430*/  ULEA UR8, UR8, UR40, 0xe ;  /* 0x0000002808087291 */ /* 0x000fc8000f8e703f */
[----:B------:R-:W-:-:S09]  /*12440*/  UIADD3 UR8, UR8, 0x8400, URZ ;  /* 0x0000840008087890 */ /* 0x000fd2000fffe03f */
[----:B------:R1:W-:Y:S01]  /*12450*/  UTMALDG.4D [UR8], [UR4], desc[UR6] ;  /* 0x00000608040075b4 */ /* 0x0003e20008019000 */
[----:B------:R-:W3:Y:S02]  /*12460*/  SYNCS.PHASECHK.TRANS64.TRYWAIT P3, [R2+URZ+0x22840], R3 ;  /* 0x02284003020075a7 */ /* 0x000ee4000806017f */
[----:B-1-3--:R-:W-:Y:S05]  /*12470*/  @!P3 BRA `(.L_x_992) ;  /* 0x0000002400c8b947 */ /* 0x00afea0003800000 */
.L_x_1053:
        /* <DEDUP_REMOVED lines=8> */
.L_x_993:
        /* <DEDUP_REMOVED lines=28> */
.L_x_988:
[----:B------:R-:W-:Y:S05]  /*126c0*/  WARPSYNC.ALL ;  /* 0x0000000000007948 */ /* 0x000fea0003800000 */
[----:B------:R-:W-:Y:S01]  /*126d0*/  BAR.SYNC.DEFER_BLOCKING 0x8, 0x120 ;  /* 0x0204800000007b1d */ /* 0x000fe20000010000 */
[----:B------:R-:W-:Y:S01]  /*126e0*/  ELECT P0, URZ, PT ;  /* 0x00000000003f782f */ /* 0x000fe20003800000 */
[----:B------:R-:W-:Y:S02]  /*126f0*/  UIADD3 UR4, UP0, UR50, 0x270, URZ ;  /* 0x0000027032047890 */ /* 0x000fe4000ff1e03f */
[----:B------:R-:W-:Y:S02]  /*12700*/  UIADD3 UR8, UR40, 0x10400, URZ ;  /* 0x0001040028087890 */ /* 0x000fe4000fffe03f */
[----:B------:R-:W-:-:S02]  /*12710*/  UIADD3 UR9, UR40, 0x22800, URZ ;  /* 0x0002280028097890 */ /* 0x000fc4000fffe03f */
[----:B------:R-:W-:Y:S02]  /*12720*/  UIADD3.X UR5, URZ, UR51, URZ, UP0, !UPT ;  /* 0x000000333f057290 */ /* 0x000fe400087fe43f */
[----:B------:R-:W-:Y:S02]  /*12730*/  UIADD3 UR24, UR40, 0x12400, URZ ;  /* 0x0001240028187890 */ /* 0x000fe4000fffe03f */
[----:B------:R-:W-:Y:S02]  /*12740*/  UIADD3 UR16, UR40, 0x14400, URZ ;  /* 0x0001440028107890 */ /* 0x000fe4000fffe03f */
[----:B------:R-:W-:Y:S01]  /*12750*/  @P0 IMAD.MOV.U32 R2, RZ, RZ, 0x6000 ;  /* 0x00006000ff020424 */ /* 0x000fe200078e00ff */
[----:B------:R-:W-:Y:S01]  /*12760*/  UMOV UR6, 0x0 ;  /* 0x0000000000067882 */ /* 0x000fe20000000000 */
[----:B------:R-:W-:Y:S01]  /*12770*/  UMOV UR7, 0x12f00000 ;  /* 0x12f0000000077882 */ /* 0x000fe20000000000 */
[----:B------:R-:W-:Y:S01]  /*12780*/  UMOV UR10, URZ ;  /* 0x0000003f000a7c82 */ /* 0x000fe20008000000 */
[----:B------:R-:W-:Y:S01]  /*12790*/  UMOV UR11, UR37 ;  /* 0x00000025000b7c82 */ /* 0x000fe20008000000 */
[----:B------:R-:W-:Y:S01]  /*127a0*/  UMOV UR12, UR38 ;  /* 0x00000026000c7c82 */ /* 0x000fe20008000000 */
[----:B------:R-:W-:Y:S01]  /*127b0*/  UMOV UR13, UR39 ;  /* 0x00000027000d7c82 */ /* 0x000fe20008000000 */
[----:B------:R-:W-:Y:S01]  /*127c0*/  UMOV UR26, 0x40 ;  /* 0x00000040001a7882 */ /* 0x000fe20000000000 */
[----:B------:R-:W-:Y:S01]  /*127d0*/  UMOV UR27, UR37 ;  /* 0x00000025001b7c82 */ /* 0x000fe20008000000 */
[----:B------:R-:W-:Y:S01]  /*127e0*/  UMOV UR28, UR38 ;  /* 0x00000026001c7c82 */ /* 0x000fe20008000000 */
[----:B------:R2:W-:Y:S01]  /*127f0*/  @P0 SYNCS.ARRIVE.TRANS64 RZ, [UR40+0x22800], R2 ;  /* 0x02280002ffff09a7 */ /* 0x0005e20008000028 */
[----:B------:R-:W-:Y:S01]  /*12800*/  UMOV UR29, UR39 ;  /* 0x00000027001d7c82 */ /* 0x000fe20008000000 */
[----:B------:R-:W-:Y:S01]  /*12810*/  UMOV UR25, UR9 ;  /* 0x0000000900197c82 */ /* 0x000fe20008000000 */
[----:B------:R-:W-:Y:S01]  /*12820*/  UMOV UR18, 0x80 ;  /* 0x0000008000127882 */ /* 0x000fe20000000000 */
[----:B------:R-:W-:Y:S01]  /*12830*/  UMOV UR19, UR37 ;  /* 0x0000002500137c82 */ /* 0x000fe20008000000 */
[----:B------:R-:W-:Y:S01]  /*12840*/  UMOV UR20, UR38 ;  /* 0x0000002600147c82 */ /* 0x000fe20008000000 */
[----:B------:R-:W-:Y:S01]  /*12850*/  UMOV UR21, UR39 ;  /* 0x0000002700157c82 */ /* 0x000fe20008000000 */
[----:B------:R2:W-:Y:S01]  /*12860*/  UTMALDG.4D [UR8], [UR4], desc[UR6] ;  /* 0x00000608040075b4 */ /* 0x0005e20008019000 */
[----:B------:R-:W-:Y:S01]  /*12870*/  UMOV UR17, UR9 ;  /* 0x0000000900117c82 */ /* 0x000fe20008000000 */
[----:B------:R2:W-:Y:S01]  /*12880*/  UTMALDG.4D [UR24], [UR4], desc[UR6] ;  /* 0x00000618040075b4 */ /* 0x0005e20008019000 */
[----:B------:R2:W-:Y:S02]  /*12890*/  UTMALDG.4D [UR16], [UR4], desc[UR6] ;  /* 0x00000610040075b4 */ /* 0x0005e40008019000 */
[----:B--2---:R-:W-:Y:S01]  /*128a0*/  NOP ;  /* 0x0000000000007918 */ /* 0x004fe20000000000 */
.L_x_986:
        /* <DEDUP_REMOVED lines=10> */
.L_x_1054:
[----:B------:R-:W-:Y:S05]  /*12950*/  BSYNC B0 ;  /* 0x0000000000007941 */ /* 0x000fea0003800000 */
.L_x_994:
[----:B------:R-:W-:-:S04]  /*12960*/  UIADD3 UR4, UR43, -0x2, URZ ;  /* 0xfffffffe2b047890 */ /* 0x000fc8000fffe03f */
[----:B------:R-:W-:-:S06]  /*12970*/  UISETP.GE.AND UP0, UPT, UR4, UR42, UPT ;  /* 0x0000002a0400728c */ /* 0x000fcc000bf06270 */
[----:B------:R-:W-:-:S13]  /*12980*/  PLOP3.LUT P0, PT, PT, PT, UP0, 0x80, 0x0 ;  /* 0x000000000000781c */ /* 0x000fda0003f0f008 */
[----:B------:R-:W-:Y:S05]  /*12990*/  @!P0 BRA `(.L_x_996) ;  /* 0x0000000c00e88947 */ /* 0x000fea0003800000 */
[----:B--2---:R2:W5:Y:S04]  /*129a0*/  LDL.LU R3, [R1] ;  /* 0x0000000001037983 */ /* 0x0045680000300800 */
[----:B------:R2:W5:Y:S01]  /*129b0*/  LDL.LU R8, [R1+0xc] ;  /* 0x00000c0001087983 */ /* 0x0005620000300800 */
[----:B------:R-:W-:-:S07]  /*129c0*/  IMAD.U32 R2, RZ, RZ, UR4 ;  /* 0x00000004ff027e24 */ /* 0x000fce000f8e00ff */
.L_x_1018:
[----:B-1---5:R-:W-:Y:S01]  /*129d0*/  VIADD R4, R3, 0x1 ;  /* 0x0000000103047836 */ /* 0x022fe20000000000 */
        /* <DEDUP_REMOVED lines=8> */
[----:B----4-:R-:W-:Y:S05]  /*12a60*/  @!P6 BRA `(.L_x_998) ;  /* 0x000000080018e947 */ /* 0x010fea0003800000 */
[----:B------:R-:W-:Y:S01]  /*12a70*/  IMAD.MOV.U32 R9, RZ, RZ, R2 ;  /* 0x000000ffff097224 */ /* 0x000fe200078e0002 */
[----:B------:R-:W-:Y:S06]  /*12a80*/  @!P1 BRA `(.L_x_999) ;  /* 0x0000000000509947 */ /* 0x000fec0003800000 */
[----:B------:R-:W3:Y:S01]  /*12a90*/  LDL R7, [R1+0x1c] ;  /* 0x00001c0001077983 */ /* 0x000ee20000100800 */
[----:B------:R-:W4:Y:S01]  /*12aa0*/  LDC R9, c[0x0][0x41c] ;  /* 0x00010700ff097b82 */ /* 0x000f220000000800 */
[----:B------:R-:W-:Y:S02]  /*12ab0*/  ULDC.64 UR4, c[0x0][0x408] ;  /* 0x0001020000047ab9 */ /* 0x000fe40000000a00 */
[----:B------:R-:W2:Y:S01]  /*12ac0*/  LDL R6, [R1+0x10] ;  /* 0x0000100001067983 */ /* 0x000ea20000100800 */
[----:B----4-:R-:W-:-:S13]  /*12ad0*/  ISETP.NE.AND P0, PT, R9, 0x1, PT ;  /* 0x000000010900780c */ /* 0x010fda0003f05270 */
[----:B------:R-:W4:Y:S02]  /*12ae0*/  @P0 LDC.64 R4, c[0x0][0x420] ;  /* 0x00010800ff040b82 */ /* 0x000f240000000a00 */
[----:B----4-:R-:W-:-:S04]  /*12af0*/  @P0 IMAD.HI.U32 R0, R2, R4, RZ ;  /* 0x0000000402000227 */ /* 0x010fc800078e00ff */
[----:B------:R-:W-:Y:S01]  /*12b00*/  IMAD.MOV.U32 R4, RZ, RZ, R2 ;  /* 0x000000ffff047224 */ /* 0x000fe200078e0002 */
[----:B------:R-:W-:-:S04]  /*12b10*/  @P0 SHF.R.U32.HI R4, RZ, R5, R0 ;  /* 0x00000005ff040219 */ /* 0x000fc80000011600 */
[--C-:B------:R-:W-:Y:S01]  /*12b20*/  SHF.R.S32.HI R5, RZ, 0x1f, R4.reuse ;  /* 0x0000001fff057819 */ /* 0x100fe20000011404 */
[----:B------:R-:W-:-:S04]  /*12b30*/  IMAD.MOV R0, RZ, RZ, -R4 ;  /* 0x000000ffff007224 */ /* 0x000fc800078e0a04 */
[----:B------:R-:W-:Y:S02]  /*12b40*/  IMAD R9, R9, R0, R2 ;  /* 0x0000000009097224 */ /* 0x000fe400078e0202 */
[----:B---3--:R-:W-:-:S04]  /*12b50*/  IMAD R0, R7, UR4, RZ ;  /* 0x0000000407007c24 */ /* 0x008fc8000f8e02ff */
[C---:B--2---:R-:W-:Y:S02]  /*12b60*/  IMAD R0, R6.reuse, UR5, R0 ;  /* 0x0000000506007c24 */ /* 0x044fe4000f8e0200 */
[----:B------:R-:W-:Y:S01]  /*12b70*/  IMAD.WIDE.U32 R4, R6, UR4, R4 ;  /* 0x0000000406047c25 */ /* 0x000fe2000f8e0004 */
[----:B------:R-:W-:-:S03]  /*12b80*/  ULDC.64 UR4, c[0x0][0x3f8] ;  /* 0x0000fe0000047ab9 */ /* 0x000fc60000000a00 */
[----:B------:R-:W-:Y:S01]  /*12b90*/  IMAD.IADD R0, R0, 0x1, R5 ;  /* 0x0000000100007824 */ /* 0x000fe200078e0205 */
[----:B------:R-:W-:-:S04]  /*12ba0*/  LEA R6, P0, R4, UR4, 0x2 ;  /* 0x0000000404067c11 */ /* 0x000fc8000f8010ff */
[----:B------:R-:W-:-:S05]  /*12bb0*/  LEA.HI.X R7, R4, UR5, R0, 0x2, P0 ;  /* 0x0000000504077c11 */ /* 0x000fca00080f1400 */
[----:B------:R3:W5:Y:S04]  /*12bc0*/  LDG.E R0, desc[UR48][R6.64] ;  /* 0x0000003006007981 */ /* 0x000768000c1e1900 */
.L_x_999:
[----:B------:R-:W3:Y:S01]  /*12bd0*/  S2R R4, SR_TID.X ;  /* 0x0000000000047919 */ /* 0x000ee20000002100 */
[----:B------:R-:W-:Y:S01]  /*12be0*/  SHF.L.U32 R5, R10, 0x1f, RZ ;  /* 0x0000001f0a057819 */ /* 0x000fe200000006ff */
[----:B------:R-:W-:Y:S01]  /*12bf0*/  BSSY B1, `(.L_x_1000) ;  /* 0x0000006000017945 */ /* 0x000fe20003800000 */
[----:B---3--:R-:W-:Y:S02]  /*12c00*/  LOP3.LUT R6, R4, 0x7f, RZ, 0xc0, !PT ;  /* 0x0000007f04067812 */ /* 0x008fe400078ec0ff */
[----:B------:R-:W-:Y:S02]  /*12c10*/  LEA R4, R11, UR40, 0x3 ;  /* 0x000000280b047c11 */ /* 0x000fe4000f8e18ff */
[----:B------:R-:W-:Y:S02]  /*12c20*/  ISETP.NE.AND P3, PT, R6, RZ, PT ;  /* 0x000000ff0600720c */ /* 0x000fe40003f65270 */
[----:B------:R-:W3:Y:S02]  /*12c30*/  SYNCS.PHASECHK.TRANS64.TRYWAIT P0, [R4+URZ+0x22880], R5 ;  /* 0x02288005040075a7 */ /* 0x000ee4000800017f */
[----:B---3--:R-:W-:Y:S09]  /*12c40*/  @!P0 BRA `(.L_x_1001) ;  /* 0x0000002000008947 */ /* 0x008ff20003800000 */
.L_x_1055:
[----:B------:R-:W-:Y:S05]  /*12c50*/  BSYNC B1 ;  /* 0x0000000000017941 */ /* 0x000fea0003800000 */
.L_x_1000:
[----:B------:R-:W-:Y:S04]  /*12c60*/  BSSY B1, `(.L_x_1002) ;  /* 0x0000009000017945 */ /* 0x000fe80003800000 */
[----:B------:R-:W-:Y:S05]  /*12c70*/  @P3 BRA `(.L_x_1003) ;  /* 0x00000000001c3947 */ /* 0x000fea0003800000 */
[----:B------:R-:W4:Y:S02]  /*12c80*/  S2R R6, SR_TID.X ;  /* 0x0000000000067919 */ /* 0x000f240000002100 */
[----:B----4-:R-:W-:Y:S01]  /*12c90*/  LOP3.LUT R7, R6, 0x1f, RZ, 0xc0, !PT ;  /* 0x0000001f06077812 */ /* 0x010fe200078ec0ff */
[----:B------:R-:W-:-:S03]  /*12ca0*/  IMAD.MOV.U32 R6, RZ, RZ, 0x4000 ;  /* 0x00004000ff067424 */ /* 0x000fc600078e00ff */
[----:B------:R-:W-:Y:S01]  /*12cb0*/  ISETP.NE.AND P0, PT, R7, RZ, PT ;  /* 0x000000ff0700720c */ /* 0x000fe20003f05270 */
[----:B------:R4:W-:-:S12]  /*12cc0*/  SYNCS.ARRIVE.TRANS64 RZ, [R4+URZ+0x22870], R6 ;  /* 0x0228700604ff79a7 */ /* 0x0009d8000800003f */
[----:B----4-:R-:W-:Y:S05]  /*12cd0*/  @!P0 BRA `(.L_x_1003) ;  /* 0x0000000000048947 */ /* 0x010fea0003800000 */
[----:B------:R-:W-:Y:S01]  /*12ce0*/  BPT.TRAP 0x1 ;  /* 0x000000040000795c */ /* 0x000fe20000300000 */
.L_x_1003:
[----:B------:R-:W-:Y:S05]  /*12cf0*/  BSYNC B1 ;  /* 0x0000000000017941 */ /* 0x000fea0003800000 */
.L_x_1002:
[----:B------:R-:W4:Y:S04]  /*12d00*/  LDL R7, [R1+0x8] ;  /* 0x0000080001077983 */ /* 0x000f280000100800 */
[----:B------:R-:W2:Y:S01]  /*12d10*/  LDL R6, [R1] ;  /* 0x0000000001067983 */ /* 0x000ea20000100800 */
[----:B------:R-:W-:Y:S01]  /*12d20*/  IMAD.MOV.U32 R12, RZ, RZ, RZ ;  /* 0x000000ffff0c7224 */ /* 0x000fe200078e00ff */
[----:B------:R-:W-:Y:S01]  /*12d30*/  UIADD3 UR4, UP0, UR50, 0x470, URZ ;  /* 0x0000047032047890 */ /* 0x000fe2000ff1e03f */
[----:B------:R-:W-:Y:S01]  /*12d40*/  PLOP3.LUT P0, PT, PT, PT, PT, 0x80, 0x0 ;  /* 0x000000000000781c */ /* 0x000fe20003f0f070 */
[----:B------:R-:W-:Y:S01]  /*12d50*/  UMOV UR6, 0x0 ;  /* 0x0000000000067882 */ /* 0x000fe20000000000 */
[----:B------:R-:W-:Y:S01]  /*12d60*/  UMOV UR7, 0x14f00000 ;  /* 0x14f0000000077882 */ /* 0x000fe20000000000 */
[----:B------:R-:W-:Y:S01]  /*12d70*/  R2UR UR10, R12 ;  /* 0x000000000c0a72ca */ /* 0x000fe200000e0000 */
[----:B------:R-:W-:Y:S01]  /*12d80*/  UIADD3.X UR5, URZ, UR51, URZ, UP0, !UPT ;  /* 0x000000333f057290 */ /* 0x000fe200087fe43f */
[----:B----4-:R-:W-:-:S02]  /*12d90*/  R2UR UR12, R7 ;  /* 0x00000000070c72ca */ /* 0x010fc400000e0000 */
[----:B--2---:R-:W-:Y:S01]  /*12da0*/  LEA R7, R6, UR40, 0xe ;  /* 0x0000002806077c11 */ /* 0x004fe2000f8e70ff */
[----:B------:R-:W-:Y:S02]  /*12db0*/  IMAD.SHL.U32 R6, R9, 0x80, RZ ;  /* 0x0000008009067824 */ /* 0x000fe400078e00ff */
[----:B------:R-:W-:Y:S02]  /*12dc0*/  VIADD R9, R4, 0x22870 ;  /* 0x0002287004097836 */ /* 0x000fe40000000000 */
[----:B------:R-:W-:-:S08]  /*12dd0*/  VIADD R7, R7, 0x8400 ;  /* 0x0000840007077836 */ /* 0x000fd00000000000 */
.L_x_1004:
        /* <DEDUP_REMOVED lines=12> */
.L_x_1056:
[----:B------:R-:W-:Y:S05]  /*12ea0*/  BSYNC B1 ;  /* 0x0000000000017941 */ /* 0x000fea0003800000 */
.L_x_1005:
[----:B------:R-:W-:Y:S01]  /*12eb0*/  BSSY B1, `(.L_x_1007) ;  /* 0x000000b000017945 */ /* 0x000fe20003800000 */
[----:B-1----:R-:W-:Y:S02]  /*12ec0*/  IMAD.MOV.U32 R10, RZ, RZ, 0x0 ;  /* 0x00000000ff0a7424 */ /* 0x002fe400078e00ff */
[----:B------:R-:W-:Y:S01]  /*12ed0*/  IMAD.MOV.U32 R11, RZ, RZ, 0x14f00000 ;  /* 0x14f00000ff0b7424 */ /* 0x000fe200078e00ff */
[----:B------:R-:W-:Y:S06]  /*12ee0*/  @P3 BRA `(.L_x_1008) ;  /* 0x00000000001c3947 */ /* 0x000fec0003800000 */
[----:B------:R-:W1:Y:S01]  /*12ef0*/  S2R R7, SR_TID.X ;  /* 0x0000000000077919 */ /* 0x000e620000002100 */
[----:B--23--:R-:W-:-:S04]  /*12f00*/  IMAD.MOV.U32 R5, RZ, RZ, 0x6000 ;  /* 0x00006000ff057424 */ /* 0x00cfc800078e00ff */
[----:B------:R4:W-:Y:S01]  /*12f10*/  SYNCS.ARRIVE.TRANS64 RZ, [R4+URZ+0x22830], R5 ;  /* 0x0228300504ff79a7 */ /* 0x0009e2000800003f */
[----:B-1----:R-:W-:-:S04]  /*12f20*/  LOP3.LUT R7, R7, 0x1f, RZ, 0xc0, !PT ;  /* 0x0000001f07077812 */ /* 0x002fc800078ec0ff */
[----:B------:R-:W-:-:S13]  /*12f30*/  ISETP.NE.AND P0, PT, R7, RZ, PT ;  /* 0x000000ff0700720c */ /* 0x000fda0003f05270 */
[----:B----4-:R-:W-:Y:S05]  /*12f40*/  @!P0 BRA `(.L_x_1008) ;  /* 0x0000000000048947 */ /* 0x010fea0003800000 */
[----:B------:R-:W-:Y:S01]  /*12f50*/  BPT.TRAP 0x1 ;  /* 0x000000040000795c */ /* 0x000fe20000300000 */
.L_x_1008:
[----:B------:R-:W-:Y:S05]  /*12f60*/  BSYNC B1 ;  /* 0x0000000000017941 */ /* 0x000fea0003800000 */
.L_x_1007:
[----:B------:R-:W4:Y:S04]  /*12f70*/  LDL R9, [R1+0x8] ;  /* 0x0000080001097983 */ /* 0x000f280000100800 */
[----:B------:R-:W5:Y:S01]  /*12f80*/  LDL R7, [R1] ;  /* 0x0000000001077983 */ /* 0x000f620000100800 */
[----:B------:R-:W-:Y:S01]  /*12f90*/  R2UR UR10, R12 ;  /* 0x000000000c0a72ca */ /* 0x000fe200000e0000 */
[----:B--23--:R-:W-:Y:S01]  /*12fa0*/  IMAD.U32 R5, RZ, RZ, UR40 ;  /* 0x00000028ff057e24 */ /* 0x00cfe2000f8e00ff */
[----:B------:R-:W-:Y:S01]  /*12fb0*/  R2UR UR6, R10 ;  /* 0x000000000a0672ca */ /* 0x000fe200000e0000 */
[----:B------:R-:W-:Y:S01]  /*12fc0*/  UIADD3 UR4, UP0, UR50, 0x370, URZ ;  /* 0x0000037032047890 */ /* 0x000fe2000ff1e03f */
[----:B------:R-:W-:Y:S01]  /*12fd0*/  R2UR UR7, R11 ;  /* 0x000000000b0772ca */ /* 0x000fe200000e0000 */
[----:B------:R-:W-:Y:S01]  /*12fe0*/  VIADD R4, R4, 0x22830 ;  /* 0x0002283004047836 */ /* 0x000fe20000000000 */
[----:B------:R-:W-:Y:S01]  /*12ff0*/  PLOP3.LUT P0, PT, PT, PT, PT, 0x80, 0x0 ;  /* 0x000000000000781c */ /* 0x000fe20003f0f070 */
[----:B------:R-:W-:Y:S01]  /*13000*/  UIADD3.X UR5, URZ, UR51, URZ, UP0, !UPT ;  /* 0x000000333f057290 */ /* 0x000fe200087fe43f */
[----:B----4-:R-:W-:Y:S01]  /*13010*/  R2UR UR12, R9 ;  /* 0x00000000090c72ca */ /* 0x010fe200000e0000 */
[----:B-----5:R-:W-:-:S04]  /*13020*/  IMAD R5, R7, 0x6000, R5 ;  /* 0x0000600007057824 */ /* 0x020fc800078e0205 */
[----:B------:R-:W-:-:S10]  /*13030*/  VIADD R7, R5, 0x16400 ;  /* 0x0001640005077836 */ /* 0x000fd40000000000 */
.L_x_1009:
        /* <DEDUP_REMOVED lines=16> */
.L_x_1010:
        /* <DEDUP_REMOVED lines=16> */
.L_x_1011:
        /* <DEDUP_REMOVED lines=9> */
.L_x_998:
[----:B------:R-:W-:Y:S05]  /*132d0*/  BSYNC B0 ;  /* 0x0000000000007941 */ /* 0x000fea0003800000 */
.L_x_997:
[----:B------:R-:W-:-:S06]  /*132e0*/  UISETP.NE.AND UP0, UPT, UR41, 0x3, UPT ;  /* 0x000000032900788c */ /* 0x000fcc000bf05270 */
[----:B------:R-:W-:-:S13]  /*132f0*/  PLOP3.LUT P0, PT, PT, PT, UP0, 0x80, 0x0 ;  /* 0x000000000000781c */ /* 0x000fda0003f0f008 */
[----:B------:R-:W-:Y:S05]  /*13300*/  @!P0 BRA `(.L_x_1012) ;  /* 0x0000000000048947 */ /* 0x000fea0003800000 */
[----:B------:R-:W-:Y:S01]  /*13310*/  BPT.TRAP 0x1 ;  /* 0x000000040000795c */ /* 0x000fe20000300000 */
.L_x_1012:
        /* <DEDUP_REMOVED lines=9> */
.L_x_1057:
[----:B------:R-:W-:Y:S05]  /*133b0*/  BSYNC B0 ;  /* 0x0000000000007941 */ /* 0x000fea0003800000 */
.L_x_1013:
[----:B------:R-:W-:Y:S05]  /*133c0*/  @!P0 BRA `(.L_x_1015) ;  /* 0x0000000000048947 */ /* 0x000fea0003800000 */
[----:B------:R-:W-:Y:S01]  /*133d0*/  BPT.TRAP 0x1 ;  /* 0x000000040000795c */ /* 0x000fe20000300000 */
.L_x_1015:
[----:B---3--:R-:W3:Y:S01]  /*133e0*/  LDL R5, [R1+0x4] ;  /* 0x0000040001057983 */ /* 0x008ee20000100800 */
[----:B------:R-:W-:Y:S01]  /*133f0*/  SHF.L.U32 R4, R8, 0x1f, RZ ;  /* 0x0000001f08047819 */ /* 0x000fe200000006ff */
[----:B------:R-:W-:-:S03]  /*13400*/  IMAD.SHL.U32 R20, R3, 0x4000, RZ ;  /* 0x0000400003147824 */ /* 0x000fc600078e00ff */
[----:B---3--:R-:W3:Y:S02]  /*13410*/  SYNCS.PHASECHK.TRANS64.TRYWAIT P3, [R5+URZ+0x22860], R4 ;  /* 0x02286004050075a7 */ /* 0x008ee4000806017f */
[----:B---3--:R-:W-:Y:S05]  /*13420*/  @!P3 BRA `(.L_x_1016) ;  /* 0x000000180048b947 */ /* 0x008fea0003800000 */
.L_x_1058:
[----:B---3--:R-:W3:Y:S04]  /*13430*/  LDL R3, [R1+0x24] ;  /* 0x0000240001037983 */ /* 0x008ee80000100800 */
[----:B------:R-:W4:Y:S04]  /*13440*/  LDL R16, [R1+0x18] ;  /* 0x0000180001107983 */ /* 0x000f280000100800 */
[----:B------:R-:W5:Y:S01]  /*13450*/  LDL R12, [R1+0x20] ;  /* 0x00002000010c7983 */ /* 0x000f620000100800 */
[----:B------:R-:W-:Y:S05]  /*13460*/  WARPSYNC.ALL ;  /* 0x0000000000007948 */ /* 0x000fea0003800000 */
[----:B---3--:R-:W-:-:S05]  /*13470*/  LOP3.LUT R3, R20, R3, RZ, 0xfc, !PT ;  /* 0x0000000314037212 */ /* 0x008fca00078efcff */
[----:B-1----:R-:W1:Y:S01]  /*13480*/  LDSM.16.MT88.4 R8, [R3+UR40+0x8400] ;  /* 0x008400280308783b */ /* 0x002e620008004200 */
[----:B------:R-:W-:-:S04]  /*13490*/  VIADD R21, R3, UR40 ;  /* 0x0000002803157c36 */ /* 0x000fc80008000000 */
[----:B----4-:R-:W-:Y:S01]  /*134a0*/  IMAD.IADD R21, R16, 0x1, R21 ;  /* 0x0000000110157824 */ /* 0x010fe200078e0215 */
[C-C-:B-1----:R-:W-:Y:S02]  /*134b0*/  PRMT R4, R8.reuse, 0x6420, R9.reuse ;  /* 0x0000642008047816 */ /* 0x142fe40000000009 */
[----:B------:R-:W-:Y:S02]  /*134c0*/  PRMT R5, R8, 0x7531, R9 ;  /* 0x0000753108057816 */ /* 0x000fe40000000009 */
[C-C-:B------:R-:W-:Y:S02]  /*134d0*/  PRMT R6, R10.reuse, 0x6420, R11.reuse ;  /* 0x000064200a067816 */ /* 0x140fe4000000000b */
[----:B------:R-:W-:Y:S02]  /*134e0*/  PRMT R7, R10, 0x7531, R11 ;  /* 0x000075310a077816 */ /* 0x000fe4000000000b */
[----:B------:R-:W1:Y:S01]  /*134f0*/  LDSM.16.MT88.4 R8, [R21+0x8400] ;  /* 0x008400001508783b */ /* 0x000e620000004200 */
[----:B-----5:R-:W-:-:S05]  /*13500*/  IADD3 R20, R20, UR40, R12 ;  /* 0x0000002814147c10 */ /* 0x020fca000fffe00c */
[----:B------:R-:W-:Y:S01]  /*13510*/  STSM.16.M88.4 [R20+0x400], R4 ;  /* 0x0004000414007844 */ /* 0x000fe20000000200 */
[C-C-:B-1----:R-:W-:Y:S02]  /*13520*/  PRMT R12, R8.reuse, 0x6420, R9.reuse ;  /* 0x00006420080c7816 */ /* 0x142fe40000000009 */
[----:B------:R-:W-:Y:S02]  /*13530*/  PRMT R13, R8, 0x7531, R9 ;  /* 0x00007531080d7816 */ /* 0x000fe40000000009 */
[C-C-:B------:R-:W-:Y:S02]  /*13540*/  PRMT R14, R10.reuse, 0x6420, R11.reuse ;  /* 0x000064200a0e7816 */ /* 0x140fe4000000000b */
[----:B------:R-:W-:-:S05]  /*13550*/  PRMT R15, R10, 0x7531, R11 ;  /* 0x000075310a0f7816 */ /* 0x000fca000000000b */
[----:B------:R1:W-:Y:S04]  /*13560*/  STSM.16.M88.4 [R20+0x2400], R12 ;  /* 0x0024000c14007844 */ /* 0x0003e80000000200 */
[----:B------:R-:W3:Y:S04]  /*13570*/  LDSM.16.MT88.4 R8, [R3+UR40+0x9400] ;  /* 0x009400280308783b */ /* 0x000ee80008004200 */
[----:B-1----:R-:W4:Y:S01]  /*13580*/  LDL R14, [R1+0x14] ;  /* 0x00001400010e7983 */ /* 0x002f220000100800 */
[C-C-:B---3--:R-:W-:Y:S02]  /*13590*/  PRMT R4, R8.reuse, 0x6420, R9.reuse ;  /* 0x0000642008047816 */ /* 0x148fe40000000009 */
[----:B------:R-:W-:-:S02]  /*135a0*/  PRMT R5, R8, 0x7531, R9 ;  /* 0x0000753108057816 */ /* 0x000fc40000000009 */
[C-C-:B------:R-:W-:Y:S02]  /*135b0*/  PRMT R6, R10.reuse, 0x6420, R11.reuse ;  /* 0x000064200a067816 */ /* 0x140fe4000000000b */
[----:B------:R-:W-:Y:S02]  /*135c0*/  PRMT R7, R10, 0x7531, R11 ;  /* 0x000075310a077816 */ /* 0x000fe4000000000b */
[----:B------:R-:W1:Y:S01]  /*135d0*/  LDSM.16.MT88.4 R8, [R21+0x9400] ;  /* 0x009400001508783b */ /* 0x000e620000004200 */
[----:B------:R-:W-:Y:S01]  /*135e0*/  IMAD.MOV.U32 R15, RZ, RZ, R16 ;  /* 0x000000ffff0f7224 */ /* 0x000fe200078e0010 */
[C-C-:B-1----:R-:W-:Y:S02]  /*135f0*/  PRMT R16, R8.reuse, 0x6420, R9.reuse ;  /* 0x0000642008107816 */ /* 0x142fe40000000009 */
[----:B------:R-:W-:Y:S02]  /*13600*/  PRMT R17, R8, 0x7531, R9 ;  /* 0x0000753108117816 */ /* 0x000fe40000000009 */
[----:B------:R-:W-:-:S02]  /*13610*/  PRMT R18, R10, 0x6420, R11 ;  /* 0x000064200a127816 */ /* 0x000fc4000000000b */
[----:B------:R-:W-:Y:S02]  /*13620*/  PRMT R19, R10, 0x7531, R11 ;  /* 0x000075310a137816 */ /* 0x000fe4000000000b */
[----:B----4-:R-:W-:-:S05]  /*13630*/  IADD3 R12, R14, 0x400, R20 ;  /* 0x000004000e0c7810 */ /* 0x010fca0007ffe014 */
[----:B------:R-:W-:Y:S04]  /*13640*/  STSM.16.M88.4 [R12], R4 ;  /* 0x000000040c007844 */ /* 0x000fe80000000200 */
[----:B------:R-:W-:Y:S04]  /*13650*/  STSM.16.M88.4 [R12+0x2000], R16 ;  /* 0x002000100c007844 */ /* 0x000fe80000000200 */
[----:B------:R-:W1:Y:S02]  /*13660*/  LDSM.16.MT88.4 R8, [R3+UR40+0xa400] ;  /* 0x00a400280308783b */ /* 0x000e640008004200 */
[----:B-1----:R-:W-:-:S02]  /*13670*/  PRMT R4, R8, 0x6420, R9 ;  /* 0x0000642008047816 */ /* 0x002fc40000000009 */
[----:B------:R-:W-:Y:S02]  /*13680*/  PRMT R5, R8, 0x7531, R9 ;  /* 0x0000753108057816 */ /* 0x000fe40000000009 */
[C-C-:B------:R-:W-:Y:S02]  /*13690*/  PRMT R6, R10.reuse, 0x6420, R11.reuse ;  /* 0x000064200a067816 */ /* 0x140fe4000000000b */
[----:B------:R-:W-:Y:S02]  /*136a0*/  PRMT R7, R10, 0x7531, R11 ;  /* 0x000075310a077816 */ /* 0x000fe4000000000b */
[----:B------:R-:W1:Y:S01]  /*136b0*/  LDSM.16.MT88.4 R8, [R21+0xa400] ;  /* 0x00a400001508783b */ /* 0x000e620000004200 */
[----:B------:R-:W-:Y:S01]  /*136c0*/  IMAD.MOV.U32 R19, RZ, RZ, R14 ;  /* 0x000000ffff137224 */ /* 0x000fe200078e000e */
[----:B------:R-:W-:-:S05]  /*136d0*/  IADD3 R20, R15, 0x400, R20 ;  /* 0x000004000f147810 */ /* 0x000fca0007ffe014 */
[----:B------:R-:W-:Y:S01]  /*136e0*/  STSM.16.M88.4 [R20], R4 ;  /* 0x0000000414007844 */ /* 0x000fe20000000200 */
[C-C-:B-1----:R-:W-:Y:S02]  /*136f0*/  PRMT R12, R8.reuse, 0x6420, R9.reuse ;  /* 0x00006420080c7816 */ /* 0x142fe40000000009 */
        /* <DEDUP_REMOVED lines=9> */
[----:B------:R-:W1:Y:S01]  /*13790*/  LDSM.16.MT88.4 R8, [R21+0xb400] ;  /* 0x00b400001508783b */ /* 0x000e620000004200 */
[----:B------:R-:W-:-:S05]  /*137a0*/  IMAD.IADD R20, R19, 0x1, R20 ;  /* 0x0000000113147824 */ /* 0x000fca00078e0214 */
[----:B------:R1:W-:Y:S02]  /*137b0*/  STSM.16.M88.4 [R20], R4 ;  /* 0x0000000414007844 */ /* 0x0003e40000000200 */
[C-C-:B-1----:R-:W-:Y:S02]  /*137c0*/  PRMT R4, R8.reuse, 0x6420, R9.reuse ;  /* 0x0000642008047816 */ /* 0x142fe40000000009 */
[----:B------:R-:W-:Y:S02]  /*137d0*/  PRMT R5, R8, 0x7531, R9 ;  /* 0x0000753108057816 */ /* 0x000fe40000000009 */
        /* <DEDUP_REMOVED lines=8> */
[----:B---3--:R-:W3:Y:S01]  /*13860*/  FENCE.VIEW.ASYNC.S ;  /* 0x00000000000073c6 */ /* 0x008ee20000000000 */
[----:B------:R-:W-:Y:S05]  /*13870*/  @!P0 BRA `(.L_x_1017) ;  /* 0x0000000000048947 */ /* 0x000fea0003800000 */
[----:B------:R-:W-:Y:S01]  /*13880*/  BPT.TRAP 0x1 ;  /* 0x000000040000795c */ /* 0x000fe20000300000 */
.L_x_1017:
[----:B-1----:R-:W3:Y:S01]  /*13890*/  LDL.LU R4, [R1+0x4] ;  /* 0x0000040001047983 */ /* 0x002ee20000300800 */
[C---:B------:R-:W-:Y:S01]  /*138a0*/  ISETP.GT.AND P0, PT, R2.reuse, UR42, PT ;  /* 0x0000002a02007c0c */ /* 0x040fe2000bf04270 */
[----:B------:R-:W-:Y:S02]  /*138b0*/  VIADD R2, R2, 0xffffffff ;  /* 0xffffffff02027836 */ /* 0x000fe40000000000 */
[----:B------:R4:W5:Y:S01]  /*138c0*/  LDL R8, [R1+0xc] ;  /* 0x00000c0001087983 */ /* 0x0009620000100800 */
[----:B---3--:R-:W-:Y:S01]  /*138d0*/  SYNCS.ARRIVE.TRANS64.A1T0 RZ, [R4+URZ+0x22850], RZ ;  /* 0x022850ff04ff79a7 */ /* 0x008fe2000810003f */
[----:B------:R-:W-:-:S05]  /*138e0*/  @!P2 VIADD R3, R4, 0x22880 ;  /* 0x000228800403a836 */ /* 0x000fca0000000000 */
[----:B------:R-:W-:Y:S01]  /*138f0*/  @!P2 PRMT R3, RZ, 0x654, R3 ;  /* 0x00000654ff03a816 */ /* 0x000fe20000000003 */
[----:B------:R-:W-:Y:S06]  /*13900*/  BAR.SYNC.DEFER_BLOCKING 0x2, 0x80 ;  /* 0x0082000000007b1d */ /* 0x000fec0000010000 */
[----:B------:R1:W-:Y:S02]  /*13910*/  @!P2 SYNCS.ARRIVE.TRANS64.RED.A1T0 RZ, [R3+URZ], RZ ;  /* 0x000000ff03ffa9a7 */ /* 0x0003e4000810043f */
[----:B-1----:R4:W5:Y:S01]  /*13920*/  LDL R3, [R1] ;  /* 0x0000000001037983 */ /* 0x0029620000100800 */
[----:B------:R-:W-:Y:S05]  /*13930*/  @P0 BRA `(.L_x_1018) ;  /* 0xfffffff000240947 */ /* 0x000fea000383ffff */
.L_x_996:
[----:B------:R-:W-:Y:S04]  /*13940*/  BSSY B0, `(.L_x_1019) ;  /* 0x000000f000007945 */ /* 0x000fe80003800000 */
[----:B------:R-:W-:Y:S05]  /*13950*/  @P2 BRA `(.L_x_1020) ;  /* 0x0000000000342947 */ /* 0x000fea0003800000 */
[----:B------:R-:W3:Y:S01]  /*13960*/  S2R R5, SR_LANEID ;  /* 0x0000000000057919 */ /* 0x000ee20000000000 */
[----:B------:R-:W-:Y:S01]  /*13970*/  VOTEU.ANY UR4, UPT, PT ;  /* 0x0000000000047886 */ /* 0x000fe200038e0100 */
[----:B--2--5:R-:W2:Y:S01]  /*13980*/  LDC.64 R2, c[0x0][0xdf0] ;  /* 0x00037c00ff027b82 */ /* 0x024ea20000000a00 */
[----:B------:R-:W3:Y:S02]  /*13990*/  FLO.U32 R0, UR4 ;  /* 0x0000000400007d00 */ /* 0x000ee400080e0000 */
[----:B---3--:R-:W-:-:S06]  /*139a0*/  ISETP.EQ.U32.AND P0, PT, R0, R5, PT ;  /* 0x000000050000720c */ /* 0x008fcc0003f02070 */
[----:B------:R-:W2:Y:S07]  /*139b0*/  POPC R5, UR4 ;  /* 0x0000000400057d09 */ /* 0x000eae0008000000 */
[----:B--2---:R-:W2:Y:S01]  /*139c0*/  @P0 ATOMG.E.ADD.STRONG.GPU PT, R3, desc[UR48][R2.64], R5 ;  /* 0x00000005020309a8 */ /* 0x004ea200081ee1f0 */
[----:B-1----:R-:W1:Y:S02]  /*139d0*/  S2R R4, SR_LTMASK ;  /* 0x0000000000047919 */ /* 0x002e640000003900 */
[----:B-1----:R-:W-:-:S04]  /*139e0*/  LOP3.LUT R4, R4, UR4, RZ, 0xc0, !PT ;  /* 0x0000000404047c12 */ /* 0x002fc8000f8ec0ff */
[----:B------:R-:W1:Y:S01]  /*139f0*/  POPC R7, R4 ;  /* 0x0000000400077309 */ /* 0x000e620000000000 */
[----:B--2---:R-:W1:Y:S02]  /*13a00*/  SHFL.IDX PT, R0, R3, R0, 0x1f ;  /* 0x00001f0003007589 */ /* 0x004e6400000e0000 */
[----:B-1----:R-:W-:-:S05]  /*13a10*/  IADD3 R0, R0, UR44, R7 ;  /* 0x0000002c00007c10 */ /* 0x002fca000fffe007 */
[----:B------:R3:W-:Y:S02]  /*13a20*/  STL [R1+0x28], R0 ;  /* 0x0000280001007387 */ /* 0x0007e40000100800 */
.L_x_1020:
[----:B------:R-:W-:Y:S05]  /*13a30*/  BSYNC B0 ;  /* 0x0000000000007941 */ /* 0x000fea0003800000 */
.L_x_1019:
[----:B------:R-:W-:-:S06]  /*13a40*/  UISETP.NE.AND UP0, UPT, UR41, 0x3, UPT ;  /* 0x000000032900788c */ /* 0x000fcc000bf05270 */
[----:B------:R-:W-:-:S13]  /*13a50*/  PLOP3.LUT P0, PT, PT, PT, UP0, 0x80, 0x0 ;  /* 0x000000000000781c */ /* 0x000fda0003f0f008 */
[----:B------:R-:W-:Y:S05]  /*13a60*/  @!P0 BRA `(.L_x_1021) ;  /* 0x0000000000048947 */ /* 0x000fea0003800000 */
[----:B------:R-:W-:Y:S01]  /*13a70*/  BPT.TRAP 0x1 ;  /* 0x000000040000795c */ /* 0x000fe20000300000 */
.L_x_1021:
[----:B--2---:R-:W2:Y:S04]  /*13a80*/  LDL R2, [R1+0xc] ;  /* 0x00000c0001027983 */ /* 0x004ea80000100800 */
[----:B---3--:R-:W3:Y:S01]  /*13a90*/  LDL R0, [R1] ;  /* 0x0000000001007983 */ /* 0x008ee20000100800 */
[----:B------:R-:W-:Y:S01]  /*13aa0*/  BSSY B0, `(.L_x_1022) ;  /* 0x0000008000007945 */ /* 0x000fe20003800000 */
[----:B--2--5:R-:W-:-:S04]  /*13ab0*/  LOP3.LUT R3, R2, 0x1, RZ, 0x3c, !PT ;  /* 0x0000000102037812 */ /* 0x024fc800078e3cff */
[----:B------:R-:W-:Y:S02]  /*13ac0*/  SHF.L.U32 R3, R3, 0x1f, RZ ;  /* 0x0000001f03037819 */ /* 0x000fe400000006ff */
[----:B---3--:R-:W-:-:S04]  /*13ad0*/  LEA R20, R0, UR40, 0x3 ;  /* 0x0000002800147c11 */ /* 0x008fc8000f8e18ff */
[----:B------:R-:W2:Y:S01]  /*13ae0*/  SYNCS.PHASECHK.TRANS64.TRYWAIT P0, [R20+URZ+0x22870], R3 ;  /* 0x02287003140075a7 */ /* 0x000ea2000800017f */
[----:B------:R-:W-:-:S05]  /*13af0*/  IMAD.U32 R0, RZ, RZ, UR45 ;  /* 0x0000002dff007e24 */ /* 0x000fca000f8e00ff */
[----:B------:R-:W-:Y:S01]  /*13b00*/  ISETP.NE.AND P1, PT, R0, 0x3, PT ;  /* 0x000000030000780c */ /* 0x000fe20003f25270 */
[----:B--2---:R-:W-:-:S12]  /*13b10*/  @!P0 BRA `(.L_x_1023) ;  /* 0x0000001000a48947 */ /* 0x004fd80003800000 */
.L_x_1059:
[----:B------:R-:W-:Y:S05]  /*13b20*/  BSYNC B0 ;  /* 0x0000000000007941 */ /* 0x000fea0003800000 */
.L_x_1022:
[----:B------:R-:W-:Y:S05]  /*13b30*/  @!P1 BRA `(.L_x_1024) ;  /* 0x0000000000049947 */ /* 0x000fea0003800000 */
[----:B------:R-:W-:Y:S01]  /*13b40*/  BPT.TRAP 0x1 ;  /* 0x000000040000795c */ /* 0x000fe20000300000 */
.L_x_1024:
[----:B------:R-:W2:Y:S02]  /*13b50*/  LDL R0, [R1+0xc] ;  /* 0x00000c0001007983 */ /* 0x000ea40000100800 */
[----:B--2---:R-:W-:-:S04]  /*13b60*/  SHF.L.U32 R3, R0, 0x1f, RZ ;  /* 0x0000001f00037819 */ /* 0x004fc800000006ff */
[----:B------:R-:W2:Y:S02]  /*13b70*/  SYNCS.PHASECHK.TRANS64.TRYWAIT P0, [R20+URZ+0x22860], R3 ;  /* 0x02286003140075a7 */ /* 0x000ea4000800017f */
[----:B--2---:R-:W-:Y:S05]  /*13b80*/  @!P0 BRA `(.L_x_1025) ;  /* 0x00000010009c8947 */ /* 0x004fea0003800000 */
.L_x_1060:
[----:B------:R-:W3:Y:S04]  /*13b90*/  LDL R2, [R1] ;  /* 0x0000000001027983 */ /* 0x000ee80000100800 */
[----:B------:R-:W5:Y:S04]  /*13ba0*/  LDL R0, [R1+0x24] ;  /* 0x0000240001007983 */ /* 0x000f680000100800 */
[----:B------:R-:W4:Y:S04]  /*13bb0*/  LDL R18, [R1+0x18] ;  /* 0x0000180001127983 */ /* 0x000f280000100800 */
[----:B------:R-:W4:Y:S04]  /*13bc0*/  LDL R12, [R1+0x20] ;  /* 0x00002000010c7983 */ /* 0x000f280000100800 */
[----:B------:R-:W4:Y:S01]  /*13bd0*/  LDL R17, [R1+0x14] ;  /* 0x0000140001117983 */ /* 0x000f220000100800 */
[----:B------:R-:W-:Y:S05]  /*13be0*/  WARPSYNC.ALL ;  /* 0x0000000000007948 */ /* 0x000fea0003800000 */
[----:B---3--:R-:W-:-:S05]  /*13bf0*/  IMAD.SHL.U32 R2, R2, 0x4000, RZ ;  /* 0x0000400002027824 */ /* 0x008fca00078e00ff */
[----:B-----5:R-:W-:-:S05]  /*13c00*/  LOP3.LUT R0, R2, R0, RZ, 0xfc, !PT ;  /* 0x0000000002007212 */ /* 0x020fca00078efcff */
[----:B-1----:R-:W1:Y:S01]  /*13c10*/  LDSM.16.MT88.4 R4, [R0+UR40+0x8400] ;  /* 0x008400280004783b */ /* 0x002e620008004200 */
[----:B--2---:R-:W-:-:S04]  /*13c20*/  VIADD R3, R0, UR40 ;  /* 0x0000002800037c36 */ /* 0x004fc80008000000 */
[----:B----4-:R-:W-:Y:S01]  /*13c30*/  IMAD.IADD R3, R18, 0x1, R3 ;  /* 0x0000000112037824 */ /* 0x010fe200078e0203 */
[C-C-:B-1----:R-:W-:Y:S02]  /*13c40*/  PRMT R8, R4.reuse, 0x6420, R5.reuse ;  /* 0x0000642004087816 */ /* 0x142fe40000000005 */
[----:B------:R-:W-:Y:S02]  /*13c50*/  PRMT R9, R4, 0x7531, R5 ;  /* 0x0000753104097816 */ /* 0x000fe40000000005 */
[C-C-:B------:R-:W-:Y:S02]  /*13c60*/  PRMT R10, R6.reuse, 0x6420, R7.reuse ;  /* 0x00006420060a7816 */ /* 0x140fe40000000007 */
[----:B------:R-:W-:Y:S02]  /*13c70*/  PRMT R11, R6, 0x7531, R7 ;  /* 0x00007531060b7816 */ /* 0x000fe40000000007 */
[----:B------:R-:W1:Y:S01]  /*13c80*/  LDSM.16.MT88.4 R4, [R3+0x8400] ;  /* 0x008400000304783b */ /* 0x000e620000004200 */
[----:B------:R-:W-:-:S05]  /*13c90*/  IADD3 R2, R2, UR40, R12 ;  /* 0x0000002802027c10 */ /* 0x000fca000fffe00c */
[----:B------:R1:W-:Y:S02]  /*13ca0*/  STSM.16.M88.4 [R2+0x400], R8 ;  /* 0x0004000802007844 */ /* 0x0003e40000000200 */
        /* <DEDUP_REMOVED lines=11> */
[----:B------:R-:W-:-:S05]  /*13d60*/  IADD3 R16, R17, 0x400, R2 ;  /* 0x0000040011107810 */ /* 0x000fca0007ffe002 */
[----:B------:R2:W-:Y:S01]  /*13d70*/  STSM.16.M88.4 [R16], R12 ;  /* 0x0000000c10007844 */ /* 0x0005e20000000200 */
[C-C-:B-1----:R-:W-:Y:S02]  /*13d80*/  PRMT R8, R4.reuse, 0x6420, R5.reuse ;  /* 0x0000642004087816 */ /* 0x142fe40000000005 */
[----:B------:R-:W-:Y:S02]  /*13d90*/  PRMT R9, R4, 0x7531, R5 ;  /* 0x0000753104097816 */ /* 0x000fe40000000005 */
[C-C-:B------:R-:W-:Y:S02]  /*13da0*/  PRMT R10, R6.reuse, 0x6420, R7.reuse ;  /* 0x00006420060a7816 */ /* 0x140fe40000000007 */
[----:B------:R-:W-:-:S05]  /*13db0*/  PRMT R11, R6, 0x7531, R7 ;  /* 0x00007531060b7816 */ /* 0x000fca0000000007 */
[----:B------:R-:W-:Y:S04]  /*13dc0*/  STSM.16.M88.4 [R16+0x2000], R8 ;  /* 0x0020000810007844 */ /* 0x000fe80000000200 */
[----:B------:R-:W1:Y:S01]  /*13dd0*/  LDSM.16.MT88.4 R4, [R0+UR40+0xa400] ;  /* 0x00a400280004783b */ /* 0x000e620008004200 */
[----:B--2---:R-:W-:Y:S02]  /*13de0*/  IMAD.MOV.U32 R14, RZ, RZ, R18 ;  /* 0x000000ffff0e7224 */ /* 0x004fe400078e0012 */
[----:B------:R-:W-:Y:S01]  /*13df0*/  IMAD.MOV.U32 R15, RZ, RZ, R17 ;  /* 0x000000ffff0f7224 */ /* 0x000fe200078e0011 */
[C-C-:B-1----:R-:W-:Y:S02]  /*13e00*/  PRMT R16, R4.reuse, 0x6420, R5.reuse ;  /* 0x0000642004107816 */ /* 0x142fe40000000005 */
[----:B------:R-:W-:-:S02]  /*13e10*/  PRMT R17, R4, 0x7531, R5 ;  /* 0x0000753104117816 */ /* 0x000fc40000000005 */
[C-C-:B------:R-:W-:Y:S02]  /*13e20*/  PRMT R18, R6.reuse, 0x6420, R7.reuse ;  /* 0x0000642006127816 */ /* 0x140fe40000000007 */
        /* <DEDUP_REMOVED lines=10> */
[----:B--2---:R-:W-:Y:S01]  /*13ed0*/  IMAD.MOV.U32 R19, RZ, RZ, R15 ;  /* 0x000000ffff137224 */ /* 0x004fe200078e000f */
[C-C-:B-1----:R-:W-:Y:S02]  /*13ee0*/  PRMT R12, R4.reuse, 0x6420, R5.reuse ;  /* 0x00006420040c7816 */ /* 0x142fe40000000005 */
[----:B------:R-:W-:Y:S02]  /*13ef0*/  PRMT R13, R4, 0x7531, R5 ;  /* 0x00007531040d7816 */ /* 0x000fe40000000005 */
[----:B------:R-:W-:-:S02]  /*13f00*/  PRMT R14, R6, 0x6420, R7 ;  /* 0x00006420060e7816 */ /* 0x000fc40000000007 */
[----:B------:R-:W-:Y:S02]  /*13f10*/  PRMT R15, R6, 0x7531, R7 ;  /* 0x00007531060f7816 */ /* 0x000fe40000000007 */
[----:B------:R-:W1:Y:S01]  /*13f20*/  LDSM.16.MT88.4 R4, [R3+0xb400] ;  /* 0x00b400000304783b */ /* 0x000e620000004200 */
[----:B------:R-:W-:-:S05]  /*13f30*/  IMAD.IADD R2, R19, 0x1, R2 ;  /* 0x0000000113027824 */ /* 0x000fca00078e0202 */
[----:B------:R2:W-:Y:S01]  /*13f40*/  STSM.16.M88.4 [R2], R12 ;  /* 0x0000000c02007844 */ /* 0x0005e20000000200 */
        /* <DEDUP_REMOVED lines=13> */
.L_x_1026:
[----:B--2---:R-:W2:Y:S01]  /*14020*/  LDL.LU R2, [R1] ;  /* 0x0000000001027983 */ /* 0x004ea20000300800 */
[----:B-1----:R-:W-:Y:S03]  /*14030*/  SYNCS.ARRIVE.TRANS64.A1T0 RZ, [R20+URZ+0x22850], RZ ;  /* 0x022850ff14ff79a7 */ /* 0x002fe6000810003f */
[----:B------:R-:W3:Y:S01]  /*14040*/  LDL.LU R3, [R1+0xc] ;  /* 0x00000c0001037983 */ /* 0x000ee20000300800 */
[----:B------:R-:W-:-:S05]  /*14050*/  @!P2 VIADD R0, R20, 0x22880 ;  /* 0x000228801400a836 */ /* 0x000fca0000000000 */
        /* <DEDUP_REMOVED lines=10> */
.L_x_980:
[----:B------:R-:W-:Y:S05]  /*14100*/  BSYNC B6 ;  /* 0x0000000000067941 */ /* 0x000fea0003800000 */
.L_x_978:
[----:B-12---:R-:W2:Y:S04]  /*14110*/  LDL R0, [R1+0x2c] ;  /* 0x00002c0001007983 */ /* 0x006ea80000100800 */
[----:B------:R1:W5:Y:S01]  /*14120*/  LDL R2, [R1+0x28] ;  /* 0x0000280001027983 */ /* 0x0003620000100800 */
[----:B--2---:R-:W-:-:S13]  /*14130*/  LOP3.LUT P0, RZ, R0, 0x2, RZ, 0xc0, !PT ;  /* 0x0000000200ff7812 */ /* 0x004fda000780c0ff */
[----:B-1----:R-:W-:Y:S05]  /*14140*/  @!P0 BRA `(.L_x_1027) ;  /* 0x0000000000208947 */ /* 0x002fea0003800000 */
[----:B------:R-:W1:Y:S08]  /*14150*/  S2UR UR5, SR_CgaCtaId ;  /* 0x00000000000579c3 */ /* 0x000e700000008800 */
[----:B------:R-:W-:Y:S06]  /*14160*/  BAR.SYNC.DEFER_BLOCKING 0x5, 0x180 ;  /* 0x0146000000007b1d */ /* 0x000fec0000010000 */
[----:B------:R-:W-:-:S02]  /*14170*/  UMOV UR4, 0x400 ;  /* 0x0000040000047882 */ /* 0x000fc40000000000 */
[----:B-1----:R-:W-:-:S09]  /*14180*/  ULEA UR4, UR5, UR4, 0x18 ;  /* 0x0000000405047291 */ /* 0x002fd2000f8ec03f */
[----:B-----5:R-:W1:Y:S04]  /*14190*/  LDS R2, [UR4+0x228d0] ;  /* 0x0228d004ff027984 */ /* 0x020e680008000800 */
[----:B-1----:R1:W-:Y:S01]  /*141a0*/  STL [R1+0x28], R2 ;  /* 0x0000280201007387 */ /* 0x0023e20000100800 */
[----:B------:R-:W-:Y:S06]  /*141b0*/  BAR.ARV 0x4, 0x180 ;  /* 0x0106000000007b1d */ /* 0x000fec0000002000 */
[----:B------:R-:W-:Y:S05]  /*141c0*/  BRA `(.L_x_1028) ;  /* 0x00000000002c7947 */ /* 0x000fea0003800000 */
.L_x_1027:
[----:B------:R-:W1:Y:S01]  /*141d0*/  S2R R0, SR_TID.X ;  /* 0x0000000000007919 */ /* 0x000e620000002100 */
[----:B------:R-:W-:Y:S01]  /*141e0*/  BAR.SYNC.DEFER_BLOCKING 0x4, 0x180 ;  /* 0x0106000000007b1d */ /* 0x000fe20000010000 */
[----:B-1----:R-:W-:-:S04]  /*141f0*/  LOP3.LUT R0, R0, 0x7f, RZ, 0xc0, !PT ;  /* 0x0000007f00007812 */ /* 0x002fc800078ec0ff */
[----:B------:R-:W-:-:S13]  /*14200*/  ISETP.NE.AND P0, PT, R0, RZ, PT ;  /* 0x000000ff0000720c */ /* 0x000fda0003f05270 */
[----:B------:R-:W1:Y:S01]  /*14210*/  @!P0 S2R R3, SR_CgaCtaId ;  /* 0x0000000000038919 */ /* 0x000e620000008800 */
[----:B------:R-:W-:-:S04]  /*14220*/  @!P0 MOV R0, 0x400 ;  /* 0x0000040000008802 */ /* 0x000fc80000000f00 */
[----:B-1----:R-:W-:Y:S02]  /*14230*/  @!P0 LEA R3, R3, R0, 0x18 ;  /* 0x0000000003038211 */ /* 0x002fe400078ec0ff */
[----:B-----5:R-:W1:Y:S04]  /*14240*/  SHFL.IDX PT, R0, R2, RZ, 0x1f ;  /* 0x00001fff02007589 */ /* 0x020e6800000e0000 */
[----:B------:R2:W-:Y:S04]  /*14250*/  @!P0 STS [R3+0x228d0], R2 ;  /* 0x0228d00203008388 */ /* 0x0005e80000000800 */
[----:B-1----:R2:W-:Y:S01]  /*14260*/  STL [R1+0x28], R0 ;  /* 0x0000280001007387 */ /* 0x0025e20000100800 */
[----:B------:R-:W-:Y:S06]  /*14270*/  BAR.ARV 0x5, 0x180 ;  /* 0x0146000000007b1d */ /* 0x000fec0000002000 */
.L_x_1028:
[----:B--2---:R-:W2:Y:S01]  /*14280*/  LDL R0, [R1+0x28] ;  /* 0x0000280001007983 */ /* 0x004ea20000100800 */
[----:B------:R-:W-:Y:S02]  /*14290*/  ULDC UR4, c[0x0][0xda8] ;  /* 0x00036a0000047ab9 */ /* 0x000fe40000000800 */
[----:B--2---:R-:W-:-:S13]  /*142a0*/  ISETP.GE.AND P0, PT, R0, UR4, PT ;  /* 0x0000000400007c0c */ /* 0x004fda000bf06270 */
[----:B------:R-:W-:Y:S05]  /*142b0*/  @!P0 BRA `(.L_x_1029) ;  /* 0xffffffcc00508947 */ /* 0x000fea000383ffff */
.L_x_969:
[----:B-1----:R-:W2:Y:S01]  /*142c0*/  LDL.LU R0, [R1+0x30] ;  /* 0x0000300001007983 */ /* 0x002ea20000300800 */
[----:B------:R-:W-:Y:S01]  /*142d0*/  BSSY B0, `(.L_x_1030) ;  /* 0x000000b000007945 */ /* 0x000fe20003800000 */
[----:B------:R-:W1:Y:S01]  /*142e0*/  S2R R5, SR_CgaCtaId ;  /* 0x0000000000057919 */ /* 0x000e620000008800 */
[----:B--2---:R-:W-:-:S05]  /*142f0*/  VIADD R0, R0, 0x1 ;  /* 0x0000000100007836 */ /* 0x004fca0000000000 */
[----:B------:R-:W-:-:S04]  /*14300*/  LEA.HI R2, R0, R0, RZ, 0x1 ;  /* 0x0000000000027211 */ /* 0x000fc800078f08ff */
[----:B------:R-:W-:-:S05]  /*14310*/  LOP3.LUT R3, R2, 0xfffffffe, RZ, 0xc0, !PT ;  /* 0xfffffffe02037812 */ /* 0x000fca00078ec0ff */
[----:B------:R-:W-:Y:S01]  /*14320*/  IMAD.IADD R3, R0, 0x1, -R3 ;  /* 0x0000000100037824 */ /* 0x000fe200078e0a03 */
[----:B------:R-:W-:-:S04]  /*14330*/  MOV R0, 0x400 ;  /* 0x0000040000007802 */ /* 0x000fc80000000f00 */
[----:B-1----:R-:W-:Y:S02]  /*14340*/  LEA R0, R5, R0, 0x18 ;  /* 0x0000000005007211 */ /* 0x002fe400078ec0ff */
[----:B------:R-:W-:-:S04]  /*14350*/  SHF.L.U32 R3, R3, 0x1f, RZ ;  /* 0x0000001f03037819 */ /* 0x000fc800000006ff */
[----:B------:R-:W1:Y:S02]  /*14360*/  SYNCS.PHASECHK.TRANS64.TRYWAIT P0, [R0+URZ+0x22820], R3 ;  /* 0x02282003000075a7 */ /* 0x000e64000800017f */
[----:B-1----:R-:W-:Y:S05]  /*14370*/  @!P0 BRA `(.L_x_1031) ;  /* 0x0000000800b48947 */ /* 0x002fea0003800000 */
.L_x_1061:
[----:B------:R-:W-:Y:S05]  /*14380*/  BSYNC B0 ;  /* 0x0000000000007941 */ /* 0x000fea0003800000 */
.L_x_1030:
[----:B------:R-:W-:-:S03]  /*14390*/  UMOV UR4, 0xffffffff ;  /* 0xffffffff00047882 */ /* 0x000fc60000000000 */
[----:B------:R-:W-:Y:S05]  /*143a0*/  BRA.DIV UR4, `(.L_x_1032) ;  /* 0x0000000a04bc7947 */ /* 0x000fea000b800000 */
[----:B------:R-:W2:Y:S02]  /*143b0*/  S2R R2, SR_TID.X ;  /* 0x0000000000027919 */ /* 0x000ea40000002100 */
[----:B--2---:R-:W-:-:S04]  /*143c0*/  SHF.R.U32.HI R2, RZ, 0x5, R2 ;  /* 0x00000005ff027819 */ /* 0x004fc80000011602 */
[----:B------:R-:W-:-:S05]  /*143d0*/  LOP3.LUT R2, R2, 0x3, RZ, 0xc0, !PT ;  /* 0x0000000302027812 */ /* 0x000fca00078ec0ff */
[----:B------:R2:W3:Y:S02]  /*143e0*/  SHFL.IDX PT, R14, R2, RZ, 0x1f ;  /* 0x00001fff020e7589 */ /* 0x0004e400000e0000 */
.L_x_1064:
[----:B---3--:R-:W-:Y:S01]  /*143f0*/  ISETP.NE.AND P0, PT, R14, RZ, PT ;  /* 0x000000ff0e00720c */ /* 0x008fe20003f05270 */
[----:B------:R-:W-:-:S12]  /*14400*/  BSSY B0, `(.L_x_1033) ;  /* 0x000002e000007945 */ /* 0x000fd80003800000 */
[----:B------:R-:W-:Y:S05]  /*14410*/  @P0 BRA `(.L_x_1034) ;  /* 0x0000000000b00947 */ /* 0x000fea0003800000 */
[----:B------:R-:W-:-:S03]  /*14420*/  UMOV UR4, 0xffffffff ;  /* 0xffffffff00047882 */ /* 0x000fc60000000000 */
[----:B------:R-:W-:Y:S05]  /*14430*/  BRA.DIV UR4, `(.L_x_1035) ;  /* 0x0000000a04cc7947 */ /* 0x000fea000b800000 */
[----:B------:R-:W-:-:S13]  /*14440*/  ELECT P6, URZ, PT ;  /* 0x00000000003f782f */ /* 0x000fda00038c0000 */
.L_x_1067:
[----:B------:R-:W-:Y:S05]  /*14450*/  @!P6 BRA `(.L_x_1034) ;  /* 0x0000000000a0e947 */ /* 0x000fea0003800000 */
[----:B------:R-:W-:-:S06]  /*14460*/  ULOP3.LUT UR4, UR46, 0x2, URZ, 0xfc, !UPT ;  /* 0x000000022e047892 */ /* 0x000fcc000f8efc3f */
[----:B--2---:R-:W-:-:S05]  /*14470*/  IMAD.U32 R2, RZ, RZ, UR4 ;  /* 0x00000004ff027e24 */ /* 0x004fca000f8e00ff */
[----:B------:R-:W-:-:S13]  /*14480*/  ISETP.NE.AND P0, PT, R2, 0x3, PT ;  /* 0x000000030200780c */ /* 0x000fda0003f05270 */
[----:B------:R-:W-:Y:S05]  /*14490*/  @!P0 BRA `(.L_x_1036) ;  /* 0x0000000000048947 */ /* 0x000fea0003800000 */
[----:B------:R-:W-:Y:S01]  /*144a0*/  BPT.TRAP 0x1 ;  /* 0x000000040000795c */ /* 0x000fe20000300000 */
.L_x_1036:
[----:B-1----:R-:W2:Y:S04]  /*144b0*/  LDL R3, [R1] ;  /* 0x0000000001037983 */ /* 0x002ea80000100800 */
[----:B------:R-:W3:Y:S01]  /*144c0*/  LDL.LU R7, [R1+0xc] ;  /* 0x00000c0001077983 */ /* 0x000ee20000300800 */
[----:B------:R-:W-:-:S04]  /*144d0*/  VIADD R2, R0, 0x22840 ;  /* 0x0002284000027836 */ /* 0x000fc80000000000 */
[C---:B--2---:R-:W-:Y:S02]  /*144e0*/  IMAD R6, R3.reuse, 0x8, R2 ;  /* 0x0000000803067824 */ /* 0x044fe400078e0202 */
[----:B------:R-:W-:Y:S01]  /*144f0*/  VIADD R3, R3, 0x1 ;  /* 0x0000000103037836 */ /* 0x000fe20000000000 */
[----:B---3--:R-:W-:-:S04]  /*14500*/  SHF.L.U32 R5, R7, 0x1f, RZ ;  /* 0x0000001f07057819 */ /* 0x008fc800000006ff */
[C---:B------:R-:W-:Y:S01]  /*14510*/  ISETP.NE.AND P2, PT, R3.reuse, 0x2, PT ;  /* 0x000000020300780c */ /* 0x040fe20003f45270 */
[----:B------:R-:W1:Y:S03]  /*14520*/  SYNCS.PHASECHK.TRANS64.TRYWAIT P1, [R6+URZ], R5 ;  /* 0x00000005060075a7 */ /* 0x000e66000802017f */
[----:B------:R-:W-:Y:S02]  /*14530*/  SEL R4, RZ, 0x1, P2 ;  /* 0x00000001ff047807 */ /* 0x000fe40001000000 */
[----:B------:R-:W-:Y:S02]  /*14540*/  SEL R3, R3, RZ, P2 ;  /* 0x000000ff03037207 */ /* 0x000fe40001000000 */
[----:B------:R-:W-:-:S03]  /*14550*/  LOP3.LUT R4, R7, R4, RZ, 0x3c, !PT ;  /* 0x0000000407047212 */ /* 0x000fc600078e3cff */
[----:B------:R-:W-:Y:S01]  /*14560*/  IMAD R7, R3, 0x8, R2 ;  /* 0x0000000803077824 */ /* 0x000fe200078e0202 */
[----:B------:R-:W-:Y:S01]  /*14570*/  SHF.L.U32 R2, R4, 0x1f, RZ ;  /* 0x0000001f04027819 */ /* 0x000fe200000006ff */
[----:B-1----:R-:W-:Y:S06]  /*14580*/  @!P1 BRA `(.L_x_1037) ;  /* 0x0000000800989947 */ /* 0x002fec0003800000 */
.L_x_1068:
[----:B------:R-:W2:Y:S02]  /*14590*/  SYNCS.PHASECHK.TRANS64.TRYWAIT P1, [R7+URZ], R2 ;  /* 0x00000002070075a7 */ /* 0x000ea4000802017f */
[----:B--2---:R-:W-:Y:S05]  /*145a0*/  @!P1 BRA `(.L_x_1038) ;  /* 0x0000000800a49947 */ /* 0x004fea0003800000 */
.L_x_1069:
[----:B------:R-:W-:Y:S05]  /*145b0*/  @!P0 BRA `(.L_x_1039) ;  /* 0x0000000000048947 */ /* 0x000fea0003800000 */
[----:B------:R-:W-:Y:S01]  /*145c0*/  BPT.TRAP 0x1 ;  /* 0x000000040000795c */ /* 0x000fe20000300000 */
.L_x_1039:
[----:B------:R-:W3:Y:S02]  /*145d0*/  LDL.LU R4, [R1] ;  /* 0x0000000001047983 */ /* 0x000ee40000300800 */
[----:B---3--:R-:W-:-:S04]  /*145e0*/  IMAD R4, R4, 0x8, R0 ;  /* 0x0000000804047824 */ /* 0x008fc800078e0200 */
[----:B------:R-:W3:Y:S02]  /*145f0*/  SYNCS.PHASECHK.TRANS64.TRYWAIT P1, [R4+URZ+0x22860], R5 ;  /* 0x02286005040075a7 */ /* 0x000ee4000802017f */
[----:B---3--:R-:W-:Y:S05]  /*14600*/  @!P1 BRA `(.L_x_1040) ;  /* 0x0000000800a09947 */ /* 0x008fea0003800000 */
.L_x_1070:
[----:B------:R-:W-:Y:S05]  /*14610*/  @!P0 BRA `(.L_x_1041) ;  /* 0x0000000000048947 */ /* 0x000fea0003800000 */
[----:B------:R-:W-:Y:S01]  /*14620*/  BPT.TRAP 0x1 ;  /* 0x000000040000795c */ /* 0x000fe20000300000 */
.L_x_1041:
[----:B------:R-:W-:-:S04]  /*14630*/  IMAD R3, R3, 0x8, R0 ;  /* 0x0000000803037824 */ /* 0x000fc800078e0200 */
[----:B------:R-:W4:Y:S02]  /*14640*/  SYNCS.PHASECHK.TRANS64.TRYWAIT P1, [R3+URZ+0x22860], R2 ;  /* 0x02286002030075a7 */ /* 0x000f24000802017f */
[----:B----4-:R-:W-:Y:S05]  /*14650*/  @!P1 BRA `(.L_x_1042) ;  /* 0x0000000800a09947 */ /* 0x010fea0003800000 */
.L_x_1071:
[----:B------:R-:W-:Y:S05]  /*14660*/  @!P0 BRA `(.L_x_1043) ;  /* 0x0000000000048947 */ /* 0x000fea0003800000 */
[----:B------:R-:W-:Y:S01]  /*14670*/  BPT.TRAP 0x1 ;  /* 0x000000040000795c */ /* 0x000fe20000300000 */
.L_x_1043:
[----:B------:R-:W5:Y:S02]  /*14680*/  SYNCS.PHASECHK.TRANS64.TRYWAIT P0, [R4+URZ+0x22880], R5 ;  /* 0x02288005040075a7 */ /* 0x000f64000800017f */
[----:B-----5:R-:W-:Y:S05]  /*14690*/  @!P0 BRA `(.L_x_1044) ;  /* 0x0000000800a48947 */ /* 0x020fea0003800000 */
.L_x_1045:
[----:B------:R1:W1:Y:S02]  /*146a0*/  SYNCS.PHASECHK.TRANS64.TRYWAIT P0, [R3+URZ+0x22880], R2 ;  /* 0x02288002030075a7 */ /* 0x000264000800017f */
[----:B-1----:R-:W-:Y:S05]  /*146b0*/  @!P0 NANOSLEEP.SYNCS 0x989680 ;  /* 0x009896800000895d */ /* 0x002fea0003900000 */
[----:B------:R-:W1:Y:S02]  /*146c0*/  @!P0 SYNCS.PHASECHK.TRANS64 P0, [R3+URZ+0x22880], R2 ;  /* 0x02288002030085a7 */ /* 0x000e64000800007f */
[----:B-1----:R-:W-:Y:S05]  /*146d0*/  @!P0 BRA `(.L_x_1045) ;  /* 0xfffffffc00f08947 */ /* 0x002fea000383ffff */
.L_x_1034:
[----:B------:R-:W-:Y:S05]  /*146e0*/  BSYNC B0 ;  /* 0x0000000000007941 */ /* 0x000fea0003800000 */
.L_x_1033:
[----:B------:R-:W-:Y:S05]  /*146f0*/  EXIT ;  /* 0x000000000000794d */ /* 0x000fea0003800000 */
.L_x_882:
[----:B-1----:R-:W-:-:S04]  /*14700*/  IMAD.U32 R3, RZ, RZ, UR37 ;  /* 0x00000025ff037e24 */ /* 0x002fc8000f8e00ff */
[----:B------:R1:W2:Y:S03]  /*14710*/  SYNCS.PHASECHK.TRANS64.TRYWAIT P1, [R3+URZ+0x22800], R4 ;  /* 0x02280004030075a7 */ /* 0x0002a6000802017f */
[----:B--2---:R-:W-:Y:S05]  /*14720*/  @!P1 NANOSLEEP.SYNCS 0x989680 ;  /* 0x009896800000995d */ /* 0x004fea0003900000 */
[----:B------:R-:W2:Y:S02]  /*14730*/  @!P1 SYNCS.PHASECHK.TRANS64 P1, [R3+URZ+0x22800], R4 ;  /* 0x02280004030095a7 */ /* 0x000ea4000802007f */
[----:B--2---:R-:W-:Y:S05]  /*14740*/  @!P1 BRA `(.L_x_882) ;  /* 0xfffffffc00ec9947 */ /* 0x004fea000383ffff */
[----:B------:R-:W-:Y:S05]  /*14750*/  BRA `(.L_x_1046) ;  /* 0xfffffed400307947 */ /* 0x000fea000383ffff */
.L_x_886:
[----:B--2---:R2:W3:Y:S02]  /*14760*/  SYNCS.PHASECHK.TRANS64.TRYWAIT P2, [R20+URZ+0x22830], R3 ;  /* 0x02283003140075a7 */ /* 0x0044e4000804017f */
[----:B---3--:R-:W-:Y:S05]  /*14770*/  @!P2 NANOSLEEP.SYNCS 0x989680 ;  /* 0x009896800000a95d */ /* 0x008fea0003900000 */
[----:B------:R-:W3:Y:S02]  /*14780*/  @!P2 SYNCS.PHASECHK.TRANS64 P2, [R20+URZ+0x22830], R3 ;  /* 0x022830031400a5a7 */ /* 0x000ee4000804007f */
[----:B---3--:R-:W-:Y:S05]  /*14790*/  @!P2 BRA `(.L_x_886) ;  /* 0xfffffffc00f0a947 */ /* 0x008fea000383ffff */
[----:B------:R-:W-:Y:S05]  /*147a0*/  BRA `(.L_x_885) ;  /* 0xfffffed400507947 */ /* 0x000fea000383ffff */
.L_x_902:
[----:B--2---:R-:W-:-:S04]  /*147b0*/  IMAD.U32 R13, RZ, RZ, UR6 ;  /* 0x00000006ff0d7e24 */ /* 0x004fc8000f8e00ff */
[----:B------:R2:W3:Y:S03]  /*147c0*/  SYNCS.PHASECHK.TRANS64.TRYWAIT P3, [R13+URZ+0x22830], R10 ;  /* 0x0228300a0d0075a7 */ /* 0x0004e6000806017f */
[----:B---3--:R-:W-:Y:S05]  /*147d0*/  @!P3 NANOSLEEP.SYNCS 0x989680 ;  /* 0x009896800000b95d */ /* 0x008fea0003900000 */
[----:B------:R-:W3:Y:S02]  /*147e0*/  @!P3 SYNCS.PHASECHK.TRANS64 P3, [R13+URZ+0x22830], R10 ;  /* 0x0228300a0d00b5a7 */ /* 0x000ee4000806007f */
[----:B---3--:R-:W-:Y:S05]  /*147f0*/  @!P3 BRA `(.L_x_902) ;  /* 0xfffffffc00ecb947 */ /* 0x008fea000383ffff */
[----:B------:R-:W-:Y:S05]  /*14800*/  BRA `(.L_x_899) ;  /* 0xffffff0c005c7947 */ /* 0x000fea000383ffff */
.L_x_906:
[----:B--2---:R-:W-:-:S04]  /*14810*/  IMAD.U32 R13, RZ, RZ, UR6 ;  /* 0x00000006ff0d7e24 */ /* 0x004fc8000f8e00ff */
[----:B------:R2:W3:Y:S03]  /*14820*/  SYNCS.PHASECHK.TRANS64.TRYWAIT P3, [R13+URZ+0x22850], R2 ;  /* 0x022850020d0075a7 */ /* 0x0004e6000806017f */
[----:B---3--:R-:W-:Y:S05]  /*14830*/  @!P3 NANOSLEEP.SYNCS 0x989680 ;  /* 0x009896800000b95d */ /* 0x008fea0003900000 */
[----:B------:R-:W3:Y:S02]  /*14840*/  @!P3 SYNCS.PHASECHK.TRANS64 P3, [R13+URZ+0x22850], R2 ;  /* 0x022850020d00b5a7 */ /* 0x000ee4000806007f */
[----:B---3--:R-:W-:Y:S05]  /*14850*/  @!P3 BRA `(.L_x_906) ;  /* 0xfffffffc00ecb947 */ /* 0x008fea000383ffff */
[----:B------:R-:W-:Y:S05]  /*14860*/  BRA `(.L_x_903) ;  /* 0xffffff0c00f87947 */ /* 0x000fea000383ffff */
.L_x_924:
[----:B--2---:R-:W-:-:S04]  /*14870*/  IMAD.U32 R9, RZ, RZ, UR6 ;  /* 0x00000006ff097e24 */ /* 0x004fc8000f8e00ff */
[----:B------:R2:W3:Y:S03]  /*14880*/  SYNCS.PHASECHK.TRANS64.TRYWAIT P2, [R9+URZ+0x22830], R8 ;  /* 0x02283008090075a7 */ /* 0x0004e6000804017f */
[----:B---3--:R-:W-:Y:S05]  /*14890*/  @!P2 NANOSLEEP.SYNCS 0x989680 ;  /* 0x009896800000a95d */ /* 0x008fea0003900000 */
[----:B------:R-:W3:Y:S02]  /*148a0*/  @!P2 SYNCS.PHASECHK.TRANS64 P2, [R9+URZ+0x22830], R8 ;  /* 0x022830080900a5a7 */ /* 0x000ee4000804007f */
[----:B---3--:R-:W-:Y:S05]  /*148b0*/  @!P2 BRA `(.L_x_924) ;  /* 0xfffffffc00eca947 */ /* 0x008fea000383ffff */
[----:B------:R-:W-:Y:S05]  /*148c0*/  BRA `(.L_x_921) ;  /* 0xffffff4400347947 */ /* 0x000fea000383ffff */
.L_x_928:
[----:B--2---:R-:W-:-:S04]  /*148d0*/  IMAD.U32 R9, RZ, RZ, UR6 ;  /* 0x00000006ff097e24 */ /* 0x004fc8000f8e00ff */
[----:B------:R2:W3:Y:S03]  /*148e0*/  SYNCS.PHASECHK.TRANS64.TRYWAIT P2, [R9+URZ+0x22850], R8 ;  /* 0x02285008090075a7 */ /* 0x0004e6000804017f */
[----:B---3--:R-:W-:Y:S05]  /*148f0*/  @!P2 NANOSLEEP.SYNCS 0x989680 ;  /* 0x009896800000a95d */ /* 0x008fea0003900000 */
[----:B------:R-:W3:Y:S02]  /*14900*/  @!P2 SYNCS.PHASECHK.TRANS64 P2, [R9+URZ+0x22850], R8 ;  /* 0x022850080900a5a7 */ /* 0x000ee4000804007f */
[----:B---3--:R-:W-:Y:S05]  /*14910*/  @!P2 BRA `(.L_x_928) ;  /* 0xfffffffc00eca947 */ /* 0x008fea000383ffff */
[----:B------:R-:W-:Y:S05]  /*14920*/  BRA `(.L_x_925) ;  /* 0xffffff4400dc7947 */ /* 0x000fea000383ffff */
.L_x_935:
[----:B--2---:R-:W-:-:S04]  /*14930*/  IMAD.U32 R9, RZ, RZ, UR6 ;  /* 0x00000006ff097e24 */ /* 0x004fc8000f8e00ff */
[----:B------:R2:W3:Y:S03]  /*14940*/  SYNCS.PHASECHK.TRANS64.TRYWAIT P2, [R9+URZ+0x22830], R8 ;  /* 0x02283008090075a7 */ /* 0x0004e6000804017f */
[----:B---3--:R-:W-:Y:S05]  /*14950*/  @!P2 NANOSLEEP.SYNCS 0x989680 ;  /* 0x009896800000a95d */ /* 0x008fea0003900000 */
[----:B------:R-:W3:Y:S02]  /*14960*/  @!P2 SYNCS.PHASECHK.TRANS64 P2, [R9+URZ+0x22830], R8 ;  /* 0x022830080900a5a7 */ /* 0x000ee4000804007f */
[----:B---3--:R-:W-:Y:S05]  /*14970*/  @!P2 BRA `(.L_x_935) ;  /* 0xfffffffc00eca947 */ /* 0x008fea000383ffff */
[----:B------:R-:W-:Y:S05]  /*14980*/  BRA `(.L_x_932) ;  /* 0xffffff6800c47947 */ /* 0x000fea000383ffff */
.L_x_939:
[----:B--2---:R-:W-:-:S04]  /*14990*/  IMAD.U32 R9, RZ, RZ, UR6 ;  /* 0x00000006ff097e24 */ /* 0x004fc8000f8e00ff */
[----:B------:R2:W3:Y:S03]  /*149a0*/  SYNCS.PHASECHK.TRANS64.TRYWAIT P2, [R9+URZ+0x22850], R8 ;  /* 0x02285008090075a7 */ /* 0x0004e6000804017f */
[----:B---3--:R-:W-:Y:S05]  /*149b0*/  @!P2 NANOSLEEP.SYNCS 0x989680 ;  /* 0x009896800000a95d */ /* 0x008fea0003900000 */
[----:B------:R-:W3:Y:S02]  /*149c0*/  @!P2 SYNCS.PHASECHK.TRANS64 P2, [R9+URZ+0x22850], R8 ;  /* 0x022850080900a5a7 */ /* 0x000ee4000804007f */
[----:B---3--:R-:W-:Y:S05]  /*149d0*/  @!P2 BRA `(.L_x_939) ;  /* 0xfffffffc00eca947 */ /* 0x008fea000383ffff */
[----:B------:R-:W-:Y:S05]  /*149e0*/  BRA `(.L_x_936) ;  /* 0xffffff6c006c7947 */ /* 0x000fea000383ffff */
.L_x_953:
[----:B--2---:R-:W-:-:S04]  /*149f0*/  IMAD.U32 R3, RZ, RZ, UR5 ;  /* 0x00000005ff037e24 */ /* 0x004fc8000f8e00ff */
[----:B------:R2:W3:Y:S03]  /*14a00*/  SYNCS.PHASECHK.TRANS64.TRYWAIT P1, [R3+URZ+0x22850], R0 ;  /* 0x02285000030075a7 */ /* 0x0004e6000802017f */
[----:B---3--:R-:W-:Y:S05]  /*14a10*/  @!P1 NANOSLEEP.SYNCS 0x989680 ;  /* 0x009896800000995d */ /* 0x008fea0003900000 */
[----:B------:R-:W3:Y:S02]  /*14a20*/  @!P1 SYNCS.PHASECHK.TRANS64 P1, [R3+URZ+0x22850], R0 ;  /* 0x02285000030095a7 */ /* 0x000ee4000802007f */
[----:B---3--:R-:W-:Y:S05]  /*14a30*/  @!P1 BRA `(.L_x_953) ;  /* 0xfffffffc00ec9947 */ /* 0x008fea000383ffff */
[----:B------:R-:W-:Y:S05]  /*14a40*/  BRA `(.L_x_952) ;  /* 0xffffffa000047947 */ /* 0x000fea000383ffff */
.L_x_985:
[----:B------:R-:W-:Y:S02]  /*14a50*/  IMAD.MOV.U32 R13, RZ, RZ, R4 ;  /* 0x000000ffff0d7224 */ /* 0x000fe400078e0004 */
[----:B------:R-:W-:Y:S02]  /*14a60*/  IMAD.MOV.U32 R12, RZ, RZ, RZ ;  /* 0x000000ffff0c7224 */ /* 0x000fe400078e00ff */
[----:B------:R-:W-:Y:S02]  /*14a70*/  IMAD.MOV.U32 R11, RZ, RZ, 0x1f ;  /* 0x0000001fff0b7424 */ /* 0x000fe400078e00ff */
[----:B------:R-:W-:-:S07]  /*14a80*/  IMAD.MOV.U32 R15, RZ, RZ, -0x1 ;  /* 0xffffffffff0f7424 */ /* 0x000fce00078e00ff */
[----:B------:R-:W-:Y:S05]  /*14a90*/  WARPSYNC.COLLECTIVE R15, `(.L_x_1047) ;  /* 0x000000000f087348 */ /* 0x000fea0003c00000 */
[----:B------:R1:W2:Y:S02]  /*14aa0*/  SHFL.IDX P6, R14, R13, R12, R11 ;  /* 0x0000000c0d0e7389 */ /* 0x0002a400000c000b */
[----:B-12---:R-:W-:Y:S01]  /*14ab0*/  ENDCOLLECTIVE ;  /* 0x000000000000791b */ /* 0x006fe20003800000 */
.L_x_1047:
[----:B------:R-:W-:Y:S05]  /*14ac0*/  BRA `(.L_x_1048) ;  /* 0xffffffd400747947 */ /* 0x000fea000383ffff */
.L_x_987:
[----:B------:R-:W-:Y:S01]  /*14ad0*/  BSSY B0, `(.L_x_1049) ;  /* 0x0000006000007945 */ /* 0x000fe20003800000 */
[----:B------:R-:W-:-:S07]  /*14ae0*/  IMAD.MOV.U32 R15, RZ, RZ, -0x1 ;  /* 0xffffffffff0f7424 */ /* 0x000fce00078e00ff */
[----:B-1----:R-:W-:Y:S05]  /*14af0*/  WARPSYNC.COLLECTIVE R15, `(.L_x_1050) ;  /* 0x000000000f0c7348 */ /* 0x002fea0003c00000 */
[----:B------:R-:W-:Y:S02]  /*14b00*/  ELECT P6, UR62, PT ;  /* 0x00000000003e782f */ /* 0x000fe400038c0000 */
[----:B------:R-:W-:Y:S01]  /*14b10*/  MOV R14, UR62 ;  /* 0x0000003e000e7c02 */ /* 0x000fe20008000f00 */
[----:B-1----:R-:W-:Y:S10]  /*14b20*/  ENDCOLLECTIVE ;  /* 0x000000000000791b */ /* 0x002ff40003800000 */
.L_x_1050:
[----:B------:R-:W-:Y:S05]  /*14b30*/  BSYNC B0 ;  /* 0x0000000000007941 */ /* 0x000fea0003800000 */
.L_x_1049:
[----:B------:R-:W-:Y:S05]  /*14b40*/  BRA `(.L_x_1051) ;  /* 0xffffffd400747947 */ /* 0x000fea000383ffff */
.L_x_990:
[----:B--2---:R2:W3:Y:S02]  /*14b50*/  SYNCS.PHASECHK.TRANS64.TRYWAIT P3, [R2+URZ+0x22880], R3 ;  /* 0x02288003020075a7 */ /* 0x0044e4000806017f */
[----:B---3--:R-:W-:Y:S05]  /*14b60*/  @!P3 NANOSLEEP.SYNCS 0x989680 ;  /* 0x009896800000b95d */ /* 0x008fea0003900000 */
[----:B------:R-:W3:Y:S02]  /*14b70*/  @!P3 SYNCS.PHASECHK.TRANS64 P3, [R2+URZ+0x22880], R3 ;  /* 0x022880030200b5a7 */ /* 0x000ee4000806007f */
[----:B---3--:R-:W-:Y:S05]  /*14b80*/  @!P3 BRA `(.L_x_990) ;  /* 0xfffffffc00f0b947 */ /* 0x008fea000383ffff */
[----:B------:R-:W-:Y:S05]  /*14b90*/  BRA `(.L_x_1052) ;  /* 0xffffffd400cc7947 */ /* 0x000fea000383ffff */
.L_x_992:
[----:B-1----:R1:W3:Y:S02]  /*14ba0*/  SYNCS.PHASECHK.TRANS64.TRYWAIT P3, [R2+URZ+0x22840], R3 ;  /* 0x02284003020075a7 */ /* 0x0022e4000806017f */
[----:B---3--:R-:W-:Y:S05]  /*14bb0*/  @!P3 NANOSLEEP.SYNCS 0x989680 ;  /* 0x009896800000b95d */ /* 0x008fea0003900000 */
[----:B------:R-:W3:Y:S02]  /*14bc0*/  @!P3 SYNCS.PHASECHK.TRANS64 P3, [R2+URZ+0x22840], R3 ;  /* 0x022840030200b5a7 */ /* 0x000ee4000806007f */
[----:B---3--:R-:W-:Y:S05]  /*14bd0*/  @!P3 BRA `(.L_x_992) ;  /* 0xfffffffc00f0b947 */ /* 0x008fea000383ffff */
[----:B------:R-:W-:Y:S05]  /*14be0*/  BRA `(.L_x_1053) ;  /* 0xffffffd800247947 */ /* 0x000fea000383ffff */
.L_x_995:
[----:B--2---:R-:W-:-:S04]  /*14bf0*/  IMAD.U32 R3, RZ, RZ, UR40 ;  /* 0x00000028ff037e24 */ /* 0x004fc8000f8e00ff */
[----:B------:R2:W3:Y:S03]  /*14c00*/  SYNCS.PHASECHK.TRANS64.TRYWAIT P0, [R3+URZ+0x22820], R2 ;  /* 0x02282002030075a7 */ /* 0x0004e6000800017f */
[----:B---3--:R-:W-:Y:S05]  /*14c10*/  @!P0 NANOSLEEP.SYNCS 0x989680 ;  /* 0x009896800000895d */ /* 0x008fea0003900000 */
[----:B------:R-:W3:Y:S02]  /*14c20*/  @!P0 SYNCS.PHASECHK.TRANS64 P0, [R3+URZ+0x22820], R2 ;  /* 0x02282002030085a7 */ /* 0x000ee4000800007f */
[----:B---3--:R-:W-:Y:S05]  /*14c30*/  @!P0 BRA `(.L_x_995) ;  /* 0xfffffffc00ec8947 */ /* 0x008fea000383ffff */
[----:B------:R-:W-:Y:S05]  /*14c40*/  BRA `(.L_x_1054) ;  /* 0xffffffdc00407947 */ /* 0x000fea000383ffff */
.L_x_1001:
[----:B---3--:R3:W4:Y:S02]  /*14c50*/  SYNCS.PHASECHK.TRANS64.TRYWAIT P0, [R4+URZ+0x22880], R5 ;  /* 0x02288005040075a7 */ /* 0x008724000800017f */
[----:B----4-:R-:W-:Y:S05]  /*14c60*/  @!P0 NANOSLEEP.SYNCS 0x989680 ;  /* 0x009896800000895d */ /* 0x010fea0003900000 */
[----:B------:R-:W4:Y:S02]  /*14c70*/  @!P0 SYNCS.PHASECHK.TRANS64 P0, [R4+URZ+0x22880], R5 ;  /* 0x02288005040085a7 */ /* 0x000f24000800007f */
[----:B----4-:R-:W-:Y:S05]  /*14c80*/  @!P0 BRA `(.L_x_1001) ;  /* 0xfffffffc00f08947 */ /* 0x010fea000383ffff */
[----:B------:R-:W-:Y:S05]  /*14c90*/  BRA `(.L_x_1055) ;  /* 0xffffffdc00ec7947 */ /* 0x000fea000383ffff */
.L_x_1006:
[----:B--2---:R2:W4:Y:S02]  /*14ca0*/  SYNCS.PHASECHK.TRANS64.TRYWAIT P0, [R4+URZ+0x22840], R5 ;  /* 0x02284005040075a7 */ /* 0x004524000800017f */
[----:B----4-:R-:W-:Y:S05]  /*14cb0*/  @!P0 NANOSLEEP.SYNCS 0x989680 ;  /* 0x009896800000895d */ /* 0x010fea0003900000 */
[----:B------:R-:W4:Y:S02]  /*14cc0*/  @!P0 SYNCS.PHASECHK.TRANS64 P0, [R4+URZ+0x22840], R5 ;  /* 0x02284005040085a7 */ /* 0x000f24000800007f */
[----:B----4-:R-:W-:Y:S05]  /*14cd0*/  @!P0 BRA `(.L_x_1006) ;  /* 0xfffffffc00f08947 */ /* 0x010fea000383ffff */
[----:B------:R-:W-:Y:S05]  /*14ce0*/  BRA `(.L_x_1056) ;  /* 0xffffffe0006c7947 */ /* 0x000fea000383ffff */
.L_x_1014:
[----:B---3--:R-:W3:Y:S02]  /*14cf0*/  LDL R5, [R1+0x4] ;  /* 0x0000040001057983 */ /* 0x008ee40000100800 */
[----:B---3--:R3:W4:Y:S02]  /*14d00*/  SYNCS.PHASECHK.TRANS64.TRYWAIT P3, [R5+URZ+0x22870], R4 ;  /* 0x02287004050075a7 */ /* 0x008724000806017f */
[----:B----4-:R-:W-:Y:S05]  /*14d10*/  @!P3 NANOSLEEP.SYNCS 0x989680 ;  /* 0x009896800000b95d */ /* 0x010fea0003900000 */
[----:B------:R-:W4:Y:S02]  /*14d20*/  @!P3 SYNCS.PHASECHK.TRANS64 P3, [R5+URZ+0x22870], R4 ;  /* 0x022870040500b5a7 */ /* 0x000f24000806007f */
[----:B----4-:R-:W-:Y:S05]  /*14d30*/  @!P3 BRA `(.L_x_1014) ;  /* 0xfffffffc00ecb947 */ /* 0x010fea000383ffff */
[----:B------:R-:W-:Y:S05]  /*14d40*/  BRA `(.L_x_1057) ;  /* 0xffffffe400987947 */ /* 0x000fea000383ffff */
.L_x_1016:
[----:B---3--:R-:W3:Y:S02]  /*14d50*/  LDL R3, [R1+0x4] ;  /* 0x0000040001037983 */ /* 0x008ee40000100800 */
[----:B---3--:R3:W4:Y:S02]  /*14d60*/  SYNCS.PHASECHK.TRANS64.TRYWAIT P3, [R3+URZ+0x22860], R4 ;  /* 0x02286004030075a7 */ /* 0x008724000806017f */
[----:B----4-:R-:W-:Y:S05]  /*14d70*/  @!P3 NANOSLEEP.SYNCS 0x989680 ;  /* 0x009896800000b95d */ /* 0x010fea0003900000 */
[----:B------:R-:W4:Y:S02]  /*14d80*/  @!P3 SYNCS.PHASECHK.TRANS64 P3, [R3+URZ+0x22860], R4 ;  /* 0x022860040300b5a7 */ /* 0x000f24000806007f */
[----:B----4-:R-:W-:Y:S05]  /*14d90*/  @!P3 BRA `(.L_x_1016) ;  /* 0xfffffffc00ecb947 */ /* 0x010fea000383ffff */
[----:B------:R-:W-:Y:S05]  /*14da0*/  BRA `(.L_x_1058) ;  /* 0xffffffe400a07947 */ /* 0x000fea000383ffff */
.L_x_1023:
[----:B--2---:R2:W3:Y:S02]  /*14db0*/  SYNCS.PHASECHK.TRANS64.TRYWAIT P0, [R20+URZ+0x22870], R3 ;  /* 0x02287003140075a7 */ /* 0x0044e4000800017f */
[----:B---3--:R-:W-:Y:S05]  /*14dc0*/  @!P0 NANOSLEEP.SYNCS 0x989680 ;  /* 0x009896800000895d */ /* 0x008fea0003900000 */
[----:B------:R-:W3:Y:S02]  /*14dd0*/  @!P0 SYNCS.PHASECHK.TRANS64 P0, [R20+URZ+0x22870], R3 ;  /* 0x02287003140085a7 */ /* 0x000ee4000800007f */
[----:B---3--:R-:W-:Y:S05]  /*14de0*/  @!P0 BRA `(.L_x_1023) ;  /* 0xfffffffc00f08947 */ /* 0x008fea000383ffff */
[----:B------:R-:W-:Y:S05]  /*14df0*/  BRA `(.L_x_1059) ;  /* 0xffffffec00487947 */ /* 0x000fea000383ffff */
.L_x_1025:
[----:B--2---:R2:W3:Y:S02]  /*14e00*/  SYNCS.PHASECHK.TRANS64.TRYWAIT P0, [R20+URZ+0x22860], R3 ;  /* 0x02286003140075a7 */ /* 0x0044e4000800017f */
[----:B---3--:R-:W-:Y:S05]  /*14e10*/  @!P0 NANOSLEEP.SYNCS 0x989680 ;  /* 0x009896800000895d */ /* 0x008fea0003900000 */
[----:B------:R-:W3:Y:S02]  /*14e20*/  @!P0 SYNCS.PHASECHK.TRANS64 P0, [R20+URZ+0x22860], R3 ;  /* 0x02286003140085a7 */ /* 0x000ee4000800007f */
[----:B---3--:R-:W-:Y:S05]  /*14e30*/  @!P0 BRA `(.L_x_1025) ;  /* 0xfffffffc00f08947 */ /* 0x008fea000383ffff */
[----:B------:R-:W-:Y:S05]  /*14e40*/  BRA `(.L_x_1060) ;  /* 0xffffffec00507947 */ /* 0x000fea000383ffff */
.L_x_1031:
[----:B-1----:R1:W2:Y:S02]  /*14e50*/  SYNCS.PHASECHK.TRANS64.TRYWAIT P0, [R0+URZ+0x22820], R3 ;  /* 0x02282003000075a7 */ /* 0x0022a4000800017f */
[----:B--2---:R-:W-:Y:S05]  /*14e60*/  @!P0 NANOSLEEP.SYNCS 0x989680 ;  /* 0x009896800000895d */ /* 0x004fea0003900000 */
[----:B------:R-:W2:Y:S02]  /*14e70*/  @!P0 SYNCS.PHASECHK.TRANS64 P0, [R0+URZ+0x22820], R3 ;  /* 0x02282003000085a7 */ /* 0x000ea4000800007f */
[----:B--2---:R-:W-:Y:S05]  /*14e80*/  @!P0 BRA `(.L_x_1031) ;  /* 0xfffffffc00f08947 */ /* 0x004fea000383ffff */
[----:B------:R-:W-:Y:S05]  /*14e90*/  BRA `(.L_x_1061) ;  /* 0xfffffff400387947 */ /* 0x000fea000383ffff */
.L_x_1032:
[----:B------:R-:W2:Y:S01]  /*14ea0*/  S2R R2, SR_TID.X ;  /* 0x0000000000027919 */ /* 0x000ea20000002100 */
[----:B------:R-:W-:Y:S01]  /*14eb0*/  BSSY B0, `(.L_x_1062) ;  /* 0x000000a000007945 */ /* 0x000fe20003800000 */
[----:B------:R-:W-:Y:S02]  /*14ec0*/  IMAD.MOV.U32 R12, RZ, RZ, RZ ;  /* 0x000000ffff0c7224 */ /* 0x000fe400078e00ff */
[----:B------:R-:W-:Y:S02]  /*14ed0*/  IMAD.MOV.U32 R11, RZ, RZ, 0x1f ;  /* 0x0000001fff0b7424 */ /* 0x000fe400078e00ff */
[----:B------:R-:W-:Y:S01]  /*14ee0*/  IMAD.MOV.U32 R15, RZ, RZ, -0x1 ;  /* 0xffffffffff0f7424 */ /* 0x000fe200078e00ff */
[----:B--2---:R-:W-:-:S04]  /*14ef0*/  SHF.R.U32.HI R2, RZ, 0x5, R2 ;  /* 0x00000005ff027819 */ /* 0x004fc80000011602 */
[----:B------:R-:W-:-:S05]  /*14f00*/  LOP3.LUT R2, R2, 0x3, RZ, 0xc0, !PT ;  /* 0x0000000302027812 */ /* 0x000fca00078ec0ff */
[----:B------:R-:W-:-:S07]  /*14f10*/  IMAD.MOV.U32 R13, RZ, RZ, R2 ;  /* 0x000000ffff0d7224 */ /* 0x000fce00078e0002 */
[----:B-1----:R-:W-:Y:S05]  /*14f20*/  WARPSYNC.COLLECTIVE R15, `(.L_x_1063) ;  /* 0x000000000f087348 */ /* 0x002fea0003c00000 */
[----:B------:R2:W3:Y:S02]  /*14f30*/  SHFL.IDX P6, R14, R13, R12, R11 ;  /* 0x0000000c0d0e7389 */ /* 0x0004e400000c000b */
[----:B-123--:R-:W-:Y:S01]  /*14f40*/  ENDCOLLECTIVE ;  /* 0x000000000000791b */ /* 0x00efe20003800000 */
.L_x_1063:
[----:B------:R-:W-:Y:S05]  /*14f50*/  BSYNC B0 ;  /* 0x0000000000007941 */ /* 0x000fea0003800000 */
.L_x_1062:
[----:B------:R-:W-:Y:S05]  /*14f60*/  BRA `(.L_x_1064) ;  /* 0xfffffff400207947 */ /* 0x000fea000383ffff */
.L_x_1035:
[----:B------:R-:W-:Y:S01]  /*14f70*/  BSSY B1, `(.L_x_1065) ;  /* 0x0000006000017945 */ /* 0x000fe20003800000 */
[----:B------:R-:W-:-:S07]  /*14f80*/  IMAD.MOV.U32 R15, RZ, RZ, -0x1 ;  /* 0xffffffffff0f7424 */ /* 0x000fce00078e00ff */
[----:B-12---:R-:W-:Y:S05]  /*14f90*/  WARPSYNC.COLLECTIVE R15, `(.L_x_1066) ;  /* 0x000000000f0c7348 */ /* 0x006fea0003c00000 */
[----:B------:R-:W-:Y:S02]  /*14fa0*/  ELECT P6, UR62, PT ;  /* 0x00000000003e782f */ /* 0x000fe400038c0000 */
[----:B------:R-:W-:Y:S01]  /*14fb0*/  MOV R14, UR62 ;  /* 0x0000003e000e7c02 */ /* 0x000fe20008000f00 */
[----:B-12---:R-:W-:Y:S10]  /*14fc0*/  ENDCOLLECTIVE ;  /* 0x000000000000791b */ /* 0x006ff40003800000 */
.L_x_1066:
[----:B------:R-:W-:Y:S05]  /*14fd0*/  BSYNC B1 ;  /* 0x0000000000017941 */ /* 0x000fea0003800000 */
.L_x_1065:
[----:B------:R-:W-:Y:S05]  /*14fe0*/  BRA `(.L_x_1067) ;  /* 0xfffffff400187947 */ /* 0x000fea000383ffff */
.L_x_1037:
[----:B-1----:R1:W2:Y:S02]  /*14ff0*/  SYNCS.PHASECHK.TRANS64.TRYWAIT P1, [R6+URZ], R5 ;  /* 0x00000005060075a7 */ /* 0x0022a4000802017f */
[----:B--2---:R-:W-:Y:S05]  /*15000*/  @!P1 NANOSLEEP.SYNCS 0x989680 ;  /* 0x009896800000995d */ /* 0x004fea0003900000 */
[----:B------:R-:W2:Y:S02]  /*15010*/  @!P1 SYNCS.PHASECHK.TRANS64 P1, [R6+URZ], R5 ;  /* 0x00000005060095a7 */ /* 0x000ea4000802007f */
[----:B--2---:R-:W-:Y:S05]  /*15020*/  @!P1 BRA `(.L_x_1037) ;  /* 0xfffffffc00f09947 */ /* 0x004fea000383ffff */
[----:B------:R-:W-:Y:S05]  /*15030*/  BRA `(.L_x_1068) ;  /* 0xfffffff400547947 */ /* 0x000fea000383ffff */
.L_x_1038:
[----:B--2---:R2:W3:Y:S02]  /*15040*/  SYNCS.PHASECHK.TRANS64.TRYWAIT P1, [R7+URZ], R2 ;  /* 0x00000002070075a7 */ /* 0x0044e4000802017f */
[----:B---3--:R-:W-:Y:S05]  /*15050*/  @!P1 NANOSLEEP.SYNCS 0x989680 ;  /* 0x009896800000995d */ /* 0x008fea0003900000 */
[----:B------:R-:W3:Y:S02]  /*15060*/  @!P1 SYNCS.PHASECHK.TRANS64 P1, [R7+URZ], R2 ;  /* 0x00000002070095a7 */ /* 0x000ee4000802007f */
[----:B---3--:R-:W-:Y:S05]  /*15070*/  @!P1 BRA `(.L_x_1038) ;  /* 0xfffffffc00f09947 */ /* 0x008fea000383ffff */
[----:B------:R-:W-:Y:S05]  /*15080*/  BRA `(.L_x_1069) ;  /* 0xfffffff400487947 */ /* 0x000fea000383ffff */
.L_x_1040:
[----:B---3--:R3:W4:Y:S02]  /*15090*/  SYNCS.PHASECHK.TRANS64.TRYWAIT P1, [R4+URZ+0x22860], R5 ;  /* 0x02286005040075a7 */ /* 0x008724000802017f */
[----:B----4-:R-:W-:Y:S05]  /*150a0*/  @!P1 NANOSLEEP.SYNCS 0x989680 ;  /* 0x009896800000995d */ /* 0x010fea0003900000 */
[----:B------:R-:W4:Y:S02]  /*150b0*/  @!P1 SYNCS.PHASECHK.TRANS64 P1, [R4+URZ+0x22860], R5 ;  /* 0x02286005040095a7 */ /* 0x000f24000802007f */
[----:B----4-:R-:W-:Y:S05]  /*150c0*/  @!P1 BRA `(.L_x_1040) ;  /* 0xfffffffc00f09947 */ /* 0x010fea000383ffff */
[----:B------:R-:W-:Y:S05]  /*150d0*/  BRA `(.L_x_1070) ;  /* 0xfffffff4004c7947 */ /* 0x000fea000383ffff */
.L_x_1042:
[----:B----4-:R4:W1:Y:S02]  /*150e0*/  SYNCS.PHASECHK.TRANS64.TRYWAIT P1, [R3+URZ+0x22860], R2 ;  /* 0x02286002030075a7 */ /* 0x010864000802017f */
[----:B-1----:R-:W-:Y:S05]  /*150f0*/  @!P1 NANOSLEEP.SYNCS 0x989680 ;  /* 0x009896800000995d */ /* 0x002fea0003900000 */
[----:B------:R-:W1:Y:S02]  /*15100*/  @!P1 SYNCS.PHASECHK.TRANS64 P1, [R3+URZ+0x22860], R2 ;  /* 0x02286002030095a7 */ /* 0x000e64000802007f */
[----:B-1----:R-:W-:Y:S05]  /*15110*/  @!P1 BRA `(.L_x_1042) ;  /* 0xfffffffc00f09947 */ /* 0x002fea000383ffff */
[----:B------:R-:W-:Y:S05]  /*15120*/  BRA `(.L_x_1071) ;  /* 0xfffffff4004c7947 */ /* 0x000fea000383ffff */
.L_x_1044:
[----:B------:R1:W1:Y:S02]  /*15130*/  SYNCS.PHASECHK.TRANS64.TRYWAIT P0, [R4+URZ+0x22880], R5 ;  /* 0x02288005040075a7 */ /* 0x000264000800017f */
[----:B-1----:R-:W-:Y:S05]  /*15140*/  @!P0 NANOSLEEP.SYNCS 0x989680 ;  /* 0x009896800000895d */ /* 0x002fea0003900000 */
[----:B------:R-:W1:Y:S02]  /*15150*/  @!P0 SYNCS.PHASECHK.TRANS64 P0, [R4+URZ+0x22880], R5 ;  /* 0x02288005040085a7 */ /* 0x000e64000800007f */
[----:B-1----:R-:W-:Y:S05]  /*15160*/  @!P0 BRA `(.L_x_1044) ;  /* 0xfffffffc00f08947 */ /* 0x002fea000383ffff */
[----:B------:R-:W-:Y:S05]  /*15170*/  BRA `(.L_x_1045) ;  /* 0xfffffff400487947 */ /* 0x000fea000383ffff */
.L_x_1072:
        /* <DEDUP_REMOVED lines=16> */
.L_x_2626:


//--------------------- .text._ZN7cutlass13device_kernelIN5flash11enable_sm90INS1_16FlashAttnFwdSm90INS1_25CollectiveMainloopFwdSm90ILi2EN4cute5tupleIJNS5_1CILi1EEES8_S8_EEENS6_IJNS7_ILi128EEESA_NS7_ILi192EEEEEELi128ENS_12float_e4m3_tEfNS_4arch4Sm90ELb0ELb1ELb1ELb1ELb0ELb0ELb0ELb1ELb1ELb0ELb0ELb0EEENS1_21CollectiveEpilogueFwdINS6_IJSA_SA_SA_EEES9_NS_10bfloat16_tESF_Li256ELb1ELb0ELb0ELb1EEENS1_36VarlenDynamicPersistentTileSchedulerILi128ELi128ELi256ELi128ELb0ELb0ELb1ELb1ELb0ELb1EEEEEEEEEvNT_6ParamsE --------------------------
	.section	.text._ZN7cutlass13device_kernelIN5flash11enable_sm90INS1_16FlashAttnFwdSm90INS1_25CollectiveMainloopFwdSm90ILi2EN4cute5tupleIJNS5_1CILi1EEES8_S8_EEENS6_IJNS7_ILi128EEESA_NS7_ILi192EEEEEELi128ENS_12float_e4m3_tEfNS_4arch4Sm90ELb0ELb1ELb1ELb1ELb0ELb0ELb0ELb1ELb1ELb0ELb0ELb0EEENS1_21CollectiveEpilogueFwdINS6_IJSA_SA_SA_EEES9_NS_10bfloat16_tESF_Li256ELb1ELb0ELb0ELb1EEENS1_36VarlenDynamicPersistentTileSchedulerILi128ELi128ELi256ELi128ELb0ELb0ELb1ELb1ELb0ELb1EEEEEEEEEvNT_6ParamsE,"ax",@progbits
	.align	128
.text._ZN7cutlass13device_kernelIN5flash11enable_sm90INS1_16FlashAttnFwdSm90INS1_25CollectiveMainloopFwdSm90ILi2EN4cute5tupleIJNS5_1CILi1EEES8_S8_EEENS6_IJNS7_ILi128EEESA_NS7_ILi192EEEEEELi128ENS_12float_e4m3_tEfNS_4arch4Sm90ELb0ELb1ELb1ELb1ELb0ELb0ELb0ELb1ELb1ELb0ELb0ELb0EEENS1_21CollectiveEpilogueFwdINS6_IJSA_SA_SA_EEES9_NS_10bfloat16_tESF_Li256ELb1ELb0ELb0ELb1EEENS1_36VarlenDynamicPersistentTileSchedulerILi128ELi128ELi256ELi128ELb0ELb0ELb1ELb1ELb0ELb1EEEEEEEEEvNT_6ParamsE:
        .type           _ZN7cutlass13device_kernelIN5flash11enable_sm90INS1_16FlashAttnFwdSm90INS1_25CollectiveMainloopFwdSm90ILi2EN4cute5tupleIJNS5_1CILi1EEES8_S8_EEENS6_IJNS7_ILi128EEESA_NS7_ILi192EEEEEELi128ENS_12float_e4m3_tEfNS_4arch4Sm90ELb0ELb1ELb1ELb1ELb0ELb0ELb0ELb1ELb1ELb0ELb0ELb0EEENS1_21CollectiveEpilogueFwdINS6_IJSA_SA_SA_EEES9_NS_10bfloat16_tESF_Li256ELb1ELb0ELb0ELb1EEENS1_36VarlenDynamicPersistentTileSchedulerILi128ELi128ELi256ELi128ELb0ELb0ELb1ELb1ELb0ELb1EEEEEEEEEvNT_6ParamsE,@function
        .size           _ZN7cutlass13device_kernelIN5flash11enable_sm90INS1_16FlashAttnFwdSm90INS1_25CollectiveMainloopFwdSm90ILi2EN4cute5tupleIJNS5_1CILi1EEES8_S8_EEENS6_IJNS7_ILi128EEESA_NS7_ILi192EEEEEELi128ENS_12float_e4m3_tEfNS_4arch4Sm90ELb0ELb1ELb1ELb1ELb0ELb0ELb0ELb1ELb1ELb0ELb0ELb0EEENS1_21CollectiveEpilogueFwdINS6_IJSA_SA_SA_EEES9_NS_10bfloat16_tESF_Li256ELb1ELb0ELb0ELb1EEENS1_36VarlenDynamicPersistentTileSchedulerILi128ELi128ELi256ELi128ELb0ELb0ELb1ELb1ELb0ELb1EEEEEEEEEvNT_6ParamsE,(.L_x_2627 - _ZN7cutlass13device_kernelIN5flash11enable_sm90INS1_16FlashAttnFwdSm90INS1_25CollectiveMainloopFwdSm90ILi2EN4cute5tupleIJNS5_1CILi1EEES8_S8_EEENS6_IJNS7_ILi128EEESA_NS7_ILi192EEEEEELi128ENS_12float_e4m3_tEfNS_4arch4Sm90ELb0ELb1ELb1ELb1ELb0ELb0ELb0ELb1ELb1ELb0ELb0ELb0EEENS1_21CollectiveEpilogueFwdINS6_IJSA_SA_SA_EEES9_NS_10bfloat16_tESF_Li256ELb1ELb0ELb0ELb1EEENS1_36VarlenDynamicPersistentTileSchedulerILi128ELi128ELi256ELi128ELb0ELb0ELb1ELb1ELb0ELb1EEEEEEEEEvNT_6ParamsE)
        .other          _ZN7cutlass13device_kernelIN5flash11enable_sm90INS1_16FlashAttnFwdSm90INS1_25CollectiveMainloopFwdSm90ILi2EN4cute5tupleIJNS5_1CILi1EEES8_S8_EEENS6_IJNS7_ILi128EEESA_NS7_ILi192EEEEEELi128ENS_12float_e4m3_tEfNS_4arch4Sm90ELb0ELb1ELb1ELb1ELb0ELb0ELb0ELb1ELb1ELb0ELb0ELb0EEENS1_21CollectiveEpilogueFwdINS6_IJSA_SA_SA_EEES9_NS_10bfloat16_tESF_Li256ELb1ELb0ELb0ELb1EEENS1_36VarlenDynamicPersistentTileSchedulerILi128ELi128ELi256ELi128ELb0ELb0ELb1ELb1ELb0ELb1EEEEEEEEEvNT_6ParamsE,@"STO_CUDA_ENTRY STV_DEFAULT"
_ZN7cutlass13device_kernelIN5flash11enable_sm90INS1_16FlashAttnFwdSm90INS1_25CollectiveMainloopFwdSm90ILi2EN4cute5tupleIJNS5_1CILi1EEES8_S8_EEENS6_IJNS7_ILi128EEESA_NS7_ILi192EEEEEELi128ENS_12float_e4m3_tEfNS_4arch4Sm90ELb0ELb1ELb1ELb1ELb0ELb0ELb0ELb1ELb1ELb0ELb0ELb0EEENS1_21CollectiveEpilogueFwdINS6_IJSA_SA_SA_EEES9_NS_10bfloat16_tESF_Li256ELb1ELb0ELb0ELb1EEENS1_36VarlenDynamicPersistentTileSchedulerILi128ELi128ELi256ELi128ELb0ELb0ELb1ELb1ELb0ELb1EEEEEEEEEvNT_6ParamsE:
        /* <DEDUP_REMOVED lines=21> */
.L_x_1074:
[----:B------:R-:W-:Y:S05]  /*0150*/  BSYNC B0 ;  /* 0x0000000000007941 */ /* 0x000fea0003800000 */
.L_x_1073:
        /* <DEDUP_REMOVED lines=41> */
.L_x_1075:
        /* <DEDUP_REMOVED lines=22> */
.L_x_1076:
        /* <DEDUP_REMOVED lines=18> */
.L_x_1077:
        /* <DEDUP_REMOVED lines=22> */
.L_x_1078:
        /* <DEDUP_REMOVED lines=22> */
.L_x_1079:
[----:B------:R-:W-:Y:S01]  /*0930*/  PLOP3.LUT P0, PT, PT, PT, UP0, 0x80, 0x0 ;  /* 0x000000000000781c */ /* 0x000fe20003f0f008 */
[----:B------:R-:W-:Y:S01]  /*0940*/  UMOV UR42, 0x1 ;  /* 0x00000001002a7882 */ /* 0x000fe20000000000 */
[----:B------:R-:W-:Y:S01]  /*0950*/  NOP ;  /* 0x0000000000007918 */ /* 0x000fe20000000000 */
[----:B------:R-:W-:Y:S01]  /*0960*/  USEL UR42, UR42, 0x2, !UP0 ;  /* 0x000000022a2a7887 */ /* 0x000fe2000c000000 */
[----:B------:R-:W-:Y:S01]  /*0970*/  ULDC.64 UR46, c[0x0][0x208] ;  /* 0x00008200002e7ab9 */ /* 0x000fe20000000a00 */
[----:B012-4-:R-:W-:Y:S08]  /*0980*/  BAR.SYNC.DEFER_BLOCKING 0x0 ;  /* 0x0000000000007b1d */ /* 0x017ff00000010000 */
[----:B------:R-:W-:Y:S05]  /*0990*/  @!P0 BRA `(.L_x_1080) ;  /* 0x0000010c00bc8947 */ /* 0x000fea0003800000 */
.L_x_1081:
        /* <DEDUP_REMOVED lines=19> */
[----:B------:R-:W-:Y:S01]  /*0ad0*/  ULOP3.LUT UR37, UR42, 0x1, URZ, 0xfc, !UPT ;  /* 0x000000012a257892 */ /* 0x000fe2000f8efc3f */
[----:B------:R-:W-:Y:S01]  /*0ae0*/  IMAD.MOV.U32 R176, RZ, RZ, RZ ;  /* 0x000000ffffb07224 */ /* 0x000fe200078e00ff */
[----:B------:R-:W-:Y:S01]  /*0af0*/  UMOV UR36, URZ ;  /* 0x0000003f00247c82 */ /* 0x000fe20008000000 */
[----:B------:R-:W-:Y:S01]  /*0b00*/  UMOV UR41, URZ ;  /* 0x0000003f00297c82 */ /* 0x000fe20008000000 */
[----:B------:R-:W-:-:S04]  /*0b10*/  SHF.R.S32.HI R0, RZ, 0x1f, R181 ;  /* 0x0000001fff007819 */ /* 0x000fc800000114b5 */
[CC--:B------:R-:W-:Y:S02]  /*0b20*/  LEA.HI R2, R0.reuse, R181.reuse, RZ, 0x7 ;  /* 0x000000b500027211 */ /* 0x0c0fe400078f38ff */
[----:B------:R-:W-:Y:S02]  /*0b30*/  LEA.HI R3, R0, R181, RZ, 0x4 ;  /* 0x000000b500037211 */ /* 0x000fe400078f20ff */
[C---:B------:R-:W-:Y:S02]  /*0b40*/  LOP3.LUT R4, R2.reuse, 0xffffff80, RZ, 0xc0, !PT ;  /* 0xffffff8002047812 */ /* 0x040fe400078ec0ff */
[----:B------:R-:W-:Y:S02]  /*0b50*/  SHF.R.S32.HI R179, RZ, 0x7, R2 ;  /* 0x00000007ffb37819 */ /* 0x000fe40000011402 */
[----:B------:R-:W-:Y:S01]  /*0b60*/  SHF.R.S32.HI R6, RZ, 0x4, R3 ;  /* 0x00000004ff067819 */ /* 0x000fe20000011403 */
[----:B------:R-:W-:Y:S01]  /*0b70*/  IMAD.IADD R177, R181, 0x1, -R4 ;  /* 0x00000001b5b17824 */ /* 0x000fe200078e0a04 */
[----:B------:R-:W-:-:S04]  /*0b80*/  LEA.HI R2, R2, R179, RZ, 0x1 ;  /* 0x000000b302027211 */ /* 0x000fc800078f08ff */
[----:B------:R-:W-:Y:S02]  /*0b90*/  SHF.R.S32.HI R8, RZ, 0x1f, R177 ;  /* 0x0000001fff087819 */ /* 0x000fe400000114b1 */
[----:B------:R-:W-:Y:S02]  /*0ba0*/  LOP3.LUT R2, R2, 0x3fffffe, RZ, 0xc0, !PT ;  /* 0x03fffffe02027812 */ /* 0x000fe400078ec0ff */
[CC--:B------:R-:W-:Y:S02]  /*0bb0*/  LEA.HI R7, R8.reuse, R177.reuse, RZ, 0x2 ;  /* 0x000000b108077211 */ /* 0x0c0fe400078f10ff */
[----:B------:R-:W-:Y:S01]  /*0bc0*/  LEA.HI R8, R8, R177, RZ, 0x5 ;  /* 0x000000b108087211 */ /* 0x000fe200078f28ff */
[----:B------:R-:W-:Y:S01]  /*0bd0*/  IMAD.IADD R2, R179, 0x1, -R2 ;  /* 0x00000001b3027824 */ /* 0x000fe200078e0a02 */
[--C-:B------:R-:W-:Y:S02]  /*0be0*/  SHF.R.S32.HI R9, RZ, 0x2, R7.reuse ;  /* 0x00000002ff097819 */ /* 0x100fe40000011407 */
[----:B------:R-:W-:-:S02]  /*0bf0*/  SHF.R.S32.HI R4, RZ, 0x1f, R7 ;  /* 0x0000001fff047819 */ /* 0x000fc40000011407 */
[----:B------:R-:W-:Y:S02]  /*0c00*/  SHF.R.S32.HI R8, RZ, 0x5, R8 ;  /* 0x00000005ff087819 */ /* 0x000fe40000011408 */
[----:B------:R-:W-:Y:S02]  /*0c10*/  LEA.HI R5, R4, R9, RZ, 0x3 ;  /* 0x0000000904057211 */ /* 0x000fe400078f18ff */
[CC--:B------:R-:W-:Y:S02]  /*0c20*/  LEA.HI R4, R0.reuse, R181.reuse, RZ, 0x5 ;  /* 0x000000b500047211 */ /* 0x0c0fe400078f28ff */
[----:B------:R-:W-:Y:S02]  /*0c30*/  LOP3.LUT R10, R5, 0xfffffff8, RZ, 0xc0, !PT ;  /* 0xfffffff8050a7812 */ /* 0x000fe400078ec0ff */
[----:B------:R-:W-:Y:S01]  /*0c40*/  LEA.HI R0, R0, R181, RZ, 0x3 ;  /* 0x000000b500007211 */ /* 0x000fe200078f18ff */
[----:B------:R-:W-:Y:S01]  /*0c50*/  IMAD.SHL.U32 R5, R4, 0x20, RZ ;  /* 0x0000002004057824 */ /* 0x000fe200078e00ff */
[----:B------:R-:W-:Y:S01]  /*0c60*/  LOP3.LUT R4, R3, 0x3fffff0, RZ, 0xc0, !PT ;  /* 0x03fffff003047812 */ /* 0x000fe200078ec0ff */
[----:B------:R-:W-:Y:S01]  /*0c70*/  IMAD.IADD R9, R9, 0x1, -R10 ;  /* 0x0000000109097824 */ /* 0x000fe200078e0a0a */
[----:B------:R-:W-:-:S02]  /*0c80*/  LEA.HI R3, R3, R6, RZ, 0x1 ;  /* 0x0000000603037211 */ /* 0x000fc400078f08ff */
[----:B------:R-:W-:Y:S01]  /*0c90*/  LOP3.LUT R5, R5, 0xfffffc00, RZ, 0xc0, !PT ;  /* 0xfffffc0005057812 */ /* 0x000fe200078ec0ff */
[----:B------:R-:W-:Y:S01]  /*0ca0*/  IMAD R9, R8, 0x10, R9 ;  /* 0x0000001008097824 */ /* 0x000fe200078e0209 */
[----:B------:R-:W-:Y:S01]  /*0cb0*/  LOP3.LUT R3, R3, 0x1ffffffe, RZ, 0xc0, !PT ;  /* 0x1ffffffe03037812 */ /* 0x000fe200078ec0ff */
[----:B------:R-:W-:Y:S01]  /*0cc0*/  IMAD.IADD R4, R181, 0x1, -R4 ;  /* 0x00000001b5047824 */ /* 0x000fe200078e0a04 */
[----:B------:R-:W-:Y:S01]  /*0cd0*/  LOP3.LUT R16, R7, 0x7ffffffc, RZ, 0xc0, !PT ;  /* 0x7ffffffc07107812 */ /* 0x000fe200078ec0ff */
[----:B------:R-:W-:Y:S01]  /*0ce0*/  IMAD R178, R2, 0x40, R9 ;  /* 0x0000004002b27824 */ /* 0x000fe200078e0209 */
[----:B------:R-:W-:Y:S01]  /*0cf0*/  LOP3.LUT R2, R0, 0x1ffffff8, RZ, 0xc0, !PT ;  /* 0x1ffffff800027812 */ /* 0x000fe200078ec0ff */
[----:B------:R-:W-:Y:S01]  /*0d00*/  IMAD R4, R4, 0x40, R5 ;  /* 0x0000004004047824 */ /* 0x000fe200078e0205 */
[----:B------:R-:W-:Y:S01]  /*0d10*/  SHF.R.S32.HI R22, RZ, 0x3, R0 ;  /* 0x00000003ff167819 */ /* 0x000fe20000011400 */
[----:B------:R-:W-:Y:S02]  /*0d20*/  IMAD.IADD R3, R6, 0x1, -R3 ;  /* 0x0000000106037824 */ /* 0x000fe400078e0a03 */
[----:B------:R-:W-:-:S02]  /*0d30*/  IMAD.IADD R2, R181, 0x1, -R2 ;  /* 0x00000001b5027824 */ /* 0x000fc400078e0a02 */
[----:B------:R-:W-:Y:S02]  /*0d40*/  IMAD R180, R3, 0x8, R4 ;  /* 0x0000000803b47824 */ /* 0x000fe400078e0204 */
[----:B------:R-:W-:Y:S02]  /*0d50*/  IMAD.SHL.U32 R19, R2, 0x8, RZ ;  /* 0x0000000802137824 */ /* 0x000fe400078e00ff */
[----:B------:R-:W-:-:S07]  /*0d60*/  IMAD.IADD R16, R177, 0x1, -R16 ;  /* 0x00000001b1107824 */ /* 0x000fce00078e0a10 */
.L_x_1185:
[----:B0--345:R-:W0:Y:S01]  /*0d70*/  LDC.64 R4, c[0x0][0xa18] ;  /* 0x00028600ff047b82 */ /* 0x039e220000000a00 */
[----:B------:R-:W-:Y:S01]  /*0d80*/  IMAD.MOV.U32 R6, RZ, RZ, RZ ;  /* 0x000000ffff067224 */ /* 0x000fe200078e00ff */
[----:B------:R-:W-:-:S06]  /*0d90*/  ULDC.64 UR4, c[0x0][0xa20] ;  /* 0x0002880000047ab9 */ /* 0x000fcc0000000a00 */
[----:B------:R-:W1:Y:S08]  /*0da0*/  LDC R18, c[0x0][0x288] ;  /* 0x0000a200ff127b82 */ /* 0x000e700000000800 */
[----:B--2---:R-:W2:Y:S01]  /*0db0*/  LDC.64 R2, c[0x0][0xa28] ;  /* 0x00028a00ff027b82 */ /* 0x004ea20000000a00 */
[----:B0-----:R-:W-:-:S07]  /*0dc0*/  ISETP.NE.U32.AND P1, PT, R4, RZ, PT ;  /* 0x000000ff0400720c */ /* 0x001fce0003f25070 */
[----:B------:R-:W0:Y:S01]  /*0dd0*/  LDC.64 R8, c[0x0][0x3f8] ;  /* 0x0000fe00ff087b82 */ /* 0x000e220000000a00 */
[----:B------:R-:W-:-:S07]  /*0de0*/  ISETP.NE.AND.EX P1, PT, R5, RZ, PT, P1 ;  /* 0x000000ff0500720c */ /* 0x000fce0003f25310 */
[----:B------:R-:W3:Y:S01]  /*0df0*/  LDC R0, c[0x0][0x404] ;  /* 0x00010100ff007b82 */ /* 0x000ee20000000800 */
[----:B--2---:R-:W-:-:S07]  /*0e00*/  ISETP.NE.U32.AND P0, PT, R2, RZ, PT ;  /* 0x000000ff0200720c */ /* 0x004fce0003f05070 */
[----:B------:R-:W2:Y:S01]  /*0e10*/  @P1 LDC.64 R4, c[0x0][0xa18] ;  /* 0x00028600ff041b82 */ /* 0x000ea20000000a00 */
[----:B------:R-:W-:-:S07]  /*0e20*/  ISETP.NE.AND.EX P0, PT, R3, RZ, PT, P0 ;  /* 0x000000ff0300720c */ /* 0x000fce0003f05300 */
[----:B------:R-:W4:Y:S08]  /*0e30*/  LDC R17, c[0x0][0x2e0] ;  /* 0x0000b800ff117b82 */ /* 0x000f300000000800 */
[----:B------:R-:W0:Y:S01]  /*0e40*/  @P0 LDC.64 R2, c[0x0][0xa28] ;  /* 0x00028a00ff020b82 */ /* 0x000e220000000a00 */
[----:B--2---:R-:W-:-:S05]  /*0e50*/  @P1 IMAD.WIDE R4, R171, 0x4, R4 ;  /* 0x00000004ab041825 */ /* 0x004fca00078e0204 */
[----:B-1----:R1:W5:Y:S01]  /*0e60*/  @P1 LDG.E R18, desc[UR46][R4.64] ;  /* 0x0000002e04121981 */ /* 0x002362000c1e1900 */
[----:B0-----:R-:W-:-:S05]  /*0e70*/  @P0 IMAD.WIDE R2, R171, 0x4, R2 ;  /* 0x00000004ab020825 */ /* 0x001fca00078e0202 */
[----:B------:R1:W5:Y:S01]  /*0e80*/  @P0 LDG.E R6, desc[UR46][R2.64] ;  /* 0x0000002e02060981 */ /* 0x000362000c1e1900 */
[----:B------:R-:W-:Y:S02]  /*0e90*/  ISETP.NE.U32.AND P0, PT, R8, RZ, PT ;  /* 0x000000ff0800720c */ /* 0x000fe40003f05070 */
[----:B------:R-:W-:Y:S02]  /*0ea0*/  ISETP.NE.U32.AND P2, PT, RZ, UR4, PT ;  /* 0x00000004ff007c0c */ /* 0x000fe4000bf45070 */
[----:B------:R-:W-:Y:S02]  /*0eb0*/  ISETP.NE.AND.EX P0, PT, R9, RZ, PT, P0 ;  /* 0x000000ff0900720c */ /* 0x000fe40003f05300 */
[----:B------:R-:W-:Y:S02]  /*0ec0*/  ISETP.NE.AND.EX P2, PT, RZ, UR5, PT, P2 ;  /* 0x00000005ff007c0c */ /* 0x000fe4000bf45320 */
[----:B---3--:R-:W-:Y:S01]  /*0ed0*/  SEL R0, R0, 0x1, P0 ;  /* 0x0000000100007807 */ /* 0x008fe20000000000 */
[----:B------:R-:W-:-:S04]  /*0ee0*/  IMAD.MOV.U32 R175, RZ, RZ, R169 ;  /* 0x000000ffffaf7224 */ /* 0x000fc800078e00a9 */
[----:B----4-:R-:W-:Y:S01]  /*0ef0*/  IMAD R17, R0, R17, RZ ;  /* 0x0000001100117224 */ /* 0x010fe200078e02ff */
        /* <DEDUP_REMOVED lines=10> */
.L_x_1082:
[----:B------:R-:W-:Y:S02]  /*0fa0*/  IMAD.MOV.U32 R173, RZ, RZ, R170 ;  /* 0x000000ffffad7224 */ /* 0x000fe400078e00aa */
[----:B------:R-:W-:Y:S01]  /*0fb0*/  IMAD.MOV.U32 R174, RZ, RZ, R171 ;  /* 0x000000ffffae7224 */ /* 0x000fe200078e00ab */
[----:B------:R-:W-:Y:S06]  /*0fc0*/  @!P2 BRA `(.L_x_1083) ;  /* 0x000000000010a947 */ /* 0x000fec0003800000 */
[----:B------:R-:W0:Y:S02]  /*0fd0*/  LDC.64 R2, c[0x0][0xa20] ;  /* 0x00028800ff027b82 */ /* 0x000e240000000a00 */
[----:B0-----:R-:W-:-:S05]  /*0fe0*/  IMAD.WIDE R2, R171, 0x4, R2 ;  /* 0x00000004ab027825 */ /* 0x001fca00078e0202 */
[----:B------:R0:W5:Y:S01]  /*0ff0*/  LDG.E R17, desc[UR46][R2.64] ;  /* 0x0000002e02117981 */ /* 0x000162000c1e1900 */
[----:B------:R-:W-:Y:S05]  /*1000*/  BRA `(.L_x_1084) ;  /* 0x0000000000247947 */ /* 0x000fea0003800000 */
.L_x_1083:
[----:B------:R-:W-:Y:S02]  /*1010*/  ULDC.64 UR4, c[0x0][0xa08] ;  /* 0x0002820000047ab9 */ /* 0x000fe40000000a00 */
[----:B------:R-:W-:-:S04]  /*1020*/  ISETP.NE.U32.AND P0, PT, RZ, UR4, PT ;  /* 0x00000004ff007c0c */ /* 0x000fc8000bf05070 */
[----:B------:R-:W-:-:S13]  /*1030*/  ISETP.NE.AND.EX P0, PT, RZ, UR5, PT, P0 ;  /* 0x00000005ff007c0c */ /* 0x000fda000bf05300 */
[----:B------:R-:W-:Y:S05]  /*1040*/  @!P0 BRA `(.L_x_1084) ;  /* 0x0000000000148947 */ /* 0x000fea0003800000 */
[----:B------:R-:W0:Y:S02]  /*1050*/  LDC.64 R2, c[0x0][0xa08] ;  /* 0x00028200ff027b82 */ /* 0x000e240000000a00 */
[----:B0-----:R-:W-:-:S05]  /*1060*/  IMAD.WIDE R2, R171, 0x4, R2 ;  /* 0x00000004ab027825 */ /* 0x001fca00078e0202 */
[----:B------:R-:W2:Y:S04]  /*1070*/  LDG.E R17, desc[UR46][R2.64] ;  /* 0x0000002e02117981 */ /* 0x000ea8000c1e1900 */
[----:B------:R-:W2:Y:S02]  /*1080*/  LDG.E R0, desc[UR46][R2.64+0x4] ;  /* 0x0000042e02007981 */ /* 0x000ea4000c1e1900 */
[----:B--2---:R-:W-:-:S07]  /*1090*/  IMAD.IADD R17, R0, 0x1, -R17 ;  /* 0x0000000100117824 */ /* 0x004fce00078e0a11 */
.L_x_1084:
[----:B------:R-:W1:Y:S01]  /*10a0*/  LDC R0, c[0x0][0x428] ;  /* 0x00010a00ff007b82 */ /* 0x000e620000000800 */
[----:B-----5:R-:W-:-:S05]  /*10b0*/  IMAD.IADD R17, R17, 0x1, -R6 ;  /* 0x0000000111117824 */ /* 0x020fca00078e0a06 */
[----:B------:R-:W-:Y:S02]  /*10c0*/  IADD3 R172, R17, 0x80, -R18 ;  /* 0x0000008011ac7810 */ /* 0x000fe40007ffe812 */
[----:B------:R-:W2:Y:S03]  /*10d0*/  LDC.64 R8, c[0x0][0x9e0] ;  /* 0x00027800ff087b82 */ /* 0x000ea60000000a00 */
[----:B------:R-:W-:Y:S01]  /*10e0*/  IMAD R172, R169, 0x80, R172 ;  /* 0x00000080a9ac7824 */ /* 0x000fe200078e02ac */
[----:B-1----:R-:W-:Y:S02]  /*10f0*/  ISETP.NE.AND P0, PT, R0, 0x1, PT ;  /* 0x000000010000780c */ /* 0x002fe40003f05270 */
[----:B--2---:R-:W-:Y:S01]  /*1100*/  ISETP.GE.AND P1, PT, R9, 0x1, PT ;  /* 0x000000010900780c */ /* 0x004fe20003f26270 */
[----:B0-----:R-:W-:-:S10]  /*1110*/  IMAD.IADD R2, R172, 0x1, R8 ;  /* 0x00000001ac027824 */ /* 0x001fd400078e0208 */
[----:B------:R-:W0:Y:S08]  /*1120*/  @P0 LDC R3, c[0x0][0x42c] ;  /* 0x00010b00ff030b82 */ /* 0x000e300000000800 */
[----:B------:R-:W1:Y:S01]  /*1130*/  @P0 LDC R5, c[0x0][0x430] ;  /* 0x00010c00ff050b82 */ /* 0x000e620000000800 */
[----:B0-----:R-:W-:-:S05]  /*1140*/  @P0 IMAD.HI.U32 R0, R170, R3, RZ ;  /* 0x00000003aa000227 */ /* 0x001fca00078e00ff */
[----:B-1----:R-:W-:Y:S01]  /*1150*/  @P0 SHF.R.U32.HI R170, RZ, R5, R0 ;  /* 0x00000005ffaa0219 */ /* 0x002fe20000011600 */
[----:B------:R-:W-:Y:S06]  /*1160*/  @!P1 BRA `(.L_x_1085) ;  /* 0x0000000000409947 */ /* 0x000fec0003800000 */
[C---:B------:R-:W-:Y:S01]  /*1170*/  ISETP.GT.AND P0, PT, R172.reuse, RZ, PT ;  /* 0x000000ffac00720c */ /* 0x040fe20003f04270 */
[----:B------:R-:W-:-:S12]  /*1180*/  VIADD R0, R172, 0xffffffff ;  /* 0xffffffffac007836 */ /* 0x000fd80000000000 */
[----:B------:R-:W-:Y:S05]  /*1190*/  @P0 BRA `(.L_x_1086) ;  /* 0x00000000001c0947 */ /* 0x000fea0003800000 */
[----:B------:R-:W-:Y:S01]  /*11a0*/  ISETP.NE.AND P0, PT, R9, 0x1, PT ;  /* 0x000000010900780c */ /* 0x000fe20003f05270 */
[----:B------:R-:W-:-:S12]  /*11b0*/  IMAD.MOV R3, RZ, RZ, -R172 ;  /* 0x000000ffff037224 */ /* 0x000fd800078e0aac */
[----:B------:R-:W0:Y:S02]  /*11c0*/  @P0 LDC.64 R4, c[0x0][0x9e8] ;  /* 0x00027a00ff040b82 */ /* 0x000e240000000a00 */
[----:B0-----:R-:W-:-:S05]  /*11d0*/  @P0 IMAD.HI.U32 R0, R3, R4, RZ ;  /* 0x0000000403000227 */ /* 0x001fca00078e00ff */
[----:B------:R-:W-:-:S04]  /*11e0*/  @P0 SHF.R.U32.HI R3, RZ, R5, R0 ;  /* 0x00000005ff030219 */ /* 0x000fc80000011600 */
[----:B------:R-:W-:Y:S01]  /*11f0*/  LOP3.LUT R0, RZ, R3, RZ, 0x33, !PT ;  /* 0x00000003ff007212 */ /* 0x000fe200078e33ff */
[----:B------:R-:W-:Y:S06]  /*1200*/  BRA `(.L_x_1087) ;  /* 0x0000000000107947 */ /* 0x000fec0003800000 */
.L_x_1086:
[----:B------:R-:W-:-:S13]  /*1210*/  ISETP.NE.AND P0, PT, R9, 0x1, PT ;  /* 0x000000010900780c */ /* 0x000fda0003f05270 */
[----:B------:R-:W0:Y:S02]  /*1220*/  @P0 LDC.64 R4, c[0x0][0x9e8] ;  /* 0x00027a00ff040b82 */ /* 0x000e240000000a00 */
[----:B0-----:R-:W-:-:S05]  /*1230*/  @P0 IMAD.HI.U32 R4, R0, R4, RZ ;  /* 0x0000000400040227 */ /* 0x001fca00078e00ff */
[----:B------:R-:W-:-:S07]  /*1240*/  @P0 SHF.R.U32.HI R0, RZ, R5, R4 ;  /* 0x00000005ff000219 */ /* 0x000fce0000011604 */
.L_x_1087:
[----:B------:R-:W-:-:S05]  /*1250*/  IMAD R3, R0, R9, R9 ;  /* 0x0000000900037224 */ /* 0x000fca00078e0209 */
[----:B------:R-:W-:-:S07]  /*1260*/  VIMNMX R2, R2, R3, PT ;  /* 0x0000000302027248 */ /* 0x000fce0003fe0100 */
.L_x_1085:
[----:B------:R-:W-:Y:S01]  /*1270*/  VIADD R2, R2, 0x7f ;  /* 0x0000007f02027836 */ /* 0x000fe20000000000 */
[----:B------:R-:W-:Y:S01]  /*1280*/  ULDC UR4, c[0x0][0x9dc] ;  /* 0x0002770000047ab9 */ /* 0x000fe20000000800 */
[C---:B------:R-:W-:Y:S02]  /*1290*/  VIADD R0, R17.reuse, 0x7f ;  /* 0x0000007f11007836 */ /* 0x040fe40000000000 */
[----:B------:R-:W-:Y:S01]  /*12a0*/  IMAD.IADD R4, R17, 0x1, -R18 ;  /* 0x0000000111047824 */ /* 0x000fe200078e0a12 */
[----:B------:R-:W-:Y:S02]  /*12b0*/  SHF.R.S32.HI R5, RZ, 0x1f, R2 ;  /* 0x0000001fff057819 */ /* 0x000fe40000011402 */
[----:B------:R-:W-:Y:S01]  /*12c0*/  SHF.R.S32.HI R3, RZ, 0x1f, R0 ;  /* 0x0000001fff037819 */ /* 0x000fe20000011400 */
[----:B------:R-:W-:Y:S01]  /*12d0*/  IMAD R89, R169, 0x80, R4 ;  /* 0x00000080a9597824 */ /* 0x000fe200078e0204 */
        /* <DEDUP_REMOVED lines=11> */
[----:B------:R-:W0:Y:S02]  /*1390*/  @P0 LDC.64 R4, c[0x0][0x9e8] ;  /* 0x00027a00ff040b82 */ /* 0x000e240000000a00 */
[----:B0-----:R-:W-:-:S05]  /*13a0*/  @P0 IMAD.HI.U32 R0, R3, R4, RZ ;  /* 0x0000000403000227 */ /* 0x001fca00078e00ff */
[----:B------:R-:W-:-:S04]  /*13b0*/  @P0 SHF.R.U32.HI R3, RZ, R5, R0 ;  /* 0x00000005ff030219 */ /* 0x000fc80000011600 */
[----:B------:R-:W-:Y:S01]  /*13c0*/  LOP3.LUT R0, RZ, R3, RZ, 0x33, !PT ;  /* 0x00000003ff007212 */ /* 0x000fe200078e33ff */
[----:B------:R-:W-:Y:S06]  /*13d0*/  BRA `(.L_x_1090) ;  /* 0x0000000000147947 */ /* 0x000fec0003800000 */
.L_x_1089:
[----:B------:R-:W-:Y:S01]  /*13e0*/  ISETP.NE.AND P0, PT, R9, 0x1, PT ;  /* 0x000000010900780c */ /* 0x000fe20003f05270 */
[----:B------:R-:W-:-:S12]  /*13f0*/  IMAD.MOV.U32 R0, RZ, RZ, R89 ;  /* 0x000000ffff007224 */ /* 0x000fd800078e0059 */
[----:B------:R-:W0:Y:S02]  /*1400*/  @P0 LDC.64 R4, c[0x0][0x9e8] ;  /* 0x00027a00ff040b82 */ /* 0x000e240000000a00 */
[----:B0-----:R-:W-:-:S05]  /*1410*/  @P0 IMAD.HI.U32 R4, R89, R4, RZ ;  /* 0x0000000459040227 */ /* 0x001fca00078e00ff */
[----:B------:R-:W-:-:S07]  /*1420*/  @P0 SHF.R.U32.HI R0, RZ, R5, R4 ;  /* 0x00000005ff000219 */ /* 0x000fce0000011604 */
.L_x_1090:
[----:B------:R-:W-:-:S05]  /*1430*/  IMAD R3, R0, R9, RZ ;  /* 0x0000000900037224 */ /* 0x000fca00078e02ff */
[----:B------:R-:W-:-:S07]  /*1440*/  VIMNMX R2, R2, R3, !PT ;  /* 0x0000000302027248 */ /* 0x000fce0007fe0100 */
.L_x_1088:
        /* <DEDUP_REMOVED lines=72> */
.L_x_1092:
[----:B------:R-:W0:Y:S01]  /*18d0*/  LDC.64 R12, c[0x0][0x990] ;  /* 0x00026400ff0c7b82 */ /* 0x000e220000000a00 */
[----:B------:R-:W-:-:S07]  /*18e0*/  ULDC UR4, c[0x0][0x9d8] ;  /* 0x0002760000047ab9 */ /* 0x000fce0000000800 */
[----:B------:R-:W1:Y:S01]  /*18f0*/  LDC.64 R20, c[0x0][0x998] ;  /* 0x00026600ff147b82 */ /* 0x000e620000000a00 */
[----:B0-----:R-:W-:-:S04]  /*1900*/  ISETP.NE.U32.AND P0, PT, R12, RZ, PT ;  /* 0x000000ff0c00720c */ /* 0x001fc80003f05070 */
[----:B------:R-:W-:Y:S02]  /*1910*/  ISETP.NE.AND.EX P0, PT, R13, RZ, PT, P0 ;  /* 0x000000ff0d00720c */ /* 0x000fe40003f05300 */
[----:B-1----:R-:W-:-:S04]  /*1920*/  ISETP.NE.U32.AND P1, PT, R20, RZ, PT ;  /* 0x000000ff1400720c */ /* 0x002fc80003f25070 */
[----:B------:R-:W-:-:S07]  /*1930*/  ISETP.NE.AND.EX P1, PT, R21, RZ, PT, P1 ;  /* 0x000000ff1500720c */ /* 0x000fce0003f25310 */
[----:B------:R-:W0:Y:S01]  /*1940*/  @P0 LDC.64 R8, c[0x0][0x9a8] ;  /* 0x00026a00ff080b82 */ /* 0x000e220000000a00 */
[----:B------:R-:W-:Y:S02]  /*1950*/  @P0 SHF.R.S32.HI R3, RZ, 0x1f, R171 ;  /* 0x0000001fff030819 */ /* 0x000fe400000114ab */
[----:B------:R-:W-:-:S05]  /*1960*/  @P0 SHF.R.S32.HI R7, RZ, 0x1f, R170 ;  /* 0x0000001fff070819 */ /* 0x000fca00000114aa */
[----:B------:R-:W1:Y:S01]  /*1970*/  @P1 LDC.64 R10, c[0x0][0x9b8] ;  /* 0x00026e00ff0a1b82 */ /* 0x000e620000000a00 */
[----:B------:R-:W-:-:S07]  /*1980*/  @P1 SHF.R.S32.HI R5, RZ, 0x1f, R171 ;  /* 0x0000001fff051819 */ /* 0x000fce00000114ab */
[----:B------:R-:W2:Y:S08]  /*1990*/  @P0 LDC.64 R14, c[0x0][0x9b0] ;  /* 0x00026c00ff0e0b82 */ /* 0x000eb00000000a00 */
[----:B------:R-:W3:Y:S01]  /*19a0*/  @P1 LDC.64 R24, c[0x0][0x9c0] ;  /* 0x00027000ff181b82 */ /* 0x000ee20000000a00 */
[-C--:B0-----:R-:W-:Y:S02]  /*19b0*/  @P0 IMAD R0, R3, R8.reuse, RZ ;  /* 0x0000000803000224 */ /* 0x081fe400078e02ff */
[----:B------:R-:W-:-:S04]  /*19c0*/  @P0 IMAD.WIDE.U32 R2, R171, R8, RZ ;  /* 0x00000008ab020225 */ /* 0x000fc800078e00ff */
[----:B------:R-:W-:Y:S02]  /*19d0*/  @P0 IMAD R9, R171, R9, R0 ;  /* 0x00000009ab090224 */ /* 0x000fe400078e0200 */
[-C--:B-1----:R-:W-:Y:S02]  /*19e0*/  @P1 IMAD R4, R5, R10.reuse, RZ ;  /* 0x0000000a05041224 */ /* 0x082fe400078e02ff */
[----:B------:R-:W-:Y:S01]  /*19f0*/  @P0 IMAD.IADD R3, R3, 0x1, R9 ;  /* 0x0000000103030824 */ /* 0x000fe200078e0209 */
[----:B------:R-:W-:Y:S01]  /*1a00*/  @P1 SHF.R.S32.HI R9, RZ, 0x1f, R170 ;  /* 0x0000001fff091819 */ /* 0x000fe200000114aa */
[C---:B------:R-:W-:Y:S02]  /*1a10*/  @P1 IMAD R11, R171.reuse, R11, R4 ;  /* 0x0000000bab0b1224 */ /* 0x040fe400078e0204 */
[----:B------:R-:W-:-:S04]  /*1a20*/  @P1 IMAD.WIDE.U32 R4, R171, R10, RZ ;  /* 0x0000000aab041225 */ /* 0x000fc800078e00ff */
[-C--:B--2---:R-:W-:Y:S02]  /*1a30*/  @P0 IMAD R7, R7, R14.reuse, RZ ;  /* 0x0000000e07070224 */ /* 0x084fe400078e02ff */
[----:B------:R-:W-:Y:S02]  /*1a40*/  @P1 IMAD.IADD R5, R5, 0x1, R11 ;  /* 0x0000000105051824 */ /* 0x000fe400078e020b */
[----:B------:R-:W-:-:S04]  /*1a50*/  @P0 IMAD.WIDE.U32 R2, R170, R14, R2 ;  /* 0x0000000eaa020225 */ /* 0x000fc800078e0002 */
[-C--:B---3--:R-:W-:Y:S02]  /*1a60*/  @P1 IMAD R0, R9, R24.reuse, RZ ;  /* 0x0000001809001224 */ /* 0x088fe400078e02ff */
[C---:B------:R-:W-:Y:S02]  /*1a70*/  @P0 IMAD R9, R170.reuse, R15, R7 ;  /* 0x0000000faa090224 */ /* 0x040fe400078e0207 */
        /* <DEDUP_REMOVED lines=12> */
[----:B------:R-:W-:Y:S01]  /*1b40*/  LEA.HI R2, R176, R176, RZ, 0x1 ;  /* 0x000000b0b0027211 */ /* 0x000fe200078f08ff */
[----:B------:R-:W-:-:S03]  /*1b50*/  IMAD.U32 R6, RZ, RZ, UR37 ;  /* 0x00000025ff067e24 */ /* 0x000fc6000f8e00ff */
[----:B------:R-:W-:Y:S02]  /*1b60*/  LOP3.LUT R7, R2, 0xfffffffe, RZ, 0xc0, !PT ;  /* 0xfffffffe02077812 */ /* 0x000fe400078ec0ff */
[----:B------:R-:W-:-:S03]  /*1b70*/  ISETP.NE.AND P0, PT, R6, 0x3, PT ;  /* 0x000000030600780c */ /* 0x000fc60003f05270 */
[----:B------:R-:W-:-:S05]  /*1b80*/  IMAD.IADD R2, R176, 0x1, -R7 ;  /* 0x00000001b0027824 */ /* 0x000fca00078e0a07 */
[----:B------:R-:W-:-:S04]  /*1b90*/  SHF.L.U32 R2, R2, 0x1f, RZ ;  /* 0x0000001f02027819 */ /* 0x000fc800000006ff */
[----:B------:R-:W0:Y:S01]  /*1ba0*/  SYNCS.PHASECHK.TRANS64.TRYWAIT P1, [UR40+0x22800], R2 ;  /* 0x02280002ff0075a7 */ /* 0x000e220008020168 */
[----:B--2---:R-:W-:-:S04]  /*1bb0*/  FMUL.FTZ R0, R3, R0 ;  /* 0x0000000003007220 */ /* 0x004fc80000410000 */
[----:B------:R-:W-:Y:S01]  /*1bc0*/  FMUL.FTZ R0, R0, UR4 ;  /* 0x0000000400007c20 */ /* 0x000fe20008410000 */
[----:B0-----:R-:W-:Y:S06]  /*1bd0*/  @!P1 BRA `(.L_x_1093) ;  /* 0x0000014c00c49947 */ /* 0x001fec0003800000 */
.L_x_1280:
[----:B------:R-:W-:Y:S05]  /*1be0*/  @!P0 BRA `(.L_x_1094) ;  /* 0x0000000000048947 */ /* 0x000fea0003800000 */
[----:B------:R-:W-:Y:S01]  /*1bf0*/  BPT.TRAP 0x1 ;  /* 0x000000040000795c */ /* 0x000fe20000300000 */
.L_x_1094:
[----:B------:R-:W-:Y:S02]  /*1c00*/  IMAD.U32 R15, RZ, RZ, UR41 ;  /* 0x00000029ff0f7e24 */ /* 0x000fe4000f8e00ff */
[----:B0-----:R-:W-:-:S03]  /*1c10*/  IMAD.U32 R2, RZ, RZ, UR36 ;  /* 0x00000024ff027e24 */ /* 0x001fc6000f8e00ff */
[----:B------:R-:W-:Y:S02]  /*1c20*/  LEA R15, R15, UR40, 0x3 ;  /* 0x000000280f0f7c11 */ /* 0x000fe4000f8e18ff */
[----:B------:R-:W-:-:S04]  /*1c30*/  SHF.L.U32 R2, R2, 0x1f, RZ ;  /* 0x0000001f02027819 */ /* 0x000fc800000006ff */
[----:B------:R0:W1:Y:S01]  /*1c40*/  SYNCS.PHASECHK.TRANS64.TRYWAIT P2, [R15+URZ+0x22830], R2 ;  /* 0x022830020f0075a7 */ /* 0x000062000804017f */
[----:B------:R-:W-:Y:S05]  /*1c50*/  @!P0 BRA `(.L_x_1095) ;  /* 0x0000000000048947 */ /* 0x000fea0003800000 */
[----:B------:R-:W-:Y:S01]  /*1c60*/  BPT.TRAP 0x1 ;  /* 0x000000040000795c */ /* 0x000fe20000300000 */
.L_x_1095:
[----:B------:R-:W2:Y:S02]  /*1c70*/  S2R R3, SR_TID.X ;  /* 0x0000000000037919 */ /* 0x000ea40000002100 */
[----:B--2---:R-:W-:Y:S01]  /*1c80*/  LOP3.LUT P1, RZ, R3, 0x7f, RZ, 0xc0, !PT ;  /* 0x0000007f03ff7812 */ /* 0x004fe2000782c0ff */
[----:B-1----:R-:W-:-:S12]  /*1c90*/  @P2 BRA `(.L_x_1096) ;  /* 0x0000000000082947 */ /* 0x002fd80003800000 */
[----:B------:R-:W1:Y:S02]  /*1ca0*/  SYNCS.PHASECHK.TRANS64.TRYWAIT P2, [R15+URZ+0x22830], R2 ;  /* 0x022830020f0075a7 */ /* 0x000e64000804017f */
[----:B-1----:R-:W-:Y:S05]  /*1cb0*/  @!P2 BRA `(.L_x_1097) ;  /* 0x0000014c00a4a947 */ /* 0x002fea0003800000 */
.L_x_1096:
[----:B------:R-:W-:Y:S05]  /*1cc0*/  WARPSYNC.ALL ;  /* 0x0000000000007948 */ /* 0x000fea0003800000 */
[----:B------:R-:W-:Y:S01]  /*1cd0*/  UIADD3 UR4, UR40, 0x16400, URZ ;  /* 0x0001640028047890 */ /* 0x000fe2000fffe03f */
[----:B------:R-:W-:Y:S01]  /*1ce0*/  WARPGROUP.ARRIVE ;  /* 0x00000000000079c5 */ /* 0x000fe20000000000 */
[----:B------:R-:W-:Y:S01]  /*1cf0*/  ULOP3.LUT UR28, UR43, 0x10000, URZ, 0xfc, !UPT ;  /* 0x000100002b1c7892 */ /* 0x000fe2000f8efc3f */
[----:B------:R-:W2:Y:S01]  /*1d00*/  LDC.64 R10, c[0x0][0x9e0] ;  /* 0x00027800ff0a7b82 */ /* 0x000ea20000000a00 */
[----:B------:R-:W-:Y:S01]  /*1d10*/  USHF.R.U32.HI UR4, URZ, 0x4, UR4 ;  /* 0x000000043f047899 */ /* 0x000fe20008011604 */
[----:B------:R-:W-:Y:S01]  /*1d20*/  IMAD.MOV.U32 R12, RZ, RZ, -0x80 ;  /* 0xffffff80ff0c7424 */ /* 0x000fe200078e00ff */
[----:B------:R-:W-:Y:S01]  /*1d30*/  UMOV UR29, 0x80000020 ;  /* 0x80000020001d7882 */ /* 0x000fe20000000000 */
[----:B------:R-:W-:Y:S01]  /*1d40*/  UMOV UR31, 0x80000020 ;  /* 0x80000020001f7882 */ /* 0x000fe20000000000 */
[----:B------:R-:W-:Y:S01]  /*1d50*/  ULOP3.LUT UR4, UR4, 0x3fff, URZ, 0xc0, !UPT ;  /* 0x00003fff04047892 */ /* 0x000fe2000f8ec03f */
[----:B01----:R-:W-:Y:S01]  /*1d60*/  @!P1 VIADD R2, R15, 0x22840 ;  /* 0x000228400f029836 */ /* 0x003fe20000000000 */
[----:B------:R-:W-:-:S02]  /*1d70*/  UIADD3 UR8, UR28, 0x2, URZ ;  /* 0x000000021c087890 */ /* 0x000fc4000fffe03f */
[----:B------:R-:W-:Y:S01]  /*1d80*/  ULOP3.LUT UR4, UR4, 0x10000, URZ, 0xfc, !UPT ;  /* 0x0001000004047892 */ /* 0x000fe2000f8efc3f */
[----:B------:R-:W-:Y:S01]  /*1d90*/  UMOV UR9, 0x80000020 ;  /* 0x8000002000097882 */ /* 0x000fe20000000000 */
[----:B------:R-:W-:Y:S02]  /*1da0*/  UMOV UR11, 0x80000020 ;  /* 0x80000020000b7882 */ /* 0x000fe40000000000 */
[----:B------:R-:W-:Y:S01]  /*1db0*/  UIMAD UR30, UR41, 0x600, UR4 ;  /* 0x00000600291e78a4 */ /* 0x000fe2000f8e0204 */
[----:B------:R-:W-:Y:S01]  /*1dc0*/  @!P1 PRMT R2, RZ, 0x654, R2 ;  /* 0x00000654ff029816 */ /* 0x000fe20000000002 */
[----:B------:R-:W-:Y:S02]  /*1dd0*/  UIADD3 UR12, UR28, 0x200, URZ ;  /* 0x000002001c0c7890 */ /* 0x000fe4000fffe03f */
[----:B------:R-:W-:Y:S02]  /*1de0*/  UIADD3 UR10, UR30, 0x2, URZ ;  /* 0x000000021e0a7890 */ /* 0x000fe4000fffe03f */
[----:B------:R-:W-:Y:S01]  /*1df0*/  UIADD3 UR14, UR30, 0x200, URZ ;  /* 0x000002001e0e7890 */ /* 0x000fe2000fffe03f */
[----:B------:R-:W-:-:S02]  /*1e00*/  UMOV UR13, 0x80000020 ;  /* 0x80000020000d7882 */ /* 0x000fc40000000000 */
[----:B------:R-:W-:Y:S01]  /*1e10*/  QGMMA.64x128x32.F32.E4M3.E4M3 R24, gdesc[UR28], RZ, !UPT, gsb0 ;  /* 0x01e000001c1879f3 */ /* 0x000fe2000c0008ff */
[----:B------:R-:W-:Y:S01]  /*1e20*/  UMOV UR15, 0x80000020 ;  /* 0x80000020000f7882 */ /* 0x000fe20000000000 */
[----:B------:R-:W-:Y:S01]  /*1e30*/  UIADD3 UR16, UR28, 0x202, URZ ;  /* 0x000002021c107890 */ /* 0x000fe2000fffe03f */
[----:B--2---:R-:W-:Y:S01]  /*1e40*/  ISETP.GE.AND P2, PT, R11, 0x1, PT ;  /* 0x000000010b00780c */ /* 0x004fe20003f46270 */
[----:B------:R-:W-:Y:S01]  /*1e50*/  UIADD3 UR18, UR30, 0x202, URZ ;  /* 0x000002021e127890 */ /* 0x000fe2000fffe03f */
[----:B------:R-:W-:Y:S01]  /*1e60*/  UMOV UR17, 0x80000020 ;  /* 0x8000002000117882 */ /* 0x000fe20000000000 */
[----:B------:R-:W-:Y:S01]  /*1e70*/  UMOV UR19, 0x80000020 ;  /* 0x8000002000137882 */ /* 0x000fe20000000000 */
[----:B------:R-:W-:Y:S02]  /*1e80*/  UIADD3 UR20, UR28, 0x400, URZ ;  /* 0x000004001c147890 */ /* 0x000fe4000fffe03f */
[----:B------:R-:W-:Y:S01]  /*1e90*/  UIADD3 UR22, UR30, 0x400, URZ ;  /* 0x000004001e167890 */ /* 0x000fe2000fffe03f */
[----:B------:R-:W-:Y:S01]  /*1ea0*/  UMOV UR21, 0x80000020 ;  /* 0x8000002000157882 */ /* 0x000fe20000000000 */
[----:B------:R-:W-:Y:S01]  /*1eb0*/  UMOV UR23, 0x80000020 ;  /* 0x8000002000177882 */ /* 0x000fe20000000000 */
[----:B------:R-:W-:-:S02]  /*1ec0*/  UIADD3 UR24, UR28, 0x402, URZ ;  /* 0x000004021c187890 */ /* 0x000fc4000fffe03f */
[----:B------:R-:W-:Y:S01]  /*1ed0*/  UIADD3 UR26, UR30, 0x402, URZ ;  /* 0x000004021e1a7890 */ /* 0x000fe2000fffe03f */
[----:B------:R-:W-:Y:S01]  /*1ee0*/  UMOV UR25, 0x80000020 ;  /* 0x8000002000197882 */ /* 0x000fe20000000000 */
[----:B------:R-:W-:Y:S01]  /*1ef0*/  UMOV UR27, 0x80000020 ;  /* 0x80000020001b7882 */ /* 0x000fe20000000000 */
[----:B------:R-:W-:Y:S02]  /*1f00*/  ULDC UR5, c[0x0][0x9dc] ;  /* 0x0002770000057ab9 */ /* 0x000fe40000000800 */
[----:B------:R-:W-:Y:S01]  /*1f10*/  ULOP3.LUT UR5, URZ, UR5, URZ, 0x33, !UPT ;  /* 0x000000053f057292 */ /* 0x000fe2000f8e333f */
[----:B------:R-:W-:Y:S02]  /*1f20*/  WARPGROUP.DEPBAR.LE gsb0, 0x0 ;  /* 0x00008000000079c5 */ /* 0x000fe40000010000 */
[----:B------:R-:W-:-:S06]  /*1f30*/  WARPGROUP.ARRIVE ;  /* 0x00000000000079c5 */ /* 0x000fcc0000000000 */
        /* <DEDUP_REMOVED lines=16> */
[C---:B------:R-:W-:Y:S01]  /*2040*/  FMUL.FTZ R48, R0.reuse, R48 ;  /* 0x0000003000307220 */ /* 0x040fe20000410000 */
[C---:B------:R-:W-:Y:S01]  /*2050*/  FMUL.FTZ R28, R0.reuse, R28 ;  /* 0x0000001c001c7220 */ /* 0x040fe20000410000 */
[----:B------:R0:W1:Y:S01]  /*2060*/  MUFU.TANH R119, R52 ;  /* 0x0000003400777308 */ /* 0x0000620000002400 */
        /* <DEDUP_REMOVED lines=8> */
[C---:B0-----:R-:W-:Y:S01]  /*20f0*/  FMUL.FTZ R52, R0.reuse, R62 ;  /* 0x0000003e00347220 */ /* 0x041fe20000410000 */
[----:B------:R-:W-:Y:S01]  /*2100*/  FMUL.FTZ R62, R0, R70 ;  /* 0x00000046003e7220 */ /* 0x000fe20000410000 */
[----:B------:R-:W-:-:S02]  /*2110*/  IMAD R70, R91, R12, 0x80 ;  /* 0x000000805b467424 */ /* 0x000fc400078e020c */
[C---:B------:R-:W-:Y:S01]  /*2120*/  FMUL.FTZ R26, R0.reuse, R38 ;  /* 0x00000026001a7220 */ /* 0x040fe20000410000 */
[C---:B------:R-:W-:Y:S01]  /*2130*/  FMUL.FTZ R13, R0.reuse, R24 ;  /* 0x00000018000d7220 */ /* 0x040fe20000410000 */
[C---:B------:R-:W-:Y:S01]  /*2140*/  FMUL.FTZ R20, R0.reuse, R34 ;  /* 0x0000002200147220 */ /* 0x040fe20000410000 */
[C---:B------:R-:W-:Y:S01]  /*2150*/  FMUL.FTZ R30, R0.reuse, R42 ;  /* 0x0000002a001e7220 */ /* 0x040fe20000410000 */
[----:B------:R0:W4:Y:S01]  /*2160*/  MUFU.TANH R121, R48 ;  /* 0x0000003000797308 */ /* 0x0001220000002400 */
[C---:B--2---:R-:W-:Y:S01]  /*2170*/  FMUL.FTZ R32, R0.reuse, R43 ;  /* 0x0000002b00207220 */ /* 0x044fe20000410000 */
[C---:B------:R-:W-:Y:S01]  /*2180*/  FMUL.FTZ R38, R0.reuse, R50 ;  /* 0x0000003200267220 */ /* 0x040fe20000410000 */
[----:B------:R-:W-:Y:S02]  /*2190*/  IMAD.IADD R15, R17, 0x1, R70 ;  /* 0x00000001110f7824 */ /* 0x000fe400078e0246 */
[C---:B------:R-:W-:Y:S01]  /*21a0*/  FMUL.FTZ R9, R0.reuse, R25 ;  /* 0x0000001900097220 */ /* 0x040fe20000410000 */
[C---:B------:R-:W-:Y:S01]  /*21b0*/  FMUL.FTZ R4, R0.reuse, R27 ;  /* 0x0000001b00047220 */ /* 0x040fe20000410000 */
[C---:B------:R-:W-:Y:S01]  /*21c0*/  FMUL.FTZ R29, R0.reuse, R29 ;  /* 0x0000001d001d7220 */ /* 0x040fe20000410000 */
[C---:B------:R-:W-:Y:S01]  /*21d0*/  FMUL.FTZ R8, R0.reuse, R31 ;  /* 0x0000001f00087220 */ /* 0x040fe20000410000 */
[----:B------:R2:W1:Y:S01]  /*21e0*/  MUFU.TANH R133, R28 ;  /* 0x0000001c00857308 */ /* 0x0004620000002400 */
[C---:B0-----:R-:W-:Y:S01]  /*21f0*/  FMUL.FTZ R48, R0.reuse, R58 ;  /* 0x0000003a00307220 */ /* 0x041fe20000410000 */
        /* <DEDUP_REMOVED lines=42> */
[----:B------:R-:W-:Y:S01]  /*24a0*/  FMUL.FTZ R79, R0, R79 ;  /* 0x0000004f004f7220 */ /* 0x000fe20000410000 */
[----:B------:R-:W-:Y:S01]  /*24b0*/  IADD3 R21, -R18, 0x1, R15 ;  /* 0x0000000112157810 */ /* 0x000fe20007ffe10f */
[----:B------:R2:W-:Y:S01]  /*24c0*/  @!P1 SYNCS.ARRIVE.TRANS64.RED.A1T0 RZ, [R2+URZ], RZ ;  /* 0x000000ff02ff99a7 */ /* 0x0005e2000810043f */
[C---:B------:R-:W-:Y:S01]  /*24d0*/  FMUL.FTZ R45, R0.reuse, R45 ;  /* 0x0000002d002d7220 */ /* 0x040fe20000410000 */
[----:B------:R-:W1:Y:S01]  /*24e0*/  MUFU.TANH R13, R13 ;  /* 0x0000000d000d7308 */ /* 0x000e620000002400 */
[----:B0-----:R-:W-:Y:S01]  /*24f0*/  FMUL.FTZ R60, R0, R67 ;  /* 0x00000043003c7220 */ /* 0x001fe20000410000 */
[C---:B------:R-:W-:Y:S01]  /*2500*/  IMAD R21, R16.reuse, -0x2, R21 ;  /* 0xfffffffe10157824 */ /* 0x040fe200078e0215 */
[----:B------:R-:W-:Y:S01]  /*2510*/  LEA R66, R91, 0xffffff80, 0x7 ;  /* 0xffffff805b427811 */ /* 0x000fe200078e38ff */
[----:B------:R-:W-:-:S02]  /*2520*/  IMAD R47, R16, -0x2, R15 ;  /* 0xfffffffe102f7824 */ /* 0x000fc400078e020f */
[----:B--2---:R-:W-:Y:S02]  /*2530*/  IMAD R2, R169, 0x80, R178 ;  /* 0x00000080a9027824 */ /* 0x004fe400078e02b2 */
[----:B------:R-:W0:Y:S01]  /*2540*/  MUFU.TANH R9, R9 ;  /* 0x0000000900097308 */ /* 0x000e220000002400 */
[C---:B------:R-:W-:Y:S02]  /*2550*/  IMAD.IADD R51, R21.reuse, 0x1, R10 ;  /* 0x0000000115337824 */ /* 0x040fe400078e020a */
[----:B------:R-:W-:-:S03]  /*2560*/  VIADD R55, R21, UR5 ;  /* 0x0000000515377c36 */ /* 0x000fc60008000000 */
[----:B------:R-:W-:Y:S02]  /*2570*/  VIADDMNMX R46, R2, R51, R47, PT ;  /* 0x00000033022e7246 */ /* 0x000fe4000380012f */
[----:B------:R-:W2:Y:S08]  /*2580*/  MUFU.TANH R3, R3 ;  /* 0x0000000300037308 */ /* 0x000eb00000002400 */
[----:B------:R-:W0:Y:S08]  /*2590*/  MUFU.TANH R4, R4 ;  /* 0x0000000400047308 */ /* 0x000e300000002400 */
        /* <DEDUP_REMOVED lines=50> */
[----:B------:R5:W0:Y:S02]  /*28c0*/  MUFU.TANH R123, R45 ;  /* 0x0000002d007b7308 */ /* 0x000a240000002400 */
[----:B-----5:R-:W-:Y:S01]  /*28d0*/  IMAD.IADD R45, R55, 0x1, R2 ;  /* 0x00000001372d7824 */ /* 0x020fe200078e0202 */
[----:B-1234-:R-:W-:Y:S06]  /*28e0*/  @!P2 BRA `(.L_x_1098) ;  /* 0x000000000050a947 */ /* 0x01efec0003800000 */
[----:B------:R-:W-:Y:S01]  /*28f0*/  IADD3 R15, -R18, R17, R2 ;  /* 0x00000011120f7210 */ /* 0x000fe20007ffe102 */
[----:B------:R-:W-:Y:S03]  /*2900*/  BSSY B0, `(.L_x_1099) ;  /* 0x000000e000007945 */ /* 0x000fe60003800000 */
        /* <DEDUP_REMOVED lines=9> */
.L_x_1100:
[----:B------:R-:W-:-:S13]  /*29a0*/  ISETP.NE.AND P3, PT, R11, 0x1, PT ;  /* 0x000000010b00780c */ /* 0x000fda0003f65270 */
[----:B------:R-:W1:Y:S02]  /*29b0*/  @P3 LDC.64 R74, c[0x0][0x9e8] ;  /* 0x00027a00ff4a3b82 */ /* 0x000e640000000a00 */
[----:B-1----:R-:W-:-:S05]  /*29c0*/  @P3 IMAD.HI.U32 R54, R15, R74, RZ ;  /* 0x0000004a0f363227 */ /* 0x002fca00078e00ff */
[----:B------:R-:W-:-:S07]  /*29d0*/  @P3 SHF.R.U32.HI R15, RZ, R75, R54 ;  /* 0x0000004bff0f3219 */ /* 0x000fce0000011636 */
.L_x_1101:
[----:B------:R-:W-:Y:S05]  /*29e0*/  BSYNC B0 ;  /* 0x0000000000007941 */ /* 0x000fea0003800000 */
.L_x_1099:
[----:B------:R-:W-:-:S04]  /*29f0*/  IMAD R15, R15, R11, -R66 ;  /* 0x0000000b0f0f7224 */ /* 0x000fc800078e0a42 */
[----:B------:R-:W-:-:S05]  /*2a00*/  IMAD R54, R16, -0x2, R15 ;  /* 0xfffffffe10367824 */ /* 0x000fca00078e020f */
[----:B------:R-:W-:Y:S02]  /*2a10*/  VIMNMX R45, R45, R54, !PT ;  /* 0x000000362d2d7248 */ /* 0x000fe40007fe0100 */
[----:B------:R-:W-:-:S07]  /*2a20*/  VIADDMNMX R46, R54, R11, R46, PT ;  /* 0x0000000b362e7246 */ /* 0x000fce000380012e */
.L_x_1098:
        /* <DEDUP_REMOVED lines=10> */
[----:B0-----:R-:W-:Y:S02]  /*2ad0*/  FSEL R135, R9, -INF , !P5 ;  /* 0xff80000009877808 */ /* 0x001fe40006800000 */
        /* <DEDUP_REMOVED lines=128> */
[----:B------:R-:W-:Y:S02]  /*32e0*/  ISETP.GE.AND P4, PT, R70, 0x72, PT ;  /* 0x000000724600780c */ /* 0x000fe40003f86270 */
[----:B------:R-:W-:Y:S02]  /*32f0*/  IADD3 R54, R55, 0x8, R2 ;  /* 0x0000000837367810 */ /* 0x000fe40007ffe002 */
        /* <DEDUP_REMOVED lines=11> */
[----:B------:R-:W-:Y:S02]  /*33b0*/  FSEL R137, R13, -INF , !P6 ;  /* 0xff8000000d897808 */ /* 0x000fe40007000000 */
[----:B------:R-:W-:-:S04]  /*33c0*/  ISETP.GE.AND P6, PT, R70, 0x7a, PT ;  /* 0x0000007a4600780c */ /* 0x000fc80003fc6270 */
[----:B------:R-:W-:Y:S02]  /*33d0*/  P2R R70, PR, RZ, 0x40 ;  /* 0x00000040ff467803 */ /* 0x000fe40000000000 */
[----:B------:R-:W-:-:S04]  /*33e0*/  ISETP.GT.AND P6, PT, R45, 0x79, !P6 ;  /* 0x000000792d00780c */ /* 0x000fc800077c4270 */
[----:B------:R-:W-:Y:S01]  /*33f0*/  ISETP.LT.OR P6, PT, R46, 0x7a, P6 ;  /* 0x0000007a2e00780c */ /* 0x000fe200037c1670 */
[----:B------:R-:W-:-:S03]  /*3400*/  VIADD R46, R2, 0x8 ;  /* 0x00000008022e7836 */ /* 0x000fc60000000000 */
[----:B------:R-:W-:Y:S02]  /*3410*/  FSEL R13, R85, -INF , !P6 ;  /* 0xff800000550d7808 */ /* 0x000fe40007000000 */
[----:B------:R-:W-:Y:S01]  /*3420*/  VIADDMNMX R46, R46, R51, R47, PT ;  /* 0x000000332e2e7246 */ /* 0x000fe2000380012f */
[----:B------:R-:W-:Y:S06]  /*3430*/  @!P2 BRA `(.L_x_1102) ;  /* 0x000000000054a947 */ /* 0x000fec0003800000 */
[----:B------:R-:W-:Y:S01]  /*3440*/  IADD3 R45, R17, 0x8, R2 ;  /* 0x00000008112d7810 */ /* 0x000fe20007ffe002 */
[----:B------:R-:W-:Y:S04]  /*3450*/  BSSY B0, `(.L_x_1103) ;  /* 0x000000f000007945 */ /* 0x000fe80003800000 */
[----:B------:R-:W-:-:S05]  /*3460*/  IMAD.IADD R45, R45, 0x1, -R18 ;  /* 0x000000012d2d7824 */ /* 0x000fca00078e0a12 */
        /* <DEDUP_REMOVED lines=9> */
.L_x_1104:
[----:B------:R-:W-:-:S13]  /*3500*/  ISETP.NE.AND P6, PT, R11, 0x1, PT ;  /* 0x000000010b00780c */ /* 0x000fda0003fc5270 */
[----:B------:R-:W0:Y:S02]  /*3510*/  @P6 LDC.64 R64, c[0x0][0x9e8] ;  /* 0x00027a00ff406b82 */ /* 0x000e240000000a00 */
[----:B0-----:R-:W-:-:S05]  /*3520*/  @P6 IMAD.HI.U32 R64, R45, R64, RZ ;  /* 0x000000402d406227 */ /* 0x001fca00078e00ff */
[----:B------:R-:W-:-:S07]  /*3530*/  @P6 SHF.R.U32.HI R45, RZ, R65, R64 ;  /* 0x00000041ff2d6219 */ /* 0x000fce0000011640 */
.L_x_1105:
[----:B------:R-:W-:Y:S05]  /*3540*/  BSYNC B0 ;  /* 0x0000000000007941 */ /* 0x000fea0003800000 */
.L_x_1103:
[----:B------:R-:W-:-:S04]  /*3550*/  IMAD R45, R45, R11, -R66 ;  /* 0x0000000b2d2d7224 */ /* 0x000fc800078e0a42 */
[----:B------:R-:W-:-:S05]  /*3560*/  IMAD R45, R16, -0x2, R45 ;  /* 0xfffffffe102d7824 */ /* 0x000fca00078e022d */
[----:B------:R-:W-:Y:S02]  /*3570*/  VIMNMX R54, R54, R45, !PT ;  /* 0x0000002d36367248 */ /* 0x000fe40007fe0100 */
[----:B------:R-:W-:-:S07]  /*3580*/  VIADDMNMX R46, R45, R11, R46, PT ;  /* 0x0000000b2d2e7246 */ /* 0x000fce000380012e */
.L_x_1102:
        /* <DEDUP_REMOVED lines=84> */
[----:B------:R-:W0:Y:S01]  /*3ad0*/  SHFL.BFLY PT, R7, R4, 0x2, 0x1f ;  /* 0x0c401f0004077f89 */ /* 0x000e2200000e0000 */
        /* <DEDUP_REMOVED lines=10> */
[----:B0-----:R-:W-:Y:S02]  /*3b80*/  FMNMX.FTZ R20, R4, R7, !PT ;  /* 0x0000000704147209 */ /* 0x001fe40007810000 */
[----:B------:R-:W-:Y:S02]  /*3b90*/  FSEL R71, R42, -INF , !P3 ;  /* 0xff8000002a477808 */ /* 0x000fe40005800000 */
[----:B------:R-:W-:Y:S01]  /*3ba0*/  ISETP.NE.AND P3, PT, R86, RZ, PT ;  /* 0x000000ff5600720c */ /* 0x000fe20003f65270 */
[----:B------:R-:W0:Y:S03]  /*3bb0*/  SHFL.BFLY PT, R7, R20, 0x1, 0x1f ;  /* 0x0c201f0014077f89 */ /* 0x000e2600000e0000 */
        /* <DEDUP_REMOVED lines=8> */
[----:B0-----:R-:W-:Y:S02]  /*3c40*/  FMNMX.FTZ R7, R20, R7, !PT ;  /* 0x0000000714077209 */ /* 0x001fe40007810000 */
        /* <DEDUP_REMOVED lines=79> */
[----:B0-----:R-:W-:Y:S01]  /*4140*/  FSEL R117, R14, -INF , !P6 ;  /* 0xff8000000e757808 */ /* 0x001fe20007000000 */
        /* <DEDUP_REMOVED lines=10> */
[-CC-:B0-----:R-:W-:Y:S01]  /*41f0*/  FFMA.FTZ R12, R15, R8.reuse, -R36.reuse ;  /* 0x000000080f0c7223 */ /* 0x181fe20000010824 */
        /* <DEDUP_REMOVED lines=11> */
[----:B------:R-:W-:Y:S01]  /*42b0*/  FFMA.FTZ R9, R9, R8, -R36 ;  /* 0x0000000809097223 */ /* 0x000fe20000010824 */
[----:B------:R-:W-:Y:S02]  /*42c0*/  MUFU.EX2 R3, R3 ;  /* 0x0000000300037308 */ /* 0x000fe40000000800 */
[----:B------:R-:W-:-:S04]  /*42d0*/  FMNMX.FTZ R30, R69, R30, !PT ;  /* 0x0000001e451e7209 */ /* 0x000fc80007810000 */
[----:B------:R-:W-:Y:S02]  /*42e0*/  FMNMX.FTZ R30, R71, R30, !PT ;  /* 0x0000001e471e7209 */ /* 0x000fe40007810000 */
[----:B------:R-:W0:Y:S02]  /*42f0*/  MUFU.EX2 R4, R4 ;  /* 0x0000000400047308 */ /* 0x000e240000000800 */
[----:B------:R-:W-:-:S04]  /*4300*/  FMNMX.FTZ R30, R73, R30, !PT ;  /* 0x0000001e491e7209 */ /* 0x000fc80007810000 */
[----:B------:R-:W-:Y:S02]  /*4310*/  FMNMX.FTZ R30, R75, R30, !PT ;  /* 0x0000001e4b1e7209 */ /* 0x000fe40007810000 */
[----:B------:R-:W1:Y:S02]  /*4320*/  MUFU.EX2 R20, R20 ;  /* 0x0000001400147308 */ /* 0x000e640000000800 */
[----:B------:R-:W-:-:S04]  /*4330*/  FMNMX.FTZ R30, R77, R30, !PT ;  /* 0x0000001e4d1e7209 */ /* 0x000fc80007810000 */
[----:B------:R-:W-:Y:S02]  /*4340*/  FMNMX.FTZ R32, R79, R30, !PT ;  /* 0x0000001e4f207209 */ /* 0x000fe40007810000 */
[----:B------:R-:W-:Y:S02]  /*4350*/  MUFU.EX2 R30, R121 ;  /* 0x00000079001e7308 */ /* 0x000fe40000000800 */
[----:B------:R-:W-:-:S04]  /*4360*/  FMNMX.FTZ R32, R81, R32, !PT ;  /* 0x0000002051207209 */ /* 0x000fc80007810000 */
[----:B------:R-:W-:Y:S02]  /*4370*/  FMNMX.FTZ R32, R83, R32, !PT ;  /* 0x0000002053207209 */ /* 0x000fe40007810000 */
[----:B------:R2:W-:Y:S02]  /*4380*/  MUFU.EX2 R121, R6 ;  /* 0x0000000600797308 */ /* 0x0005e40000000800 */
[----:B------:R-:W-:-:S04]  /*4390*/  FMNMX.FTZ R32, R85, R32, !PT ;  /* 0x0000002055207209 */ /* 0x000fc80007810000 */
[----:B------:R-:W-:Y:S02]  /*43a0*/  FMNMX.FTZ R32, R87, R32, !PT ;  /* 0x0000002057207209 */ /* 0x000fe40007810000 */
[----:B------:R-:W3:Y:S02]  /*43b0*/  MUFU.EX2 R103, R103 ;  /* 0x0000006700677308 */ /* 0x000ee40000000800 */
[----:B------:R-:W-:-:S04]  /*43c0*/  FMNMX.FTZ R32, R93, R32, !PT ;  /* 0x000000205d207209 */ /* 0x000fc80007810000 */
[----:B------:R-:W-:Y:S02]  /*43d0*/  FMNMX.FTZ R32, R95, R32, !PT ;  /* 0x000000205f207209 */ /* 0x000fe40007810000 */
[----:B------:R-:W4:Y:S02]  /*43e0*/  MUFU.EX2 R24, R131 ;  /* 0x0000008300187308 */ /* 0x000f240000000800 */
[----:B------:R-:W-:-:S04]  /*43f0*/  FMNMX.FTZ R32, R97, R32, !PT ;  /* 0x0000002061207209 */ /* 0x000fc80007810000 */
[----:B------:R-:W-:Y:S02]  /*4400*/  FMNMX.FTZ R32, R99, R32, !PT ;  /* 0x0000002063207209 */ /* 0x000fe40007810000 */
[----:B------:R-:W5:Y:S02]  /*4410*/  MUFU.EX2 R105, R105 ;  /* 0x0000006900697308 */ /* 0x000f640000000800 */
[----:B------:R-:W-:-:S04]  /*4420*/  FMNMX.FTZ R32, R101, R32, !PT ;  /* 0x0000002065207209 */ /* 0x000fc80007810000 */
[----:B------:R-:W-:Y:S02]  /*4430*/  FMNMX.FTZ R32, R111, R32, !PT ;  /* 0x000000206f207209 */ /* 0x000fe40007810000 */
[----:B------:R-:W5:Y:S02]  /*4440*/  MUFU.EX2 R26, R129 ;  /* 0x00000081001a7308 */ /* 0x000f640000000800 */
[----:B------:R-:W-:-:S04]  /*4450*/  FMNMX.FTZ R32, R5, R32, !PT ;  /* 0x0000002005207209 */ /* 0x000fc80007810000 */
[----:B------:R-:W-:Y:S02]  /*4460*/  FMNMX.FTZ R32, R115, R32, !PT ;  /* 0x0000002073207209 */ /* 0x000fe40007810000 */
[----:B------:R-:W5:Y:S02]  /*4470*/  MUFU.EX2 R107, R107 ;  /* 0x0000006b006b7308 */ /* 0x000f640000000800 */
[----:B------:R-:W-:-:S05]  /*4480*/  FMNMX.FTZ R32, R117, R32, !PT ;  /* 0x0000002075207209 */ /* 0x000fca0007810000 */
[----:B------:R-:W0:Y:S01]  /*4490*/  SHFL.BFLY PT, R41, R32, 0x2, 0x1f ;  /* 0x0c401f0020297f89 */ /* 0x000e2200000e0000 */
[----:B------:R-:W5:Y:S08]  /*44a0*/  MUFU.EX2 R28, R127 ;  /* 0x0000007f001c7308 */ /* 0x000f700000000800 */
[----:B------:R-:W5:Y:S08]  /*44b0*/  MUFU.EX2 R109, R109 ;  /* 0x0000006d006d7308 */ /* 0x000f700000000800 */
[----:B------:R-:W5:Y:S01]  /*44c0*/  MUFU.EX2 R125, R125 ;  /* 0x0000007d007d7308 */ /* 0x000f620000000800 */
[----:B0-----:R-:W-:Y:S01]  /*44d0*/  FMNMX.FTZ R41, R32, R41, !PT ;  /* 0x0000002920297209 */ /* 0x001fe20007810000 */
[----:B------:R-:W-:Y:S01]  /*44e0*/  FFMA.FTZ R32, R13, R8, -R36 ;  /* 0x000000080d207223 */ /* 0x000fe20000010824 */
[----:B------:R-:W-:-:S05]  /*44f0*/  FADD.FTZ R13, R3, R4 ;  /* 0x00000004030d7221 */ /* 0x000fca0000010000 */
[----:B------:R-:W-:Y:S01]  /*4500*/  MUFU.EX2 R38, R123 ;  /* 0x0000007b00267308 */ /* 0x000fe20000000800 */
[----:B--2---:R-:W0:Y:S01]  /*4510*/  SHFL.BFLY PT, R6, R41, 0x1, 0x1f ;  /* 0x0c201f0029067f89 */ /* 0x004e2200000e0000 */
[----:B-1----:R-:W-:-:S04]  /*4520*/  FADD.FTZ R68, R20, R13 ;  /* 0x0000000d14447221 */ /* 0x002fc80000010000 */
[C---:B---3--:R-:W-:Y:S02]  /*4530*/  FADD.FTZ R13, R103.reuse, R68 ;  /* 0x00000044670d7221 */ /* 0x048fe40000010000 */
[----:B------:R-:W-:Y:S01]  /*4540*/  MUFU.EX2 R113, R113 ;  /* 0x0000007100717308 */ /* 0x000fe20000000800 */
[----:B------:R-:W-:Y:S01]  /*4550*/  F2FP.SATFINITE.E4M3.F32.PACK_AB_MERGE_C R103, R103, R20, RZ ;  /* 0x000000146767723e */ /* 0x000fe200048070ff */
[----:B----4-:R-:W-:-:S03]  /*4560*/  FADD.FTZ R72, R24, R13 ;  /* 0x0000000d18487221 */ /* 0x010fc60000010000 */
[----:B------:R-:W-:-:S03]  /*4570*/  F2FP.SATFINITE.E4M3.F32.PACK_AB_MERGE_C R164, R4, R3, R103 ;  /* 0x0000000304a4723e */ /* 0x000fc60004807067 */
[----:B------:R-:W-:Y:S08]  /*4580*/  MUFU.EX2 R119, R119 ;  /* 0x0000007700777308 */ /* 0x000ff00000000800 */
[----:B------:R-:W-:Y:S01]  /*4590*/  MUFU.EX2 R42, R42 ;  /* 0x0000002a002a7308 */ /* 0x000fe20000000800 */
[----:B0-----:R-:W-:-:S04]  /*45a0*/  FMNMX.FTZ R6, R41, R6, !PT ;  /* 0x0000000629067209 */ /* 0x001fc80007810000 */
[C---:B------:R-:W-:Y:S01]  /*45b0*/  FSETP.NEU.FTZ.AND P3, PT, R6.reuse, -INF , PT ;  /* 0xff8000000600780b */ /* 0x040fe20003f7d000 */
[----:B------:R-:W-:-:S02]  /*45c0*/  FFMA.FTZ R15, R6, R8, -8 ;  /* 0xc1000000060f7423 */ /* 0x000fc40000010008 */
[----:B------:R-:W-:Y:S03]  /*45d0*/  MUFU.EX2 R43, R43 ;  /* 0x0000002b002b7308 */ /* 0x000fe60000000800 */
[----:B------:R-:W-:Y:S01]  /*45e0*/  FSEL R36, R15, RZ, P3 ;  /* 0x000000ff0f247208 */ /* 0x000fe20001800000 */
[----:B-----5:R-:W-:-:S04]  /*45f0*/  FADD.FTZ R15, R105, R72 ;  /* 0x00000048690f7221 */ /* 0x020fc80000010000 */
        /* <DEDUP_REMOVED lines=12> */
[----:B------:R-:W-:Y:S01]  /*46c0*/  FADD.FTZ R72, R26, R15 ;  /* 0x0000000f1a487221 */ /* 0x000fe20000010000 */
[----:B------:R-:W-:-:S01]  /*46d0*/  FFMA.FTZ R63, R63, R8, -R36 ;  /* 0x000000083f3f7223 */ /* 0x000fc20000010824 */
[-CC-:B------:R-:W-:Y:S01]  /*46e0*/  FFMA.FTZ R65, R65, R8.reuse, -R36.reuse ;  /* 0x0000000841417223 */ /* 0x180fe20000010824 */
[----:B------:R-:W-:-:S01]  /*46f0*/  FFMA.FTZ R67, R67, R8, -R36 ;  /* 0x0000000843437223 */ /* 0x000fc20000010824 */
[----:B------:R-:W0:Y:S01]  /*4700*/  MUFU.EX2 R45, R45 ;  /* 0x0000002d002d7308 */ /* 0x000e220000000800 */
[----:B------:R-:W-:-:S01]  /*4710*/  FADD.FTZ R15, R107, R72 ;  /* 0x000000486b0f7221 */ /* 0x000fc20000010000 */
[-CC-:B------:R-:W-:Y:S01]  /*4720*/  FFMA.FTZ R69, R69, R8.reuse, -R36.reuse ;  /* 0x0000000845457223 */ /* 0x180fe20000010824 */
[----:B------:R-:W-:-:S01]  /*4730*/  FFMA.FTZ R71, R71, R8, -R36 ;  /* 0x0000000847477223 */ /* 0x000fc20000010824 */
[----:B------:R-:W-:Y:S01]  /*4740*/  F2FP.SATFINITE.E4M3.F32.PACK_AB_MERGE_C R107, R107, R26, RZ ;  /* 0x0000001a6b6b723e */ /* 0x000fe200048070ff */
[----:B------:R-:W-:-:S01]  /*4750*/  FADD.FTZ R74, R28, R15 ;  /* 0x0000000f1c4a7221 */ /* 0x000fc20000010000 */
[-CC-:B------:R-:W-:Y:S01]  /*4760*/  FFMA.FTZ R73, R73, R8.reuse, -R36.reuse ;  /* 0x0000000849497223 */ /* 0x180fe20000010824 */
[----:B------:R-:W-:-:S01]  /*4770*/  FFMA.FTZ R75, R75, R8, -R36 ;  /* 0x000000084b4b7223 */ /* 0x000fc20000010824 */
[----:B------:R-:W1:Y:S01]  /*4780*/  MUFU.EX2 R47, R47 ;  /* 0x0000002f002f7308 */ /* 0x000e620000000800 */
[----:B------:R-:W-:-:S01]  /*4790*/  FADD.FTZ R74, R109, R74 ;  /* 0x0000004a6d4a7221 */ /* 0x000fc20000010000 */
[----:B------:R-:W-:Y:S01]  /*47a0*/  F2FP.SATFINITE.E4M3.F32.PACK_AB_MERGE_C R166, R105, R24, R107 ;  /* 0x0000001869a6723e */ /* 0x000fe2000480706b */
[----:B------:R-:W-:-:S01]  /*47b0*/  FFMA.FTZ R77, R77, R8, -R36 ;  /* 0x000000084d4d7223 */ /* 0x000fc20000010824 */
[----:B------:R-:W-:Y:S01]  /*47c0*/  FFMA.FTZ R79, R79, R8, -R36 ;  /* 0x000000084f4f7223 */ /* 0x000fe20000010824 */
[----:B------:R-:W-:-:S01]  /*47d0*/  FADD.FTZ R15, R125, R74 ;  /* 0x0000004a7d0f7221 */ /* 0x000fc20000010000 */
[-CC-:B------:R-:W-:Y:S01]  /*47e0*/  FFMA.FTZ R81, R81, R8.reuse, -R36.reuse ;  /* 0x0000000851517223 */ /* 0x180fe20000010824 */
[----:B------:R-:W-:-:S01]  /*47f0*/  FFMA.FTZ R83, R83, R8, -R36 ;  /* 0x0000000853537223 */ /* 0x000fc20000010824 */
[----:B------:R-:W2:Y:S01]  /*4800*/  MUFU.EX2 R52, R49 ;  /* 0x0000003100347308 */ /* 0x000ea20000000800 */
[----:B0-----:R-:W-:-:S01]  /*4810*/  FADD.FTZ R70, R34, R45 ;  /* 0x0000002d22467221 */ /* 0x001fc20000010000 */
[----:B------:R-:W-:Y:S01]  /*4820*/  FADD.FTZ R15, R38, R15 ;  /* 0x0000000f260f7221 */ /* 0x000fe20000010000 */
[----:B------:R-:W-:-:S01]  /*4830*/  FFMA.FTZ R85, R85, R8, -R36 ;  /* 0x0000000855557223 */ /* 0x000fc20000010824 */
[-CC-:B------:R-:W-:Y:S01]  /*4840*/  FFMA.FTZ R87, R87, R8.reuse, -R36.reuse ;  /* 0x0000000857577223 */ /* 0x180fe20000010824 */
[----:B------:R-:W-:-:S01]  /*4850*/  FFMA.FTZ R93, R93, R8, -R36 ;  /* 0x000000085d5d7223 */ /* 0x000fc20000010824 */
[----:B------:R-:W-:Y:S01]  /*4860*/  FADD.FTZ R4, R30, R15 ;  /* 0x0000000f1e047221 */ /* 0x000fe20000010000 */
[----:B------:R-:W-:-:S01]  /*4870*/  FFMA.FTZ R95, R95, R8, -R36 ;  /* 0x000000085f5f7223 */ /* 0x000fc20000010824 */
[----:B------:R-:W0:Y:S01]  /*4880*/  MUFU.EX2 R51, R51 ;  /* 0x0000003300337308 */ /* 0x000e220000000800 */
[----:B-1----:R-:W-:-:S01]  /*4890*/  FADD.FTZ R13, R47, R70 ;  /* 0x000000462f0d7221 */ /* 0x002fc20000010000 */
[----:B------:R-:W-:Y:S01]  /*48a0*/  FADD.FTZ R24, R113, R4 ;  /* 0x0000000471187221 */ /* 0x000fe20000010000 */
[----:B------:R-:W-:Y:S01]  /*48b0*/  F2FP.SATFINITE.E4M3.F32.PACK_AB_MERGE_C R125, R38, R125, RZ ;  /* 0x0000007d267d723e */ /* 0x000fe200048070ff */
[-CC-:B------:R-:W-:Y:S01]  /*48c0*/  FFMA.FTZ R97, R97, R8.reuse, -R36.reuse ;  /* 0x0000000861617223 */ /* 0x180fe20000010824 */
[----:B------:R-:W-:-:S01]  /*48d0*/  FFMA.FTZ R99, R99, R8, -R36 ;  /* 0x0000000863637223 */ /* 0x000fc20000010824 */
[----:B------:R-:W-:Y:S01]  /*48e0*/  FFMA.FTZ R101, R101, R8, -R36 ;  /* 0x0000000865657223 */ /* 0x000fe20000010824 */
[----:B------:R-:W-:Y:S01]  /*48f0*/  F2FP.SATFINITE.E4M3.F32.PACK_AB_MERGE_C R160, R109, R28, R125 ;  /* 0x0000001c6da0723e */ /* 0x000fe2000480707d */
[----:B------:R-:W1:Y:S01]  /*4900*/  MUFU.EX2 R54, R53 ;  /* 0x0000003500367308 */ /* 0x000e620000000800 */
[----:B--2---:R-:W-:-:S01]  /*4910*/  FADD.FTZ R70, R52, R13 ;  /* 0x0000000d34467221 */ /* 0x004fc20000010000 */
[-CC-:B------:R-:W-:Y:S01]  /*4920*/  FFMA.FTZ R111, R111, R8.reuse, -R36.reuse ;  /* 0x000000086f6f7223 */ /* 0x180fe20000010824 */
[----:B------:R-:W-:-:S01]  /*4930*/  FFMA.FTZ R5, R5, R8, -R36 ;  /* 0x0000000805057223 */ /* 0x000fc20000010824 */
[-CC-:B------:R-:W-:Y:S01]  /*4940*/  FFMA.FTZ R115, R115, R8.reuse, -R36.reuse ;  /* 0x0000000873737223 */ /* 0x180fe20000010824 */
[----:B------:R-:W-:-:S01]  /*4950*/  FFMA.FTZ R36, R117, R8, -R36 ;  /* 0x0000000875247223 */ /* 0x000fc20000010824 */
[----:B------:R-:W-:-:S02]  /*4960*/  F2FP.SATFINITE.E4M3.F32.PACK_AB_MERGE_C R47, R52, R47, RZ ;  /* 0x0000002f342f723e */ /* 0x000fc400048070ff */
[----:B------:R-:W2:Y:S01]  /*4970*/  MUFU.EX2 R55, R55 ;  /* 0x0000003700377308 */ /* 0x000ea20000000800 */
[----:B0-----:R-:W-:-:S01]  /*4980*/  FADD.FTZ R13, R51, R70 ;  /* 0x00000046330d7221 */ /* 0x001fc20000010000 */
[----:B------:R-:W-:-:S06]  /*4990*/  F2FP.SATFINITE.E4M3.F32.PACK_AB_MERGE_C R165, R45, R34, R47 ;  /* 0x000000222da5723e */ /* 0x000fcc000480702f */
[----:B------:R-:W0:Y:S01]  /*49a0*/  MUFU.EX2 R56, R57 ;  /* 0x0000003900387308 */ /* 0x000e220000000800 */
[----:B-1----:R-:W-:-:S07]  /*49b0*/  FADD.FTZ R72, R54, R13 ;  /* 0x0000000d36487221 */ /* 0x002fce0000010000 */
[----:B------:R-:W1:Y:S01]  /*49c0*/  MUFU.EX2 R59, R59 ;  /* 0x0000003b003b7308 */ /* 0x000e620000000800 */
[----:B--2---:R-:W-:-:S07]  /*49d0*/  FADD.FTZ R13, R55, R72 ;  /* 0x00000048370d7221 */ /* 0x004fce0000010000 */
[----:B------:R-:W2:Y:S01]  /*49e0*/  MUFU.EX2 R58, R61 ;  /* 0x0000003d003a7308 */ /* 0x000ea20000000800 */
[----:B0-----:R-:W-:-:S01]  /*49f0*/  FADD.FTZ R20, R56, R13 ;  /* 0x0000000d38147221 */ /* 0x001fc20000010000 */
[----:B------:R-:W-:-:S04]  /*4a00*/  F2FP.SATFINITE.E4M3.F32.PACK_AB_MERGE_C R55, R56, R55, RZ ;  /* 0x000000373837723e */ /* 0x000fc800048070ff */
[----:B------:R-:W-:Y:S02]  /*4a10*/  F2FP.SATFINITE.E4M3.F32.PACK_AB_MERGE_C R167, R54, R51, R55 ;  /* 0x0000003336a7723e */ /* 0x000fe40004807037 */
[----:B------:R-:W0:Y:S01]  /*4a20*/  MUFU.EX2 R63, R63 ;  /* 0x0000003f003f7308 */ /* 0x000e220000000800 */
[----:B-1----:R-:W-:-:S07]  /*4a30*/  FADD.FTZ R13, R59, R20 ;  /* 0x000000143b0d7221 */ /* 0x002fce0000010000 */
[----:B------:R-:W1:Y:S01]  /*4a40*/  MUFU.EX2 R60, R65 ;  /* 0x00000041003c7308 */ /* 0x000e620000000800 */
[----:B--2---:R-:W-:-:S01]  /*4a50*/  FADD.FTZ R26, R58, R13 ;  /* 0x0000000d3a1a7221 */ /* 0x004fc20000010000 */
[----:B------:R-:W-:Y:S01]  /*4a60*/  FADD.FTZ R13, R119, R24 ;  /* 0x00000018770d7221 */ /* 0x000fe20000010000 */
[----:B------:R-:W-:-:S03]  /*4a70*/  F2FP.SATFINITE.E4M3.F32.PACK_AB_MERGE_C R119, R40, R119, RZ ;  /* 0x000000772877723e */ /* 0x000fc600048070ff */
[----:B------:R-:W-:Y:S01]  /*4a80*/  FADD.FTZ R13, R40, R13 ;  /* 0x0000000d280d7221 */ /* 0x000fe20000010000 */
[----:B------:R-:W-:Y:S01]  /*4a90*/  F2FP.SATFINITE.E4M3.F32.PACK_AB_MERGE_C R162, R113, R30, R119 ;  /* 0x0000001e71a2723e */ /* 0x000fe20004807077 */
[----:B------:R-:W2:Y:S01]  /*4aa0*/  MUFU.EX2 R67, R67 ;  /* 0x0000004300437308 */ /* 0x000ea20000000800 */
[----:B0-----:R-:W-:-:S01]  /*4ab0*/  FADD.FTZ R3, R63, R26 ;  /* 0x0000001a3f037221 */ /* 0x001fc20000010000 */
[----:B------:R-:W-:Y:S01]  /*4ac0*/  FADD.FTZ R26, R42, R13 ;  /* 0x0000000d2a1a7221 */ /* 0x000fe20000010000 */
[----:B------:R-:W-:-:S03]  /*4ad0*/  F2FP.SATFINITE.E4M3.F32.PACK_AB_MERGE_C R13, R44, R43, RZ ;  /* 0x0000002b2c0d723e */ /* 0x000fc600048070ff */
[C---:B------:R-:W-:Y:S01]  /*4ae0*/  FADD.FTZ R26, R121.reuse, R26 ;  /* 0x0000001a791a7221 */ /* 0x040fe20000010000 */
[----:B------:R-:W-:Y:S01]  /*4af0*/  F2FP.SATFINITE.E4M3.F32.PACK_AB_MERGE_C R156, R121, R42, R13 ;  /* 0x0000002a799c723e */ /* 0x000fe2000480700d */
[----:B------:R-:W0:Y:S01]  /*4b00*/  MUFU.EX2 R62, R69 ;  /* 0x00000045003e7308 */ /* 0x000e220000000800 */
[----:B-1----:R-:W-:-:S01]  /*4b10*/  FADD.FTZ R4, R60, R3 ;  /* 0x000000033c047221 */ /* 0x002fc20000010000 */
[----:B------:R-:W-:Y:S01]  /*4b20*/  FADD.FTZ R43, R43, R26 ;  /* 0x0000001a2b2b7221 */ /* 0x000fe20000010000 */
[----:B------:R-:W-:-:S03]  /*4b30*/  F2FP.SATFINITE.E4M3.F32.PACK_AB_MERGE_C R60, R60, R63, RZ ;  /* 0x0000003f3c3c723e */ /* 0x000fc600048070ff */
[----:B------:R-:W-:Y:S01]  /*4b40*/  FADD.FTZ R44, R44, R43 ;  /* 0x0000002b2c2c7221 */ /* 0x000fe20000010000 */
[----:B------:R-:W-:Y:S01]  /*4b50*/  F2FP.SATFINITE.E4M3.F32.PACK_AB_MERGE_C R161, R58, R59, R60 ;  /* 0x0000003b3aa1723e */ /* 0x000fe2000480703c */
        /* <DEDUP_REMOVED lines=8> */
[----:B------:R-:W-:-:S04]  /*4be0*/  F2FP.SATFINITE.E4M3.F32.PACK_AB_MERGE_C R64, R64, R71, RZ ;  /* 0x000000474040723e */ /* 0x000fc800048070ff */
[----:B------:R-:W-:Y:S02]  /*4bf0*/  F2FP.SATFINITE.E4M3.F32.PACK_AB_MERGE_C R163, R62, R67, R64 ;  /* 0x000000433ea3723e */ /* 0x000fe40004807040 */
[----:B------:R-:W2:Y:S01]  /*4c00*/  MUFU.EX2 R79, R79 ;  /* 0x0000004f004f7308 */ /* 0x000ea20000000800 */
[----:B0-----:R-:W-:-:S07]  /*4c10*/  FADD.FTZ R3, R75, R24 ;  /* 0x000000184b037221 */ /* 0x001fce0000010000 */
[----:B------:R-:W0:Y:S01]  /*4c20*/  MUFU.EX2 R48, R35 ;  /* 0x0000002300307308 */ /* 0x000e220000000800 */
[----:B-1----:R-:W-:-:S07]  /*4c30*/  FADD.FTZ R26, R66, R3 ;  /* 0x00000003421a7221 */ /* 0x002fce0000010000 */
[----:B------:R-:W1:Y:S01]  /*4c40*/  MUFU.EX2 R68, R81 ;  /* 0x0000005100447308 */ /* 0x000e620000000800 */
[----:B--2---:R-:W-:-:S07]  /*4c50*/  FADD.FTZ R3, R79, R26 ;  /* 0x0000001a4f037221 */ /* 0x004fce0000010000 */
[----:B------:R-:W-:Y:S01]  /*4c60*/  MUFU.EX2 R33, R33 ;  /* 0x0000002100217308 */ /* 0x000fe20000000800 */
[----:B0-----:R-:W-:-:S07]  /*4c70*/  F2FP.SATFINITE.E4M3.F32.PACK_AB_MERGE_C R13, R48, R37, RZ ;  /* 0x00000025300d723e */ /* 0x001fce00048070ff */
[----:B------:R-:W0:Y:S01]  /*4c80*/  MUFU.EX2 R46, R39 ;  /* 0x00000027002e7308 */ /* 0x000e220000000800 */
[----:B-1----:R-:W-:-:S01]  /*4c90*/  FADD.FTZ R26, R68, R3 ;  /* 0x00000003441a7221 */ /* 0x002fc20000010000 */
[----:B------:R-:W-:-:S04]  /*4ca0*/  F2FP.SATFINITE.E4M3.F32.PACK_AB_MERGE_C R68, R68, R79, RZ ;  /* 0x0000004f4444723e */ /* 0x000fc800048070ff */
[----:B------:R-:W-:Y:S02]  /*4cb0*/  F2FP.SATFINITE.E4M3.F32.PACK_AB_MERGE_C R157, R66, R75, R68 ;  /* 0x0000004b429d723e */ /* 0x000fe40004807044 */
[----:B------:R-:W1:Y:S08]  /*4cc0*/  MUFU.EX2 R83, R83 ;  /* 0x0000005300537308 */ /* 0x000e700000000800 */
[----:B------:R-:W2:Y:S01]  /*4cd0*/  MUFU.EX2 R70, R85 ;  /* 0x0000005500467308 */ /* 0x000ea20000000800 */
[----:B0-----:R-:W-:Y:S01]  /*4ce0*/  F2FP.SATFINITE.E4M3.F32.PACK_AB_MERGE_C R158, R46, R33, R13 ;  /* 0x000000212e9e723e */ /* 0x001fe2000480700d */
[----:B------:R-:W-:-:S04]  /*4cf0*/  FADD.FTZ R33, R33, R44 ;  /* 0x0000002c21217221 */ /* 0x000fc80000010000 */
[----:B------:R-:W-:Y:S02]  /*4d00*/  FADD.FTZ R46, R46, R33 ;  /* 0x000000212e2e7221 */ /* 0x000fe40000010000 */
[----:B------:R-:W0:Y:S01]  /*4d10*/  MUFU.EX2 R87, R87 ;  /* 0x0000005700577308 */ /* 0x000e220000000800 */
[----:B-1----:R-:W-:-:S01]  /*4d20*/  FADD.FTZ R3, R83, R26 ;  /* 0x0000001a53037221 */ /* 0x002fc20000010000 */
[----:B------:R-:W-:-:S04]  /*4d30*/  FADD.FTZ R37, R37, R46 ;  /* 0x0000002e25257221 */ /* 0x000fc80000010000 */
[----:B------:R-:W-:Y:S02]  /*4d40*/  FADD.FTZ R37, R48, R37 ;  /* 0x0000002530257221 */ /* 0x000fe40000010000 */
[----:B------:R-:W-:Y:S01]  /*4d50*/  MUFU.EX2 R27, R27 ;  /* 0x0000001b001b7308 */ /* 0x000fe20000000800 */
[----:B--2---:R-:W-:-:S07]  /*4d60*/  FADD.FTZ R28, R70, R3 ;  /* 0x00000003461c7221 */ /* 0x004fce0000010000 */
[----:B------:R-:W1:Y:S01]  /*4d70*/  MUFU.EX2 R14, R14 ;  /* 0x0000000e000e7308 */ /* 0x000e620000000800 */
[----:B0-----:R-:W-:-:S07]  /*4d80*/  FADD.FTZ R3, R87, R28 ;  /* 0x0000001c57037221 */ /* 0x001fce0000010000 */
[----:B------:R-:W0:Y:S08]  /*4d90*/  MUFU.EX2 R20, R93 ;  /* 0x0000005d00147308 */ /* 0x000e300000000800 */
[----:B------:R-:W-:Y:S01]  /*4da0*/  MUFU.EX2 R50, R31 ;  /* 0x0000001f00327308 */ /* 0x000fe20000000800 */
[----:B-1----:R-:W-:-:S07]  /*4db0*/  F2FP.SATFINITE.E4M3.F32.PACK_AB_MERGE_C R13, R14, R27, RZ ;  /* 0x0000001b0e0d723e */ /* 0x002fce00048070ff */
[----:B------:R-:W1:Y:S01]  /*4dc0*/  MUFU.EX2 R29, R29 ;  /* 0x0000001d001d7308 */ /* 0x000e620000000800 */
[----:B0-----:R-:W-:-:S01]  /*4dd0*/  FADD.FTZ R28, R20, R3 ;  /* 0x00000003141c7221 */ /* 0x001fc20000010000 */
[----:B------:R-:W-:-:S04]  /*4de0*/  F2FP.SATFINITE.E4M3.F32.PACK_AB_MERGE_C R87, R20, R87, RZ ;  /* 0x000000571457723e */ /* 0x000fc800048070ff */
[----:B------:R-:W-:Y:S02]  /*4df0*/  F2FP.SATFINITE.E4M3.F32.PACK_AB_MERGE_C R159, R70, R83, R87 ;  /* 0x00000053469f723e */ /* 0x000fe40004807057 */
[----:B------:R-:W0:Y:S08]  /*4e00*/  MUFU.EX2 R95, R95 ;  /* 0x0000005f005f7308 */ /* 0x000e300000000800 */
[----:B------:R-:W2:Y:S01]  /*4e10*/  MUFU.EX2 R4, R97 ;  /* 0x0000006100047308 */ /* 0x000ea20000000800 */
[----:B-1----:R-:W-:Y:S01]  /*4e20*/  F2FP.SATFINITE.E4M3.F32.PACK_AB_MERGE_C R152, R29, R50, R13 ;  /* 0x000000321d98723e */ /* 0x002fe2000480700d */
[----:B------:R-:W-:-:S04]  /*4e30*/  FADD.FTZ R50, R50, R37 ;  /* 0x0000002532327221 */ /* 0x000fc80000010000 */
[----:B------:R-:W-:Y:S02]  /*4e40*/  FADD.FTZ R50, R29, R50 ;  /* 0x000000321d327221 */ /* 0x000fe40000010000 */
[----:B------:R-:W1:Y:S01]  /*4e50*/  MUFU.EX2 R99, R99 ;  /* 0x0000006300637308 */ /* 0x000e620000000800 */
[----:B0-----:R-:W-:-:S01]  /*4e60*/  FADD.FTZ R3, R95, R28 ;  /* 0x0000001c5f037221 */ /* 0x001fc20000010000 */
[----:B------:R-:W-:-:S04]  /*4e70*/  FADD.FTZ R27, R27, R50 ;  /* 0x000000321b1b7221 */ /* 0x000fc80000010000 */
[----:B------:R-:W-:Y:S02]  /*4e80*/  FADD.FTZ R14, R14, R27 ;  /* 0x0000001b0e0e7221 */ /* 0x000fe40000010000 */
[----:B------:R-:W-:Y:S01]  /*4e90*/  MUFU.EX2 R9, R9 ;  /* 0x0000000900097308 */ /* 0x000fe20000000800 */
[----:B--2---:R-:W-:-:S07]  /*4ea0*/  FADD.FTZ R20, R4, R3 ;  /* 0x0000000304147221 */ /* 0x004fce0000010000 */
[----:B------:R-:W-:Y:S01]  /*4eb0*/  MUFU.EX2 R32, R32 ;  /* 0x0000002000207308 */ /* 0x000fe20000000800 */
[----:B-1----:R-:W-:-:S07]  /*4ec0*/  FADD.FTZ R3, R99, R20 ;  /* 0x0000001463037221 */ /* 0x002fce0000010000 */
[----:B------:R-:W0:Y:S08]  /*4ed0*/  MUFU.EX2 R24, R101 ;  /* 0x0000006500187308 */ /* 0x000e300000000800 */
[----:B------:R-:W-:Y:S08]  /*4ee0*/  MUFU.EX2 R21, R21 ;  /* 0x0000001500157308 */ /* 0x000ff00000000800 */
[----:B------:R-:W-:Y:S01]  /*4ef0*/  MUFU.EX2 R12, R12 ;  /* 0x0000000c000c7308 */ /* 0x000fe20000000800 */
[C---:B0-----:R-:W-:Y:S01]  /*4f00*/  F2FP.SATFINITE.E4M3.F32.PACK_AB_MERGE_C R99, R24.reuse, R99, RZ ;  /* 0x000000631863723e */ /* 0x041fe200048070ff */
[----:B------:R-:W-:-:S03]  /*4f10*/  FADD.FTZ R24, R24, R3 ;  /* 0x0000000318187221 */ /* 0x000fc60000010000 */
[----:B------:R-:W-:-:S03]  /*4f20*/  F2FP.SATFINITE.E4M3.F32.PACK_AB_MERGE_C R153, R4, R95, R99 ;  /* 0x0000005f0499723e */ /* 0x000fc60004807063 */
[----:B------:R-:W0:Y:S08]  /*4f30*/  MUFU.EX2 R111, R111 ;  /* 0x0000006f006f7308 */ /* 0x000e300000000800 */
[----:B------:R1:W2:Y:S08]  /*4f40*/  MUFU.EX2 R26, R5 ;  /* 0x00000005001a7308 */ /* 0x0002b00000000800 */
[----:B------:R-:W3:Y:S01]  /*4f50*/  MUFU.EX2 R115, R115 ;  /* 0x0000007300737308 */ /* 0x000ee20000000800 */
[----:B-1----:R-:W-:Y:S01]  /*4f60*/  F2FP.SATFINITE.E4M3.F32.PACK_AB_MERGE_C R5, R32, R9, RZ ;  /* 0x000000092005723e */ /* 0x002fe200048070ff */
[----:B0-----:R-:W-:-:S03]  /*4f70*/  FADD.FTZ R3, R111, R24 ;  /* 0x000000186f037221 */ /* 0x001fc60000010000 */
[----:B------:R-:W-:Y:S01]  /*4f80*/  F2FP.SATFINITE.E4M3.F32.PACK_AB_MERGE_C R154, R12, R21, R5 ;  /* 0x000000150c9a723e */ /* 0x000fe20004807005 */
[----:B------:R-:W-:-:S02]  /*4f90*/  FADD.FTZ R21, R21, R14 ;  /* 0x0000000e15157221 */ /* 0x000fc40000010000 */
[----:B------:R-:W0:Y:S01]  /*4fa0*/  MUFU.EX2 R36, R36 ;  /* 0x0000002400247308 */ /* 0x000e220000000800 */
[----:B--2---:R-:W-:-:S01]  /*4fb0*/  FADD.FTZ R14, R26, R3 ;  /* 0x000000031a0e7221 */ /* 0x004fc20000010000 */
[----:B------:R-:W-:-:S04]  /*4fc0*/  FADD.FTZ R12, R12, R21 ;  /* 0x000000150c0c7221 */ /* 0x000fc80000010000 */
[----:B------:R-:W-:Y:S01]  /*4fd0*/  FADD.FTZ R9, R9, R12 ;  /* 0x0000000c09097221 */ /* 0x000fe20000010000 */
[----:B---3--:R-:W-:-:S03]  /*4fe0*/  FADD.FTZ R3, R115, R14 ;  /* 0x0000000e73037221 */ /* 0x008fc60000010000 */
[----:B------:R-:W-:Y:S01]  /*4ff0*/  FADD.FTZ R4, R32, R9 ;  /* 0x0000000920047221 */ /* 0x000fe20000010000 */
[C---:B0-----:R-:W-:Y:S01]  /*5000*/  F2FP.SATFINITE.E4M3.F32.PACK_AB_MERGE_C R5, R36.reuse, R115, RZ ;  /* 0x000000732405723e */ /* 0x041fe200048070ff */
        /* <DEDUP_REMOVED lines=14> */
.L_x_1107:
[----:B------:R-:W-:-:S13]  /*50f0*/  ISETP.NE.AND P3, PT, R11, 0x1, PT ;  /* 0x000000010b00780c */ /* 0x000fda0003f65270 */
[----:B------:R-:W0:Y:S02]  /*5100*/  @P3 LDC.64 R12, c[0x0][0x9e8] ;  /* 0x00027a00ff0c3b82 */ /* 0x000e240000000a00 */
[----:B0-----:R-:W-:-:S05]  /*5110*/  @P3 IMAD.HI.U32 R12, R9, R12, RZ ;  /* 0x0000000c090c3227 */ /* 0x001fca00078e00ff */
[----:B------:R-:W-:-:S07]  /*5120*/  @P3 SHF.R.U32.HI R9, RZ, R13, R12 ;  /* 0x0000000dff093219 */ /* 0x000fce000001160c */
.L_x_1108:
[----:B------:R-:W-:-:S05]  /*5130*/  IMAD R9, R9, R11, R11 ;  /* 0x0000000b09097224 */ /* 0x000fca00078e020b */
[----:B------:R-:W-:-:S07]  /*5140*/  VIMNMX R10, R10, R9, PT ;  /* 0x000000090a0a7248 */ /* 0x000fce0003fe0100 */
.L_x_1106:
        /* <DEDUP_REMOVED lines=38> */
[----:B------:R-:W-:Y:S01]  /*53b0*/  IMAD.IADD R15, R17, 0x1, -R18 ;  /* 0x00000001110f7824 */ /* 0x000fe200078e0a12 */
[----:B------:R-:W-:Y:S01]  /*53c0*/  ULDC UR32, c[0x0][0x9e4] ;  /* 0x0002790000207ab9 */ /* 0x000fe20000000800 */
[----:B------:R-:W-:Y:S01]  /*53d0*/  IMAD.MOV.U32 R151, RZ, RZ, RZ ;  /* 0x000000ffff977224 */ /* 0x000fe200078e00ff */
[----:B------:R-:W-:Y:S01]  /*53e0*/  ULDC UR33, c[0x0][0x9e0] ;  /* 0x0002780000217ab9 */ /* 0x000fe20000000800 */
[----:B------:R-:W-:-:S04]  /*53f0*/  IMAD.IADD R13, R2, 0x1, R15 ;  /* 0x00000001020d7824 */ /* 0x000fc800078e020f */
[----:B------:R-:W-:-:S05]  /*5400*/  VIADD R11, R13, 0x8 ;  /* 0x000000080d0b7836 */ /* 0x000fca0000000000 */
[----:B------:R-:W-:-:S07]  /*5410*/  LOP3.LUT R9, RZ, R11, RZ, 0x33, !PT ;  /* 0x0000000bff097212 */ /* 0x000fce00078e33ff */
.L_x_1127:
[----:B------:R-:W-:Y:S01]  /*5420*/  UIADD3 UR6, UR41, 0x1, URZ ;  /* 0x0000000129067890 */ /* 0x000fe2000fffe03f */
[----:B------:R-:W-:-:S03]  /*5430*/  ISETP.NE.AND P4, PT, RZ, UR39, PT ;  /* 0x00000027ff007c0c */ /* 0x000fc6000bf85270 */
[----:B------:R-:W-:-:S04]  /*5440*/  UISETP.NE.AND UP0, UPT, UR6, 0x2, UPT ;  /* 0x000000020600788c */ /* 0x000fc8000bf05270 */
[----:B------:R-:W-:Y:S02]  /*5450*/  USEL UR7, URZ, 0x1, UP0 ;  /* 0x000000013f077887 */ /* 0x000fe40008000000 */
[----:B------:R-:W-:Y:S02]  /*5460*/  USEL UR6, UR6, URZ, UP0 ;  /* 0x0000003f06067287 */ /* 0x000fe40008000000 */
[----:B------:R-:W-:Y:S02]  /*5470*/  ULOP3.LUT UR7, UR36, UR7, URZ, 0x3c, !UPT ;  /* 0x0000000724077292 */ /* 0x000fe4000f8e3c3f */
[----:B------:R-:W-:Y:S10]  /*5480*/  @P4 BRA `(.L_x_1110) ;  /* 0x00000000002c4947 */ /* 0x000ff40003800000 */
[----:B------:R-:W-:Y:S05]  /*5490*/  @!P0 BRA `(.L_x_1111) ;  /* 0x0000000000048947 */ /* 0x000fea0003800000 */
[----:B------:R-:W-:Y:S01]  /*54a0*/  BPT.TRAP 0x1 ;  /* 0x000000040000795c */ /* 0x000fe20000300000 */
.L_x_1111:
[----:B------:R-:W-:Y:S01]  /*54b0*/  ULEA UR10, UR6, UR40, 0x3 ;  /* 0x00000028060a7291 */ /* 0x000fe2000f8e183f */
[----:B------:R-:W-:-:S05]  /*54c0*/  IMAD.U32 R8, RZ, RZ, UR7 ;  /* 0x00000007ff087e24 */ /* 0x000fca000f8e00ff */
[----:B------:R-:W-:-:S04]  /*54d0*/  SHF.L.U32 R8, R8, 0x1f, RZ ;  /* 0x0000001f08087819 */ /* 0x000fc800000006ff */
[----:B------:R0:W1:Y:S01]  /*54e0*/  SYNCS.PHASECHK.TRANS64.TRYWAIT P3, [UR10+0x22830], R8 ;  /* 0x02283008ff0075a7 */ /* 0x000062000806014a */
[----:B------:R-:W-:Y:S05]  /*54f0*/  @!P0 BRA `(.L_x_1112) ;  /* 0x0000000000048947 */ /* 0x000fea0003800000 */
[----:B------:R-:W-:Y:S01]  /*5500*/  BPT.TRAP 0x1 ;  /* 0x000000040000795c */ /* 0x000fe20000300000 */
.L_x_1112:
[----:B-1----:R-:W-:Y:S05]  /*5510*/  @P3 BRA `(.L_x_1110) ;  /* 0x0000000000083947 */ /* 0x002fea0003800000 */
[----:B------:R-:W1:Y:S02]  /*5520*/  SYNCS.PHASECHK.TRANS64.TRYWAIT P3, [UR10+0x22830], R8 ;  /* 0x02283008ff0075a7 */ /* 0x000e64000806014a */
[----:B-1----:R-:W-:Y:S05]  /*5530*/  @!P3 BRA `(.L_x_1113) ;  /* 0x000001140098b947 */ /* 0x002fea0003800000 */
.L_x_1110:
[----:B------:R-:W2:Y:S01]  /*5540*/  S2R R12, SR_TID.X ;  /* 0x00000000000c7919 */ /* 0x000ea20000002100 */
        /* <DEDUP_REMOVED lines=13> */
[----:B01----:R-:W-:-:S05]  /*5620*/  VIADD R8, R12, 0x8 ;  /* 0x000000080c087836 */ /* 0x003fca0000000000 */
        /* <DEDUP_REMOVED lines=19> */
[----:B0-----:R-:W-:Y:S05]  /*5760*/  @P4 BRA `(.L_x_1114) ;  /* 0x00000000002c4947 */ /* 0x001fea0003800000 */
[----:B------:R-:W-:Y:S05]  /*5770*/  @!P0 BRA `(.L_x_1115) ;  /* 0x0000000000048947 */ /* 0x000fea0003800000 */
[----:B------:R-:W-:Y:S01]  /*5780*/  BPT.TRAP 0x1 ;  /* 0x000000040000795c */ /* 0x000fe20000300000 */
.L_x_1115:
[----:B------:R-:W-:Y:S01]  /*5790*/  ULEA UR10, UR41, UR40, 0x3 ;  /* 0x00000028290a7291 */ /* 0x000fe2000f8e183f */
[----:B------:R-:W-:-:S05]  /*57a0*/  IMAD.U32 R8, RZ, RZ, UR36 ;  /* 0x00000024ff087e24 */ /* 0x000fca000f8e00ff */
[----:B------:R-:W-:-:S04]  /*57b0*/  SHF.L.U32 R8, R8, 0x1f, RZ ;  /* 0x0000001f08087819 */ /* 0x000fc800000006ff */
[----:B------:R0:W1:Y:S01]  /*57c0*/  SYNCS.PHASECHK.TRANS64.TRYWAIT P3, [UR10+0x22850], R8 ;  /* 0x02285008ff0075a7 */ /* 0x000062000806014a */
[----:B------:R-:W-:Y:S05]  /*57d0*/  @!P0 BRA `(.L_x_1116) ;  /* 0x0000000000048947 */ /* 0x000fea0003800000 */
[----:B------:R-:W-:Y:S01]  /*57e0*/  BPT.TRAP 0x1 ;  /* 0x000000040000795c */ /* 0x000fe20000300000 */
.L_x_1116:
[----:B-1----:R-:W-:Y:S05]  /*57f0*/  @P3 BRA `(.L_x_1114) ;  /* 0x0000000000083947 */ /* 0x002fea0003800000 */
[----:B------:R-:W1:Y:S02]  /*5800*/  SYNCS.PHASECHK.TRANS64.TRYWAIT P3, [UR10+0x22850], R8 ;  /* 0x02285008ff0075a7 */ /* 0x000e64000806014a */
[----:B-1----:R-:W-:Y:S05]  /*5810*/  @!P3 BRA `(.L_x_1117) ;  /* 0x0000011000f8b947 */ /* 0x002fea0003800000 */
.L_x_1114:
[----:B------:R-:W-:Y:S01]  /*5820*/  UIADD3 UR10, UR40, 0x400, URZ ;  /* 0x00000400280a7890 */ /* 0x000fe2000fffe03f */
[----:B------:R-:W-:Y:S01]  /*5830*/  WARPGROUP.ARRIVE ;  /* 0x00000000000079c5 */ /* 0x000fe20000000000 */
[----:B------:R-:W-:Y:S01]  /*5840*/  UMOV UR11, 0x40000040 ;  /* 0x40000040000b7882 */ /* 0x000fe20000000000 */
[----:B------:R-:W-:Y:S01]  /*5850*/  UMOV UR15, 0x40000040 ;  /* 0x40000040000f7882 */ /* 0x000fe20000000000 */
[----:B------:R-:W-:-:S03]  /*5860*/  USHF.R.U32.HI UR10, URZ, 0x4, UR10 ;  /* 0x000000043f0a7899 */ /* 0x000fc6000801160a */
[----:B------:R-:W2:Y:S01]  /*5870*/  S2R R20, SR_TID.X ;  /* 0x0000000000147919 */ /* 0x000ea20000002100 */
[----:B-1----:R-:W-:Y:S02]  /*5880*/  IMAD.U32 R21, RZ, RZ, UR6 ;  /* 0x00000006ff157e24 */ /* 0x002fe4000f8e00ff */
[C---:B0-----:R-:W-:Y:S01]  /*5890*/  FMUL.FTZ R8, R0.reuse, R24 ;  /* 0x0000001800087220 */ /* 0x041fe20000410000 */
[----:B------:R-:W-:Y:S01]  /*58a0*/  ULOP3.LUT UR10, UR10, 0x3fff, URZ, 0xc0, !UPT ;  /* 0x00003fff0a0a7892 */ /* 0x000fe2000f8ec03f */
[C---:B------:R-:W-:Y:S01]  /*58b0*/  FMUL.FTZ R12, R0.reuse, R26 ;  /* 0x0000001a000c7220 */ /* 0x040fe20000410000 */
[C---:B------:R-:W-:Y:S01]  /*58c0*/  FMUL.FTZ R14, R0.reuse, R27 ;  /* 0x0000001b000e7220 */ /* 0x040fe20000410000 */
[C---:B------:R-:W-:Y:S01]  /*58d0*/  FMUL.FTZ R24, R0.reuse, R30 ;  /* 0x0000001e00187220 */ /* 0x040fe20000410000 */
[----:B------:R-:W-:Y:S01]  /*58e0*/  ULOP3.LUT UR10, UR10, 0x10000, URZ, 0xfc, !UPT ;  /* 0x000100000a0a7892 */ /* 0x000fe2000f8efc3f */
[C---:B------:R-:W-:Y:S01]  /*58f0*/  FMUL.FTZ R169, R0.reuse, R33 ;  /* 0x0000002100a97220 */ /* 0x040fe20000410000 */
[C---:B------:R-:W-:Y:S01]  /*5900*/  FMUL.FTZ R26, R0.reuse, R34 ;  /* 0x00000022001a7220 */ /* 0x040fe20000410000 */
[C---:B------:R-:W-:Y:S01]  /*5910*/  FMUL.FTZ R27, R0.reuse, R35 ;  /* 0x00000023001b7220 */ /* 0x040fe20000410000 */
[----:B------:R-:W-:Y:S01]  /*5920*/  ULEA UR14, UR41, UR10, 0xa ;  /* 0x0000000a290e7291 */ /* 0x000fe2000f8e503f */
[C---:B------:R-:W-:Y:S01]  /*5930*/  FMUL.FTZ R30, R0.reuse, R43 ;  /* 0x0000002b001e7220 */ /* 0x040fe20000410000 */
        /* <DEDUP_REMOVED lines=26> */
[----:B------:R-:W-:Y:S01]  /*5ae0*/  @!P1 LEA R21, R21, UR40, 0x3 ;  /* 0x0000002815159c11 */ /* 0x000fe2000f8e18ff */
[C---:B------:R-:W-:Y:S01]  /*5af0*/  FMUL.FTZ R77, R0.reuse, R77 ;  /* 0x0000004d004d7220 */ /* 0x040fe20000410000 */
[C---:B------:R-:W-:Y:S01]  /*5b00*/  FMUL.FTZ R81, R0.reuse, R81 ;  /* 0x0000005100517220 */ /* 0x040fe20000410000 */
[----:B------:R-:W-:Y:S01]  /*5b10*/  FMUL.FTZ R85, R0, R85 ;  /* 0x0000005500557220 */ /* 0x000fe20000410000 */
[----:B--2---:R-:W-:Y:S01]  /*5b20*/  SHF.R.U32.HI R20, RZ, 0x7, R20 ;  /* 0x00000007ff147819 */ /* 0x004fe20000011614 */
[----:B------:R-:W0:Y:S01]  /*5b30*/  MUFU.TANH R8, R8 ;  /* 0x0000000800087308 */ /* 0x000e220000002400 */
[----:B------:R-:W-:-:S02]  /*5b40*/  @!P1 VIADD R21, R21, 0x22840 ;  /* 0x0002284015159836 */ /* 0x000fc40000000000 */
[----:B------:R-:W-:-:S03]  /*5b50*/  IADD3 R20, -R20, 0xb, RZ ;  /* 0x0000000b14147810 */ /* 0x000fc60007ffe1ff */
[----:B------:R-:W-:Y:S02]  /*5b60*/  @!P1 PRMT R21, RZ, 0x654, R21 ;  /* 0x00000654ff159816 */ /* 0x000fe40000000015 */
[----:B------:R-:W1:Y:S08]  /*5b70*/  MUFU.TANH R12, R12 ;  /* 0x0000000c000c7308 */ /* 0x000e700000002400 */
[----:B------:R-:W2:Y:S08]  /*5b80*/  MUFU.TANH R14, R14 ;  /* 0x0000000e000e7308 */ /* 0x000eb00000002400 */
[----:B------:R-:W3:Y:S08]  /*5b90*/  MUFU.TANH R24, R24 ;  /* 0x0000001800187308 */ /* 0x000ef00000002400 */
[----:B------:R-:W4:Y:S08]  /*5ba0*/  MUFU.TANH R169, R169 ;  /* 0x000000a900a97308 */ /* 0x000f300000002400 */
        /* <DEDUP_REMOVED lines=21> */
[----:B------:R-:W-:Y:S01]  /*5d00*/  UIADD3 UR14, UR14, 0x6, URZ ;  /* 0x000000060e0e7890 */ /* 0x000fe2000fffe03f */
        /* <DEDUP_REMOVED lines=62> */
[----:B------:R-:W-:-:S05]  /*60f0*/  WARPGROUP.ARRIVE ;  /* 0x00000000000079c5 */ /* 0x000fca0000000000 */
[----:B------:R-:W0:Y:S01]  /*6100*/  MUFU.TANH R62, R62 ;  /* 0x0000003e003e7308 */ /* 0x000e220000002400 */
[----:B------:R-:W-:Y:S07]  /*6110*/  QGMMA.64x128x32.F32.E4M3.E4M3 R88, R152, gdesc[UR12], R88, gsb0 ;  /* 0x01e0000c98587df3 */ /* 0x000fee0008000858 */
[----:B------:R-:W0:Y:S08]  /*6120*/  MUFU.TANH R63, R63 ;  /* 0x0000003f003f7308 */ /* 0x000e300000002400 */
[----:B------:R-:W0:Y:S08]  /*6130*/  MUFU.TANH R46, R46 ;  /* 0x0000002e002e7308 */ /* 0x000e300000002400 */
[----:B------:R-:W0:Y:S08]  /*6140*/  MUFU.TANH R47, R47 ;  /* 0x0000002f002f7308 */ /* 0x000e300000002400 */
[----:B------:R-:W0:Y:S08]  /*6150*/  MUFU.TANH R76, R76 ;  /* 0x0000004c004c7308 */ /* 0x000e300000002400 */
[----:B------:R0:W0:Y:S08]  /*6160*/  MUFU.TANH R70, R77 ;  /* 0x0000004d00467308 */ /* 0x0000300000002400 */
        /* <DEDUP_REMOVED lines=9> */
[----:B------:R-:W0:Y:S01]  /*6200*/  MUFU.TANH R53, R53 ;  /* 0x0000003500357308 */ /* 0x000e220000002400 */
[----:B------:R-:W-:-:S02]  /*6210*/  WARPGROUP.DEPBAR.LE gsb0, 0x0 ;  /* 0x00008000000079c5 */ /* 0x000fc40000010000 */
[----:B------:R-:W-:Y:S01]  /*6220*/  IMAD.SHL.U32 R153, R5, 0x80, RZ ;  /* 0x0000008005997824 */ /* 0x000fe200078e00ff */
[----:B------:R0:W-:Y:S06]  /*6230*/  BAR.ARV R20, 0x100 ;  /* 0x000400140000751d */ /* 0x0001ec0000002000 */
[----:B------:R-:W-:Y:S01]  /*6240*/  IADD3 R65, R17, 0x1, -R153 ;  /* 0x0000000111417810 */ /* 0x000fe20007ffe899 */
[----:B------:R0:W-:Y:S04]  /*6250*/  @!P1 SYNCS.ARRIVE.TRANS64.RED.A1T0 RZ, [R21+URZ], RZ ;  /* 0x000000ff15ff99a7 */ /* 0x0001e8000810043f */
[----:B------:R-:W-:-:S04]  /*6260*/  IMAD.IADD R65, R65, 0x1, -R18 ;  /* 0x0000000141417824 */ /* 0x000fc800078e0a12 */
[----:B------:R-:W-:-:S04]  /*6270*/  IMAD R65, R16, -0x2, R65 ;  /* 0xfffffffe10417824 */ /* 0x000fc800078e0241 */
[C---:B------:R-:W-:Y:S02]  /*6280*/  VIADD R87, R65.reuse, UR33 ;  /* 0x0000002141577c36 */ /* 0x040fe40008000000 */
[----:B------:R-:W-:Y:S02]  /*6290*/  VIADD R155, R65, UR5 ;  /* 0x00000005419b7c36 */ /* 0x000fe40008000000 */
[C---:B------:R-:W-:Y:S02]  /*62a0*/  IMAD.IADD R64, R2.reuse, 0x1, R87 ;  /* 0x0000000102407824 */ /* 0x040fe400078e0257 */
[----:B------:R-:W-:Y:S01]  /*62b0*/  IMAD.IADD R66, R2, 0x1, R155 ;  /* 0x0000000102427824 */ /* 0x000fe200078e029b */
[----:B01234-:R-:W-:Y:S06]  /*62c0*/  @!P2 BRA `(.L_x_1118) ;  /* 0x00000000005ca947 */ /* 0x01ffec0003800000 */
[----:B------:R-:W-:Y:S01]  /*62d0*/  ISETP.GT.AND P3, PT, R13, -0x1, PT ;  /* 0xffffffff0d00780c */ /* 0x000fe20003f64270 */
[----:B------:R-:W-:-:S12]  /*62e0*/  BSSY B0, `(.L_x_1119) ;  /* 0x0000011000007945 */ /* 0x000fd80003800000 */
[----:B------:R-:W-:Y:S05]  /*62f0*/  @P3 BRA `(.L_x_1120) ;  /* 0x0000000000243947 */ /* 0x000fea0003800000 */
[----:B------:R-:W-:Y:S02]  /*6300*/  IMAD.U32 R67, RZ, RZ, UR32 ;  /* 0x00000020ff437e24 */ /* 0x000fe4000f8e00ff */
[----:B------:R-:W-:-:S03]  /*6310*/  IMAD.IADD R65, R2, 0x1, R15 ;  /* 0x0000000102417824 */ /* 0x000fc600078e020f */
[----:B------:R-:W-:Y:S02]  /*6320*/  ISETP.NE.AND P3, PT, R67, 0x1, PT ;  /* 0x000000014300780c */ /* 0x000fe40003f65270 */
[----:B------:R-:W-:-:S11]  /*6330*/  LOP3.LUT R65, RZ, R65, RZ, 0x33, !PT ;  /* 0x00000041ff417212 */ /* 0x000fd600078e33ff */
[----:B------:R-:W0:Y:S02]  /*6340*/  @P3 LDC.64 R20, c[0x0][0x9e8] ;  /* 0x00027a00ff143b82 */ /* 0x000e240000000a00 */
[----:B0-----:R-:W-:-:S05]  /*6350*/  @P3 IMAD.HI.U32 R20, R65, R20, RZ ;  /* 0x0000001441143227 */ /* 0x001fca00078e00ff */
[----:B------:R-:W-:-:S04]  /*6360*/  @P3 SHF.R.U32.HI R65, RZ, R21, R20 ;  /* 0x00000015ff413219 */ /* 0x000fc80000011614 */
[----:B------:R-:W-:Y:S01]  /*6370*/  LOP3.LUT R20, RZ, R65, RZ, 0x33, !PT ;  /* 0x00000041ff147212 */ /* 0x000fe200078e33ff */
[----:B------:R-:W-:Y:S06]  /*6380*/  BRA `(.L_x_1121) ;  /* 0x0000000000187947 */ /* 0x000fec0003800000 */
.L_x_1120:
[----:B------:R-:W-:-:S05]  /*6390*/  IMAD.U32 R67, RZ, RZ, UR32 ;  /* 0x00000020ff437e24 */ /* 0x000fca000f8e00ff */
[----:B------:R-:W-:-:S13]  /*63a0*/  ISETP.NE.AND P3, PT, R67, 0x1, PT ;  /* 0x000000014300780c */ /* 0x000fda0003f65270 */
[----:B------:R-:W0:Y:S02]  /*63b0*/  @P3 LDC.64 R20, c[0x0][0x9e8] ;  /* 0x00027a00ff143b82 */ /* 0x000e240000000a00 */
[----:B0-----:R-:W-:-:S04]  /*63c0*/  @P3 IMAD.HI.U32 R68, R13, R20, RZ ;  /* 0x000000140d443227 */ /* 0x001fc800078e00ff */
[----:B------:R-:W-:Y:S01]  /*63d0*/  IMAD.MOV.U32 R20, RZ, RZ, R13 ;  /* 0x000000ffff147224 */ /* 0x000fe200078e000d */
[----:B------:R-:W-:-:S07]  /*63e0*/  @P3 SHF.R.U32.HI R20, RZ, R21, R68 ;  /* 0x00000015ff143219 */ /* 0x000fce0000011644 */
.L_x_1121:
[----:B------:R-:W-:Y:S05]  /*63f0*/  BSYNC B0 ;  /* 0x0000000000007941 */ /* 0x000fea0003800000 */
.L_x_1119:
[----:B------:R-:W-:-:S04]  /*6400*/  IMAD R21, R20, R67, -R153 ;  /* 0x0000004314157224 */ /* 0x000fc800078e0a99 */
[----:B------:R-:W-:-:S05]  /*6410*/  IMAD R21, R16, -0x2, R21 ;  /* 0xfffffffe10157824 */ /* 0x000fca00078e0215 */
[----:B------:R-:W-:Y:S02]  /*6420*/  VIADDMNMX R64, R21, R67, R64, PT ;  /* 0x0000004315407246 */ /* 0x000fe40003800140 */
[----:B------:R-:W-:-:S07]  /*6430*/  VIMNMX R66, R66, R21, !PT ;  /* 0x0000001542427248 */ /* 0x000fce0007fe0100 */
.L_x_1118:
        /* <DEDUP_REMOVED lines=94> */
[--C-:B------:R-:W-:Y:S02]  /*6a20*/  IADD3 R54, R87, 0x8, R2.reuse ;  /* 0x0000000857367810 */ /* 0x100fe40007ffe002 */
[----:B------:R-:W-:Y:S02]  /*6a30*/  IADD3 R56, R155, 0x8, R2 ;  /* 0x000000089b387810 */ /* 0x000fe40007ffe002 */
[----:B------:R-:W-:-:S02]  /*6a40*/  FSEL R63, R72, -INF , !P4 ;  /* 0xff800000483f7808 */ /* 0x000fc40006000000 */
[----:B------:R-:W-:Y:S02]  /*6a50*/  FSEL R59, R84, -INF , !P5 ;  /* 0xff800000543b7808 */ /* 0x000fe40006800000 */
[----:B------:R-:W-:Y:S01]  /*6a60*/  FSEL R55, R74, -INF , !P6 ;  /* 0xff8000004a377808 */ /* 0x000fe20007000000 */
[----:B------:R-:W-:Y:S06]  /*6a70*/  @!P2 BRA `(.L_x_1122) ;  /* 0x000000000058a947 */ /* 0x000fec0003800000 */
[----:B------:R-:W-:Y:S01]  /*6a80*/  ISETP.GT.AND P4, PT, R11, -0x1, PT ;  /* 0xffffffff0b00780c */ /* 0x000fe20003f84270 */
[----:B------:R-:W-:-:S12]  /*6a90*/  BSSY B0, `(.L_x_1123) ;  /* 0x0000010000007945 */ /* 0x000fd80003800000 */
[----:B------:R-:W-:Y:S05]  /*6aa0*/  @P4 BRA `(.L_x_1124) ;  /* 0x0000000000204947 */ /* 0x000fea0003800000 */
[----:B------:R-:W-:Y:S02]  /*6ab0*/  IMAD.U32 R58, RZ, RZ, UR32 ;  /* 0x00000020ff3a7e24 */ /* 0x000fe4000f8e00ff */
[----:B------:R-:W-:-:S03]  /*6ac0*/  IMAD.MOV.U32 R8, RZ, RZ, R9 ;  /* 0x000000ffff087224 */ /* 0x000fc600078e0009 */
[----:B------:R-:W-:-:S13]  /*6ad0*/  ISETP.NE.AND P4, PT, R58, 0x1, PT ;  /* 0x000000013a00780c */ /* 0x000fda0003f85270 */
[----:B------:R-:W0:Y:S02]  /*6ae0*/  @P4 LDC.64 R20, c[0x0][0x9e8] ;  /* 0x00027a00ff144b82 */ /* 0x000e240000000a00 */
[----:B0-----:R-:W-:-:S05]  /*6af0*/  @P4 IMAD.HI.U32 R20, R9, R20, RZ ;  /* 0x0000001409144227 */ /* 0x001fca00078e00ff */
[----:B------:R-:W-:-:S04]  /*6b00*/  @P4 SHF.R.U32.HI R8, RZ, R21, R20 ;  /* 0x00000015ff084219 */ /* 0x000fc80000011614 */
[----:B------:R-:W-:Y:S01]  /*6b10*/  LOP3.LUT R8, RZ, R8, RZ, 0x33, !PT ;  /* 0x00000008ff087212 */ /* 0x000fe200078e33ff */
[----:B------:R-:W-:Y:S06]  /*6b20*/  BRA `(.L_x_1125) ;  /* 0x0000000000187947 */ /* 0x000fec0003800000 */
.L_x_1124:
[----:B------:R-:W-:Y:S02]  /*6b30*/  IMAD.U32 R58, RZ, RZ, UR32 ;  /* 0x00000020ff3a7e24 */ /* 0x000fe4000f8e00ff */
[----:B------:R-:W-:-:S03]  /*6b40*/  IMAD.MOV.U32 R8, RZ, RZ, R11 ;  /* 0x000000ffff087224 */ /* 0x000fc600078e000b */
[----:B------:R-:W-:-:S13]  /*6b50*/  ISETP.NE.AND P4, PT, R58, 0x1, PT ;  /* 0x000000013a00780c */ /* 0x000fda0003f85270 */
[----:B------:R-:W0:Y:S02]  /*6b60*/  @P4 LDC.64 R20, c[0x0][0x9e8] ;  /* 0x00027a00ff144b82 */ /* 0x000e240000000a00 */
[----:B0-----:R-:W-:-:S05]  /*6b70*/  @P4 IMAD.HI.U32 R20, R11, R20, RZ ;  /* 0x000000140b144227 */ /* 0x001fca00078e00ff */
[----:B------:R-:W-:-:S07]  /*6b80*/  @P4 SHF.R.U32.HI R8, RZ, R21, R20 ;  /* 0x00000015ff084219 */ /* 0x000fce0000011614 */
.L_x_1125:
[----:B------:R-:W-:Y:S05]  /*6b90*/  BSYNC B0 ;  /* 0x0000000000007941 */ /* 0x000fea0003800000 */
.L_x_1123:
[----:B------:R-:W-:-:S04]  /*6ba0*/  IMAD R21, R8, R58, -R153 ;  /* 0x0000003a08157224 */ /* 0x000fc800078e0a99 */
[----:B------:R-:W-:-:S05]  /*6bb0*/  IMAD R21, R16, -0x2, R21 ;  /* 0xfffffffe10157824 */ /* 0x000fca00078e0215 */
[----:B------:R-:W-:Y:S02]  /*6bc0*/  VIADDMNMX R54, R21, R58, R54, PT ;  /* 0x0000003a15367246 */ /* 0x000fe40003800136 */
[----:B------:R-:W-:-:S07]  /*6bd0*/  VIMNMX R56, R56, R21, !PT ;  /* 0x0000001538387248 */ /* 0x000fce0007fe0100 */
.L_x_1122:
        /* <DEDUP_REMOVED lines=63> */
[----:B------:R-:W0:Y:S01]  /*6fd0*/  LDC R8, c[0x0][0x988] ;  /* 0x00026200ff087b82 */ /* 0x000e220000000800 */
[----:B------:R-:W-:Y:S02]  /*6fe0*/  FSEL R33, R33, -INF , !P4 ;  /* 0xff80000021217808 */ /* 0x000fe40006000000 */
[----:B------:R-:W1:Y:S01]  /*6ff0*/  SHFL.BFLY PT, R21, R20, 0x2, 0x1f ;  /* 0x0c401f0014157f89 */ /* 0x000e6200000e0000 */
[----:B------:R-:W-:-:S04]  /*7000*/  ISETP.GT.AND P4, PT, R56, 0x29, P3 ;  /* 0x000000293800780c */ /* 0x000fc80001f84270 */
[----:B------:R-:W-:Y:S02]  /*7010*/  ISETP.LT.OR P4, PT, R54, 0x2a, P4 ;  /* 0x0000002a3600780c */ /* 0x000fe40002781670 */
[----:B-1----:R-:W-:-:S05]  /*7020*/  FMNMX.FTZ R58, R20, R21, !PT ;  /* 0x00000015143a7209 */ /* 0x002fca0007810000 */
[----:B------:R-:W1:Y:S02]  /*7030*/  SHFL.BFLY PT, R21, R58, 0x1, 0x1f ;  /* 0x0c201f003a157f89 */ /* 0x000e6400000e0000 */
[----:B-1----:R-:W-:-:S04]  /*7040*/  FMNMX.FTZ R21, R58, R21, !PT ;  /* 0x000000153a157209 */ /* 0x002fc80007810000 */
[C---:B------:R-:W-:Y:S01]  /*7050*/  FSETP.NEU.FTZ.AND P6, PT, R21.reuse, -INF , PT ;  /* 0xff8000001500780b */ /* 0x040fe20003fdd000 */
[----:B0-----:R-:W-:-:S05]  /*7060*/  FFMA.FTZ R26, R21, R8, -8 ;  /* 0xc1000000151a7423 */ /* 0x001fca0000010008 */
[----:B------:R-:W-:-:S05]  /*7070*/  FSEL R26, R26, RZ, P6 ;  /* 0x000000ff1a1a7208 */ /* 0x000fca0003000000 */
[-CC-:B------:R-:W-:Y:S01]  /*7080*/  FFMA.FTZ R14, R207, R8.reuse, -R26.reuse ;  /* 0x00000008cf0e7223 */ /* 0x180fe2000001081a */
[----:B------:R-:W-:Y:S01]  /*7090*/  FSEL R207, R12, -INF , !P5 ;  /* 0xff8000000ccf7808 */ /* 0x000fe20006800000 */
        /* <DEDUP_REMOVED lines=9> */
[----:B------:R0:W-:Y:S01]  /*7130*/  MUFU.EX2 R12, R28 ;  /* 0x0000001c000c7308 */ /* 0x0001e20000000800 */
[----:B------:R-:W-:Y:S01]  /*7140*/  FSEL R195, R32, -INF , !P4 ;  /* 0xff80000020c37808 */ /* 0x000fe20006000000 */
[--C-:B------:R-:W-:Y:S01]  /*7150*/  FFMA.FTZ R32, R193, R8, -R26.reuse ;  /* 0x00000008c1207223 */ /* 0x100fe2000001081a */
[----:B------:R-:W-:Y:S01]  /*7160*/  FMNMX.FTZ R24, R153, R24, !PT ;  /* 0x0000001899187209 */ /* 0x000fe20007810000 */
[-CC-:B------:R-:W-:Y:S01]  /*7170*/  FFMA.FTZ R25, R209, R8.reuse, -R26.reuse ;  /* 0x00000008d1197223 */ /* 0x180fe2000001081a */
[C---:B------:R-:W-:Y:S01]  /*7180*/  ISETP.GT.AND P4, PT, R56.reuse, 0x31, P3 ;  /* 0x000000313800780c */ /* 0x040fe20001f84270 */
[--C-:B------:R-:W-:Y:S01]  /*7190*/  FFMA.FTZ R187, R187, R8, -R26.reuse ;  /* 0x00000008bbbb7223 */ /* 0x100fe2000001081a */
[----:B------:R-:W-:Y:S01]  /*71a0*/  FMNMX.FTZ R24, R155, R24, !PT ;  /* 0x000000189b187209 */ /* 0x000fe20007810000 */
[-CC-:B------:R-:W-:Y:S01]  /*71b0*/  FFMA.FTZ R83, R83, R8.reuse, -R26.reuse ;  /* 0x0000000853537223 */ /* 0x180fe2000001081a */
[----:B------:R-:W-:Y:S01]  /*71c0*/  FSEL R199, R35, -INF , !P5 ;  /* 0xff80000023c77808 */ /* 0x000fe20006800000 */
[--C-:B------:R-:W-:Y:S01]  /*71d0*/  FFMA.FTZ R35, R197, R8, -R26.reuse ;  /* 0x00000008c5237223 */ /* 0x100fe2000001081a */
[----:B------:R-:W-:Y:S01]  /*71e0*/  FMNMX.FTZ R24, R157, R24, !PT ;  /* 0x000000189d187209 */ /* 0x000fe20007810000 */
[-CC-:B------:R-:W-:Y:S01]  /*71f0*/  FFMA.FTZ R77, R77, R8.reuse, -R26.reuse ;  /* 0x000000084d4d7223 */ /* 0x180fe2000001081a */
[----:B------:R-:W-:Y:S01]  /*7200*/  ISETP.GT.AND P5, PT, R56, 0x38, P3 ;  /* 0x000000383800780c */ /* 0x000fe20001fa4270 */
[--C-:B------:R-:W-:Y:S01]  /*7210*/  FFMA.FTZ R61, R61, R8, -R26.reuse ;  /* 0x000000083d3d7223 */ /* 0x100fe2000001081a */
[----:B0-----:R-:W-:Y:S01]  /*7220*/  FMNMX.FTZ R28, R159, R24, !PT ;  /* 0x000000189f1c7209 */ /* 0x001fe20007810000 */
[----:B------:R-:W-:Y:S01]  /*7230*/  FFMA.FTZ R63, R63, R8, -R26 ;  /* 0x000000083f3f7223 */ /* 0x000fe2000001081a */
[----:B------:R-:W-:Y:S01]  /*7240*/  ISETP.LT.OR P4, PT, R54, 0x32, P4 ;  /* 0x000000323600780c */ /* 0x000fe20002781670 */
[----:B------:R-:W-:Y:S01]  /*7250*/  MUFU.EX2 R24, R201 ;  /* 0x000000c900187308 */ /* 0x000fe20000000800 */
[----:B------:R-:W-:-:S02]  /*7260*/  FMNMX.FTZ R28, R163, R28, !PT ;  /* 0x0000001ca31c7209 */ /* 0x000fc40007810000 */
[----:B------:R-:W-:Y:S02]  /*7270*/  ISETP.LT.OR P5, PT, R54, 0x39, P5 ;  /* 0x000000393600780c */ /* 0x000fe40002fa1670 */
[----:B------:R-:W-:Y:S02]  /*7280*/  FMNMX.FTZ R28, R165, R28, !PT ;  /* 0x0000001ca51c7209 */ /* 0x000fe40007810000 */
[----:B------:R-:W-:Y:S01]  /*7290*/  FSEL R203, R34, -INF , !P4 ;  /* 0xff80000022cb7808 */ /* 0x000fe20006000000 */
[----:B------:R-:W-:-:S01]  /*72a0*/  FFMA.FTZ R34, R189, R8, -R26 ;  /* 0x00000008bd227223 */ /* 0x000fc2000001081a */
[----:B------:R-:W-:Y:S01]  /*72b0*/  FMNMX.FTZ R28, R31, R28, !PT ;  /* 0x0000001c1f1c7209 */ /* 0x000fe20007810000 */
[----:B------:R-:W-:Y:S01]  /*72c0*/  MUFU.EX2 R25, R25 ;  /* 0x0000001900197308 */ /* 0x000fe20000000800 */
[----:B------:R-:W-:Y:S02]  /*72d0*/  ISETP.GT.AND P4, PT, R56, 0x39, P3 ;  /* 0x000000393800780c */ /* 0x000fe40001f84270 */
[----:B------:R-:W-:-:S02]  /*72e0*/  FMNMX.FTZ R30, R169, R28, !PT ;  /* 0x0000001ca91e7209 */ /* 0x000fc40007810000 */
[----:B------:R-:W-:Y:S01]  /*72f0*/  FSEL R205, R36, -INF , !P5 ;  /* 0xff80000024cd7808 */ /* 0x000fe20006800000 */
[----:B------:R-:W-:Y:S01]  /*7300*/  FFMA.FTZ R36, R183, R8, -R26 ;  /* 0x00000008b7247223 */ /* 0x000fe2000001081a */
[----:B------:R-:W-:Y:S01]  /*7310*/  FMNMX.FTZ R30, R33, R30, !PT ;  /* 0x0000001e211e7209 */ /* 0x000fe20007810000 */
[----:B------:R0:W-:Y:S01]  /*7320*/  MUFU.EX2 R28, R32 ;  /* 0x00000020001c7308 */ /* 0x0001e20000000800 */
[----:B------:R-:W-:Y:S02]  /*7330*/  ISETP.GT.AND P5, PT, R56, 0x40, P3 ;  /* 0x000000403800780c */ /* 0x000fe40001fa4270 */
[----:B------:R-:W-:Y:S02]  /*7340*/  FMNMX.FTZ R30, R195, R30, !PT ;  /* 0x0000001ec31e7209 */ /* 0x000fe40007810000 */
[C---:B------:R-:W-:Y:S02]  /*7350*/  ISETP.LT.OR P4, PT, R54.reuse, 0x3a, P4 ;  /* 0x0000003a3600780c */ /* 0x040fe40002781670 */
[----:B------:R-:W-:Y:S01]  /*7360*/  FMNMX.FTZ R30, R199, R30, !PT ;  /* 0x0000001ec71e7209 */ /* 0x000fe20007810000 */
[----:B------:R-:W-:Y:S01]  /*7370*/  MUFU.EX2 R14, R14 ;  /* 0x0000000e000e7308 */ /* 0x000fe20000000800 */
[----:B------:R-:W-:-:S02]  /*7380*/  ISETP.LT.OR P5, PT, R54, 0x41, P5 ;  /* 0x000000413600780c */ /* 0x000fc40002fa1670 */
[----:B------:R-:W-:Y:S02]  /*7390*/  FSEL R37, R37, -INF , !P4 ;  /* 0xff80000025257808 */ /* 0x000fe40006000000 */
[----:B------:R-:W-:Y:S02]  /*73a0*/  ISETP.GT.AND P4, PT, R56, 0x41, P3 ;  /* 0x000000413800780c */ /* 0x000fe40001f84270 */
[----:B0-----:R-:W-:Y:S01]  /*73b0*/  FMNMX.FTZ R32, R203, R30, !PT ;  /* 0x0000001ecb207209 */ /* 0x001fe20007810000 */
[----:B------:R-:W-:Y:S01]  /*73c0*/  MUFU.EX2 R20, R20 ;  /* 0x0000001400147308 */ /* 0x000fe20000000800 */
[----:B------:R-:W-:Y:S01]  /*73d0*/  FSEL R197, R38, -INF , !P5 ;  /* 0xff80000026c57808 */ /* 0x000fe20006800000 */
[-CC-:B------:R-:W-:Y:S01]  /*73e0*/  FFMA.FTZ R38, R167, R8.reuse, -R26.reuse ;  /* 0x00000008a7267223 */ /* 0x180fe2000001081a */
[----:B------:R-:W-:Y:S01]  /*73f0*/  ISETP.GT.AND P5, PT, R56, 0x48, P3 ;  /* 0x000000483800780c */ /* 0x000fe20001fa4270 */
[----:B------:R-:W-:Y:S01]  /*7400*/  FFMA.FTZ R167, R185, R8, -R26 ;  /* 0x00000008b9a77223 */ /* 0x000fe2000001081a */
[----:B------:R-:W-:-:S02]  /*7410*/  ISETP.LT.OR P4, PT, R54, 0x42, P4 ;  /* 0x000000423600780c */ /* 0x000fc40002781670 */
[----:B------:R-:W-:Y:S01]  /*7420*/  FMNMX.FTZ R32, R205, R32, !PT ;  /* 0x00000020cd207209 */ /* 0x000fe20007810000 */
[----:B------:R0:W-:Y:S01]  /*7430*/  MUFU.EX2 R30, R34 ;  /* 0x00000022001e7308 */ /* 0x0001e20000000800 */
[----:B------:R-:W-:Y:S02]  /*7440*/  ISETP.LT.OR P5, PT, R54, 0x49, P5 ;  /* 0x000000493600780c */ /* 0x000fe40002fa1670 */
[----:B------:R-:W-:Y:S01]  /*7450*/  FSEL R193, R39, -INF , !P4 ;  /* 0xff80000027c17808 */ /* 0x000fe20006000000 */
[----:B------:R-:W-:-:S01]  /*7460*/  FFMA.FTZ R39, R191, R8, -R26 ;  /* 0x00000008bf277223 */ /* 0x000fc2000001081a */
[----:B------:R-:W-:Y:S02]  /*7470*/  ISETP.GT.AND P4, PT, R56, 0x49, P3 ;  /* 0x000000493800780c */ /* 0x000fe40001f84270 */
[----:B------:R-:W-:Y:S01]  /*7480*/  FMNMX.FTZ R32, R37, R32, !PT ;  /* 0x0000002025207209 */ /* 0x000fe20007810000 */
[----:B------:R-:W-:Y:S01]  /*7490*/  MUFU.EX2 R27, R27 ;  /* 0x0000001b001b7308 */ /* 0x000fe20000000800 */
[----:B------:R-:W-:Y:S01]  /*74a0*/  FSEL R201, R40, -INF , !P5 ;  /* 0xff80000028c97808 */ /* 0x000fe20006800000 */
[----:B------:R-:W-:Y:S01]  /*74b0*/  FFMA.FTZ R40, R85, R8, -R26 ;  /* 0x0000000855287223 */ /* 0x000fe2000001081a */
[----:B------:R-:W-:-:S02]  /*74c0*/  ISETP.GT.AND P5, PT, R56, 0x50, P3 ;  /* 0x000000503800780c */ /* 0x000fc40001fa4270 */
[C---:B------:R-:W-:Y:S02]  /*74d0*/  ISETP.LT.OR P4, PT, R54.reuse, 0x4a, P4 ;  /* 0x0000004a3600780c */ /* 0x040fe40002781670 */
[----:B------:R-:W-:Y:S01]  /*74e0*/  FMNMX.FTZ R32, R197, R32, !PT ;  /* 0x00000020c5207209 */ /* 0x000fe20007810000 */
[----:B------:R-:W-:Y:S01]  /*74f0*/  MUFU.EX2 R29, R29 ;  /* 0x0000001d001d7308 */ /* 0x000fe20000000800 */
[----:B------:R-:W-:Y:S02]  /*7500*/  ISETP.LT.OR P5, PT, R54, 0x51, P5 ;  /* 0x000000513600780c */ /* 0x000fe40002fa1670 */
[----:B------:R-:W-:Y:S02]  /*7510*/  FSEL R41, R41, -INF , !P4 ;  /* 0xff80000029297808 */ /* 0x000fe40006000000 */
[----:B------:R-:W-:Y:S02]  /*7520*/  ISETP.GT.AND P4, PT, R56, 0x51, P3 ;  /* 0x000000513800780c */ /* 0x000fe40001f84270 */
[----:B0-----:R-:W-:Y:S01]  /*7530*/  FMNMX.FTZ R34, R193, R32, !PT ;  /* 0x00000020c1227209 */ /* 0x001fe20007810000 */
[----:B------:R-:W-:Y:S01]  /*7540*/  MUFU.EX2 R35, R35 ;  /* 0x0000002300237308 */ /* 0x000fe20000000800 */
[----:B------:R-:W-:Y:S01]  /*7550*/  FSEL R189, R42, -INF , !P5 ;  /* 0xff8000002abd7808 */ /* 0x000fe20006800000 */
[----:B------:R-:W-:Y:S01]  /*7560*/  FFMA.FTZ R42, R81, R8, -R26 ;  /* 0x00000008512a7223 */ /* 0x000fe2000001081a */
[----:B------:R-:W-:-:S02]  /*7570*/  ISETP.GT.AND P5, PT, R56, 0x58, P3 ;  /* 0x000000583800780c */ /* 0x000fc40001fa4270 */
[C---:B------:R-:W-:Y:S02]  /*7580*/  ISETP.LT.OR P4, PT, R54.reuse, 0x52, P4 ;  /* 0x000000523600780c */ /* 0x040fe40002781670 */
[----:B------:R-:W-:Y:S01]  /*7590*/  FMNMX.FTZ R34, R201, R34, !PT ;  /* 0x00000022c9227209 */ /* 0x000fe20007810000 */
[----:B------:R0:W-:Y:S01]  /*75a0*/  MUFU.EX2 R32, R38 ;  /* 0x0000002600207308 */ /* 0x0001e20000000800 */
[----:B------:R-:W-:Y:S02]  /*75b0*/  ISETP.LT.OR P5, PT, R54, 0x59, P5 ;  /* 0x000000593600780c */ /* 0x000fe40002fa1670 */
[----:B------:R-:W-:Y:S02]  /*75c0*/  FSEL R183, R43, -INF , !P4 ;  /* 0xff8000002bb77808 */ /* 0x000fe40006000000 */
[----:B------:R-:W-:Y:S02]  /*75d0*/  FMNMX.FTZ R34, R41, R34, !PT ;  /* 0x0000002229227209 */ /* 0x000fe40007810000 */
[----:B------:R-:W-:Y:S01]  /*75e0*/  ISETP.GT.AND P4, PT, R56, 0x59, P3 ;  /* 0x000000593800780c */ /* 0x000fe20001f84270 */
[----:B------:R1:W-:Y:S01]  /*75f0*/  MUFU.EX2 R43, R36 ;  /* 0x00000024002b7308 */ /* 0x0003e20000000800 */
[----:B------:R-:W-:Y:S01]  /*7600*/  FSEL R191, R44, -INF , !P5 ;  /* 0xff8000002cbf7808 */ /* 0x000fe20006800000 */
[--C-:B0-----:R-:W-:Y:S01]  /*7610*/  FFMA.FTZ R38, R161, R8, -R26.reuse ;  /* 0x00000008a1267223 */ /* 0x101fe2000001081a */
[----:B------:R-:W-:Y:S01]  /*7620*/  FMNMX.FTZ R34, R189, R34, !PT ;  /* 0x00000022bd227209 */ /* 0x000fe20007810000 */
[----:B------:R-:W-:Y:S01]  /*7630*/  FFMA.FTZ R44, R75, R8, -R26 ;  /* 0x000000084b2c7223 */ /* 0x000fe2000001081a */
[----:B------:R-:W-:-:S02]  /*7640*/  ISETP.GT.AND P5, PT, R56, 0x60, P3 ;  /* 0x000000603800780c */ /* 0x000fc40001fa4270 */
[C---:B------:R-:W-:Y:S01]  /*7650*/  ISETP.LT.OR P4, PT, R54.reuse, 0x5a, P4 ;  /* 0x0000005a3600780c */ /* 0x040fe20002781670 */
[----:B------:R-:W-:Y:S01]  /*7660*/  MUFU.EX2 R39, R39 ;  /* 0x0000002700277308 */ /* 0x000fe20000000800 */
[----:B-1----:R-:W-:Y:S02]  /*7670*/  FMNMX.FTZ R36, R183, R34, !PT ;  /* 0x00000022b7247209 */ /* 0x002fe40007810000 */
[----:B------:R-:W-:Y:S02]  /*7680*/  ISETP.LT.OR P5, PT, R54, 0x61, P5 ;  /* 0x000000613600780c */ /* 0x000fe40002fa1670 */
[----:B------:R-:W-:Y:S02]  /*7690*/  FSEL R45, R45, -INF , !P4 ;  /* 0xff8000002d2d7808 */ /* 0x000fe40006000000 */
[----:B------:R-:W-:Y:S01]  /*76a0*/  ISETP.GT.AND P4, PT, R56, 0x61, P3 ;  /* 0x000000613800780c */ /* 0x000fe20001f84270 */
[----:B------:R0:W-:Y:S01]  /*76b0*/  MUFU.EX2 R34, R38 ;  /* 0x0000002600227308 */ /* 0x0001e20000000800 */
[----:B------:R-:W-:-:S02]  /*76c0*/  FMNMX.FTZ R36, R191, R36, !PT ;  /* 0x00000024bf247209 */ /* 0x000fc40007810000 */
[----:B------:R-:W-:Y:S02]  /*76d0*/  FSEL R185, R46, -INF , !P5 ;  /* 0xff8000002eb97808 */ /* 0x000fe40006800000 */
[----:B------:R-:W-:Y:S02]  /*76e0*/  ISETP.GT.AND P5, PT, R56, 0x68, P3 ;  /* 0x000000683800780c */ /* 0x000fe40001fa4270 */
[C---:B------:R-:W-:Y:S01]  /*76f0*/  ISETP.LT.OR P4, PT, R54.reuse, 0x62, P4 ;  /* 0x000000623600780c */ /* 0x040fe20002781670 */
[----:B------:R-:W-:Y:S01]  /*7700*/  MUFU.EX2 R167, R167 ;  /* 0x000000a700a77308 */ /* 0x000fe20000000800 */
[----:B------:R-:W-:Y:S02]  /*7710*/  FMNMX.FTZ R36, R45, R36, !PT ;  /* 0x000000242d247209 */ /* 0x000fe40007810000 */
[----:B------:R-:W-:Y:S02]  /*7720*/  ISETP.LT.OR P5, PT, R54, 0x69, P5 ;  /* 0x000000693600780c */ /* 0x000fe40002fa1670 */
[----:B------:R-:W-:-:S02]  /*7730*/  FSEL R47, R47, -INF , !P4 ;  /* 0xff8000002f2f7808 */ /* 0x000fc40006000000 */
[----:B------:R-:W-:Y:S01]  /*7740*/  ISETP.GT.AND P4, PT, R56, 0x69, P3 ;  /* 0x000000693800780c */ /* 0x000fe20001f84270 */
[----:B------:R-:W-:Y:S01]  /*7750*/  MUFU.EX2 R187, R187 ;  /* 0x000000bb00bb7308 */ /* 0x000fe20000000800 */
[----:B------:R-:W-:Y:S02]  /*7760*/  FMNMX.FTZ R36, R185, R36, !PT ;  /* 0x00000024b9247209 */ /* 0x000fe40007810000 */
[----:B------:R-:W-:Y:S01]  /*7770*/  FSEL R161, R48, -INF , !P5 ;  /* 0xff80000030a17808 */ /* 0x000fe20006800000 */
[----:B------:R-:W-:-:S01]  /*7780*/  FFMA.FTZ R48, R71, R8, -R26 ;  /* 0x0000000847307223 */ /* 0x000fc2000001081a */
[----:B------:R-:W-:Y:S01]  /*7790*/  ISETP.GT.AND P5, PT, R56, 0x70, P3 ;  /* 0x000000703800780c */ /* 0x000fe20001fa4270 */
[----:B------:R-:W-:-:S01]  /*77a0*/  FFMA.FTZ R71, R79, R8, -R26 ;  /* 0x000000084f477223 */ /* 0x000fc2000001081a */
[----:B------:R-:W-:Y:S01]  /*77b0*/  ISETP.LT.OR P4, PT, R54, 0x6a, P4 ;  /* 0x0000006a3600780c */ /* 0x000fe20002781670 */
[----:B------:R-:W-:Y:S01]  /*77c0*/  MUFU.EX2 R83, R83 ;  /* 0x0000005300537308 */ /* 0x000fe20000000800 */
[----:B0-----:R-:W-:-:S02]  /*77d0*/  FMNMX.FTZ R38, R47, R36, !PT ;  /* 0x000000242f267209 */ /* 0x001fc40007810000 */
[----:B------:R-:W-:Y:S02]  /*77e0*/  ISETP.LT.OR P5, PT, R54, 0x71, P5 ;  /* 0x000000713600780c */ /* 0x000fe40002fa1670 */
[----:B------:R-:W-:Y:S02]  /*77f0*/  FSEL R49, R49, -INF , !P4 ;  /* 0xff80000031317808 */ /* 0x000fe40006000000 */
[----:B------:R-:W-:Y:S01]  /*7800*/  ISETP.GT.AND P4, PT, R56, 0x71, P3 ;  /* 0x000000713800780c */ /* 0x000fe20001f84270 */
[----:B------:R0:W-:Y:S01]  /*7810*/  MUFU.EX2 R36, R40 ;  /* 0x0000002800247308 */ /* 0x0001e20000000800 */
[----:B------:R-:W-:Y:S02]  /*7820*/  FMNMX.FTZ R38, R161, R38, !PT ;  /* 0x00000026a1267209 */ /* 0x000fe40007810000 */
[----:B------:R-:W-:Y:S02]  /*7830*/  FSEL R85, R50, -INF , !P5 ;  /* 0xff80000032557808 */ /* 0x000fe40006800000 */
[----:B------:R-:W-:-:S02]  /*7840*/  ISETP.GT.AND P5, PT, R56, 0x78, P3 ;  /* 0x000000783800780c */ /* 0x000fc40001fa4270 */
[----:B------:R-:W-:Y:S01]  /*7850*/  ISETP.LT.OR P4, PT, R54, 0x72, P4 ;  /* 0x000000723600780c */ /* 0x000fe20002781670 */
[----:B------:R-:W-:Y:S01]  /*7860*/  MUFU.EX2 R77, R77 ;  /* 0x0000004d004d7308 */ /* 0x000fe20000000800 */
[----:B------:R-:W-:Y:S02]  /*7870*/  FMNMX.FTZ R38, R49, R38, !PT ;  /* 0x0000002631267209 */ /* 0x000fe40007810000 */
[----:B------:R-:W-:Y:S01]  /*7880*/  ISETP.GT.AND P3, PT, R56, 0x79, P3 ;  /* 0x000000793800780c */ /* 0x000fe20001f64270 */
[----:B------:R-:W-:-:S01]  /*7890*/  FFMA.FTZ R56, R59, R8, -R26 ;  /* 0x000000083b387223 */ /* 0x000fc2000001081a */
[----:B------:R-:W-:Y:S02]  /*78a0*/  ISETP.LT.OR P5, PT, R54, 0x79, P5 ;  /* 0x000000793600780c */ /* 0x000fe40002fa1670 */
[----:B------:R-:W-:Y:S01]  /*78b0*/  FSEL R51, R51, -INF , !P4 ;  /* 0xff80000033337808 */ /* 0x000fe20006000000 */
[----:B------:R-:W-:Y:S01]  /*78c0*/  MUFU.EX2 R44, R44 ;  /* 0x0000002c002c7308 */ /* 0x000fe20000000800 */
[----:B------:R-:W-:-:S02]  /*78d0*/  FMNMX.FTZ R38, R85, R38, !PT ;  /* 0x0000002655267209 */ /* 0x000fc40007810000 */
[----:B------:R-:W-:Y:S02]  /*78e0*/  ISETP.LT.OR P3, PT, R54, 0x7a, P3 ;  /* 0x0000007a3600780c */ /* 0x000fe40001f61670 */
[----:B------:R-:W-:Y:S02]  /*78f0*/  FSEL R209, R52, -INF , !P5 ;  /* 0xff80000034d17808 */ /* 0x000fe40006800000 */
[----:B0-----:R-:W-:Y:S01]  /*7900*/  FMNMX.FTZ R40, R51, R38, !PT ;  /* 0x0000002633287209 */ /* 0x001fe20007810000 */
[----:B------:R-:W-:Y:S01]  /*7910*/  MUFU.EX2 R71, R71 ;  /* 0x0000004700477308 */ /* 0x000fe20000000800 */
[----:B------:R-:W-:Y:S02]  /*7920*/  FSEL R53, R53, -INF , !P3 ;  /* 0xff80000035357808 */ /* 0x000fe40005800000 */
[----:B------:R-:W-:Y:S02]  /*7930*/  FMNMX.FTZ R40, R209, R40, !PT ;  /* 0x00000028d1287209 */ /* 0x000fe40007810000 */
[----:B------:R-:W-:-:S02]  /*7940*/  FSEL R52, R21, RZ, P6 ;  /* 0x000000ff15347208 */ /* 0x000fc40003000000 */
[----:B------:R-:W-:Y:S01]  /*7950*/  FMNMX.FTZ R46, R53, R40, !PT ;  /* 0x00000028352e7209 */ /* 0x000fe20007810000 */
[----:B------:R-:W-:Y:S01]  /*7960*/  MUFU.EX2 R38, R42 ;  /* 0x0000002a00267308 */ /* 0x000fe20000000800 */
[----:B------:R-:W-:-:S01]  /*7970*/  FFMA.FTZ R40, R67, R8, -R26 ;  /* 0x0000000843287223 */ /* 0x000fc2000001081a */
[----:B------:R-:W-:Y:S01]  /*7980*/  FFMA.FTZ R67, R69, R8, -R26 ;  /* 0x0000000845437223 */ /* 0x000fe2000001081a */
[----:B------:R-:W-:-:S01]  /*7990*/  FADD.FTZ R59, -R52, R7 ;  /* 0x00000007343b7221 */ /* 0x000fc20000010100 */
[----:B------:R-:W0:Y:S01]  /*79a0*/  SHFL.BFLY PT, R81, R46, 0x2, 0x1f ;  /* 0x0c401f002e517f89 */ /* 0x000e2200000e0000 */
[----:B------:R-:W-:-:S01]  /*79b0*/  FFMA.FTZ R69, R73, R8, -R26 ;  /* 0x0000000849457223 */ /* 0x000fc2000001081a */
[-CC-:B------:R-:W-:Y:S01]  /*79c0*/  FFMA.FTZ R7, R55, R8.reuse, -R26.reuse ;  /* 0x0000000837077223 */ /* 0x180fe2000001081a */
[-C--:B------:R-:W-:Y:S01]  /*79d0*/  FMUL.FTZ R52, R59, R8.reuse ;  /* 0x000000083b347220 */ /* 0x080fe20000410000 */
[----:B------:R1:W-:Y:S08]  /*79e0*/  MUFU.EX2 R42, R48 ;  /* 0x00000030002a7308 */ /* 0x0003f00000000800 */
[----:B------:R-:W2:Y:S01]  /*79f0*/  MUFU.EX2 R52, R52 ;  /* 0x0000003400347308 */ /* 0x000ea20000000800 */
[----:B-1----:R-:W-:-:S07]  /*7a00*/  FFMA.FTZ R48, R57, R8, -R26 ;  /* 0x0000000839307223 */ /* 0x002fce000001081a */
[----:B------:R-:W-:Y:S01]  /*7a10*/  MUFU.EX2 R40, R40 ;  /* 0x0000002800287308 */ /* 0x000fe20000000800 */
[----:B0-----:R-:W-:Y:S01]  /*7a20*/  FMNMX.FTZ R81, R46, R81, !PT ;  /* 0x000000512e517209 */ /* 0x001fe20007810000 */
[----:B------:R-:W-:-:S06]  /*7a30*/  FFMA.FTZ R46, R65, R8, -R26 ;  /* 0x00000008412e7223 */ /* 0x000fcc000001081a */
[----:B------:R-:W-:Y:S01]  /*7a40*/  MUFU.EX2 R67, R67 ;  /* 0x0000004300437308 */ /* 0x000fe20000000800 */
[----:B------:R-:W0:Y:S07]  /*7a50*/  SHFL.BFLY PT, R50, R81, 0x1, 0x1f ;  /* 0x0c201f0051327f89 */ /* 0x000e2e00000e0000 */
[----:B------:R-:W-:Y:S08]  /*7a60*/  MUFU.EX2 R69, R69 ;  /* 0x0000004500457308 */ /* 0x000ff00000000800 */
[----:B------:R-:W-:Y:S08]  /*7a70*/  MUFU.EX2 R46, R46 ;  /* 0x0000002e002e7308 */ /* 0x000ff00000000800 */
[----:B------:R-:W-:Y:S01]  /*7a80*/  MUFU.EX2 R61, R61 ;  /* 0x0000003d003d7308 */ /* 0x000fe20000000800 */
[----:B0-----:R-:W-:-:S04]  /*7a90*/  FMNMX.FTZ R57, R81, R50, !PT ;  /* 0x0000003251397209 */ /* 0x001fc80007810000 */
[C---:B------:R-:W-:Y:S01]  /*7aa0*/  FSETP.NEU.FTZ.AND P3, PT, R57.reuse, -INF , PT ;  /* 0xff8000003900780b */ /* 0x040fe20003f7d000 */
[----:B------:R-:W-:-:S02]  /*7ab0*/  FFMA.FTZ R26, R57, R8, -8 ;  /* 0xc1000000391a7423 */ /* 0x000fc40000010008 */
[----:B------:R0:W-:Y:S01]  /*7ac0*/  MUFU.EX2 R50, R56 ;  /* 0x0000003800327308 */ /* 0x0001e20000000800 */
[----:B------:R-:W-:Y:S02]  /*7ad0*/  FSEL R79, R57, RZ, P3 ;  /* 0x000000ff394f7208 */ /* 0x000fe40001800000 */
[----:B------:R-:W-:-:S03]  /*7ae0*/  FSEL R26, R26, RZ, P3 ;  /* 0x000000ff1a1a7208 */ /* 0x000fc60001800000 */
[----:B------:R-:W-:Y:S02]  /*7af0*/  FADD.FTZ R79, -R79, R6 ;  /* 0x000000064f4f7221 */ /* 0x000fe40000010100 */
[----:B------:R-:W-:-:S01]  /*7b00*/  FFMA.FTZ R54, R207, R8, -R26 ;  /* 0x00000008cf367223 */ /* 0x000fc2000001081a */
[-CC-:B------:R-:W-:Y:S01]  /*7b10*/  FFMA.FTZ R55, R87, R8.reuse, -R26.reuse ;  /* 0x0000000857377223 */ /* 0x180fe2000001081a */
[-C--:B------:R-:W-:Y:S01]  /*7b20*/  FMUL.FTZ R79, R79, R8.reuse ;  /* 0x000000084f4f7220 */ /* 0x080fe20000410000 */
[-CC-:B0-----:R-:W-:Y:S01]  /*7b30*/  FFMA.FTZ R56, R153, R8.reuse, -R26.reuse ;  /* 0x0000000899387223 */ /* 0x181fe2000001081a */
[----:B------:R-:W-:-:S01]  /*7b40*/  FFMA.FTZ R59, R155, R8, -R26 ;  /* 0x000000089b3b7223 */ /* 0x000fc2000001081a */
[-CC-:B------:R-:W-:Y:S01]  /*7b50*/  FFMA.FTZ R58, R157, R8.reuse, -R26.reuse ;  /* 0x000000089d3a7223 */ /* 0x180fe2000001081a */
[----:B------:R-:W-:Y:S01]  /*7b60*/  MUFU.EX2 R54, R54 ;  /* 0x0000003600367308 */ /* 0x000fe20000000800 */
[----:B------:R-:W-:-:S01]  /*7b70*/  FFMA.FTZ R65, R159, R8, -R26 ;  /* 0x000000089f417223 */ /* 0x000fc2000001081a */
[----:B--2---:R-:W-:Y:S01]  /*7b80*/  FFMA.FTZ R87, R52, R4, R25 ;  /* 0x0000000434577223 */ /* 0x004fe20000010019 */
[----:B------:R-:W-:-:S01]  /*7b90*/  FFMA.FTZ R60, R163, R8, -R26 ;  /* 0x00000008a33c7223 */ /* 0x000fc2000001081a */
[-CC-:B------:R-:W-:Y:S01]  /*7ba0*/  FFMA.FTZ R73, R165, R8.reuse, -R26.reuse ;  /* 0x00000008a5497223 */ /* 0x180fe2000001081a */
[----:B------:R-:W-:-:S01]  /*7bb0*/  FFMA.FTZ R31, R31, R8, -R26 ;  /* 0x000000081f1f7223 */ /* 0x000fc2000001081a */
[----:B------:R-:W-:Y:S01]  /*7bc0*/  FADD.FTZ R87, R14, R87 ;  /* 0x000000570e577221 */ /* 0x000fe20000010000 */
        /* <DEDUP_REMOVED lines=18> */
[----:B0-----:R-:W-:-:S01]  /*7cf0*/  FFMA.FTZ R4, R79, R3, R54 ;  /* 0x000000034f047223 */ /* 0x001fc20000010036 */
[-CC-:B------:R-:W-:Y:S01]  /*7d00*/  FFMA.FTZ R51, R51, R8.reuse, -R26.reuse ;  /* 0x0000000833337223 */ /* 0x180fe2000001081a */
[----:B------:R-:W-:-:S05]  /*7d10*/  FFMA.FTZ R209, R209, R8, -R26 ;  /* 0x00000008d1d17223 */ /* 0x000fca000001081a */
[----:B------:R-:W0:Y:S01]  /*7d20*/  MUFU.EX2 R59, R59 ;  /* 0x0000003b003b7308 */ /* 0x000e220000000800 */
[----:B-1----:R-:W-:-:S01]  /*7d30*/  FADD.FTZ R3, R55, R4 ;  /* 0x0000000437037221 */ /* 0x002fc20000010000 */
[----:B------:R-:W-:-:S06]  /*7d40*/  FADD.FTZ R4, R20, R87 ;  /* 0x0000005714047221 */ /* 0x000fcc0000010000 */
[----:B------:R-:W1:Y:S01]  /*7d50*/  MUFU.EX2 R58, R58 ;  /* 0x0000003a003a7308 */ /* 0x000e620000000800 */
[----:B--2---:R-:W-:-:S01]  /*7d60*/  FADD.FTZ R72, R56, R3 ;  /* 0x0000000338487221 */ /* 0x004fc20000010000 */
[----:B------:R-:W-:-:S04]  /*7d70*/  FADD.FTZ R3, R27, R4 ;  /* 0x000000041b037221 */ /* 0x000fc80000010000 */
[----:B------:R-:W-:Y:S02]  /*7d80*/  FADD.FTZ R4, R12, R3 ;  /* 0x000000030c047221 */ /* 0x000fe40000010000 */
[----:B------:R-:W2:Y:S01]  /*7d90*/  MUFU.EX2 R65, R65 ;  /* 0x0000004100417308 */ /* 0x000ea20000000800 */
[----:B0-----:R-:W-:-:S01]  /*7da0*/  FADD.FTZ R87, R59, R72 ;  /* 0x000000483b577221 */ /* 0x001fc20000010000 */
[----:B------:R-:W-:Y:S01]  /*7db0*/  FADD.FTZ R3, R29, R4 ;  /* 0x000000041d037221 */ /* 0x000fe20000010000 */
[----:B------:R-:W-:-:S03]  /*7dc0*/  FFMA.FTZ R72, R189, R8, -R26 ;  /* 0x00000008bd487223 */ /* 0x000fc6000001081a */
[----:B------:R-:W-:Y:S02]  /*7dd0*/  FADD.FTZ R4, R24, R3 ;  /* 0x0000000318047221 */ /* 0x000fe40000010000 */
[----:B------:R-:W0:Y:S01]  /*7de0*/  MUFU.EX2 R60, R60 ;  /* 0x0000003c003c7308 */ /* 0x000e220000000800 */
[----:B-1----:R-:W-:-:S01]  /*7df0*/  FADD.FTZ R74, R58, R87 ;  /* 0x000000573a4a7221 */ /* 0x002fc20000010000 */
[----:B------:R-:W-:Y:S01]  /*7e00*/  FADD.FTZ R3, R35, R4 ;  /* 0x0000000423037221 */ /* 0x000fe20000010000 */
[----:B------:R-:W-:-:S03]  /*7e10*/  FFMA.FTZ R87, R183, R8, -R26 ;  /* 0x00000008b7577223 */ /* 0x000fc6000001081a */
[----:B------:R-:W-:Y:S02]  /*7e20*/  FADD.FTZ R4, R28, R3 ;  /* 0x000000031c047221 */ /* 0x000fe40000010000 */
[----:B------:R-:W1:Y:S01]  /*7e30*/  MUFU.EX2 R73, R73 ;  /* 0x0000004900497308 */ /* 0x000e620000000800 */
[----:B--2---:R-:W-:-:S07]  /*7e40*/  FADD.FTZ R153, R65, R74 ;  /* 0x0000004a41997221 */ /* 0x004fce0000010000 */
[----:B------:R-:W2:Y:S01]  /*7e50*/  MUFU.EX2 R31, R31 ;  /* 0x0000001f001f7308 */ /* 0x000ea20000000800 */
[----:B0-----:R-:W-:-:S01]  /*7e60*/  FADD.FTZ R74, R60, R153 ;  /* 0x000000993c4a7221 */ /* 0x001fc20000010000 */
[----:B------:R-:W-:-:S06]  /*7e70*/  FADD.FTZ R153, R39, R4 ;  /* 0x0000000427997221 */ /* 0x000fcc0000010000 */
[----:B------:R-:W0:Y:S01]  /*7e80*/  MUFU.EX2 R62, R62 ;  /* 0x0000003e003e7308 */ /* 0x000e220000000800 */
[----:B-1----:R-:W-:-:S07]  /*7e90*/  FADD.FTZ R74, R73, R74 ;  /* 0x0000004a494a7221 */ /* 0x002fce0000010000 */
[----:B------:R-:W1:Y:S01]  /*7ea0*/  MUFU.EX2 R33, R33 ;  /* 0x0000002100217308 */ /* 0x000e620000000800 */
[----:B--2---:R-:W-:-:S01]  /*7eb0*/  FADD.FTZ R3, R31, R74 ;  /* 0x0000004a1f037221 */ /* 0x004fc20000010000 */
[----:B------:R-:W-:-:S04]  /*7ec0*/  FADD.FTZ R74, R30, R153 ;  /* 0x000000991e4a7221 */ /* 0x000fc80000010000 */
[----:B------:R-:W-:Y:S02]  /*7ed0*/  FADD.FTZ R153, R43, R74 ;  /* 0x0000004a2b997221 */ /* 0x000fe40000010000 */
[----:B------:R-:W2:Y:S01]  /*7ee0*/  MUFU.EX2 R64, R64 ;  /* 0x0000004000407308 */ /* 0x000ea20000000800 */
[----:B0-----:R-:W-:-:S01]  /*7ef0*/  FADD.FTZ R4, R62, R3 ;  /* 0x000000033e047221 */ /* 0x001fc20000010000 */
[----:B------:R-:W-:-:S06]  /*7f00*/  FFMA.FTZ R3, R45, R8, -R26 ;  /* 0x000000082d037223 */ /* 0x000fcc000001081a */
[----:B------:R-:W0:Y:S01]  /*7f10*/  MUFU.EX2 R66, R66 ;  /* 0x0000004200427308 */ /* 0x000e220000000800 */
        /* <DEDUP_REMOVED lines=8> */
[----:B0-----:R-:W-:-:S07]  /*7fa0*/  FADD.FTZ R74, R66, R155 ;  /* 0x0000009b424a7221 */ /* 0x001fce0000010000 */
[----:B------:R-:W0:Y:S01]  /*7fb0*/  MUFU.EX2 R37, R37 ;  /* 0x0000002500257308 */ /* 0x000e220000000800 */
[----:B-1----:R-:W-:-:S01]  /*7fc0*/  FADD.FTZ R155, R75, R74 ;  /* 0x0000004a4b9b7221 */ /* 0x002fc20000010000 */
[-CC-:B------:R-:W-:Y:S01]  /*7fd0*/  FFMA.FTZ R74, R47, R8.reuse, -R26.reuse ;  /* 0x000000082f4a7223 */ /* 0x180fe2000001081a */
[----:B------:R-:W-:-:S05]  /*7fe0*/  FFMA.FTZ R26, R53, R8, -R26 ;  /* 0x00000008351a7223 */ /* 0x000fca000001081a */
[----:B------:R-:W1:Y:S01]  /*7ff0*/  MUFU.EX2 R68, R68 ;  /* 0x0000004400447308 */ /* 0x000e620000000800 */
[----:B--2---:R-:W-:-:S07]  /*8000*/  FADD.FTZ R78, R6, R155 ;  /* 0x0000009b064e7221 */ /* 0x004fce0000010000 */
[----:B------:R-:W2:Y:S01]  /*8010*/  MUFU.EX2 R81, R81 ;  /* 0x0000005100517308 */ /* 0x000ea20000000800 */
[----:B0-----:R-:W-:-:S07]  /*8020*/  FADD.FTZ R47, R37, R78 ;  /* 0x0000004e252f7221 */ /* 0x001fce0000010000 */
[----:B------:R-:W0:Y:S01]  /*8030*/  MUFU.EX2 R70, R70 ;  /* 0x0000004600467308 */ /* 0x000e220000000800 */
[----:B-1----:R-:W-:-:S07]  /*8040*/  FADD.FTZ R78, R68, R47 ;  /* 0x0000002f444e7221 */ /* 0x002fce0000010000 */
[----:B------:R1:W-:Y:S01]  /*8050*/  MUFU.EX2 R80, R3 ;  /* 0x0000000300507308 */ /* 0x0003e20000000800 */
[----:B--2---:R-:W-:-:S07]  /*8060*/  FADD.FTZ R47, R81, R78 ;  /* 0x0000004e512f7221 */ /* 0x004fce0000010000 */
[----:B------:R-:W2:Y:S01]  /*8070*/  MUFU.EX2 R41, R41 ;  /* 0x0000002900297308 */ /* 0x000ea20000000800 */
[----:B-1----:R-:W-:-:S01]  /*8080*/  FADD.FTZ R3, R187, R4 ;  /* 0x00000004bb037221 */ /* 0x002fc20000010000 */
[----:B0-----:R-:W-:-:S03]  /*8090*/  FADD.FTZ R78, R70, R47 ;  /* 0x0000002f464e7221 */ /* 0x001fc60000010000 */
[----:B------:R-:W-:-:S03]  /*80a0*/  FADD.FTZ R4, R36, R3 ;  /* 0x0000000324047221 */ /* 0x000fc60000010000 */
[----:B------:R-:W0:Y:S01]  /*80b0*/  MUFU.EX2 R72, R72 ;  /* 0x0000004800487308 */ /* 0x000e220000000800 */
[----:B------:R-:W-:-:S04]  /*80c0*/  FADD.FTZ R3, R83, R4 ;  /* 0x0000000453037221 */ /* 0x000fc80000010000 */
[----:B------:R-:W-:-:S03]  /*80d0*/  FADD.FTZ R4, R38, R3 ;  /* 0x0000000326047221 */ /* 0x000fc60000010000 */
[----:B------:R-:W1:Y:S01]  /*80e0*/  MUFU.EX2 R87, R87 ;  /* 0x0000005700577308 */ /* 0x000e620000000800 */
[----:B------:R-:W-:-:S01]  /*80f0*/  FADD.FTZ R3, R77, R4 ;  /* 0x000000044d037221 */ /* 0x000fc20000010000 */
[----:B--2---:R-:W-:-:S03]  /*8100*/  FADD.FTZ R47, R41, R78 ;  /* 0x0000004e292f7221 */ /* 0x004fc60000010000 */
[----:B------:R-:W-:-:S03]  /*8110*/  FADD.FTZ R4, R40, R3 ;  /* 0x0000000328047221 */ /* 0x000fc60000010000 */
[----:B------:R-:W2:Y:S01]  /*8120*/  MUFU.EX2 R76, R76 ;  /* 0x0000004c004c7308 */ /* 0x000ea20000000800 */
[----:B0-----:R-:W-:-:S01]  /*8130*/  FADD.FTZ R78, R72, R47 ;  /* 0x0000002f484e7221 */ /* 0x001fc20000010000 */
[----:B------:R-:W-:-:S04]  /*8140*/  FADD.FTZ R3, R67, R4 ;  /* 0x0000000443037221 */ /* 0x000fc80000010000 */
[----:B------:R-:W-:Y:S02]  /*8150*/  FADD.FTZ R4, R42, R3 ;  /* 0x000000032a047221 */ /* 0x000fe40000010000 */
[----:B------:R-:W0:Y:S01]  /*8160*/  MUFU.EX2 R45, R45 ;  /* 0x0000002d002d7308 */ /* 0x000e220000000800 */
[----:B-1----:R-:W-:-:S01]  /*8170*/  FADD.FTZ R47, R87, R78 ;  /* 0x0000004e572f7221 */ /* 0x002fc20000010000 */
[----:B------:R-:W-:-:S04]  /*8180*/  FADD.FTZ R3, R69, R4 ;  /* 0x0000000445037221 */ /* 0x000fc80000010000 */
[----:B------:R-:W-:Y:S02]  /*8190*/  FADD.FTZ R78, R44, R3 ;  /* 0x000000032c4e7221 */ /* 0x000fe40000010000 */
[----:B------:R-:W1:Y:S01]  /*81a0*/  MUFU.EX2 R74, R74 ;  /* 0x0000004a004a7308 */ /* 0x000e620000000800 */
[----:B--2---:R-:W-:-:S04]  /*81b0*/  FADD.FTZ R47, R76, R47 ;  /* 0x0000002f4c2f7221 */ /* 0x004fc80000010000 */
[----:B------:R-:W-:Y:S01]  /*81c0*/  FADD.FTZ R4, R80, R47 ;  /* 0x0000002f50047221 */ /* 0x000fe20000010000 */
[----:B------:R-:W-:-:S02]  /*81d0*/  FADD.FTZ R47, R71, R78 ;  /* 0x0000004e472f7221 */ /* 0x000fc40000010000 */
[----:B------:R-:W2:Y:S01]  /*81e0*/  MUFU.EX2 R82, R161 ;  /* 0x000000a100527308 */ /* 0x000ea20000000800 */
[----:B0-----:R-:W-:-:S01]  /*81f0*/  FADD.FTZ R3, R45, R4 ;  /* 0x000000042d037221 */ /* 0x001fc20000010000 */
[----:B------:R-:W-:-:S04]  /*8200*/  FADD.FTZ R4, R46, R47 ;  /* 0x0000002f2e047221 */ /* 0x000fc80000010000 */
[----:B------:R-:W-:Y:S02]  /*8210*/  FADD.FTZ R47, R61, R4 ;  /* 0x000000043d2f7221 */ /* 0x000fe40000010000 */
        /* <DEDUP_REMOVED lines=11> */
[----:B0-----:R-:W-:-:S04]  /*82d0*/  FADD.FTZ R47, R63, R4 ;  /* 0x000000043f2f7221 */ /* 0x001fc80000010000 */
[----:B------:R-:W-:-:S03]  /*82e0*/  FADD.FTZ R4, R50, R47 ;  /* 0x0000002f32047221 */ /* 0x000fc60000010000 */
[----:B------:R-:W0:Y:S01]  /*82f0*/  MUFU.EX2 R7, R7 ;  /* 0x0000000700077308 */ /* 0x000e220000000800 */
[----:B-1----:R-:W-:-:S07]  /*8300*/  FADD.FTZ R3, R86, R3 ;  /* 0x0000000356037221 */ /* 0x002fce0000010000 */
[----:B------:R-:W1:Y:S01]  /*8310*/  MUFU.EX2 R51, R26 ;  /* 0x0000001a00337308 */ /* 0x000e620000000800 */
[----:B--2---:R-:W-:-:S01]  /*8320*/  FADD.FTZ R3, R152, R3 ;  /* 0x0000000398037221 */ /* 0x004fc20000010000 */
[----:B0-----:R-:W-:-:S03]  /*8330*/  FADD.FTZ R4, R7, R4 ;  /* 0x0000000407047221 */ /* 0x001fc60000010000 */
[----:B-1----:R-:W-:Y:S01]  /*8340*/  FADD.FTZ R3, R51, R3 ;  /* 0x0000000333037221 */ /* 0x002fe20000010000 */
[----:B------:R-:W-:Y:S06]  /*8350*/  @!P0 BRA `(.L_x_1126) ;  /* 0x0000000000048947 */ /* 0x000fec0003800000 */
[----:B------:R-:W-:Y:S01]  /*8360*/  BPT.TRAP 0x1 ;  /* 0x000000040000795c */ /* 0x000fe20000300000 */
.L_x_1126:
[----:B------:R-:W-:Y:S01]  /*8370*/  ULEA UR10, UR41, UR40, 0x3 ;  /* 0x00000028290a7291 */ /* 0x000fe2000f8e183f */
[----:B------:R-:W-:Y:S01]  /*8380*/  ISETP.GT.AND P3, PT, R5, R10, PT ;  /* 0x0000000a0500720c */ /* 0x000fe20003f64270 */
[----:B------:R-:W-:Y:S01]  /*8390*/  UMOV UR36, UR7 ;  /* 0x0000000700247c82 */ /* 0x000fe20008000000 */
        /* <DEDUP_REMOVED lines=10> */
[----:B------:R-:W-:Y:S01]  /*8440*/  F2FP.SATFINITE.E4M3.F32.PACK_AB_MERGE_C R60, R65, R58, R60 ;  /* 0x0000003a413c723e */ /* 0x000fe2000480703c */
[----:B------:R-:W-:Y:S01]  /*8450*/  FMUL.FTZ R92, R92, R52 ;  /* 0x000000345c5c7220 */ /* 0x000fe20000410000 */
[----:B------:R-:W-:Y:S01]  /*8460*/  F2FP.SATFINITE.E4M3.F32.PACK_AB_MERGE_C R56, R59, R56, RZ ;  /* 0x000000383b38723e */ /* 0x000fe200048070ff */
[----:B------:R-:W-:Y:S01]  /*8470*/  FMUL.FTZ R93, R93, R52 ;  /* 0x000000345d5d7220 */ /* 0x000fe20000410000 */
[----:B------:R-:W-:Y:S01]  /*8480*/  F2FP.SATFINITE.E4M3.F32.PACK_AB_MERGE_C R24, R35, R24, RZ ;  /* 0x000000182318723e */ /* 0x000fe200048070ff */
[----:B------:R-:W-:Y:S01]  /*8490*/  SYNCS.ARRIVE.TRANS64.RED.A1T0 RZ, [UR10], RZ ;  /* 0x000000ffffff79a7 */ /* 0x000fe2000810040a */
        /* <DEDUP_REMOVED lines=91> */
[----:B------:R-:W-:Y:S01]  /*8a50*/  IMAD.MOV.U32 R7, RZ, RZ, R21 ;  /* 0x000000ffff077224 */ /* 0x000fe200078e0015 */
[----:B------:R-:W-:-:S06]  /*8a60*/  UMOV UR36, UR7 ;  /* 0x0000000700247c82 */ /* 0x000fcc0008000000 */
.L_x_1109:
[----:B------:R-:W0:Y:S01]  /*8a70*/  LDC R13, c[0x0][0x9e4] ;  /* 0x00027900ff0d7b82 */ /* 0x000e220000000800 */
[----:B------:R-:W-:Y:S02]  /*8a80*/  ULDC UR6, c[0x0][0x9dc] ;  /* 0x0002770000067ab9 */ /* 0x000fe40000000800 */
[----:B------:R-:W-:Y:S01]  /*8a90*/  VIADD R9, R172, -UR6 ;  /* 0x80000006ac097c36 */ /* 0x000fe20008000000 */
[----:B0-----:R-:W-:-:S13]  /*8aa0*/  ISETP.GE.AND P6, PT, R13, 0x1, PT ;  /* 0x000000010d00780c */ /* 0x001fda0003fc6270 */
[----:B------:R-:W-:Y:S05]  /*8ab0*/  @!P6 BRA `(.L_x_1128) ;  /* 0x00000000003ce947 */ /* 0x000fea0003800000 */
        /* <DEDUP_REMOVED lines=9> */
.L_x_1129:
[----:B------:R-:W-:-:S13]  /*8b50*/  ISETP.NE.AND P2, PT, R13, 0x1, PT ;  /* 0x000000010d00780c */ /* 0x000fda0003f45270 */
[----:B------:R-:W0:Y:S02]  /*8b60*/  @P2 LDC.64 R10, c[0x0][0x9e8] ;  /* 0x00027a00ff0a2b82 */ /* 0x000e240000000a00 */
[----:B0-----:R-:W-:-:S05]  /*8b70*/  @P2 IMAD.HI.U32 R10, R172, R10, RZ ;  /* 0x0000000aac0a2227 */ /* 0x001fca00078e00ff */
[----:B------:R-:W-:-:S07]  /*8b80*/  @P2 SHF.R.U32.HI R172, RZ, R11, R10 ;  /* 0x0000000bffac2219 */ /* 0x000fce000001160a */
.L_x_1130:
[----:B------:R-:W-:-:S05]  /*8b90*/  IMAD R172, R172, R13, RZ ;  /* 0x0000000dacac7224 */ /* 0x000fca00078e02ff */
[----:B------:R-:W-:-:S07]  /*8ba0*/  VIMNMX R9, R9, R172, !PT ;  /* 0x000000ac09097248 */ /* 0x000fce0007fe0100 */
.L_x_1128:
[----:B------:R-:W-:-:S05]  /*8bb0*/  VIADD R9, R9, 0x7f ;  /* 0x0000007f09097836 */ /* 0x000fca0000000000 */
[----:B------:R-:W-:-:S04]  /*8bc0*/  SHF.R.S32.HI R10, RZ, 0x1f, R9 ;  /* 0x0000001fff0a7819 */ /* 0x000fc80000011409 */
[----:B------:R-:W-:-:S04]  /*8bd0*/  LEA.HI R10, R10, R9, RZ, 0x7 ;  /* 0x000000090a0a7211 */ /* 0x000fc800078f38ff */
[----:B------:R-:W-:-:S04]  /*8be0*/  SHF.R.S32.HI R9, RZ, 0x7, R10 ;  /* 0x00000007ff097819 */ /* 0x000fc8000001140a */
[----:B------:R-:W-:-:S04]  /*8bf0*/  VIMNMX R12, R168, R9, !PT ;  /* 0x00000009a80c7248 */ /* 0x000fc80007fe0100 */
[----:B------:R-:W-:-:S13]  /*8c00*/  ISETP.GE.AND P2, PT, R5, R12, PT ;  /* 0x0000000c0500720c */ /* 0x000fda0003f46270 */
[----:B------:R-:W-:Y:S05]  /*8c10*/  @!P2 BRA `(.L_x_1131) ;  /* 0x0000002400aca947 */ /* 0x000fea0003800000 */
[----:B------:R-:W-:Y:S01]  /*8c20*/  IMAD.MOV.U32 R9, RZ, RZ, R6 ;  /* 0x000000ffff097224 */ /* 0x000fe200078e0006 */
[----:B------:R-:W-:Y:S01]  /*8c30*/  UMOV UR6, UR36 ;  /* 0x0000002400067c82 */ /* 0x000fe20008000000 */
[----:B------:R-:W-:-:S07]  /*8c40*/  IMAD.MOV.U32 R10, RZ, RZ, R7 ;  /* 0x000000ffff0a7224 */ /* 0x000fce00078e0007 */
.L_x_1141:
[----:B------:R-:W-:Y:S01]  /*8c50*/  ISETP.NE.AND P3, PT, RZ, UR39, PT ;  /* 0x00000027ff007c0c */ /* 0x000fe2000bf65270 */
[----:B------:R-:W-:-:S04]  /*8c60*/  UISETP.NE.AND UP0, UPT, UR41, 0x1, UPT ;  /* 0x000000012900788c */ /* 0x000fc8000bf05270 */
[----:B------:R-:W-:-:S04]  /*8c70*/  USEL UR36, URZ, 0x1, UP0 ;  /* 0x000000013f247887 */ /* 0x000fc80008000000 */
[----:B------:R-:W-:-:S04]  /*8c80*/  ULOP3.LUT UR36, UR6, UR36, URZ, 0x3c, !UPT ;  /* 0x0000002406247292 */ /* 0x000fc8000f8e3c3f */
[----:B------:R-:W-:Y:S08]  /*8c90*/  @P3 BRA `(.L_x_1132) ;  /* 0x0000000000383947 */ /* 0x000ff00003800000 */
[----:B------:R-:W-:Y:S05]  /*8ca0*/  @!P0 BRA `(.L_x_1133) ;  /* 0x0000000000048947 */ /* 0x000fea0003800000 */
[----:B------:R-:W-:Y:S01]  /*8cb0*/  BPT.TRAP 0x1 ;  /* 0x000000040000795c */ /* 0x000fe20000300000 */
.L_x_1133:
[----:B------:R-:W-:Y:S01]  /*8cc0*/  UIADD3 UR7, UR41, 0x1, URZ ;  /* 0x0000000129077890 */ /* 0x000fe2000fffe03f */
[----:B------:R-:W-:-:S03]  /*8cd0*/  IMAD.U32 R6, RZ, RZ, UR36 ;  /* 0x00000024ff067e24 */ /* 0x000fc6000f8e00ff */
[----:B------:R-:W-:Y:S02]  /*8ce0*/  UISETP.NE.AND UP0, UPT, UR7, 0x2, UPT ;  /* 0x000000020700788c */ /* 0x000fe4000bf05270 */
[----:B------:R-:W-:Y:S02]  /*8cf0*/  SHF.L.U32 R6, R6, 0x1f, RZ ;  /* 0x0000001f06067819 */ /* 0x000fe400000006ff */
[----:B------:R-:W-:-:S04]  /*8d00*/  USEL UR7, UR7, URZ, UP0 ;  /* 0x0000003f07077287 */ /* 0x000fc80008000000 */
[----:B------:R-:W-:-:S09]  /*8d10*/  ULEA UR7, UR7, UR40, 0x3 ;  /* 0x0000002807077291 */ /* 0x000fd2000f8e183f */
[----:B------:R0:W1:Y:S01]  /*8d20*/  SYNCS.PHASECHK.TRANS64.TRYWAIT P2, [UR7+0x22830], R6 ;  /* 0x02283006ff0075a7 */ /* 0x0000620008040147 */
[----:B------:R-:W-:Y:S05]  /*8d30*/  @!P0 BRA `(.L_x_1134) ;  /* 0x0000000000048947 */ /* 0x000fea0003800000 */
[----:B------:R-:W-:Y:S01]  /*8d40*/  BPT.TRAP 0x1 ;  /* 0x000000040000795c */ /* 0x000fe20000300000 */
.L_x_1134:
[----:B-1----:R-:W-:Y:S05]  /*8d50*/  @P2 BRA `(.L_x_1132) ;  /* 0x0000000000082947 */ /* 0x002fea0003800000 */
[----:B------:R-:W1:Y:S02]  /*8d60*/  SYNCS.PHASECHK.TRANS64.TRYWAIT P2, [UR7+0x22830], R6 ;  /* 0x02283006ff0075a7 */ /* 0x000e640008040147 */
[----:B-1----:R-:W-:Y:S05]  /*8d70*/  @!P2 BRA `(.L_x_1135) ;  /* 0x000000dc00b8a947 */ /* 0x002fea0003800000 */
.L_x_1132:
[----:B-1----:R-:W1:Y:S01]  /*8d80*/  S2R R7, SR_TID.X ;  /* 0x0000000000077919 */ /* 0x002e620000002100 */
        /* <DEDUP_REMOVED lines=15> */
[----:B-1----:R-:W-:-:S05]  /*8e80*/  SHF.R.U32.HI R7, RZ, 0x7, R7 ;  /* 0x00000007ff077819 */ /* 0x002fca0000011607 */
[----:B0-----:R-:W-:-:S05]  /*8e90*/  VIADD R6, R7, 0x8 ;  /* 0x0000000807067836 */ /* 0x001fca0000000000 */
        /* <DEDUP_REMOVED lines=22> */
.L_x_1137:
[----:B------:R-:W-:Y:S01]  /*9000*/  ULEA UR10, UR41, UR40, 0x3 ;  /* 0x00000028290a7291 */ /* 0x000fe2000f8e183f */
[----:B------:R-:W-:-:S05]  /*9010*/  IMAD.U32 R6, RZ, RZ, UR6 ;  /* 0x00000006ff067e24 */ /* 0x000fca000f8e00ff */
[----:B------:R-:W-:-:S04]  /*9020*/  SHF.L.U32 R6, R6, 0x1f, RZ ;  /* 0x0000001f06067819 */ /* 0x000fc800000006ff */
[----:B------:R0:W1:Y:S01]  /*9030*/  SYNCS.PHASECHK.TRANS64.TRYWAIT P2, [UR10+0x22850], R6 ;  /* 0x02285006ff0075a7 */ /* 0x000062000804014a */
[----:B------:R-:W-:Y:S05]  /*9040*/  @!P0 BRA `(.L_x_1138) ;  /* 0x0000000000048947 */ /* 0x000fea0003800000 */
[----:B------:R-:W-:Y:S01]  /*9050*/  BPT.TRAP 0x1 ;  /* 0x000000040000795c */ /* 0x000fe20000300000 */
.L_x_1138:
[----:B-1----:R-:W-:Y:S05]  /*9060*/  @P2 BRA `(.L_x_1136) ;  /* 0x0000000000082947 */ /* 0x002fea0003800000 */
[----:B------:R-:W1:Y:S02]  /*9070*/  SYNCS.PHASECHK.TRANS64.TRYWAIT P2, [UR10+0x22850], R6 ;  /* 0x02285006ff0075a7 */ /* 0x000e64000804014a */
[----:B-1----:R-:W-:Y:S05]  /*9080*/  @!P2 BRA `(.L_x_1139) ;  /* 0x000000dc000ca947 */ /* 0x002fea0003800000 */
.L_x_1136:
        /* <DEDUP_REMOVED lines=9> */
[----:B------:R-:W0:Y:S01]  /*9120*/  MUFU.TANH R11, R11 ;  /* 0x0000000b000b7308 */ /* 0x000e220000002400 */
[C---:B------:R-:W-:Y:S01]  /*9130*/  FMUL.FTZ R25, R0.reuse, R29 ;  /* 0x0000001d00197220 */ /* 0x040fe20000410000 */
[C---:B------:R-:W-:Y:S01]  /*9140*/  FMUL.FTZ R15, R0.reuse, R27 ;  /* 0x0000001b000f7220 */ /* 0x040fe20000410000 */
[----:B------:R-:W-:Y:S01]  /*9150*/  ULOP3.LUT UR6, UR6, 0x10000, URZ, 0xfc, !UPT ;  /* 0x0001000006067892 */ /* 0x000fe2000f8efc3f */
[C---:B------:R-:W-:Y:S01]  /*9160*/  FMUL.FTZ R169, R0.reuse, R32 ;  /* 0x0000002000a97220 */ /* 0x040fe20000410000 */
[C---:B------:R-:W-:Y:S01]  /*9170*/  FMUL.FTZ R27, R0.reuse, R30 ;  /* 0x0000001e001b7220 */ /* 0x040fe20000410000 */
[C---:B------:R-:W-:Y:S01]  /*9180*/  FMUL.FTZ R183, R0.reuse, R33 ;  /* 0x0000002100b77220 */ /* 0x040fe20000410000 */
[----:B------:R-:W-:Y:S01]  /*9190*/  ULEA UR6, UR41, UR6, 0xa ;  /* 0x0000000629067291 */ /* 0x000fe2000f8e503f */
[----:B------:R-:W2:Y:S01]  /*91a0*/  MUFU.TANH R13, R13 ;  /* 0x0000000d000d7308 */ /* 0x000ea20000002400 */
        /* <DEDUP_REMOVED lines=8> */
[----:B------:R-:W3:Y:S01]  /*9230*/  MUFU.TANH R21, R21 ;  /* 0x0000001500157308 */ /* 0x000ee20000002400 */
[----:B01----:R-:W-:Y:S01]  /*9240*/  FMNMX.FTZ R6, R11, R10, !PT ;  /* 0x0000000a0b067209 */ /* 0x003fe20007810000 */
[----:B------:R-:W-:Y:S01]  /*9250*/  UIADD3 UR10, UR6, 0x2, URZ ;  /* 0x00000002060a7890 */ /* 0x000fe2000fffe03f */
[C---:B------:R-:W-:Y:S01]  /*9260*/  FMUL.FTZ R35, R0.reuse, R38 ;  /* 0x0000002600237220 */ /* 0x040fe20000410000 */
[----:B------:R-:W-:Y:S01]  /*9270*/  UMOV UR11, 0x40000040 ;  /* 0x40000040000b7882 */ /* 0x000fe20000000000 */
        /* <DEDUP_REMOVED lines=63> */
[----:B------:R-:W-:Y:S01]  /*9670*/  FMUL.FTZ R83, R0, R87 ;  /* 0x0000005700537220 */ /* 0x000fe20000410000 */
[----:B------:R-:W2:Y:S03]  /*9680*/  S2R R172, SR_TID.X ;  /* 0x0000000000ac7919 */ /* 0x000ea60000002100 */
[----:B------:R-:W3:Y:S01]  /*9690*/  MUFU.TANH R31, R31 ;  /* 0x0000001f001f7308 */ /* 0x000ee20000002400 */
[----:B0-----:R-:W-:-:S07]  /*96a0*/  FMNMX.FTZ R8, R29, R8, !PT ;  /* 0x000000081d087209 */ /* 0x001fce0007810000 */
[----:B------:R-:W0:Y:S01]  /*96b0*/  MUFU.TANH R187, R187 ;  /* 0x000000bb00bb7308 */ /* 0x000e220000002400 */
[----:B-1----:R-:W-:-:S07]  /*96c0*/  FMNMX.FTZ R6, R185, R6, !PT ;  /* 0x00000006b9067209 */ /* 0x002fce0007810000 */
[----:B------:R-:W1:Y:S01]  /*96d0*/  MUFU.TANH R33, R33 ;  /* 0x0000002100217308 */ /* 0x000e620000002400 */
[----:B---3--:R-:W-:-:S07]  /*96e0*/  FMNMX.FTZ R8, R31, R8, !PT ;  /* 0x000000081f087209 */ /* 0x008fce0007810000 */
[----:B------:R-:W3:Y:S01]  /*96f0*/  MUFU.TANH R189, R189 ;  /* 0x000000bd00bd7308 */ /* 0x000ee20000002400 */
[----:B0-----:R-:W-:Y:S02]  /*9700*/  FMNMX.FTZ R6, R187, R6, !PT ;  /* 0x00000006bb067209 */ /* 0x001fe40007810000 */
[----:B--2---:R-:W-:-:S05]  /*9710*/  SHF.R.U32.HI R172, RZ, 0x7, R172 ;  /* 0x00000007ffac7819 */ /* 0x004fca00000116ac */
[----:B------:R-:W0:Y:S01]  /*9720*/  MUFU.TANH R35, R35 ;  /* 0x0000002300237308 */ /* 0x000e220000002400 */
[----:B-1----:R-:W-:-:S07]  /*9730*/  FMNMX.FTZ R8, R33, R8, !PT ;  /* 0x0000000821087209 */ /* 0x002fce0007810000 */
[----:B------:R-:W1:Y:S01]  /*9740*/  MUFU.TANH R191, R191 ;  /* 0x000000bf00bf7308 */ /* 0x000e620000002400 */
[----:B---3--:R-:W-:-:S07]  /*9750*/  FMNMX.FTZ R6, R189, R6, !PT ;  /* 0x00000006bd067209 */ /* 0x008fce0007810000 */
[----:B------:R-:W2:Y:S01]  /*9760*/  MUFU.TANH R37, R37 ;  /* 0x0000002500257308 */ /* 0x000ea20000002400 */
[----:B0-----:R-:W-:-:S07]  /*9770*/  FMNMX.FTZ R8, R35, R8, !PT ;  /* 0x0000000823087209 */ /* 0x001fce0007810000 */
[----:B------:R-:W0:Y:S01]  /*9780*/  MUFU.TANH R193, R193 ;  /* 0x000000c100c17308 */ /* 0x000e220000002400 */
[----:B-1----:R-:W-:-:S07]  /*9790*/  FMNMX.FTZ R6, R191, R6, !PT ;  /* 0x00000006bf067209 */ /* 0x002fce0007810000 */
[----:B------:R-:W1:Y:S01]  /*97a0*/  MUFU.TANH R39, R39 ;  /* 0x0000002700277308 */ /* 0x000e620000002400 */
[----:B--2---:R-:W-:Y:S01]  /*97b0*/  FMNMX.FTZ R8, R37, R8, !PT ;  /* 0x0000000825087209 */ /* 0x004fe20007810000 */
[----:B------:R-:W-:Y:S02]  /*97c0*/  WARPGROUP.DEPBAR.LE gsb0, 0x0 ;  /* 0x00008000000079c5 */ /* 0x000fe40000010000 */
[----:B------:R-:W-:-:S04]  /*97d0*/  WARPGROUP.ARRIVE ;  /* 0x00000000000079c5 */ /* 0x000fc80000000000 */
[----:B------:R-:W2:Y:S01]  /*97e0*/  MUFU.TANH R195, R195 ;  /* 0x000000c300c37308 */ /* 0x000ea20000002400 */
[----:B0-----:R-:W-:Y:S01]  /*97f0*/  FMNMX.FTZ R6, R193, R6, !PT ;  /* 0x00000006c1067209 */ /* 0x001fe20007810000 */
[----:B------:R-:W-:Y:S01]  /*9800*/  QGMMA.64x128x32.F32.E4M3.E4M3 R88, R160, gdesc[UR8], R88, gsb0 ;  /* 0x01e00008a0587df3 */ /* 0x000fe20008000858 */
[----:B------:R-:W-:-:S05]  /*9810*/  UIADD3 UR10, UR6, 0x4, URZ ;  /* 0x00000004060a7890 */ /* 0x000fca000fffe03f */
[----:B------:R-:W0:Y:S01]  /*9820*/  MUFU.TANH R41, R41 ;  /* 0x0000002900297308 */ /* 0x000e220000002400 */
[----:B-1----:R-:W-:Y:S01]  /*9830*/  FMNMX.FTZ R8, R39, R8, !PT ;  /* 0x0000000827087209 */ /* 0x002fe20007810000 */
[----:B------:R-:W-:Y:S01]  /*9840*/  UMOV UR11, 0x40000040 ;  /* 0x40000040000b7882 */ /* 0x000fe20000000000 */
[----:B------:R-:W-:-:S05]  /*9850*/  UIADD3 UR6, UR6, 0x6, URZ ;  /* 0x0000000606067890 */ /* 0x000fca000fffe03f */
        /* <DEDUP_REMOVED lines=33> */
[----:B0-----:R-:W-:Y:S01]  /*9a70*/  FMNMX.FTZ R6, R211, R6, !PT ;  /* 0x00000006d3067209 */ /* 0x001fe20007810000 */
[----:B------:R-:W-:Y:S02]  /*9a80*/  WARPGROUP.DEPBAR.LE gsb0, 0x0 ;  /* 0x00008000000079c5 */ /* 0x000fe40000010000 */
[----:B------:R-:W-:-:S04]  /*9a90*/  WARPGROUP.ARRIVE ;  /* 0x00000000000079c5 */ /* 0x000fc80000000000 */
[----:B------:R-:W0:Y:S01]  /*9aa0*/  MUFU.TANH R59, R59 ;  /* 0x0000003b003b7308 */ /* 0x000e220000002400 */
[----:B-1----:R-:W-:Y:S01]  /*9ab0*/  FMNMX.FTZ R8, R57, R8, !PT ;  /* 0x0000000839087209 */ /* 0x002fe20007810000 */
[----:B------:R-:W-:Y:S01]  /*9ac0*/  QGMMA.64x128x32.F32.E4M3.E4M3 R88, R156, gdesc[UR8], R88, gsb0 ;  /* 0x01e000089c587df3 */ /* 0x000fe20008000858 */
[----:B------:R-:W-:Y:S01]  /*9ad0*/  UMOV UR10, UR6 ;  /* 0x00000006000a7c82 */ /* 0x000fe20008000000 */
[----:B------:R-:W-:-:S04]  /*9ae0*/  UMOV UR11, 0x40000040 ;  /* 0x40000040000b7882 */ /* 0x000fc80000000000 */
        /* <DEDUP_REMOVED lines=35> */
[----:B-1----:R-:W-:Y:S01]  /*9d20*/  FMNMX.FTZ R8, R75, R8, !PT ;  /* 0x000000084b087209 */ /* 0x002fe20007810000 */
[----:B------:R-:W-:Y:S02]  /*9d30*/  WARPGROUP.DEPBAR.LE gsb0, 0x0 ;  /* 0x00008000000079c5 */ /* 0x000fe40000010000 */
[----:B------:R-:W-:-:S04]  /*9d40*/  WARPGROUP.ARRIVE ;  /* 0x00000000000079c5 */ /* 0x000fc80000000000 */
[----:B------:R-:W1:Y:S01]  /*9d50*/  MUFU.TANH R233, R233 ;  /* 0x000000e900e97308 */ /* 0x000e620000002400 */
[----:B--2---:R-:W-:Y:S01]  /*9d60*/  FMNMX.FTZ R6, R231, R6, !PT ;  /* 0x00000006e7067209 */ /* 0x004fe20007810000 */
[----:B------:R-:W-:Y:S06]  /*9d70*/  QGMMA.64x128x32.F32.E4M3.E4M3 R88, R152, gdesc[UR8], R88, gsb0 ;  /* 0x01e0000898587df3 */ /* 0x000fec0008000858 */
        /* <DEDUP_REMOVED lines=10> */
[----:B-1----:R-:W-:-:S04]  /*9e20*/  FMNMX.FTZ R8, R81, R8, !PT ;  /* 0x0000000851087209 */ /* 0x002fc80007810000 */
[----:B--2---:R-:W-:-:S04]  /*9e30*/  FMNMX.FTZ R8, R85, R8, !PT ;  /* 0x0000000855087209 */ /* 0x004fc80007810000 */
[----:B---3--:R-:W-:Y:S02]  /*9e40*/  FMNMX.FTZ R24, R83, R8, !PT ;  /* 0x0000000853187209 */ /* 0x008fe40007810000 */
[----:B------:R-:W1:Y:S03]  /*9e50*/  LDC R8, c[0x0][0x988] ;  /* 0x00026200ff087b82 */ /* 0x000e660000000800 */
[----:B------:R-:W2:Y:S01]  /*9e60*/  SHFL.BFLY PT, R87, R24, 0x2, 0x1f ;  /* 0x0c401f0018577f89 */ /* 0x000ea200000e0000 */
[----:B0-----:R-:W-:-:S05]  /*9e70*/  FMNMX.FTZ R26, R20, R7, !PT ;  /* 0x00000007141a7209 */ /* 0x001fca0007810000 */
[----:B------:R-:W0:Y:S01]  /*9e80*/  SHFL.BFLY PT, R7, R26, 0x1, 0x1f ;  /* 0x0c201f001a077f89 */ /* 0x000e2200000e0000 */
[----:B--2---:R-:W-:-:S05]  /*9e90*/  FMNMX.FTZ R87, R24, R87, !PT ;  /* 0x0000005718577209 */ /* 0x004fca0007810000 */
[----:B------:R-:W2:Y:S01]  /*9ea0*/  SHFL.BFLY PT, R6, R87, 0x1, 0x1f ;  /* 0x0c201f0057067f89 */ /* 0x000ea200000e0000 */
[----:B0-----:R-:W-:-:S05]  /*9eb0*/  FMNMX.FTZ R7, R26, R7, !PT ;  /* 0x000000071a077209 */ /* 0x001fca0007810000 */
[C---:B-1----:R-:W-:Y:S01]  /*9ec0*/  FFMA.FTZ R34, R7.reuse, R8, -8 ;  /* 0xc100000007227423 */ /* 0x042fe20000010008 */
        /* <DEDUP_REMOVED lines=15> */
[----:B--2---:R-:W-:Y:S01]  /*9fc0*/  FMNMX.FTZ R6, R87, R6, !PT ;  /* 0x0000000657067209 */ /* 0x004fe20007810000 */
        /* <DEDUP_REMOVED lines=51> */
[----:B------:R-:W-:-:S02]  /*a300*/  IMAD.U32 R53, RZ, RZ, UR7 ;  /* 0x00000007ff357e24 */ /* 0x000fc4000f8e00ff */
[----:B------:R-:W-:-:S01]  /*a310*/  FFMA.FTZ R79, R79, R8, -R34 ;  /* 0x000000084f4f7223 */ /* 0x000fc20000010822 */
[----:B------:R-:W0:Y:S01]  /*a320*/  MUFU.EX2 R11, R11 ;  /* 0x0000000b000b7308 */ /* 0x000e220000000800 */
[----:B------:R-:W-:Y:S01]  /*a330*/  IADD3 R51, -R172, 0xb, RZ ;  /* 0x0000000bac337810 */ /* 0x000fe20007ffe1ff */
[-CC-:B------:R-:W-:Y:S01]  /*a340*/  FFMA.FTZ R81, R81, R8.reuse, -R34.reuse ;  /* 0x0000000851517223 */ /* 0x180fe20000010822 */
[----:B------:R-:W-:Y:S01]  /*a350*/  @!P1 LEA R53, R53, UR40, 0x3 ;  /* 0x0000002835359c11 */ /* 0x000fe2000f8e18ff */
[----:B------:R-:W-:Y:S02]  /*a360*/  WARPGROUP.DEPBAR.LE gsb0, 0x0 ;  /* 0x00008000000079c5 */ /* 0x000fe40000010000 */
[----:B------:R-:W-:-:S02]  /*a370*/  FFMA.FTZ R85, R85, R8, -R34 ;  /* 0x0000000855557223 */ /* 0x000fc40000010822 */
[----:B------:R-:W2:Y:S01]  /*a380*/  MUFU.EX2 R14, R14 ;  /* 0x0000000e000e7308 */ /* 0x000ea20000000800 */
[----:B-1----:R-:W-:-:S07]  /*a390*/  FFMA.FTZ R3, R10, R3, R195 ;  /* 0x000000030a037223 */ /* 0x002fce00000100c3 */
[----:B------:R-:W1:Y:S01]  /*a3a0*/  MUFU.EX2 R13, R13 ;  /* 0x0000000d000d7308 */ /* 0x000e620000000800 */
[----:B0-----:R-:W-:-:S07]  /*a3b0*/  FADD.FTZ R4, R11, R4 ;  /* 0x000000040b047221 */ /* 0x001fce0000010000 */
[----:B------:R-:W0:Y:S01]  /*a3c0*/  MUFU.EX2 R15, R15 ;  /* 0x0000000f000f7308 */ /* 0x000e220000000800 */
[----:B--2---:R-:W-:-:S07]  /*a3d0*/  FADD.FTZ R74, R14, R3 ;  /* 0x000000030e4a7221 */ /* 0x004fce0000010000 */
[----:B------:R-:W2:Y:S01]  /*a3e0*/  MUFU.EX2 R24, R24 ;  /* 0x0000001800187308 */ /* 0x000ea20000000800 */
[----:B-1----:R-:W-:-:S07]  /*a3f0*/  FADD.FTZ R3, R13, R4 ;  /* 0x000000040d037221 */ /* 0x002fce0000010000 */
[----:B------:R-:W1:Y:S01]  /*a400*/  MUFU.EX2 R56, R56 ;  /* 0x0000003800387308 */ /* 0x000e620000000800 */
[----:B0-----:R-:W-:-:S07]  /*a410*/  FADD.FTZ R43, R15, R74 ;  /* 0x0000004a0f2b7221 */ /* 0x001fce0000010000 */
[----:B------:R-:W0:Y:S01]  /*a420*/  MUFU.EX2 R21, R21 ;  /* 0x0000001500157308 */ /* 0x000e220000000800 */
[----:B--2---:R-:W-:-:S07]  /*a430*/  FADD.FTZ R4, R24, R3 ;  /* 0x0000000318047221 */ /* 0x004fce0000010000 */
[----:B------:R-:W2:Y:S01]  /*a440*/  MUFU.EX2 R27, R27 ;  /* 0x0000001b001b7308 */ /* 0x000ea20000000800 */
[----:B-1----:R-:W-:-:S01]  /*a450*/  FADD.FTZ R74, R56, R43 ;  /* 0x0000002b384a7221 */ /* 0x002fc20000010000 */
[----:B------:R-:W-:-:S06]  /*a460*/  FFMA.FTZ R43, R63, R8, -R34 ;  /* 0x000000083f2b7223 */ /* 0x000fcc0000010822 */
[----:B------:R-:W1:Y:S01]  /*a470*/  MUFU.EX2 R26, R26 ;  /* 0x0000001a001a7308 */ /* 0x000e620000000800 */
[----:B0-----:R-:W-:-:S07]  /*a480*/  FADD.FTZ R3, R21, R4 ;  /* 0x0000000415037221 */ /* 0x001fce0000010000 */
[----:B------:R-:W0:Y:S01]  /*a490*/  MUFU.EX2 R58, R58 ;  /* 0x0000003a003a7308 */ /* 0x000e220000000800 */
[----:B--2---:R-:W-:-:S01]  /*a4a0*/  FADD.FTZ R45, R27, R74 ;  /* 0x0000004a1b2d7221 */ /* 0x004fc20000010000 */
[----:B------:R-:W-:-:S06]  /*a4b0*/  FFMA.FTZ R74, R65, R8, -R34 ;  /* 0x00000008414a7223 */ /* 0x000fcc0000010822 */
[----:B------:R-:W2:Y:S01]  /*a4c0*/  MUFU.EX2 R25, R25 ;  /* 0x0000001900197308 */ /* 0x000ea20000000800 */
[----:B-1----:R-:W-:-:S07]  /*a4d0*/  FADD.FTZ R4, R26, R3 ;  /* 0x000000031a047221 */ /* 0x002fce0000010000 */
        /* <DEDUP_REMOVED lines=19> */
[----:B0-----:R-:W-:-:S01]  /*a610*/  FADD.FTZ R76, R32, R45 ;  /* 0x0000002d204c7221 */ /* 0x001fc20000010000 */
[----:B------:R-:W-:-:S06]  /*a620*/  FFMA.FTZ R45, R71, R8, -R34 ;  /* 0x00000008472d7223 */ /* 0x000fcc0000010822 */
        /* <DEDUP_REMOVED lines=12> */
[-CC-:B------:R-:W-:Y:S01]  /*a6f0*/  FFMA.FTZ R76, R73, R8.reuse, -R34.reuse ;  /* 0x00000008494c7223 */ /* 0x180fe20000010822 */
[----:B------:R-:W-:-:S05]  /*a700*/  FFMA.FTZ R34, R83, R8, -R34 ;  /* 0x0000000853227223 */ /* 0x000fca0000010822 */
        /* <DEDUP_REMOVED lines=43> */
[----:B--2---:R-:W-:-:S01]  /*a9c0*/  FADD.FTZ R78, R48, R3 ;  /* 0x00000003304e7221 */ /* 0x004fc20000010000 */
[----:B------:R-:W-:Y:S01]  /*a9d0*/  @!P1 VIADD R3, R53, 0x22840 ;  /* 0x0002284035039836 */ /* 0x000fe20000000000 */
[----:B------:R0:W-:Y:S06]  /*a9e0*/  BAR.ARV R51, 0x100 ;  /* 0x000400330000751d */ /* 0x0001ec0000002000 */
[----:B------:R-:W2:Y:S01]  /*a9f0*/  MUFU.EX2 R76, R76 ;  /* 0x0000004c004c7308 */ /* 0x000ea20000000800 */
[----:B-1----:R-:W-:-:S01]  /*aa00*/  FADD.FTZ R49, R45, R4 ;  /* 0x000000042d317221 */ /* 0x002fc20000010000 */
[----:B------:R-:W-:-:S04]  /*aa10*/  @!P1 PRMT R3, RZ, 0x654, R3 ;  /* 0x00000654ff039816 */ /* 0x000fc80000000003 */
[----:B------:R1:W-:Y:S02]  /*aa20*/  @!P1 SYNCS.ARRIVE.TRANS64.RED.A1T0 RZ, [R3+URZ], RZ ;  /* 0x000000ff03ff99a7 */ /* 0x0003e4000810043f */
[----:B------:R-:W3:Y:S01]  /*aa30*/  MUFU.EX2 R50, R50 ;  /* 0x0000003200327308 */ /* 0x000ee20000000800 */
[----:B0-----:R-:W-:-:S07]  /*aa40*/  FADD.FTZ R51, R187, R78 ;  /* 0x0000004ebb337221 */ /* 0x001fce0000010000 */
[----:B------:R-:W0:Y:S01]  /*aa50*/  MUFU.EX2 R80, R75 ;  /* 0x0000004b00507308 */ /* 0x000e220000000800 */
[----:B--2---:R-:W-:-:S07]  /*aa60*/  FADD.FTZ R49, R76, R49 ;  /* 0x000000314c317221 */ /* 0x004fce0000010000 */
[----:B------:R-:W1:Y:S01]  /*aa70*/  MUFU.EX2 R189, R189 ;  /* 0x000000bd00bd7308 */ /* 0x000e620000000800 */
[----:B---3--:R-:W-:-:S07]  /*aa80*/  FADD.FTZ R4, R50, R51 ;  /* 0x0000003332047221 */ /* 0x008fce0000010000 */
        /* <DEDUP_REMOVED lines=22> */
.L_x_1140:
        /* <DEDUP_REMOVED lines=20> */
[----:B------:R-:W-:Y:S01]  /*ad30*/  UMOV UR6, UR36 ;  /* 0x0000002400067c82 */ /* 0x000fe20008000000 */
        /* <DEDUP_REMOVED lines=86> */
[----:B------:R-:W-:Y:S01]  /*b2a0*/  F2FP.SATFINITE.E4M3.F32.PACK_AB_MERGE_C R155, R82, R79, R28 ;  /* 0x0000004f529b723e */ /* 0x000fe2000480701c */
[----:B------:R-:W-:Y:S06]  /*b2b0*/  @P2 BRA `(.L_x_1141) ;  /* 0xffffffd800642947 */ /* 0x000fec000383ffff */
[----:B------:R-:W-:-:S05]  /*b2c0*/  UMOV UR41, UR7 ;  /* 0x0000000700297c82 */ /* 0x000fca0008000000 */
.L_x_1131:
[----:B------:R-:W-:-:S13]  /*b2d0*/  ISETP.GE.AND P2, PT, R5, R168, PT ;  /* 0x000000a80500720c */ /* 0x000fda0003f46270 */
[----:B------:R-:W-:Y:S05]  /*b2e0*/  @!P2 BRA `(.L_x_1142) ;  /* 0x0000003400bca947 */ /* 0x000fea0003800000 */
[----:B------:R-:W-:Y:S01]  /*b2f0*/  IMAD.IADD R11, R17, 0x1, -R18 ;  /* 0x00000001110b7824 */ /* 0x000fe200078e0a12 */
[----:B------:R-:W-:Y:S01]  /*b300*/  UMOV UR6, UR36 ;  /* 0x0000002400067c82 */ /* 0x000fe20008000000 */
[----:B------:R-:W-:Y:S01]  /*b310*/  IMAD.MOV.U32 R12, RZ, RZ, R6 ;  /* 0x000000ffff0c7224 */ /* 0x000fe200078e0006 */
[----:B------:R-:W-:Y:S01]  /*b320*/  ULDC UR32, c[0x0][0x9e4] ;  /* 0x0002790000207ab9 */ /* 0x000fe20000000800 */
[----:B------:R-:W-:Y:S01]  /*b330*/  IMAD.MOV.U32 R10, RZ, RZ, R7 ;  /* 0x000000ffff0a7224 */ /* 0x000fe200078e0007 */
[C-C-:B------:R-:W-:Y:S01]  /*b340*/  IADD3 R13, R11.reuse, 0x8, R2.reuse ;  /* 0x000000080b0d7810 */ /* 0x140fe20007ffe002 */
[----:B------:R-:W-:Y:S01]  /*b350*/  IMAD.IADD R11, R11, 0x1, R2 ;  /* 0x000000010b0b7824 */ /* 0x000fe200078e0202 */
[----:B------:R-:W-:Y:S02]  /*b360*/  ULDC UR33, c[0x0][0x9e0] ;  /* 0x0002780000217ab9 */ /* 0x000fe40000000800 */
[----:B------:R-:W-:-:S07]  /*b370*/  LOP3.LUT R9, RZ, R13, RZ, 0x33, !PT ;  /* 0x0000000dff097212 */ /* 0x000fce00078e33ff */
.L_x_1160:
[----:B------:R-:W-:Y:S01]  /*b380*/  ISETP.NE.AND P3, PT, RZ, UR39, PT ;  /* 0x00000027ff007c0c */ /* 0x000fe2000bf65270 */
[----:B------:R-:W-:-:S04]  /*b390*/  UISETP.NE.AND UP0, UPT, UR41, 0x1, UPT ;  /* 0x000000012900788c */ /* 0x000fc8000bf05270 */
[----:B------:R-:W-:-:S04]  /*b3a0*/  USEL UR36, URZ, 0x1, UP0 ;  /* 0x000000013f247887 */ /* 0x000fc80008000000 */
[----:B------:R-:W-:-:S04]  /*b3b0*/  ULOP3.LUT UR36, UR6, UR36, URZ, 0x3c, !UPT ;  /* 0x0000002406247292 */ /* 0x000fc8000f8e3c3f */
[----:B------:R-:W-:Y:S08]  /*b3c0*/  @P3 BRA `(.L_x_1143) ;  /* 0x0000000000383947 */ /* 0x000ff00003800000 */
[----:B------:R-:W-:Y:S05]  /*b3d0*/  @!P0 BRA `(.L_x_1144) ;  /* 0x0000000000048947 */ /* 0x000fea0003800000 */
[----:B------:R-:W-:Y:S01]  /*b3e0*/  BPT.TRAP 0x1 ;  /* 0x000000040000795c */ /* 0x000fe20000300000 */
.L_x_1144:
        /* <DEDUP_REMOVED lines=9> */
.L_x_1145:
[----:B-1----:R-:W-:Y:S05]  /*b480*/  @P2 BRA `(.L_x_1143) ;  /* 0x0000000000082947 */ /* 0x002fea0003800000 */
[----:B------:R-:W1:Y:S02]  /*b490*/  SYNCS.PHASECHK.TRANS64.TRYWAIT P2, [UR7+0x22830], R6 ;  /* 0x02283006ff0075a7 */ /* 0x000e640008040147 */
[----:B-1----:R-:W-:Y:S05]  /*b4a0*/  @!P2 BRA `(.L_x_1146) ;  /* 0x000000b8001ca947 */ /* 0x002fea0003800000 */
.L_x_1143:
        /* <DEDUP_REMOVED lines=40> */
.L_x_1148:
[----:B------:R-:W-:Y:S01]  /*b730*/  ULEA UR10, UR41, UR40, 0x3 ;  /* 0x00000028290a7291 */ /* 0x000fe2000f8e183f */
[----:B------:R-:W-:-:S05]  /*b740*/  IMAD.U32 R6, RZ, RZ, UR6 ;  /* 0x00000006ff067e24 */ /* 0x000fca000f8e00ff */
[----:B------:R-:W-:-:S04]  /*b750*/  SHF.L.U32 R6, R6, 0x1f, RZ ;  /* 0x0000001f06067819 */ /* 0x000fc800000006ff */
[----:B------:R0:W1:Y:S01]  /*b760*/  SYNCS.PHASECHK.TRANS64.TRYWAIT P2, [UR10+0x22850], R6 ;  /* 0x02285006ff0075a7 */ /* 0x000062000804014a */
[----:B------:R-:W-:Y:S05]  /*b770*/  @!P0 BRA `(.L_x_1149) ;  /* 0x0000000000048947 */ /* 0x000fea0003800000 */
[----:B------:R-:W-:Y:S01]  /*b780*/  BPT.TRAP 0x1 ;  /* 0x000000040000795c */ /* 0x000fe20000300000 */
.L_x_1149:
[----:B-1----:R-:W-:Y:S05]  /*b790*/  @P2 BRA `(.L_x_1147) ;  /* 0x0000000000082947 */ /* 0x002fea0003800000 */
[----:B------:R-:W1:Y:S02]  /*b7a0*/  SYNCS.PHASECHK.TRANS64.TRYWAIT P2, [UR10+0x22850], R6 ;  /* 0x02285006ff0075a7 */ /* 0x000e64000804014a */
[----:B-1----:R-:W-:Y:S05]  /*b7b0*/  @!P2 BRA `(.L_x_1150) ;  /* 0x000000b40070a947 */ /* 0x002fea0003800000 */
.L_x_1147:
[----:B------:R-:W-:Y:S01]  /*b7c0*/  UIADD3 UR6, UR40, 0x400, URZ ;  /* 0x0000040028067890 */ /* 0x000fe2000fffe03f */
[----:B------:R-:W-:Y:S01]  /*b7d0*/  WARPGROUP.ARRIVE ;  /* 0x00000000000079c5 */ /* 0x000fe20000000000 */
[----:B------:R-:W-:-:S05]  /*b7e0*/  UMOV UR11, 0x40000040 ;  /* 0x40000040000b7882 */ /* 0x000fca0000000000 */
[----:B------:R-:W2:Y:S01]  /*b7f0*/  S2R R185, SR_TID.X ;  /* 0x0000000000b97919 */ /* 0x000ea20000002100 */
[----:B------:R-:W-:Y:S01]  /*b800*/  USHF.R.U32.HI UR6, URZ, 0x4, UR6 ;  /* 0x000000043f067899 */ /* 0x000fe20008011606 */
[C---:B------:R-:W-:Y:S01]  /*b810*/  FMUL.FTZ R21, R0.reuse, R34 ;  /* 0x0000002200157220 */ /* 0x040fe20000410000 */
[----:B------:R-:W-:Y:S02]  /*b820*/  IMAD.U32 R34, RZ, RZ, UR7 ;  /* 0x00000007ff227e24 */ /* 0x000fe4000f8e00ff */
[C---:B------:R-:W-:Y:S01]  /*b830*/  FMUL.FTZ R8, R0.reuse, R25 ;  /* 0x0000001900087220 */ /* 0x040fe20000410000 */
[----:B------:R-:W-:Y:S01]  /*b840*/  ULOP3.LUT UR6, UR6, 0x3fff, URZ, 0xc0, !UPT ;  /* 0x00003fff06067892 */ /* 0x000fe2000f8ec03f */
[C---:B01----:R-:W-:Y:S01]  /*b850*/  FMUL.FTZ R6, R0.reuse, R26 ;  /* 0x0000001a00067220 */ /* 0x043fe20000410000 */
        /* <DEDUP_REMOVED lines=66> */
[----:B------:R-:W-:Y:S01]  /*bc80*/  IMAD.SHL.U32 R78, R5, 0x80, RZ ;  /* 0x00000080054e7824 */ /* 0x000fe200078e00ff */
        /* <DEDUP_REMOVED lines=14> */
[----:B------:R-:W-:Y:S01]  /*bd70*/  IADD3 R35, R17, 0x1, -R78 ;  /* 0x0000000111237810 */ /* 0x000fe20007ffe84e */
[----:B------:R-:W0:Y:S04]  /*bd80*/  MUFU.TANH R164, R164 ;  /* 0x000000a400a47308 */ /* 0x000e280000002400 */
[----:B------:R-:W-:-:S04]  /*bd90*/  IMAD.IADD R35, R35, 0x1, -R18 ;  /* 0x0000000123237824 */ /* 0x000fc800078e0a12 */
[----:B------:R-:W0:Y:S01]  /*bda0*/  MUFU.TANH R165, R165 ;  /* 0x000000a500a57308 */ /* 0x000e220000002400 */
[----:B------:R-:W-:-:S07]  /*bdb0*/  IMAD R35, R16, -0x2, R35 ;  /* 0xfffffffe10237824 */ /* 0x000fce00078e0223 */
        /* <DEDUP_REMOVED lines=22> */
[----:B------:R-:W-:Y:S01]  /*bf20*/  UMOV UR10, UR6 ;  /* 0x00000006000a7c82 */ /* 0x000fe20008000000 */
        /* <DEDUP_REMOVED lines=28> */
[----:B------:R-:W-:-:S04]  /*c0f0*/  VIADD R157, R35, UR5 ;  /* 0x00000005239d7c36 */ /* 0x000fc80008000000 */
[----:B------:R-:W0:Y:S01]  /*c100*/  MUFU.TANH R62, R62 ;  /* 0x0000003e003e7308 */ /* 0x000e220000002400 */
[----:B------:R-:W-:Y:S01]  /*c110*/  IMAD.IADD R66, R2, 0x1, R157 ;  /* 0x0000000102427824 */ /* 0x000fe200078e029d */
[----:B------:R-:W-:Y:S06]  /*c120*/  QGMMA.64x128x32.F32.E4M3.E4M3 R88, R152, gdesc[UR8], R88, gsb0 ;  /* 0x01e0000898587df3 */ /* 0x000fec0008000858 */
        /* <DEDUP_REMOVED lines=16> */
[----:B------:R0:W-:Y:S06]  /*c230*/  BAR.ARV R65, 0x100 ;  /* 0x000400410000751d */ /* 0x0001ec0000002000 */
[----:B------:R-:W-:Y:S01]  /*c240*/  VIADD R155, R35, UR33 ;  /* 0x00000021239b7c36 */ /* 0x000fe20008000000 */
[----:B------:R0:W-:Y:S03]  /*c250*/  @!P1 SYNCS.ARRIVE.TRANS64.RED.A1T0 RZ, [R34+URZ], RZ ;  /* 0x000000ff22ff99a7 */ /* 0x0001e6000810043f */
[----:B------:R-:W-:Y:S01]  /*c260*/  IMAD.IADD R64, R2, 0x1, R155 ;  /* 0x0000000102407824 */ /* 0x000fe200078e029b */
[----:B-1234-:R-:W-:Y:S06]  /*c270*/  @!P6 BRA `(.L_x_1151) ;  /* 0x00000000005ce947 */ /* 0x01efec0003800000 */
[----:B------:R-:W-:Y:S01]  /*c280*/  ISETP.GT.AND P2, PT, R11, -0x1, PT ;  /* 0xffffffff0b00780c */ /* 0x000fe20003f44270 */
[----:B------:R-:W-:-:S12]  /*c290*/  BSSY B0, `(.L_x_1152) ;  /* 0x0000011000007945 */ /* 0x000fd80003800000 */
[----:B------:R-:W-:Y:S05]  /*c2a0*/  @P2 BRA `(.L_x_1153) ;  /* 0x0000000000242947 */ /* 0x000fea0003800000 */
[----:B------:R-:W-:Y:S01]  /*c2b0*/  IMAD.U32 R67, RZ, RZ, UR32 ;  /* 0x00000020ff437e24 */ /* 0x000fe2000f8e00ff */
[----:B0-----:R-:W-:-:S04]  /*c2c0*/  IADD3 R65, R2, R17, -R18 ;  /* 0x0000001102417210 */ /* 0x001fc80007ffe812 */
[----:B------:R-:W-:Y:S02]  /*c2d0*/  ISETP.NE.AND P2, PT, R67, 0x1, PT ;  /* 0x000000014300780c */ /* 0x000fe40003f45270 */
[----:B------:R-:W-:-:S11]  /*c2e0*/  LOP3.LUT R65, RZ, R65, RZ, 0x33, !PT ;  /* 0x00000041ff417212 */ /* 0x000fd600078e33ff */
[----:B------:R-:W0:Y:S02]  /*c2f0*/  @P2 LDC.64 R34, c[0x0][0x9e8] ;  /* 0x00027a00ff222b82 */ /* 0x000e240000000a00 */
[----:B0-----:R-:W-:-:S05]  /*c300*/  @P2 IMAD.HI.U32 R34, R65, R34, RZ ;  /* 0x0000002241222227 */ /* 0x001fca00078e00ff */
[----:B------:R-:W-:-:S04]  /*c310*/  @P2 SHF.R.U32.HI R65, RZ, R35, R34 ;  /* 0x00000023ff412219 */ /* 0x000fc80000011622 */
[----:B------:R-:W-:Y:S01]  /*c320*/  LOP3.LUT R34, RZ, R65, RZ, 0x33, !PT ;  /* 0x00000041ff227212 */ /* 0x000fe200078e33ff */
[----:B------:R-:W-:Y:S06]  /*c330*/  BRA `(.L_x_1154) ;  /* 0x0000000000187947 */ /* 0x000fec0003800000 */
.L_x_1153:
[----:B------:R-:W-:-:S05]  /*c340*/  IMAD.U32 R67, RZ, RZ, UR32 ;  /* 0x00000020ff437e24 */ /* 0x000fca000f8e00ff */
[----:B------:R-:W-:-:S13]  /*c350*/  ISETP.NE.AND P2, PT, R67, 0x1, PT ;  /* 0x000000014300780c */ /* 0x000fda0003f45270 */
[----:B0-----:R-:W0:Y:S02]  /*c360*/  @P2 LDC.64 R34, c[0x0][0x9e8] ;  /* 0x00027a00ff222b82 */ /* 0x001e240000000a00 */
[----:B0-----:R-:W-:-:S04]  /*c370*/  @P2 IMAD.HI.U32 R68, R11, R34, RZ ;  /* 0x000000220b442227 */ /* 0x001fc800078e00ff */
[----:B------:R-:W-:Y:S01]  /*c380*/  IMAD.MOV.U32 R34, RZ, RZ, R11 ;  /* 0x000000ffff227224 */ /* 0x000fe200078e000b */
[----:B------:R-:W-:-:S07]  /*c390*/  @P2 SHF.R.U32.HI R34, RZ, R35, R68 ;  /* 0x00000023ff222219 */ /* 0x000fce0000011644 */
.L_x_1154:
[----:B------:R-:W-:Y:S05]  /*c3a0*/  BSYNC B0 ;  /* 0x0000000000007941 */ /* 0x000fea0003800000 */
.L_x_1152:
[----:B------:R-:W-:-:S04]  /*c3b0*/  IMAD R35, R34, R67, -R78 ;  /* 0x0000004322237224 */ /* 0x000fc800078e0a4e */
[----:B------:R-:W-:-:S05]  /*c3c0*/  IMAD R35, R16, -0x2, R35 ;  /* 0xfffffffe10237824 */ /* 0x000fca00078e0223 */
[----:B------:R-:W-:Y:S02]  /*c3d0*/  VIADDMNMX R64, R35, R67, R64, PT ;  /* 0x0000004323407246 */ /* 0x000fe40003800140 */
[----:B------:R-:W-:-:S07]  /*c3e0*/  VIMNMX R66, R66, R35, !PT ;  /* 0x0000002342427248 */ /* 0x000fce0007fe0100 */
.L_x_1151:
[----:B------:R-:W-:-:S04]  /*c3f0*/  ISETP.GT.AND P2, PT, R5, -0x1, PT ;  /* 0xffffffff0500780c */ /* 0x000fc80003f44270 */
[C---:B------:R-:W-:Y:S02]  /*c400*/  ISETP.GT.AND P4, PT, R66.reuse, RZ, P2 ;  /* 0x000000ff4200720c */ /* 0x040fe40001784270 */
[----:B------:R-:W-:Y:S02]  /*c410*/  ISETP.GT.AND P5, PT, R66, 0x1, P2 ;  /* 0x000000014200780c */ /* 0x000fe400017a4270 */
[C---:B------:R-:W-:Y:S02]  /*c420*/  ISETP.LT.OR P4, PT, R64.reuse, 0x1, P4 ;  /* 0x000000014000780c */ /* 0x040fe40002781670 */
[----:B------:R-:W-:Y:S02]  /*c430*/  ISETP.LT.OR P5, PT, R64, 0x2, P5 ;  /* 0x000000024000780c */ /* 0x000fe40002fa1670 */
[----:B0-----:R-:W-:Y:S02]  /*c440*/  FSEL R201, R7, -INF , !P4 ;  /* 0xff80000007c97808 */ /* 0x001fe40006000000 */
        /* <DEDUP_REMOVED lines=105> */
.L_x_1157:
[----:B------:R-:W-:Y:S02]  /*cae0*/  IMAD.U32 R8, RZ, RZ, UR32 ;  /* 0x00000020ff087e24 */ /* 0x000fe4000f8e00ff */
[----:B------:R-:W-:-:S03]  /*caf0*/  IMAD.MOV.U32 R7, RZ, RZ, R13 ;  /* 0x000000ffff077224 */ /* 0x000fc600078e000d */
[----:B------:R-:W-:-:S13]  /*cb00*/  ISETP.NE.AND P3, PT, R8, 0x1, PT ;  /* 0x000000010800780c */ /* 0x000fda0003f65270 */
[----:B------:R-:W0:Y:S02]  /*cb10*/  @P3 LDC.64 R34, c[0x0][0x9e8] ;  /* 0x00027a00ff223b82 */ /* 0x000e240000000a00 */
[----:B0-----:R-:W-:-:S05]  /*cb20*/  @P3 IMAD.HI.U32 R34, R13, R34, RZ ;  /* 0x000000220d223227 */ /* 0x001fca00078e00ff */
[----:B------:R-:W-:-:S07]  /*cb30*/  @P3 SHF.R.U32.HI R7, RZ, R35, R34 ;  /* 0x00000023ff073219 */ /* 0x000fce0000011622 */
.L_x_1158:
[----:B------:R-:W-:Y:S05]  /*cb40*/  BSYNC B0 ;  /* 0x0000000000007941 */ /* 0x000fea0003800000 */
.L_x_1156:
[----:B------:R-:W-:-:S04]  /*cb50*/  IMAD R7, R7, R8, -R78 ;  /* 0x0000000807077224 */ /* 0x000fc800078e0a4e */
[----:B------:R-:W-:-:S05]  /*cb60*/  IMAD R7, R16, -0x2, R7 ;  /* 0xfffffffe10077824 */ /* 0x000fca00078e0207 */
[----:B------:R-:W-:Y:S02]  /*cb70*/  VIADDMNMX R54, R7, R8, R54, PT ;  /* 0x0000000807367246 */ /* 0x000fe40003800136 */
[----:B------:R-:W-:-:S07]  /*cb80*/  VIMNMX R56, R56, R7, !PT ;  /* 0x0000000738387248 */ /* 0x000fce0007fe0100 */
.L_x_1155:
        /* <DEDUP_REMOVED lines=60> */
[----:B------:R-:W0:Y:S03]  /*cf50*/  LDC R8, c[0x0][0x988] ;  /* 0x00026200ff087b82 */ /* 0x000e260000000800 */
[----:B------:R-:W1:Y:S02]  /*cf60*/  SHFL.BFLY PT, R7, R34, 0x2, 0x1f ;  /* 0x0c401f0022077f89 */ /* 0x000e6400000e0000 */
        /* <DEDUP_REMOVED lines=29> */
[----:B------:R-:W-:Y:S01]  /*d140*/  ISETP.GT.AND P4, PT, R56, 0x30, P2 ;  /* 0x000000303800780c */ /* 0x000fe20001784270 */
[--C-:B------:R-:W-:Y:S01]  /*d150*/  FFMA.FTZ R59, R59, R8, -R34.reuse ;  /* 0x000000083b3b7223 */ /* 0x100fe20000010822 */
[----:B------:R-:W-:Y:S01]  /*d160*/  FMNMX.FTZ R6, R161, R6, !PT ;  /* 0x00000006a1067209 */ /* 0x000fe20007810000 */
[----:B------:R-:W-:Y:S01]  /*d170*/  FFMA.FTZ R53, R53, R8, -R34 ;  /* 0x0000000835357223 */ /* 0x000fe20000010822 */
[----:B------:R-:W-:Y:S01]  /*d180*/  ISETP.LT.OR P3, PT, R54, 0x2a, P3 ;  /* 0x0000002a3600780c */ /* 0x000fe20001f61670 */
[----:B------:R-:W-:Y:S01]  /*d190*/  MUFU.EX2 R15, R15 ;  /* 0x0000000f000f7308 */ /* 0x000fe20000000800 */
[----:B------:R-:W-:-:S02]  /*d1a0*/  FMNMX.FTZ R6, R165, R6, !PT ;  /* 0x00000006a5067209 */ /* 0x000fc40007810000 */
[----:B------:R-:W-:Y:S02]  /*d1b0*/  ISETP.LT.OR P4, PT, R54, 0x31, P4 ;  /* 0x000000313600780c */ /* 0x000fe40002781670 */
[----:B------:R-:W-:Y:S02]  /*d1c0*/  FMNMX.FTZ R6, R167, R6, !PT ;  /* 0x00000006a7067209 */ /* 0x000fe40007810000 */
[----:B------:R-:W-:Y:S01]  /*d1d0*/  FSEL R29, R29, -INF , !P3 ;  /* 0xff8000001d1d7808 */ /* 0x000fe20005800000 */
[----:B------:R-:W-:Y:S01]  /*d1e0*/  MUFU.EX2 R14, R14 ;  /* 0x0000000e000e7308 */ /* 0x000fe20000000800 */
[----:B------:R-:W-:Y:S02]  /*d1f0*/  ISETP.GT.AND P3, PT, R56, 0x31, P2 ;  /* 0x000000313800780c */ /* 0x000fe40001764270 */
[----:B------:R-:W-:Y:S02]  /*d200*/  FMNMX.FTZ R6, R187, R6, !PT ;  /* 0x00000006bb067209 */ /* 0x000fe40007810000 */
[----:B------:R-:W-:Y:S01]  /*d210*/  FSEL R195, R32, -INF , !P4 ;  /* 0xff80000020c37808 */ /* 0x000fe20006000000 */
[----:B------:R-:W-:Y:S01]  /*d220*/  FFMA.FTZ R32, R153, R8, -R34 ;  /* 0x0000000899207223 */ /* 0x000fe20000010822 */
[----:B------:R-:W-:Y:S01]  /*d230*/  ISETP.GT.AND P4, PT, R56, 0x38, P2 ;  /* 0x000000383800780c */ /* 0x000fe20001784270 */
[----:B------:R-:W-:Y:S01]  /*d240*/  MUFU.EX2 R20, R20 ;  /* 0x0000001400147308 */ /* 0x000fe20000000800 */
[----:B------:R-:W-:-:S02]  /*d250*/  ISETP.LT.OR P3, PT, R54, 0x32, P3 ;  /* 0x000000323600780c */ /* 0x000fc40001f61670 */
[----:B------:R-:W-:Y:S02]  /*d260*/  FMNMX.FTZ R6, R27, R6, !PT ;  /* 0x000000061b067209 */ /* 0x000fe40007810000 */
[----:B------:R-:W-:Y:S02]  /*d270*/  ISETP.LT.OR P4, PT, R54, 0x39, P4 ;  /* 0x000000393600780c */ /* 0x000fe40002781670 */
[----:B------:R-:W-:Y:S01]  /*d280*/  FSEL R199, R31, -INF , !P3 ;  /* 0xff8000001fc77808 */ /* 0x000fe20005800000 */
[----:B------:R-:W-:-:S01]  /*d290*/  FFMA.FTZ R31, R193, R8, -R34 ;  /* 0x00000008c11f7223 */ /* 0x000fc20000010822 */
[----:B------:R-:W-:Y:S01]  /*d2a0*/  FMNMX.FTZ R6, R189, R6, !PT ;  /* 0x00000006bd067209 */ /* 0x000fe20007810000 */
[----:B------:R-:W-:Y:S01]  /*d2b0*/  MUFU.EX2 R21, R21 ;  /* 0x0000001500157308 */ /* 0x000fe20000000800 */
[----:B------:R-:W-:Y:S02]  /*d2c0*/  ISETP.GT.AND P3, PT, R56, 0x39, P2 ;  /* 0x000000393800780c */ /* 0x000fe40001764270 */
[----:B------:R-:W-:-:S02]  /*d2d0*/  FSEL R33, R33, -INF , !P4 ;  /* 0xff80000021217808 */ /* 0x000fc40006000000 */
[----:B------:R-:W-:Y:S02]  /*d2e0*/  FMNMX.FTZ R6, R29, R6, !PT ;  /* 0x000000061d067209 */ /* 0x000fe40007810000 */
[----:B------:R-:W-:Y:S01]  /*d2f0*/  ISETP.GT.AND P4, PT, R56, 0x40, P2 ;  /* 0x000000403800780c */ /* 0x000fe20001784270 */
[----:B------:R-:W-:Y:S01]  /*d300*/  MUFU.EX2 R24, R24 ;  /* 0x0000001800187308 */ /* 0x000fe20000000800 */
[C---:B------:R-:W-:Y:S02]  /*d310*/  ISETP.LT.OR P3, PT, R54.reuse, 0x3a, P3 ;  /* 0x0000003a3600780c */ /* 0x040fe40001f61670 */
[----:B------:R-:W-:Y:S02]  /*d320*/  FMNMX.FTZ R6, R195, R6, !PT ;  /* 0x00000006c3067209 */ /* 0x000fe40007810000 */
[----:B------:R-:W-:Y:S02]  /*d330*/  ISETP.LT.OR P4, PT, R54, 0x41, P4 ;  /* 0x000000413600780c */ /* 0x000fe40002781670 */
[----:B------:R-:W-:Y:S01]  /*d340*/  FSEL R197, R36, -INF , !P3 ;  /* 0xff80000024c57808 */ /* 0x000fe20005800000 */
[----:B------:R-:W-:-:S01]  /*d350*/  FFMA.FTZ R36, R87, R8, -R34 ;  /* 0x0000000857247223 */ /* 0x000fc20000010822 */
        /* <DEDUP_REMOVED lines=14> */
[----:B------:R-:W-:Y:S01]  /*d440*/  FSEL R193, R39, -INF , !P4 ;  /* 0xff80000027c17808 */ /* 0x000fe20006000000 */
[----:B------:R-:W-:-:S01]  /*d450*/  FFMA.FTZ R39, R185, R8, -R34 ;  /* 0x00000008b9277223 */ /* 0x000fc20000010822 */
        /* <DEDUP_REMOVED lines=17> */
[--C-:B------:R-:W-:Y:S01]  /*d570*/  FFMA.FTZ R42, R65, R8, -R34.reuse ;  /* 0x00000008412a7223 */ /* 0x100fe20000010822 */
[----:B------:R-:W-:Y:S01]  /*d580*/  FMNMX.FTZ R6, R185, R6, !PT ;  /* 0x00000006b9067209 */ /* 0x000fe20007810000 */
[-CC-:B------:R-:W-:Y:S01]  /*d590*/  FFMA.FTZ R65, R67, R8.reuse, -R34.reuse ;  /* 0x0000000843417223 */ /* 0x180fe20000010822 */
[----:B------:R-:W-:Y:S01]  /*d5a0*/  ISETP.GT.AND P3, PT, R56, 0x59, P2 ;  /* 0x000000593800780c */ /* 0x000fe20001764270 */
[----:B------:R-:W-:Y:S01]  /*d5b0*/  FFMA.FTZ R67, R71, R8, -R34 ;  /* 0x0000000847437223 */ /* 0x000fe20000010822 */
[----:B------:R-:W-:Y:S01]  /*d5c0*/  FSEL R43, R43, -INF , !P4 ;  /* 0xff8000002b2b7808 */ /* 0x000fe20006000000 */
[----:B------:R-:W-:Y:S01]  /*d5d0*/  MUFU.EX2 R163, R163 ;  /* 0x000000a300a37308 */ /* 0x000fe20000000800 */
[----:B------:R-:W-:-:S02]  /*d5e0*/  FMNMX.FTZ R6, R41, R6, !PT ;  /* 0x0000000629067209 */ /* 0x000fc40007810000 */
[----:B------:R-:W-:Y:S02]  /*d5f0*/  ISETP.GT.AND P4, PT, R56, 0x60, P2 ;  /* 0x000000603800780c */ /* 0x000fe40001784270 */
[C---:B------:R-:W-:Y:S02]  /*d600*/  ISETP.LT.OR P3, PT, R54.reuse, 0x5a, P3 ;  /* 0x0000005a3600780c */ /* 0x040fe40001f61670 */
[----:B------:R-:W-:Y:S01]  /*d610*/  FMNMX.FTZ R6, R169, R6, !PT ;  /* 0x00000006a9067209 */ /* 0x000fe20007810000 */
[----:B------:R-:W-:Y:S01]  /*d620*/  MUFU.EX2 R32, R32 ;  /* 0x0000002000207308 */ /* 0x000fe20000000800 */
[----:B------:R-:W-:Y:S02]  /*d630*/  ISETP.LT.OR P4, PT, R54, 0x61, P4 ;  /* 0x000000613600780c */ /* 0x000fe40002781670 */
[----:B------:R-:W-:Y:S01]  /*d640*/  FSEL R153, R44, -INF , !P3 ;  /* 0xff8000002c997808 */ /* 0x000fe20005800000 */
[----:B------:R-:W-:-:S01]  /*d650*/  FFMA.FTZ R44, R69, R8, -R34 ;  /* 0x00000008452c7223 */ /* 0x000fc20000010822 */
[----:B------:R-:W-:Y:S01]  /*d660*/  ISETP.GT.AND P3, PT, R56, 0x61, P2 ;  /* 0x000000613800780c */ /* 0x000fe20001764270 */
[----:B------:R-:W-:-:S01]  /*d670*/  FFMA.FTZ R69, R77, R8, -R34 ;  /* 0x000000084d457223 */ /* 0x000fc20000010822 */
[----:B------:R-:W-:Y:S01]  /*d680*/  FMNMX.FTZ R6, R43, R6, !PT ;  /* 0x000000062b067209 */ /* 0x000fe20007810000 */
[----:B------:R-:W-:Y:S01]  /*d690*/  MUFU.EX2 R36, R36 ;  /* 0x0000002400247308 */ /* 0x000fe20000000800 */
[----:B------:R-:W-:-:S02]  /*d6a0*/  FSEL R183, R45, -INF , !P4 ;  /* 0xff8000002db77808 */ /* 0x000fc40006000000 */
[----:B------:R-:W-:Y:S02]  /*d6b0*/  ISETP.GT.AND P4, PT, R56, 0x68, P2 ;  /* 0x000000683800780c */ /* 0x000fe40001784270 */
[C---:B------:R-:W-:Y:S02]  /*d6c0*/  ISETP.LT.OR P3, PT, R54.reuse, 0x62, P3 ;  /* 0x000000623600780c */ /* 0x040fe40001f61670 */
[----:B------:R-:W-:Y:S01]  /*d6d0*/  FMNMX.FTZ R6, R153, R6, !PT ;  /* 0x0000000699067209 */ /* 0x000fe20007810000 */
[----:B------:R0:W-:Y:S01]  /*d6e0*/  MUFU.EX2 R45, R38 ;  /* 0x00000026002d7308 */ /* 0x0001e20000000800 */
[----:B------:R-:W-:Y:S02]  /*d6f0*/  ISETP.LT.OR P4, PT, R54, 0x69, P4 ;  /* 0x000000693600780c */ /* 0x000fe40002781670 */
[----:B------:R-:W-:Y:S01]  /*d700*/  FSEL R87, R46, -INF , !P3 ;  /* 0xff8000002e577808 */ /* 0x000fe20005800000 */
[----:B------:R-:W-:-:S01]  /*d710*/  FFMA.FTZ R46, R73, R8, -R34 ;  /* 0x00000008492e7223 */ /* 0x000fc20000010822 */
[----:B------:R-:W-:-:S02]  /*d720*/  ISETP.GT.AND P3, PT, R56, 0x69, P2 ;  /* 0x000000693800780c */ /* 0x000fc40001764270 */
[----:B------:R-:W-:Y:S01]  /*d730*/  FMNMX.FTZ R6, R183, R6, !PT ;  /* 0x00000006b7067209 */ /* 0x000fe20007810000 */
[----:B------:R-:W-:Y:S01]  /*d740*/  MUFU.EX2 R85, R85 ;  /* 0x0000005500557308 */ /* 0x000fe20000000800 */
[----:B------:R-:W-:Y:S01]  /*d750*/  FSEL R47, R47, -INF , !P4 ;  /* 0xff8000002f2f7808 */ /* 0x000fe20006000000 */
[-CC-:B0-----:R-:W-:Y:S01]  /*d760*/  FFMA.FTZ R38, R83, R8.reuse, -R34.reuse ;  /* 0x0000000853267223 */ /* 0x181fe20000010822 */
[----:B------:R-:W-:Y:S01]  /*d770*/  ISETP.GT.AND P4, PT, R56, 0x70, P2 ;  /* 0x000000703800780c */ /* 0x000fe20001784270 */
[----:B------:R-:W-:Y:S01]  /*d780*/  FFMA.FTZ R83, R81, R8, -R34 ;  /* 0x0000000851537223 */ /* 0x000fe20000010822 */
[C---:B------:R-:W-:Y:S02]  /*d790*/  ISETP.LT.OR P3, PT, R54.reuse, 0x6a, P3 ;  /* 0x0000006a3600780c */ /* 0x040fe40001f61670 */
[----:B------:R-:W-:Y:S01]  /*d7a0*/  FMNMX.FTZ R6, R87, R6, !PT ;  /* 0x0000000657067209 */ /* 0x000fe20007810000 */
[----:B------:R-:W-:Y:S01]  /*d7b0*/  MUFU.EX2 R38, R38 ;  /* 0x0000002600267308 */ /* 0x000fe20000000800 */
[----:B------:R-:W-:-:S02]  /*d7c0*/  ISETP.LT.OR P4, PT, R54, 0x71, P4 ;  /* 0x000000713600780c */ /* 0x000fc40002781670 */
[----:B------:R-:W-:Y:S01]  /*d7d0*/  FSEL R203, R48, -INF , !P3 ;  /* 0xff80000030cb7808 */ /* 0x000fe20005800000 */
[----:B------:R-:W-:-:S01]  /*d7e0*/  FFMA.FTZ R48, R63, R8, -R34 ;  /* 0x000000083f307223 */ /* 0x000fc20000010822 */
[C---:B------:R-:W-:Y:S02]  /*d7f0*/  ISETP.GT.AND P3, PT, R56.reuse, 0x71, P2 ;  /* 0x000000713800780c */ /* 0x040fe40001764270 */
[----:B------:R-:W-:Y:S01]  /*d800*/  FMNMX.FTZ R6, R47, R6, !PT ;  /* 0x000000062f067209 */ /* 0x000fe20007810000 */
[----:B------:R-:W-:Y:S01]  /*d810*/  MUFU.EX2 R83, R83 ;  /* 0x0000005300537308 */ /* 0x000fe20000000800 */
[----:B------:R-:W-:Y:S02]  /*d820*/  FSEL R49, R49, -INF , !P4 ;  /* 0xff80000031317808 */ /* 0x000fe40006000000 */
[----:B------:R-:W-:Y:S02]  /*d830*/  ISETP.GT.AND P4, PT, R56, 0x78, P2 ;  /* 0x000000783800780c */ /* 0x000fe40001784270 */
[----:B------:R-:W-:-:S02]  /*d840*/  ISETP.LT.OR P3, PT, R54, 0x72, P3 ;  /* 0x000000723600780c */ /* 0x000fc40001f61670 */
[----:B------:R-:W-:Y:S01]  /*d850*/  FMNMX.FTZ R6, R203, R6, !PT ;  /* 0x00000006cb067209 */ /* 0x000fe20007810000 */
[----:B------:R-:W-:Y:S01]  /*d860*/  MUFU.EX2 R40, R40 ;  /* 0x0000002800287308 */ /* 0x000fe20000000800 */
[----:B------:R-:W-:Y:S02]  /*d870*/  ISETP.GT.AND P2, PT, R56, 0x79, P2 ;  /* 0x000000793800780c */ /* 0x000fe40001744270 */
[----:B------:R-:W-:Y:S02]  /*d880*/  ISETP.LT.OR P4, PT, R54, 0x79, P4 ;  /* 0x000000793600780c */ /* 0x000fe40002781670 */
[----:B------:R-:W-:Y:S01]  /*d890*/  FSEL R81, R50, -INF , !P3 ;  /* 0xff80000032517808 */ /* 0x000fe20005800000 */
[--C-:B------:R-:W-:Y:S01]  /*d8a0*/  FFMA.FTZ R50, R57, R8, -R34.reuse ;  /* 0x0000000839327223 */ /* 0x100fe20000010822 */
[----:B------:R-:W-:Y:S01]  /*d8b0*/  FMNMX.FTZ R6, R49, R6, !PT ;  /* 0x0000000631067209 */ /* 0x000fe20007810000 */
[----:B------:R-:W-:Y:S01]  /*d8c0*/  FFMA.FTZ R57, R61, R8, -R34 ;  /* 0x000000083d397223 */ /* 0x000fe20000010822 */
[----:B------:R-:W-:Y:S01]  /*d8d0*/  ISETP.LT.OR P2, PT, R54, 0x7a, P2 ;  /* 0x0000007a3600780c */ /* 0x000fe20001741670 */
[----:B------:R-:W-:Y:S01]  /*d8e0*/  MUFU.EX2 R75, R75 ;  /* 0x0000004b004b7308 */ /* 0x000fe20000000800 */
[----:B------:R-:W-:-:S02]  /*d8f0*/  FSEL R51, R51, -INF , !P4 ;  /* 0xff80000033337808 */ /* 0x000fc40006000000 */
[----:B------:R-:W-:Y:S02]  /*d900*/  FMNMX.FTZ R6, R81, R6, !PT ;  /* 0x0000000651067209 */ /* 0x000fe40007810000 */
[----:B------:R-:W-:Y:S01]  /*d910*/  FSEL R79, R52, -INF , !P2 ;  /* 0xff800000344f7808 */ /* 0x000fe20005000000 */
[----:B------:R-:W-:Y:S01]  /*d920*/  FFMA.FTZ R52, R55, R8, -R34 ;  /* 0x0000000837347223 */ /* 0x000fe20000010822 */
[----:B------:R-:W-:Y:S01]  /*d930*/  FMNMX.FTZ R6, R51, R6, !PT ;  /* 0x0000000633067209 */ /* 0x000fe20007810000 */
[----:B------:R-:W-:Y:S01]  /*d940*/  MUFU.EX2 R42, R42 ;  /* 0x0000002a002a7308 */ /* 0x000fe20000000800 */
[----:B------:R-:W-:Y:S02]  /*d950*/  FSEL R61, R7, RZ, P5 ;  /* 0x000000ff073d7208 */ /* 0x000fe40002800000 */
[----:B------:R-:W-:-:S03]  /*d960*/  FMNMX.FTZ R6, R79, R6, !PT ;  /* 0x000000064f067209 */ /* 0x000fc60007810000 */
[----:B------:R-:W-:Y:S02]  /*d970*/  FADD.FTZ R61, -R61, R10 ;  /* 0x0000000a3d3d7221 */ /* 0x000fe40000010100 */
[----:B------:R-:W0:Y:S01]  /*d980*/  SHFL.BFLY PT, R205, R6, 0x2, 0x1f ;  /* 0x0c401f0006cd7f89 */ /* 0x000e2200000e0000 */
[----:B------:R-:W-:Y:S01]  /*d990*/  MUFU.EX2 R65, R65 ;  /* 0x0000004100417308 */ /* 0x000fe20000000800 */
[----:B------:R-:W-:-:S07]  /*d9a0*/  FMUL.FTZ R34, R61, R8 ;  /* 0x000000083d227220 */ /* 0x000fce0000410000 */
[----:B------:R-:W1:Y:S08]  /*d9b0*/  MUFU.EX2 R34, R34 ;  /* 0x0000002200227308 */ /* 0x000e700000000800 */
[----:B------:R-:W-:Y:S01]  /*d9c0*/  MUFU.EX2 R44, R44 ;  /* 0x0000002c002c7308 */ /* 0x000fe20000000800 */
[----:B0-----:R-:W-:-:S07]  /*d9d0*/  FMNMX.FTZ R205, R6, R205, !PT ;  /* 0x000000cd06cd7209 */ /* 0x001fce0007810000 */
[----:B------:R-:W-:Y:S01]  /*d9e0*/  MUFU.EX2 R67, R67 ;  /* 0x0000004300437308 */ /* 0x000fe20000000800 */
[----:B-1----:R-:W-:-:S01]  /*d9f0*/  FFMA.FTZ R77, R34, R4, R15 ;  /* 0x00000004224d7223 */ /* 0x002fc2000001000f */
[----:B------:R-:W0:Y:S06]  /*da00*/  SHFL.BFLY PT, R6, R205, 0x1, 0x1f ;  /* 0x0c201f00cd067f89 */ /* 0x000e2c00000e0000 */
[----:B------:R-:W-:Y:S08]  /*da10*/  MUFU.EX2 R46, R46 ;  /* 0x0000002e002e7308 */ /* 0x000ff00000000800 */
[----:B------:R-:W-:Y:S08]  /*da20*/  MUFU.EX2 R69, R69 ;  /* 0x0000004500457308 */ /* 0x000ff00000000800 */
[----:B------:R-:W-:Y:S01]  /*da30*/  MUFU.EX2 R48, R48 ;  /* 0x0000003000307308 */ /* 0x000fe20000000800 */
[----:B0-----:R-:W-:-:S04]  /*da40*/  FMNMX.FTZ R6, R205, R6, !PT ;  /* 0x00000006cd067209 */ /* 0x001fc80007810000 */
[C---:B------:R-:W-:Y:S01]  /*da50*/  FSETP.NEU.FTZ.AND P2, PT, R6.reuse, -INF , PT ;  /* 0xff8000000600780b */ /* 0x040fe20003f5d000 */
[----:B------:R-:W-:-:S02]  /*da60*/  FFMA.FTZ R10, R6, R8, -8 ;  /* 0xc1000000060a7423 */ /* 0x000fc40000010008 */
[----:B------:R-:W-:Y:S01]  /*da70*/  MUFU.EX2 R59, R59 ;  /* 0x0000003b003b7308 */ /* 0x000fe20000000800 */
        /* <DEDUP_REMOVED lines=37> */
[----:B------:R-:W-:Y:S01]  /*dcd0*/  FADD.FTZ R3, R14, R77 ;  /* 0x0000004d0e037221 */ /* 0x000fe20000010000 */
[----:B------:R-:W-:-:S01]  /*dce0*/  FFMA.FTZ R77, R185, R8, -R10 ;  /* 0x00000008b94d7223 */ /* 0x000fc2000001080a */
[-CC-:B------:R-:W-:Y:S01]  /*dcf0*/  FFMA.FTZ R81, R81, R8.reuse, -R10.reuse ;  /* 0x0000000851517223 */ /* 0x180fe2000001080a */
[----:B------:R-:W-:-:S01]  /*dd00*/  FFMA.FTZ R51, R51, R8, -R10 ;  /* 0x0000000833337223 */ /* 0x000fc2000001080a */
[----:B------:R-:W-:-:S02]  /*dd10*/  FADD.FTZ R72, R20, R3 ;  /* 0x0000000314487221 */ /* 0x000fc40000010000 */
[----:B------:R-:W0:Y:S01]  /*dd20*/  MUFU.EX2 R56, R56 ;  /* 0x0000003800387308 */ /* 0x000e220000000800 */
[----:B-1----:R-:W-:-:S01]  /*dd30*/  FADD.FTZ R4, R35, R4 ;  /* 0x0000000423047221 */ /* 0x002fc20000010000 */
[----:B------:R-:W-:-:S06]  /*dd40*/  FADD.FTZ R155, R21, R72 ;  /* 0x00000048159b7221 */ /* 0x000fcc0000010000 */
[----:B------:R-:W1:Y:S01]  /*dd50*/  MUFU.EX2 R58, R58 ;  /* 0x0000003a003a7308 */ /* 0x000e620000000800 */
[----:B--2---:R-:W-:-:S01]  /*dd60*/  FADD.FTZ R3, R55, R4 ;  /* 0x0000000437037221 */ /* 0x004fc20000010000 */
[----:B------:R-:W-:-:S06]  /*dd70*/  FADD.FTZ R4, R24, R155 ;  /* 0x0000009b18047221 */ /* 0x000fcc0000010000 */
[----:B------:R-:W2:Y:S01]  /*dd80*/  MUFU.EX2 R61, R61 ;  /* 0x0000003d003d7308 */ /* 0x000ea20000000800 */
[----:B0-----:R-:W-:-:S07]  /*dd90*/  FADD.FTZ R3, R56, R3 ;  /* 0x0000000338037221 */ /* 0x001fce0000010000 */
[----:B------:R-:W0:Y:S01]  /*dda0*/  MUFU.EX2 R60, R60 ;  /* 0x0000003c003c7308 */ /* 0x000e220000000800 */
[----:B-1----:R-:W-:-:S01]  /*ddb0*/  FADD.FTZ R72, R58, R3 ;  /* 0x000000033a487221 */ /* 0x002fc20000010000 */
[----:B------:R-:W-:-:S04]  /*ddc0*/  FADD.FTZ R3, R25, R4 ;  /* 0x0000000419037221 */ /* 0x000fc80000010000 */
[----:B------:R-:W-:Y:S02]  /*ddd0*/  FADD.FTZ R4, R26, R3 ;  /* 0x000000031a047221 */ /* 0x000fe40000010000 */
[----:B------:R-:W1:Y:S01]  /*dde0*/  MUFU.EX2 R63, R63 ;  /* 0x0000003f003f7308 */ /* 0x000e620000000800 */
[----:B--2---:R-:W-:-:S01]  /*ddf0*/  FADD.FTZ R155, R61, R72 ;  /* 0x000000483d9b7221 */ /* 0x004fc20000010000 */
[----:B------:R-:W-:Y:S01]  /*de00*/  FADD.FTZ R3, R31, R4 ;  /* 0x000000041f037221 */ /* 0x000fe20000010000 */
[----:B------:R-:W-:-:S01]  /*de10*/  FFMA.FTZ R72, R169, R8, -R10 ;  /* 0x00000008a9487223 */ /* 0x000fc2000001080a */
[----:B------:R-:W-:Y:S02]  /*de20*/  FFMA.FTZ R10, R79, R8, -R10 ;  /* 0x000000084f0a7223 */ /* 0x000fe4000001080a */
[----:B------:R-:W-:-:S02]  /*de30*/  FADD.FTZ R4, R28, R3 ;  /* 0x000000031c047221 */ /* 0x000fc40000010000 */
        /* <DEDUP_REMOVED lines=34> */
[----:B------:R0:W-:Y:S01]  /*e060*/  MUFU.EX2 R78, R153 ;  /* 0x00000099004e7308 */ /* 0x0001e20000000800 */
[----:B-1----:R-:W-:-:S07]  /*e070*/  FADD.FTZ R74, R77, R74 ;  /* 0x0000004a4d4a7221 */ /* 0x002fce0000010000 */
[----:B------:R-:W1:Y:S01]  /*e080*/  MUFU.EX2 R72, R72 ;  /* 0x0000004800487308 */ /* 0x000e620000000800 */
[----:B0-----:R-:W-:-:S04]  /*e090*/  FADD.FTZ R153, R83, R4 ;  /* 0x0000000453997221 */ /* 0x001fc80000010000 */
[----:B------:R-:W-:-:S03]  /*e0a0*/  FADD.FTZ R4, R40, R153 ;  /* 0x0000009928047221 */ /* 0x000fc60000010000 */
[----:B------:R-:W0:Y:S01]  /*e0b0*/  MUFU.EX2 R76, R43 ;  /* 0x0000002b004c7308 */ /* 0x000e220000000800 */
[----:B------:R-:W-:-:S04]  /*e0c0*/  FADD.FTZ R3, R75, R4 ;  /* 0x000000044b037221 */ /* 0x000fc80000010000 */
[----:B------:R-:W-:Y:S01]  /*e0d0*/  FADD.FTZ R4, R42, R3 ;  /* 0x000000032a047221 */ /* 0x000fe20000010000 */
[----:B--2---:R-:W-:-:S02]  /*e0e0*/  FADD.FTZ R3, R41, R74 ;  /* 0x0000004a29037221 */ /* 0x004fc40000010000 */
[----:B------:R-:W2:Y:S02]  /*e0f0*/  MUFU.EX2 R43, R183 ;  /* 0x000000b7002b7308 */ /* 0x000ea40000000800 */
[----:B-1----:R-:W-:-:S06]  /*e100*/  FADD.FTZ R3, R72, R3 ;  /* 0x0000000348037221 */ /* 0x002fcc0000010000 */
[----:B------:R1:W-:Y:S01]  /*e110*/  MUFU.EX2 R155, R47 ;  /* 0x0000002f009b7308 */ /* 0x0003e20000000800 */
[----:B0-----:R-:W-:-:S07]  /*e120*/  FADD.FTZ R3, R76, R3 ;  /* 0x000000034c037221 */ /* 0x001fce0000010000 */
[----:B------:R-:W0:Y:S01]  /*e130*/  MUFU.EX2 R87, R87 ;  /* 0x0000005700577308 */ /* 0x000e220000000800 */
[----:B-1----:R-:W-:-:S04]  /*e140*/  FADD.FTZ R47, R65, R4 ;  /* 0x00000004412f7221 */ /* 0x002fc80000010000 */
[----:B------:R-:W-:-:S03]  /*e150*/  FADD.FTZ R4, R44, R47 ;  /* 0x0000002f2c047221 */ /* 0x000fc60000010000 */
[----:B------:R-:W1:Y:S01]  /*e160*/  MUFU.EX2 R203, R203 ;  /* 0x000000cb00cb7308 */ /* 0x000e620000000800 */
[----:B------:R-:W-:-:S01]  /*e170*/  FADD.FTZ R47, R67, R4 ;  /* 0x00000004432f7221 */ /* 0x000fc20000010000 */
[----:B------:R-:W-:-:S03]  /*e180*/  FADD.FTZ R4, R78, R3 ;  /* 0x000000034e047221 */ /* 0x000fc60000010000 */
[----:B------:R-:W-:Y:S01]  /*e190*/  FADD.FTZ R74, R46, R47 ;  /* 0x0000002f2e4a7221 */ /* 0x000fe20000010000 */
[----:B--2---:R-:W-:-:S02]  /*e1a0*/  FADD.FTZ R4, R43, R4 ;  /* 0x000000042b047221 */ /* 0x004fc40000010000 */
[----:B------:R-:W2:Y:S01]  /*e1b0*/  MUFU.EX2 R49, R49 ;  /* 0x0000003100317308 */ /* 0x000ea20000000800 */
[----:B------:R-:W-:-:S01]  /*e1c0*/  FADD.FTZ R3, R69, R74 ;  /* 0x0000004a45037221 */ /* 0x000fc20000010000 */
[----:B0-----:R-:W-:-:S03]  /*e1d0*/  FADD.FTZ R4, R87, R4 ;  /* 0x0000000457047221 */ /* 0x001fc60000010000 */
[----:B------:R-:W-:Y:S01]  /*e1e0*/  FADD.FTZ R74, R48, R3 ;  /* 0x00000003304a7221 */ /* 0x000fe20000010000 */
[----:B------:R-:W-:-:S02]  /*e1f0*/  FADD.FTZ R4, R155, R4 ;  /* 0x000000049b047221 */ /* 0x000fc40000010000 */
[----:B------:R-:W0:Y:S01]  /*e200*/  MUFU.EX2 R57, R57 ;  /* 0x0000003900397308 */ /* 0x000e220000000800 */
[----:B------:R-:W-:-:S01]  /*e210*/  FADD.FTZ R3, R59, R74 ;  /* 0x0000004a3b037221 */ /* 0x000fc20000010000 */
[----:B-1----:R-:W-:-:S03]  /*e220*/  FADD.FTZ R4, R203, R4 ;  /* 0x00000004cb047221 */ /* 0x002fc60000010000 */
[----:B------:R-:W-:-:S03]  /*e230*/  FADD.FTZ R74, R50, R3 ;  /* 0x00000003324a7221 */ /* 0x000fc60000010000 */
        /* <DEDUP_REMOVED lines=10> */
[----:B-1----:R-:W-:-:S03]  /*e2e0*/  FADD.FTZ R4, R53, R74 ;  /* 0x0000004a35047221 */ /* 0x002fc60000010000 */
[----:B--2---:R-:W-:Y:S01]  /*e2f0*/  FADD.FTZ R3, R82, R3 ;  /* 0x0000000352037221 */ /* 0x004fe20000010000 */
[----:B------:R-:W-:Y:S06]  /*e300*/  @!P0 BRA `(.L_x_1159) ;  /* 0x0000000000048947 */ /* 0x000fec0003800000 */
[----:B------:R-:W-:Y:S01]  /*e310*/  BPT.TRAP 0x1 ;  /* 0x000000040000795c */ /* 0x000fe20000300000 */
.L_x_1159:
        /* <DEDUP_REMOVED lines=20> */
[----:B------:R-:W-:Y:S01]  /*e460*/  UMOV UR6, UR36 ;  /* 0x0000002400067c82 */ /* 0x000fe20008000000 */
        /* <DEDUP_REMOVED lines=84> */
[----:B------:R-:W-:Y:S01]  /*e9b0*/  IMAD.MOV.U32 R10, RZ, RZ, R7 ;  /* 0x000000ffff0a7224 */ /* 0x000fe200078e0007 */
[----:B------:R-:W-:Y:S06]  /*e9c0*/  @P2 BRA `(.L_x_1160) ;  /* 0xffffffc8006c2947 */ /* 0x000fec000383ffff */
[----:B------:R-:W-:-:S05]  /*e9d0*/  UMOV UR41, UR7 ;  /* 0x0000000700297c82 */ /* 0x000fca0008000000 */
.L_x_1142:
[----:B------:R-:W-:Y:S06]  /*e9e0*/  BAR.ARV 0x8, 0x120 ;  /* 0x0204800000007b1d */ /* 0x000fec0000002000 */
[----:B------:R-:W-:Y:S05]  /*e9f0*/  @!P0 BRA `(.L_x_1161) ;  /* 0x0000000000048947 */ /* 0x000fea0003800000 */
[----:B------:R-:W-:Y:S01]  /*ea00*/  BPT.TRAP 0x1 ;  /* 0x000000040000795c */ /* 0x000fe20000300000 */
.L_x_1161:
[----:B------:R-:W-:Y:S01]  /*ea10*/  ULEA UR5, UR41, UR40, 0x3 ;  /* 0x0000002829057291 */ /* 0x000fe2000f8e183f */
[----:B------:R-:W-:-:S05]  /*ea20*/  IMAD.U32 R0, RZ, RZ, UR36 ;  /* 0x00000024ff007e24 */ /* 0x000fca000f8e00ff */
[----:B------:R-:W-:-:S04]  /*ea30*/  SHF.L.U32 R0, R0, 0x1f, RZ ;  /* 0x0000001f00007819 */ /* 0x000fc800000006ff */
[----:B------:R0:W1:Y:S01]  /*ea40*/  SYNCS.PHASECHK.TRANS64.TRYWAIT P1, [UR5+0x22850], R0 ;  /* 0x02285000ff0075a7 */ /* 0x0000620008020145 */
[----:B------:R-:W-:Y:S05]  /*ea50*/  @!P0 BRA `(.L_x_1162) ;  /* 0x0000000000048947 */ /* 0x000fea0003800000 */
[----:B------:R-:W-:Y:S01]  /*ea60*/  BPT.TRAP 0x1 ;  /* 0x000000040000795c */ /* 0x000fe20000300000 */
.L_x_1162:
[----:B-1----:R-:W-:Y:S05]  /*ea70*/  @P1 BRA `(.L_x_1163) ;  /* 0x0000000000081947 */ /* 0x002fea0003800000 */
[----:B------:R-:W1:Y:S02]  /*ea80*/  SYNCS.PHASECHK.TRANS64.TRYWAIT P1, [UR5+0x22850], R0 ;  /* 0x02285000ff0075a7 */ /* 0x000e640008020145 */
[----:B-1----:R-:W-:Y:S05]  /*ea90*/  @!P1 BRA `(.L_x_1164) ;  /* 0x0000008000d09947 */ /* 0x002fea0003800000 */
.L_x_1163:
[----:B------:R-:W-:Y:S01]  /*eaa0*/  UIADD3 UR40, UR40, 0x400, URZ ;  /* 0x0000040028287890 */ /* 0x000fe2000fffe03f */
[----:B------:R-:W-:Y:S01]  /*eab0*/  WARPGROUP.ARRIVE ;  /* 0x00000000000079c5 */ /* 0x000fe20000000000 */
[----:B------:R-:W-:Y:S01]  /*eac0*/  UMOV UR7, 0x40000040 ;  /* 0x4000004000077882 */ /* 0x000fe20000000000 */
[----:B------:R-:W2:Y:S01]  /*ead0*/  LDC.64 R12, c[0x0][0x9a0] ;  /* 0x00026800ff0c7b82 */ /* 0x000ea20000000a00 */
[----:B------:R-:W-:-:S04]  /*eae0*/  USHF.R.U32.HI UR40, URZ, 0x4, UR40 ;  /* 0x000000043f287899 */ /* 0x000fc80008011628 */
[----:B------:R-:W-:-:S04]  /*eaf0*/  ULOP3.LUT UR40, UR40, 0x3fff, URZ, 0xc0, !UPT ;  /* 0x00003fff28287892 */ /* 0x000fc8000f8ec03f */
[----:B------:R-:W-:-:S04]  /*eb00*/  ULOP3.LUT UR4, UR40, 0x10000, URZ, 0xfc, !UPT ;  /* 0x0001000028047892 */ /* 0x000fc8000f8efc3f */
[----:B------:R-:W-:-:S07]  /*eb10*/  ULEA UR4, UR41, UR4, 0xa ;  /* 0x0000000429047291 */ /* 0x000fce000f8e503f */
[----:B------:R-:W-:Y:S02]  /*eb20*/  UMOV UR6, UR4 ;  /* 0x0000000400067c82 */ /* 0x000fe40008000000 */
[----:B------:R-:W-:Y:S01]  /*eb30*/  QGMMA.64x128x32.F32.E4M3.E4M3 R88, R164, gdesc[UR4], R88, gsb0 ;  /* 0x01e00004a4587df3 */ /* 0x000fe20008000858 */
[----:B--2---:R-:W-:-:S04]  /*eb40*/  ISETP.NE.U32.AND P1, PT, R12, RZ, PT ;  /* 0x000000ff0c00720c */ /* 0x004fc80003f25070 */
[----:B------:R-:W-:-:S13]  /*eb50*/  ISETP.NE.AND.EX P1, PT, R13, RZ, PT, P1 ;  /* 0x000000ff0d00720c */ /* 0x000fda0003f25310 */
[----:B------:R-:W0:Y:S01]  /*eb60*/  @P1 LDC.64 R10, c[0x0][0x9c8] ;  /* 0x00027200ff0a1b82 */ /* 0x000e220000000a00 */
[----:B-1----:R-:W-:Y:S02]  /*eb70*/  @P1 SHF.R.S32.HI R5, RZ, 0x1f, R171 ;  /* 0x0000001fff051819 */ /* 0x002fe400000114ab */
[----:B------:R-:W-:-:S05]  /*eb80*/  @P1 SHF.R.S32.HI R9, RZ, 0x1f, R170 ;  /* 0x0000001fff091819 */ /* 0x000fca00000114aa */
[----:B------:R-:W1:Y:S01]  /*eb90*/  @P1 LDC.64 R14, c[0x0][0x9d0] ;  /* 0x00027400ff0e1b82 */ /* 0x000e620000000a00 */
[----:B------:R-:W-:Y:S01]  /*eba0*/  UIADD3 UR6, UR4, 0x2, URZ ;  /* 0x0000000204067890 */ /* 0x000fe2000fffe03f */
[----:B0-----:R-:W-:-:S04]  /*ebb0*/  @P1 IMAD R0, R5, R10, RZ ;  /* 0x0000000a05001224 */ /* 0x001fc800078e02ff */
[C---:B------:R-:W-:Y:S02]  /*ebc0*/  @P1 IMAD R5, R171.reuse, R11, R0 ;  /* 0x0000000bab051224 */ /* 0x040fe400078e0200 */
[----:B------:R-:W-:-:S04]  /*ebd0*/  @P1 IMAD.WIDE.U32 R10, R171, R10, RZ ;  /* 0x0000000aab0a1225 */ /* 0x000fc800078e00ff */
[-C--:B-1----:R-:W-:Y:S02]  /*ebe0*/  @P1 IMAD R0, R9, R14.reuse, RZ ;  /* 0x0000000e09001224 */ /* 0x082fe400078e02ff */
[----:B------:R-:W-:Y:S02]  /*ebf0*/  @P1 IMAD.IADD R11, R11, 0x1, R5 ;  /* 0x000000010b0b1824 */ /* 0x000fe400078e0205 */
[C---:B------:R-:W-:Y:S02]  /*ec00*/  @P1 IMAD R5, R170.reuse, R15, R0 ;  /* 0x0000000faa051224 */ /* 0x040fe400078e0200 */
[----:B------:R-:W-:Y:S01]  /*ec10*/  @P1 IMAD.WIDE.U32 R170, R170, R14, R10 ;  /* 0x0000000eaaaa1225 */ /* 0x000fe200078e000a */
[----:B------:R-:W-:-:S03]  /*ec20*/  UMOV UR7, 0x40000040 ;  /* 0x4000004000077882 */ /* 0x000fc60000000000 */
[----:B------:R-:W-:Y:S01]  /*ec30*/  @P1 IMAD.IADD R0, R171, 0x1, R5 ;  /* 0x00000001ab001824 */ /* 0x000fe200078e0205 */
[----:B------:R-:W-:Y:S01]  /*ec40*/  @P1 LEA R10, P2, R170, R12, 0x2 ;  /* 0x0000000caa0a1211 */ /* 0x000fe200078410ff */
[----:B------:R-:W-:-:S03]  /*ec50*/  IMAD.MOV.U32 R5, RZ, RZ, 0x3f800000 ;  /* 0x3f800000ff057424 */ /* 0x000fc600078e00ff */
        /* <DEDUP_REMOVED lines=8> */
[----:B------:R-:W1:Y:S04]  /*ece0*/  SHFL.BFLY PT, R9, R4, 0x2, 0x1f ;  /* 0x0c401f0004097f89 */ /* 0x000e6800000e0000 */
[----:B------:R-:W3:Y:S01]  /*ecf0*/  SHFL.BFLY PT, R2, R3, 0x2, 0x1f ;  /* 0x0c401f0003027f89 */ /* 0x000ee200000e0000 */
[----:B------:R-:W-:Y:S02]  /*ed00*/  WARPGROUP.DEPBAR.LE gsb0, 0x0 ;  /* 0x00008000000079c5 */ /* 0x000fe40000010000 */
[----:B------:R-:W-:-:S06]  /*ed10*/  WARPGROUP.ARRIVE ;  /* 0x00000000000079c5 */ /* 0x000fcc0000000000 */
[----:B------:R-:W-:Y:S01]  /*ed20*/  QGMMA.64x128x32.F32.E4M3.E4M3 R88, R156, gdesc[UR4], R88, gsb0 ;  /* 0x01e000049c587df3 */ /* 0x000fe20008000858 */
[----:B------:R-:W-:Y:S01]  /*ed30*/  UMOV UR6, UR4 ;  /* 0x0000000400067c82 */ /* 0x000fe20008000000 */
[----:B------:R-:W-:Y:S01]  /*ed40*/  UMOV UR7, 0x40000040 ;  /* 0x4000004000077882 */ /* 0x000fe20000000000 */
[----:B-1----:R-:W-:-:S01]  /*ed50*/  FADD.FTZ R9, R9, R4 ;  /* 0x0000000409097221 */ /* 0x002fc20000010000 */
[----:B---3--:R-:W-:-:S04]  /*ed60*/  FADD.FTZ R2, R2, R3 ;  /* 0x0000000302027221 */ /* 0x008fc80000010000 */
[----:B------:R-:W1:Y:S04]  /*ed70*/  SHFL.BFLY PT, R0, R9, 0x1, 0x1f ;  /* 0x0c201f0009007f89 */ /* 0x000e6800000e0000 */
[----:B0-----:R-:W0:Y:S01]  /*ed80*/  SHFL.BFLY PT, R11, R2, 0x1, 0x1f ;  /* 0x0c201f00020b7f89 */ /* 0x001e2200000e0000 */
[----:B------:R-:W-:Y:S02]  /*ed90*/  IMAD.MOV.U32 R4, RZ, RZ, RZ ;  /* 0x000000ffff047224 */ /* 0x000fe400078e00ff */
[----:B-1----:R-:W-:Y:S01]  /*eda0*/  FADD.FTZ R13, R9, R0 ;  /* 0x00000000090d7221 */ /* 0x002fe20000010000 */
[----:B0-----:R-:W-:-:S04]  /*edb0*/  FADD.FTZ R11, R2, R11 ;  /* 0x0000000b020b7221 */ /* 0x001fc80000010000 */
        /* <DEDUP_REMOVED lines=11> */
[----:B------:R-:W0:Y:S08]  /*ee70*/  @P2 MUFU.LG2 R3, R14 ;  /* 0x0000000e00032308 */ /* 0x000e300000000c00 */
[----:B------:R-:W1:Y:S08]  /*ee80*/  @P3 MUFU.LG2 R9, R15 ;  /* 0x0000000f00093308 */ /* 0x000e700000000c00 */
[----:B------:R-:W3:Y:S01]  /*ee90*/  @P1 MUFU.RCP R12, R11 ;  /* 0x0000000b000c1308 */ /* 0x000ee20000001000 */
[C---:B------:R-:W-:Y:S01]  /*eea0*/  @P2 FMUL.FTZ R10, R8.reuse, 0.69314718246459960938 ;  /* 0x3f317218080a2820 */ /* 0x040fe20000410000 */
[----:B------:R-:W-:Y:S01]  /*eeb0*/  @P3 FMUL.FTZ R8, R8, 0.69314718246459960938 ;  /* 0x3f31721808083820 */ /* 0x000fe20000410000 */
[----:B0-----:R-:W-:Y:S01]  /*eec0*/  @P2 FMUL.FTZ R3, R3, 0.69314718246459960938 ;  /* 0x3f31721803032820 */ /* 0x001fe20000410000 */
[----:B------:R-:W-:-:S02]  /*eed0*/  IMAD.MOV.U32 R2, RZ, RZ, -0x800000 ;  /* 0xff800000ff027424 */ /* 0x000fc400078e00ff */
[----:B--2---:R-:W-:Y:S01]  /*eee0*/  FMUL.FTZ R4, R4, R5 ;  /* 0x0000000504047220 */ /* 0x004fe20000410000 */
[----:B------:R-:W-:Y:S02]  /*eef0*/  IMAD.MOV.U32 R0, RZ, RZ, -0x800000 ;  /* 0xff800000ff007424 */ /* 0x000fe400078e00ff */
[----:B-1----:R-:W-:Y:S01]  /*ef00*/  @P3 FMUL.FTZ R9, R9, 0.69314718246459960938 ;  /* 0x3f31721809093820 */ /* 0x002fe20000410000 */
[----:B------:R-:W-:-:S03]  /*ef10*/  @P2 FFMA.FTZ R2, R10, R7, R3 ;  /* 0x000000070a022223 */ /* 0x000fc60000010003 */
[----:B------:R-:W-:Y:S01]  /*ef20*/  @P3 FFMA.FTZ R0, R8, R6, R9 ;  /* 0x0000000608003223 */ /* 0x000fe20000010009 */
[----:B---3--:R-:W-:Y:S01]  /*ef30*/  FMUL.FTZ R5, R12, R5 ;  /* 0x000000050c057220 */ /* 0x008fe20000410000 */
[----:B------:R-:W-:Y:S02]  /*ef40*/  WARPGROUP.DEPBAR.LE gsb0, 0x0 ;  /* 0x00008000000079c5 */ /* 0x000fe40000010000 */
[----:B------:R-:W-:Y:S05]  /*ef50*/  @!P0 BRA `(.L_x_1165) ;  /* 0x0000000000048947 */ /* 0x000fea0003800000 */
[----:B------:R-:W-:Y:S01]  /*ef60*/  BPT.TRAP 0x1 ;  /* 0x000000040000795c */ /* 0x000fe20000300000 */
.L_x_1165:
        /* <DEDUP_REMOVED lines=70> */
[----:B------:R-:W-:Y:S01]  /*f3d0*/  FMUL.FTZ R151, R151, R5 ;  /* 0x0000000597977220 */ /* 0x000fe20000410000 */
[----:B------:R-:W-:Y:S01]  /*f3e0*/  VIADD R176, R176, 0x1 ;  /* 0x00000001b0b07836 */ /* 0x000fe20000000000 */
[----:B------:R-:W-:-:S02]  /*f3f0*/  USEL UR41, UR41, URZ, UP0 ;  /* 0x0000003f29297287 */ /* 0x000fc40008000000 */
[----:B------:R-:W-:-:S12]  /*f400*/  ULOP3.LUT UR36, UR36, UR4, URZ, 0x3c, !UPT ;  /* 0x0000000424247292 */ /* 0x000fd8000f8e3c3f */
.L_x_1091:
[----:B------:R-:W0:Y:S01]  /*f410*/  S2R R4, SR_CgaCtaId ;  /* 0x0000000000047919 */ /* 0x000e220000008800 */
[----:B------:R-:W-:Y:S01]  /*f420*/  MOV R3, 0x400 ;  /* 0x0000040000037802 */ /* 0x000fe20000000f00 */
[----:B------:R-:W-:Y:S01]  /*f430*/  BSSY B0, `(.L_x_1166) ;  /* 0x0000241000007945 */ /* 0x000fe20003800000 */
[----:B------:R-:W-:Y:S02]  /*f440*/  BAR.SYNC.DEFER_BLOCKING 0x5, 0x180 ;  /* 0x0146000000007b1d */ /* 0x000fe40000010000 */
[----:B0-----:R-:W-:-:S05]  /*f450*/  LEA R3, R4, R3, 0x18 ;  /* 0x0000000304037211 */ /* 0x001fca00078ec0ff */
[----:B------:R0:W1:Y:S01]  /*f460*/  LDS.128 R168, [R3+0x228d0] ;  /* 0x0228d00003a87984 */ /* 0x0000620000000c00 */
[----:B------:R-:W-:Y:S06]  /*f470*/  BAR.ARV 0x4, 0x180 ;  /* 0x0106000000007b1d */ /* 0x000fec0000002000 */
[----:B------:R-:W-:Y:S05]  /*f480*/  @P0 BRA `(.L_x_1167) ;  /* 0x0000001800700947 */ /* 0x000fea0003800000 */
[----:B------:R-:W2:Y:S01]  /*f490*/  S2R R18, SR_TID.X ;  /* 0x0000000000127919 */ /* 0x000ea20000002100 */
[----:B------:R-:W-:Y:S01]  /*f4a0*/  ULDC.64 UR4, c[0x4][0x40] ;  /* 0x0100100000047ab9 */ /* 0x000fe20000000a00 */
[----:B--2---:R-:W-:-:S05]  /*f4b0*/  IMAD.SHL.U32 R4, R18, 0x4, RZ ;  /* 0x0000000412047824 */ /* 0x004fca00078e00ff */
[----:B------:R-:W-:-:S04]  /*f4c0*/  LOP3.LUT R4, R4, 0xc, RZ, 0xc0, !PT ;  /* 0x0000000c04047812 */ /* 0x000fc800078ec0ff */
[----:B------:R-:W-:-:S05]  /*f4d0*/  IADD3 R4, P0, R4, UR4, RZ ;  /* 0x0000000404047c10 */ /* 0x000fca000ff1e0ff */
[----:B------:R-:W-:-:S05]  /*f4e0*/  IMAD.X R5, RZ, RZ, UR5, P0 ;  /* 0x00000005ff057e24 */ /* 0x000fca00080e06ff */
[----:B------:R2:W3:Y:S01]  /*f4f0*/  LDG.E.CONSTANT R17, desc[UR46][R4.64] ;  /* 0x0000002e04117981 */ /* 0x0004e2000c1e9900 */
[----:B------:R-:W-:Y:S02]  /*f500*/  F2FP.BF16.F32.PACK_AB R43, R92, R43 ;  /* 0x0000002b5c2b723e */ /* 0x000fe400000010ff */
[----:B------:R-:W-:Y:S01]  /*f510*/  F2FP.BF16.F32.PACK_AB R42, R93, R42 ;  /* 0x0000002a5d2a723e */ /* 0x000fe200000010ff */
[----:B------:R-:W4:Y:S01]  /*f520*/  S2R R52, SR_SWINHI ;  /* 0x0000000000347919 */ /* 0x000f220000002f00 */
[----:B------:R-:W-:Y:S02]  /*f530*/  F2FP.BF16.F32.PACK_AB R150, R150, R7 ;  /* 0x000000079696723e */ /* 0x000fe400000010ff */
[----:B------:R-:W-:Y:S02]  /*f540*/  F2FP.BF16.F32.PACK_AB R151, R151, R6 ;  /* 0x000000069797723e */ /* 0x000fe400000010ff */
[----:B------:R-:W-:Y:S02]  /*f550*/  F2FP.BF16.F32.PACK_AB R39, R100, R39 ;  /* 0x000000276427723e */ /* 0x000fe400000010ff */
[----:B--2---:R-:W-:-:S02]  /*f560*/  LOP3.LUT P0, R4, R18, 0x3, RZ, 0xc0, !PT ;  /* 0x0000000312047812 */ /* 0x004fc4000780c0ff */
[----:B------:R-:W-:Y:S02]  /*f570*/  F2FP.BF16.F32.PACK_AB R38, R101, R38 ;  /* 0x000000266526723e */ /* 0x000fe400000010ff */
[----:B------:R-:W-:Y:S02]  /*f580*/  ISETP.EQ.OR P0, PT, R4, 0x3, !P0 ;  /* 0x000000030400780c */ /* 0x000fe40004702670 */
[----:B------:R-:W-:Y:S02]  /*f590*/  F2FP.BF16.F32.PACK_AB R9, R148, R9 ;  /* 0x000000099409723e */ /* 0x000fe400000010ff */
[----:B------:R-:W-:Y:S02]  /*f5a0*/  F2FP.BF16.F32.PACK_AB R8, R149, R8 ;  /* 0x000000089508723e */ /* 0x000fe400000010ff */
[----:B------:R-:W-:Y:S02]  /*f5b0*/  F2FP.BF16.F32.PACK_AB R35, R108, R35 ;  /* 0x000000236c23723e */ /* 0x000fe400000010ff */
[----:B------:R-:W-:-:S02]  /*f5c0*/  F2FP.BF16.F32.PACK_AB R34, R109, R34 ;  /* 0x000000226d22723e */ /* 0x000fc400000010ff */
[----:B------:R-:W-:Y:S02]  /*f5d0*/  SEL R18, R43, R42, P0 ;  /* 0x0000002a2b127207 */ /* 0x000fe40000000000 */
[----:B------:R-:W-:Y:S02]  /*f5e0*/  SEL R43, R42, R43, P0 ;  /* 0x0000002b2a2b7207 */ /* 0x000fe40000000000 */
[----:B------:R-:W-:Y:S02]  /*f5f0*/  F2FP.BF16.F32.PACK_AB R31, R116, R31 ;  /* 0x0000001f741f723e */ /* 0x000fe400000010ff */
[----:B------:R-:W-:Y:S02]  /*f600*/  F2FP.BF16.F32.PACK_AB R30, R117, R30 ;  /* 0x0000001e751e723e */ /* 0x000fe400000010ff */
[----:B------:R-:W-:Y:S02]  /*f610*/  SEL R42, R39, R38, P0 ;  /* 0x00000026272a7207 */ /* 0x000fe40000000000 */
[----:B------:R-:W-:-:S02]  /*f620*/  SEL R48, R9, R8, P0 ;  /* 0x0000000809307207 */ /* 0x000fc40000000000 */
[----:B------:R-:W-:Y:S02]  /*f630*/  MOV R4, R3 ;  /* 0x0000000300047202 */ /* 0x000fe40000000f00 */
[----:B----4-:R-:W-:Y:S02]  /*f640*/  MOV R5, R52 ;  /* 0x0000003400057202 */ /* 0x010fe40000000f00 */
[----:B------:R-:W-:Y:S02]  /*f650*/  SEL R51, R8, R9, P0 ;  /* 0x0000000908337207 */ /* 0x000fe40000000000 */
[----:B------:R-:W-:Y:S01]  /*f660*/  SEL R39, R38, R39, P0 ;  /* 0x0000002726277207 */ /* 0x000fe20000000000 */
[----:B------:R-:W-:Y:S01]  /*f670*/  IMAD.WIDE R6, R180, 0x2, R4 ;  /* 0x00000002b4067825 */ /* 0x000fe200078e0204 */
[----:B------:R-:W-:Y:S02]  /*f680*/  F2FP.BF16.F32.PACK_AB R27, R124, R27 ;  /* 0x0000001b7c1b723e */ /* 0x000fe400000010ff */
[----:B------:R-:W-:-:S02]  /*f690*/  F2FP.BF16.F32.PACK_AB R26, R125, R26 ;  /* 0x0000001a7d1a723e */ /* 0x000fc400000010ff */
[C---:B------:R-:W-:Y:S02]  /*f6a0*/  LOP3.LUT R9, R6.reuse, 0x380, RZ, 0xc0, !PT ;  /* 0x0000038006097812 */ /* 0x040fe400078ec0ff */
[----:B------:R-:W-:Y:S02]  /*f6b0*/  SEL R38, R35, R34, P0 ;  /* 0x0000002223267207 */ /* 0x000fe40000000000 */
[----:B------:R-:W-:Y:S02]  /*f6c0*/  IADD3 R59, P6, R6, 0x20, RZ ;  /* 0x00000020063b7810 */ /* 0x000fe40007fde0ff */
[----:B------:R-:W-:Y:S02]  /*f6d0*/  SEL R35, R34, R35, P0 ;  /* 0x0000002322237207 */ /* 0x000fe40000000000 */
[----:B------:R-:W-:Y:S02]  /*f6e0*/  SEL R34, R31, R30, P0 ;  /* 0x0000001e1f227207 */ /* 0x000fe40000000000 */
[----:B------:R-:W-:-:S02]  /*f6f0*/  SEL R31, R30, R31, P0 ;  /* 0x0000001f1e1f7207 */ /* 0x000fc40000000000 */
[----:B------:R-:W-:Y:S02]  /*f700*/  SHF.R.U64 R9, R9, 0x3, RZ ;  /* 0x0000000309097819 */ /* 0x000fe400000012ff */
[----:B------:R-:W-:Y:S02]  /*f710*/  SEL R30, R27, R26, P0 ;  /* 0x0000001a1b1e7207 */ /* 0x000fe40000000000 */
[----:B------:R-:W-:Y:S01]  /*f720*/  SEL R45, R26, R27, P0 ;  /* 0x0000001b1a2d7207 */ /* 0x000fe20000000000 */
[----:B------:R-:W-:Y:S01]  /*f730*/  IMAD.X R27, RZ, RZ, R7, P6 ;  /* 0x000000ffff1b7224 */ /* 0x000fe200030e0607 */
[C---:B------:R-:W-:Y:S02]  /*f740*/  IADD3 R61, P1, R6.reuse, 0x40, RZ ;  /* 0x00000040063d7810 */ /* 0x040fe40007f3e0ff */
[C---:B------:R-:W-:Y:S02]  /*f750*/  IADD3 R63, P2, R6.reuse, 0x60, RZ ;  /* 0x00000060063f7810 */ /* 0x040fe40007f5e0ff */
[----:B------:R-:W-:-:S02]  /*f760*/  IADD3 R65, P3, R6, 0x4000, RZ ;  /* 0x0000400006417810 */ /* 0x000fc40007f7e0ff */
[C---:B------:R-:W-:Y:S02]  /*f770*/  IADD3 R67, P4, R6.reuse, 0x4020, RZ ;  /* 0x0000402006437810 */ /* 0x040fe40007f9e0ff */
[C---:B------:R-:W-:Y:S02]  /*f780*/  IADD3 R69, P5, R6.reuse, 0x4040, RZ ;  /* 0x0000404006457810 */ /* 0x040fe40007fbe0ff */
[----:B------:R-:W-:Y:S02]  /*f790*/  IADD3 R60, P6, R6, 0x4060, RZ ;  /* 0x00004060063c7810 */ /* 0x000fe40007fde0ff */
[----:B------:R-:W-:Y:S02]  /*f7a0*/  LOP3.LUT R6, R9, R6, RZ, 0x3c, !PT ;  /* 0x0000000609067212 */ /* 0x000fe400078e3cff */
[----:B------:R-:W-:Y:S01]  /*f7b0*/  F2FP.BF16.F32.PACK_AB R41, R94, R41 ;  /* 0x000000295e29723e */ /* 0x000fe200000010ff */
[----:B------:R-:W-:Y:S01]  /*f7c0*/  IMAD.X R9, RZ, RZ, R7, P6 ;  /* 0x000000ffff097224 */ /* 0x000fe200030e0607 */
[----:B------:R-:W-:-:S02]  /*f7d0*/  MOV R64, R6 ;  /* 0x0000000600407202 */ /* 0x000fc40000000f00 */
[----:B------:R-:W-:Y:S02]  /*f7e0*/  F2FP.BF16.F32.PACK_AB R40, R95, R40 ;  /* 0x000000285f28723e */ /* 0x000fe400000010ff */
[----:B------:R-:W-:Y:S02]  /*f7f0*/  F2FP.BF16.F32.PACK_AB R11, R142, R11 ;  /* 0x0000000b8e0b723e */ /* 0x000fe400000010ff */
[----:B------:R-:W-:Y:S02]  /*f800*/  F2FP.BF16.F32.PACK_AB R10, R143, R10 ;  /* 0x0000000a8f0a723e */ /* 0x000fe400000010ff */
[----:B------:R-:W-:Y:S02]  /*f810*/  F2FP.BF16.F32.PACK_AB R37, R102, R37 ;  /* 0x000000256625723e */ /* 0x000fe400000010ff */
[----:B------:R-:W-:Y:S02]  /*f820*/  F2FP.BF16.F32.PACK_AB R36, R103, R36 ;  /* 0x000000246724723e */ /* 0x000fe400000010ff */
[----:B------:R-:W-:-:S02]  /*f830*/  F2FP.BF16.F32.PACK_AB R33, R110, R33 ;  /* 0x000000216e21723e */ /* 0x000fc400000010ff */
[----:B------:R-:W-:Y:S02]  /*f840*/  F2FP.BF16.F32.PACK_AB R32, R111, R32 ;  /* 0x000000206f20723e */ /* 0x000fe400000010ff */
[----:B------:R-:W-:Y:S02]  /*f850*/  SEL R50, R41, R40, P0 ;  /* 0x0000002829327207 */ /* 0x000fe40000000000 */
[----:B------:R-:W-:Y:S02]  /*f860*/  SEL R54, R11, R10, P0 ;  /* 0x0000000a0b367207 */ /* 0x000fe40000000000 */
[----:B------:R-:W-:Y:S01]  /*f870*/  SEL R57, R10, R11, P0 ;  /* 0x0000000b0a397207 */ /* 0x000fe20000000000 */
[----:B------:R-:W-:Y:S01]  /*f880*/  IMAD.X R11, RZ, RZ, R7, P5 ;  /* 0x000000ffff0b7224 */ /* 0x000fe200028e0607 */
[----:B------:R-:W-:Y:S02]  /*f890*/  SEL R41, R40, R41, P0 ;  /* 0x0000002928297207 */ /* 0x000fe40000000000 */
[----:B------:R-:W-:-:S02]  /*f8a0*/  LOP3.LUT R8, R59, 0x380, RZ, 0xc0, !PT ;  /* 0x000003803b087812 */ /* 0x000fc400078ec0ff */
[----:B------:R-:W-:Y:S02]  /*f8b0*/  LOP3.LUT R10, R61, 0x380, RZ, 0xc0, !PT ;  /* 0x000003803d0a7812 */ /* 0x000fe400078ec0ff */
[----:B------:R-:W-:Y:S02]  /*f8c0*/  F2FP.BF16.F32.PACK_AB R29, R118, R29 ;  /* 0x0000001d761d723e */ /* 0x000fe400000010ff */
[----:B------:R-:W-:Y:S02]  /*f8d0*/  F2FP.BF16.F32.PACK_AB R28, R119, R28 ;  /* 0x0000001c771c723e */ /* 0x000fe400000010ff */
[----:B------:R-:W-:Y:S02]  /*f8e0*/  SEL R40, R37, R36, P0 ;  /* 0x0000002425287207 */ /* 0x000fe40000000000 */
[----:B------:R-:W-:Y:S02]  /*f8f0*/  SEL R37, R36, R37, P0 ;  /* 0x0000002524257207 */ /* 0x000fe40000000000 */
[----:B------:R-:W-:-:S02]  /*f900*/  F2FP.BF16.F32.PACK_AB R25, R126, R25 ;  /* 0x000000197e19723e */ /* 0x000fc400000010ff */
[----:B------:R-:W-:Y:S02]  /*f910*/  F2FP.BF16.F32.PACK_AB R24, R127, R24 ;  /* 0x000000187f18723e */ /* 0x000fe400000010ff */
[----:B------:R-:W-:Y:S02]  /*f920*/  F2FP.BF16.F32.PACK_AB R13, R140, R13 ;  /* 0x0000000d8c0d723e */ /* 0x000fe400000010ff */
[----:B------:R-:W-:Y:S02]  /*f930*/  F2FP.BF16.F32.PACK_AB R12, R141, R12 ;  /* 0x0000000c8d0c723e */ /* 0x000fe400000010ff */
[----:B------:R-:W-:Y:S02]  /*f940*/  SEL R36, R33, R32, P0 ;  /* 0x0000002021247207 */ /* 0x000fe40000000000 */
[----:B------:R-:W-:Y:S02]  /*f950*/  SEL R33, R32, R33, P0 ;  /* 0x0000002120217207 */ /* 0x000fe40000000000 */
[----:B------:R-:W-:-:S02]  /*f960*/  SHF.R.U64 R8, R8, 0x3, RZ ;  /* 0x0000000308087819 */ /* 0x000fc400000012ff */
[----:B------:R-:W-:Y:S02]  /*f970*/  SHF.R.U64 R10, R10, 0x3, RZ ;  /* 0x000000030a0a7819 */ /* 0x000fe400000012ff */
[----:B------:R-:W-:Y:S02]  /*f980*/  SEL R32, R29, R28, P0 ;  /* 0x0000001c1d207207 */ /* 0x000fe40000000000 */
[----:B------:R-:W-:Y:S02]  /*f990*/  SEL R29, R28, R29, P0 ;  /* 0x0000001d1c1d7207 */ /* 0x000fe40000000000 */
[----:B------:R-:W-:Y:S02]  /*f9a0*/  SEL R46, R13, R12, P0 ;  /* 0x0000000c0d2e7207 */ /* 0x000fe40000000000 */
[----:B------:R-:W-:Y:S01]  /*f9b0*/  SEL R49, R12, R13, P0 ;  /* 0x0000000d0c317207 */ /* 0x000fe20000000000 */
[----:B------:R-:W-:Y:S01]  /*f9c0*/  IMAD.X R13, RZ, RZ, R7, P4 ;  /* 0x000000ffff0d7224 */ /* 0x000fe200020e0607 */
[----:B------:R-:W-:-:S02]  /*f9d0*/  SEL R28, R25, R24, P0 ;  /* 0x00000018191c7207 */ /* 0x000fc40000000000 */
[----:B------:R-:W-:Y:S01]  /*f9e0*/  SEL R53, R24, R25, P0 ;  /* 0x0000001918357207 */ /* 0x000fe20000000000 */
[----:B------:R-:W-:Y:S01]  /*f9f0*/  IMAD.X R25, RZ, RZ, R7, P1 ;  /* 0x000000ffff197224 */ /* 0x000fe200008e0607 */
[----:B------:R-:W-:Y:S02]  /*fa00*/  LOP3.LUT R12, R63, 0x380, RZ, 0xc0, !PT ;  /* 0x000003803f0c7812 */ /* 0x000fe400078ec0ff */
[----:B------:R-:W-:Y:S02]  /*fa10*/  LOP3.LUT R26, R8, R59, RZ, 0x3c, !PT ;  /* 0x0000003b081a7212 */ /* 0x000fe400078e3cff */
[----:B------:R-:W-:Y:S02]  /*fa20*/  LOP3.LUT R24, R10, R61, RZ, 0x3c, !PT ;  /* 0x0000003d0a187212 */ /* 0x000fe400078e3cff */
[----:B------:R-:W-:Y:S02]  /*fa30*/  LOP3.LUT R8, R65, 0x380, RZ, 0xc0, !PT ;  /* 0x0000038041087812 */ /* 0x000fe400078ec0ff */
[----:B------:R-:W-:-:S02]  /*fa40*/  LOP3.LUT R10, R67, 0x380, RZ, 0xc0, !PT ;  /* 0x00000380430a7812 */ /* 0x000fc400078ec0ff */
[----:B------:R-:W-:Y:S02]  /*fa50*/  LOP3.LUT R58, R69, 0x380, RZ, 0xc0, !PT ;  /* 0x00000380453a7812 */ /* 0x000fe400078ec0ff */
[----:B------:R-:W-:Y:S02]  /*fa60*/  LOP3.LUT R59, R60, 0x380, RZ, 0xc0, !PT ;  /* 0x000003803c3b7812 */ /* 0x000fe400078ec0ff */
[----:B------:R-:W-:Y:S02]  /*fa70*/  F2FP.BF16.F32.PACK_AB R21, R132, R21 ;  /* 0x000000158415723e */ /* 0x000fe400000010ff */
[----:B------:R-:W-:Y:S02]  /*fa80*/  F2FP.BF16.F32.PACK_AB R20, R133, R20 ;  /* 0x000000148514723e */ /* 0x000fe400000010ff */
[----:B------:R-:W-:Y:S02]  /*fa90*/  F2FP.BF16.F32.PACK_AB R15, R134, R15 ;  /* 0x0000000f860f723e */ /* 0x000fe400000010ff */
[----:B------:R-:W-:-:S02]  /*faa0*/  F2FP.BF16.F32.PACK_AB R14, R135, R14 ;  /* 0x0000000e870e723e */ /* 0x000fc400000010ff */
[----:B------:R-:W-:Y:S02]  /*fab0*/  SHF.R.U64 R12, R12, 0x3, RZ ;  /* 0x000000030c0c7819 */ /* 0x000fe400000012ff */
[----:B------:R-:W-:Y:S02]  /*fac0*/  SHF.R.U64 R8, R8, 0x3, RZ ;  /* 0x0000000308087819 */ /* 0x000fe400000012ff */
[----:B------:R-:W-:Y:S02]  /*fad0*/  SHF.R.U64 R10, R10, 0x3, RZ ;  /* 0x000000030a0a7819 */ /* 0x000fe400000012ff */
[----:B------:R-:W-:Y:S02]  /*fae0*/  SHF.R.U64 R58, R58, 0x3, RZ ;  /* 0x000000033a3a7819 */ /* 0x000fe400000012ff */
[----:B------:R-:W-:Y:S02]  /*faf0*/  SHF.R.U64 R59, R59, 0x3, RZ ;  /* 0x000000033b3b7819 */ /* 0x000fe400000012ff */
[----:B------:R-:W-:-:S02]  /*fb00*/  SEL R44, R21, R20, P0 ;  /* 0x00000014152c7207 */ /* 0x000fc40000000000 */
[----:B------:R-:W-:Y:S01]  /*fb10*/  SEL R47, R20, R21, P0 ;  /* 0x00000015142f7207 */ /* 0x000fe20000000000 */
[--C-:B------:R-:W-:Y:S01]  /*fb20*/  IMAD.X R21, RZ, RZ, R7.reuse, P2 ;  /* 0x000000ffff157224 */ /* 0x100fe200010e0607 */
[----:B------:R-:W-:Y:S02]  /*fb30*/  SEL R52, R15, R14, P0 ;  /* 0x0000000e0f347207 */ /* 0x000fe40000000000 */
[----:B------:R-:W-:Y:S01]  /*fb40*/  SEL R55, R14, R15, P0 ;  /* 0x0000000f0e377207 */ /* 0x000fe20000000000 */
[----:B------:R-:W-:Y:S01]  /*fb50*/  IMAD.X R15, RZ, RZ, R7, P3 ;  /* 0x000000ffff0f7224 */ /* 0x000fe200018e0607 */
[----:B------:R-:W-:Y:S02]  /*fb60*/  LOP3.LUT R20, R12, R63, RZ, 0x3c, !PT ;  /* 0x0000003f0c147212 */ /* 0x000fe400078e3cff */
[----:B------:R-:W-:Y:S02]  /*fb70*/  LOP3.LUT R14, R8, R65, RZ, 0x3c, !PT ;  /* 0x00000041080e7212 */ /* 0x000fe400078e3cff */
[----:B------:R-:W-:-:S02]  /*fb80*/  LOP3.LUT R12, R10, R67, RZ, 0x3c, !PT ;  /* 0x000000430a0c7212 */ /* 0x000fc400078e3cff */
[----:B------:R-:W-:Y:S01]  /*fb90*/  LOP3.LUT R10, R58, R69, RZ, 0x3c, !PT ;  /* 0x000000453a0a7212 */ /* 0x000fe200078e3cff */
[----:B------:R-:W2:Y:S01]  /*fba0*/  LDC.64 R66, c[0x0][0xbd8] ;  /* 0x0002f600ff427b82 */ /* 0x000ea20000000a00 */
[----:B------:R-:W-:Y:S02]  /*fbb0*/  LOP3.LUT R8, R59, R60, RZ, 0x3c, !PT ;  /* 0x0000003c3b087212 */ /* 0x000fe400078e3cff */
[----:B------:R-:W-:Y:S02]  /*fbc0*/  MOV R59, R10 ;  /* 0x0000000a003b7202 */ /* 0x000fe40000000f00 */
[----:B------:R-:W-:Y:S02]  /*fbd0*/  MOV R58, R8 ;  /* 0x00000008003a7202 */ /* 0x000fe40000000f00 */
[----:B------:R-:W-:Y:S02]  /*fbe0*/  SEL R56, R150, R151, P0 ;  /* 0x0000009796387207 */ /* 0x000fe40000000000 */
[----:B------:R-:W-:-:S02]  /*fbf0*/  SEL R151, R151, R150, P0 ;  /* 0x0000009697977207 */ /* 0x000fc40000000000 */
[----:B------:R-:W-:Y:S02]  /*fc00*/  MOV R63, R26 ;  /* 0x0000001a003f7202 */ /* 0x000fe40000000f00 */
[----:B------:R-:W-:Y:S02]  /*fc10*/  MOV R61, R14 ;  /* 0x0000000e003d7202 */ /* 0x000fe40000000f00 */
[----:B------:R-:W-:Y:S02]  /*fc20*/  MOV R60, R12 ;  /* 0x0000000c003c7202 */ /* 0x000fe40000000f00 */
[----:B------:R-:W-:Y:S02]  /*fc30*/  MOV R27, R24 ;  /* 0x00000018001b7202 */ /* 0x000fe40000000f00 */
[----:B------:R-:W-:Y:S02]  /*fc40*/  MOV R62, R20 ;  /* 0x00000014003e7202 */ /* 0x000fe40000000f00 */
[----:B--2---:R-:W-:-:S04]  /*fc50*/  ISETP.NE.U32.AND P3, PT, R66, RZ, PT ;  /* 0x000000ff4200720c */ /* 0x004fc80003f65070 */
[----:B------:R-:W-:Y:S02]  /*fc60*/  ISETP.NE.AND.EX P3, PT, R67, RZ, PT, P3 ;  /* 0x000000ff4300720c */ /* 0x000fe40003f65330 */
[----:B---3--:R-:W-:Y:S01]  /*fc70*/  LOP3.LUT R6, R17, 0x2, RZ, 0x3c, !PT ;  /* 0x0000000211067812 */ /* 0x008fe200078e3cff */
[----:B------:R-:W-:Y:S04]  /*fc80*/  SHFL.IDX PT, R18, R18, R17, 0x1c1f ;  /* 0x001c1f1112127589 */ /* 0x000fe800000e0000 */
[----:B------:R-:W2:Y:S04]  /*fc90*/  SHFL.IDX PT, R43, R43, R6, 0x1c1f ;  /* 0x001c1f062b2b7589 */ /* 0x000ea800000e0000 */
[----:B------:R-:W-:Y:S04]  /*fca0*/  SHFL.IDX PT, R42, R42, R17, 0x1c1f ;  /* 0x001c1f112a2a7589 */ /* 0x000fe800000e0000 */
[----:B------:R-:W-:Y:S04]  /*fcb0*/  SHFL.IDX PT, R40, R40, R17, 0x1c1f ;  /* 0x001c1f1128287589 */ /* 0x000fe800000e0000 */
[----:B------:R-:W3:Y:S04]  /*fcc0*/  SHFL.IDX PT, R39, R39, R6, 0x1c1f ;  /* 0x001c1f0627277589 */ /* 0x000ee800000e0000 */
[----:B------:R-:W4:Y:S04]  /*fcd0*/  SHFL.IDX PT, R37, R37, R6, 0x1c1f ;  /* 0x001c1f0625257589 */ /* 0x000f2800000e0000 */
[----:B------:R-:W-:Y:S01]  /*fce0*/  SHFL.IDX PT, R7, R36, R17, 0x1c1f ;  /* 0x001c1f1124077589 */ /* 0x000fe200000e0000 */
[----:B--2---:R-:W-:-:S03]  /*fcf0*/  SEL R8, R18, R43, P0 ;  /* 0x0000002b12087207 */ /* 0x004fc60000000000 */
[----:B------:R-:W-:Y:S01]  /*fd00*/  SHFL.IDX PT, R50, R50, R17, 0x1c1f ;  /* 0x001c1f1132327589 */ /* 0x000fe200000e0000 */
[----:B------:R-:W-:-:S03]  /*fd10*/  SEL R10, R43, R18, P0 ;  /* 0x000000122b0a7207 */ /* 0x000fc60000000000 */
[----:B------:R-:W2:Y:S04]  /*fd20*/  SHFL.IDX PT, R18, R33, R6, 0x1c1f ;  /* 0x001c1f0621127589 */ /* 0x000ea800000e0000 */
[----:B------:R-:W0:Y:S01]  /*fd30*/  SHFL.IDX PT, R41, R41, R6, 0x1c1f ;  /* 0x001c1f0629297589 */ /* 0x000e2200000e0000 */
[----:B---3--:R-:W-:-:S03]  /*fd40*/  SEL R12, R42, R39, P0 ;  /* 0x000000272a0c7207 */ /* 0x008fc60000000000 */
[----:B------:R-:W-:Y:S01]  /*fd50*/  SHFL.IDX PT, R35, R35, R6, 0x1c1f ;  /* 0x001c1f0623237589 */ /* 0x000fe200000e0000 */
[----:B------:R-:W-:Y:S02]  /*fd60*/  SEL R14, R39, R42, P0 ;  /* 0x0000002a270e7207 */ /* 0x000fe40000000000 */
[----:B----4-:R-:W-:Y:S01]  /*fd70*/  SEL R13, R40, R37, P0 ;  /* 0x00000025280d7207 */ /* 0x010fe20000000000 */
[----:B------:R-:W-:Y:S01]  /*fd80*/  SHFL.IDX PT, R31, R31, R6, 0x1c1f ;  /* 0x001c1f061f1f7589 */ /* 0x000fe200000e0000 */
[----:B------:R-:W-:-:S03]  /*fd90*/  SEL R15, R37, R40, P0 ;  /* 0x00000028250f7207 */ /* 0x000fc60000000000 */
[----:B------:R-:W-:Y:S04]  /*fda0*/  SHFL.IDX PT, R45, R45, R6, 0x1c1f ;  /* 0x001c1f062d2d7589 */ /* 0x000fe800000e0000 */
[----:B------:R-:W-:Y:S04]  /*fdb0*/  SHFL.IDX PT, R29, R29, R6, 0x1c1f ;  /* 0x001c1f061d1d7589 */ /* 0x000fe800000e0000 */
[----:B------:R-:W-:Y:S01]  /*fdc0*/  SHFL.IDX PT, R24, R53, R6, 0x1c1f ;  /* 0x001c1f0635187589 */ /* 0x000fe200000e0000 */
[----:B--2---:R-:W-:Y:S02]  /*fdd0*/  SEL R37, R7, R18, P0 ;  /* 0x0000001207257207 */ /* 0x004fe40000000000 */
[----:B------:R-:W-:Y:S01]  /*fde0*/  SEL R39, R18, R7, P0 ;  /* 0x0000000712277207 */ /* 0x000fe20000000000 */
[----:B------:R-:W-:Y:S01]  /*fdf0*/  SHFL.IDX PT, R47, R47, R6, 0x1c1f ;  /* 0x001c1f062f2f7589 */ /* 0x000fe200000e0000 */
[----:B0-----:R-:W-:-:S02]  /*fe00*/  SEL R9, R50, R41, P0 ;  /* 0x0000002932097207 */ /* 0x001fc40000000000 */
[----:B------:R-:W-:Y:S01]  /*fe10*/  SEL R11, R41, R50, P0 ;  /* 0x00000032290b7207 */ /* 0x000fe20000000000 */
[----:B------:R-:W-:Y:S04]  /*fe20*/  SHFL.IDX PT, R49, R49, R6, 0x1c1f ;  /* 0x001c1f0631317589 */ /* 0x000fe800000e0000 */
[----:B------:R-:W-:Y:S04]  /*fe30*/  SHFL.IDX PT, R51, R51, R6, 0x1c1f ;  /* 0x001c1f0633337589 */ /* 0x000fe800000e0000 */
[----:B------:R-:W-:Y:S04]  /*fe40*/  SHFL.IDX PT, R55, R55, R6, 0x1c1f ;  /* 0x001c1f0637377589 */ /* 0x000fe800000e0000 */
[----:B------:R-:W-:Y:S04]  /*fe50*/  SHFL.IDX PT, R57, R57, R6, 0x1c1f ;  /* 0x001c1f0639397589 */ /* 0x000fe800000e0000 */
[----:B------:R0:W-:Y:S01]  /*fe60*/  SHFL.IDX PT, R151, R151, R6, 0x1c1f ;  /* 0x001c1f0697977589 */ /* 0x0001e200000e0000 */
[----:B------:R-:W-:Y:S08]  /*fe70*/  BAR.SYNC.DEFER_BLOCKING 0x1, 0x100 ;  /* 0x0044000000007b1d */ /* 0x000ff00000010000 */
[----:B0-----:R-:W0:Y:S01]  /*fe80*/  LDC.64 R6, c[0x0][0xbd8] ;  /* 0x0002f600ff067b82 */ /* 0x001e220000000a00 */
[----:B------:R-:W2:Y:S04]  /*fe90*/  SHFL.IDX PT, R38, R38, R17, 0x1c1f ;  /* 0x001c1f1126267589 */ /* 0x000ea800000e0000 */
[----:B------:R-:W3:Y:S04]  /*fea0*/  SHFL.IDX PT, R34, R34, R17, 0x1c1f ;  /* 0x001c1f1122227589 */ /* 0x000ee800000e0000 */
[----:B------:R3:W4:Y:S04]  /*feb0*/  SHFL.IDX PT, R20, R32, R17, 0x1c1f ;  /* 0x001c1f1120147589 */ /* 0x00072800000e0000 */
[----:B------:R-:W1:Y:S04]  /*fec0*/  SHFL.IDX PT, R21, R28, R17, 0x1c1f ;  /* 0x001c1f111c157589 */ /* 0x000e6800000e0000 */
[----:B------:R-:W1:Y:S04]  /*fed0*/  SHFL.IDX PT, R30, R30, R17, 0x1c1f ;  /* 0x001c1f111e1e7589 */ /* 0x000e6800000e0000 */
[----:B------:R-:W0:Y:S04]  /*fee0*/  SHFL.IDX PT, R44, R44, R17, 0x1c1f ;  /* 0x001c1f112c2c7589 */ /* 0x000e2800000e0000 */
[----:B------:R-:W0:Y:S01]  /*fef0*/  SHFL.IDX PT, R46, R46, R17, 0x1c1f ;  /* 0x001c1f112e2e7589 */ /* 0x000e2200000e0000 */
[----:B--2---:R-:W-:-:S02]  /*ff00*/  SEL R36, R38, R35, P0 ;  /* 0x0000002326247207 */ /* 0x004fc40000000000 */
[----:B------:R-:W-:Y:S01]  /*ff10*/  SEL R38, R35, R38, P0 ;  /* 0x0000002623267207 */ /* 0x000fe20000000000 */
[----:B------:R0:W-:Y:S01]  /*ff20*/  STSM.16.M88.4 [R64], R8 ;  /* 0x0000000840007844 */ /* 0x0001e20000000200 */
[----:B---3--:R-:W-:Y:S02]  /*ff30*/  SEL R32, R34, R31, P0 ;  /* 0x0000001f22207207 */ /* 0x008fe40000000000 */
[----:B------:R-:W-:Y:S01]  /*ff40*/  SEL R34, R31, R34, P0 ;  /* 0x000000221f227207 */ /* 0x000fe20000000000 */
[----:B------:R-:W2:Y:S01]  /*ff50*/  SHFL.IDX PT, R48, R48, R17, 0x1c1f ;  /* 0x001c1f1130307589 */ /* 0x000ea200000e0000 */
[----:B----4-:R-:W-:Y:S02]  /*ff60*/  SEL R33, R20, R29, P0 ;  /* 0x0000001d14217207 */ /* 0x010fe40000000000 */
[----:B------:R-:W-:Y:S01]  /*ff70*/  SEL R35, R29, R20, P0 ;  /* 0x000000141d237207 */ /* 0x000fe20000000000 */
[----:B------:R-:W3:Y:S01]  /*ff80*/  SHFL.IDX PT, R52, R52, R17, 0x1c1f ;  /* 0x001c1f1134347589 */ /* 0x000ee200000e0000 */
[----:B-1----:R-:W-:-:S02]  /*ff90*/  SEL R29, R21, R24, P0 ;  /* 0x00000018151d7207 */ /* 0x002fc40000000000 */
[----:B------:R-:W-:Y:S01]  /*ffa0*/  SEL R31, R24, R21, P0 ;  /* 0x00000015181f7207 */ /* 0x000fe20000000000 */
[----:B------:R-:W1:Y:S01]  /*ffb0*/  SHFL.IDX PT, R54, R54, R17, 0x1c1f ;  /* 0x001c1f1136367589 */ /* 0x000e6200000e0000 */
[----:B------:R-:W-:Y:S02]  /*ffc0*/  SEL R28, R30, R45, P0 ;  /* 0x0000002d1e1c7207 */ /* 0x000fe40000000000 */
[----:B------:R-:W-:Y:S01]  /*ffd0*/  SEL R30, R45, R30, P0 ;  /* 0x0000001e2d1e7207 */ /* 0x000fe20000000000 */
[----:B------:R4:W1:Y:S01]  /*ffe0*/  SHFL.IDX PT, R56, R56, R17, 0x1c1f ;  /* 0x001c1f1138387589 */ /* 0x00086200000e0000 */
[----:B0-----:R-:W-:Y:S01]  /*fff0*/  IMAD.WIDE R8, R174, 0x4, R6 ;  /* 0x00000004ae087825 */ /* 0x001fe200078e0206 */
[----:B------:R-:W-:Y:S01]  /*10000*/  SEL R24, R44, R47, P0 ;  /* 0x0000002f2c187207 */ /* 0x000fe20000000000 */
[----:B------:R-:W0:Y:S01]  /*10010*/  LDC.64 R6, c[0x0][0xbe0] ;  /* 0x0002f800ff067b82 */ /* 0x000e220000000a00 */
[----:B------:R-:W-:Y:S01]  /*10020*/  STSM.16.M88.4 [R63], R12 ;  /* 0x0000000c3f007844 */ /* 0x000fe20000000200 */
[----:B------:R-:W-:-:S02]  /*10030*/  SEL R26, R47, R44, P0 ;  /* 0x0000002c2f1a7207 */ /* 0x000fc40000000000 */
[----:B------:R-:W-:Y:S01]  /*10040*/  SEL R44, R46, R49, P0 ;  /* 0x000000312e2c7207 */ /* 0x000fe20000000000 */
[----:B------:R1:W-:Y:S01]  /*10050*/  STSM.16.M88.4 [R27], R36 ;  /* 0x000000241b007844 */ /* 0x0003e20000000200 */
[----:B------:R-:W-:Y:S01]  /*10060*/  SEL R46, R49, R46, P0 ;  /* 0x0000002e312e7207 */ /* 0x000fe20000000000 */
[----:B----4-:R-:W-:Y:S01]  /*10070*/  IMAD.MOV.U32 R17, RZ, RZ, RZ ;  /* 0x000000ffff117224 */ /* 0x010fe200078e00ff */
[----:B--2---:R-:W-:Y:S01]  /*10080*/  SEL R40, R48, R51, P0 ;  /* 0x0000003330287207 */ /* 0x004fe20000000000 */
[----:B------:R2:W-:Y:S01]  /*10090*/  STSM.16.M88.4 [R62], R32 ;  /* 0x000000203e007844 */ /* 0x0005e20000000200 */
[----:B------:R-:W-:Y:S02]  /*100a0*/  SEL R42, R51, R48, P0 ;  /* 0x00000030332a7207 */ /* 0x000fe40000000000 */
[----:B---3--:R-:W-:Y:S01]  /*100b0*/  SEL R25, R52, R55, P0 ;  /* 0x0000003734197207 */ /* 0x008fe20000000000 */
[----:B------:R2:W-:Y:S01]  /*100c0*/  STSM.16.M88.4 [R61], R28 ;  /* 0x0000001c3d007844 */ /* 0x0005e20000000200 */
[----:B-1----:R-:W-:-:S02]  /*100d0*/  SEL R45, R54, R57, P0 ;  /* 0x00000039362d7207 */ /* 0x002fc40000000000 */
[----:B------:R-:W-:Y:S02]  /*100e0*/  SEL R47, R57, R54, P0 ;  /* 0x00000036392f7207 */ /* 0x000fe40000000000 */
[----:B------:R-:W-:Y:S02]  /*100f0*/  SEL R27, R55, R52, P0 ;  /* 0x00000034371b7207 */ /* 0x000fe40000000000 */
[----:B------:R-:W-:Y:S02]  /*10100*/  SEL R41, R56, R151, P0 ;  /* 0x0000009738297207 */ /* 0x000fe40000000000 */
[----:B------:R-:W-:Y:S01]  /*10110*/  SEL R43, R151, R56, P0 ;  /* 0x00000038972b7207 */ /* 0x000fe20000000000 */
[----:B------:R2:W-:Y:S01]  /*10120*/  STSM.16.M88.4 [R60], R24 ;  /* 0x000000183c007844 */ /* 0x0005e20000000200 */
[----:B0-----:R-:W-:Y:S01]  /*10130*/  ISETP.NE.U32.AND P0, PT, R6, RZ, PT ;  /* 0x000000ff0600720c */ /* 0x001fe20003f05070 */
[----:B------:R-:W0:Y:S02]  /*10140*/  LDC R18, c[0x0][0xa88] ;  /* 0x0002a200ff127b82 */ /* 0x000e240000000800 */
[----:B------:R2:W-:Y:S01]  /*10150*/  STSM.16.M88.4 [R59], R44 ;  /* 0x0000002c3b007844 */ /* 0x0005e20000000200 */
[----:B------:R-:W-:-:S03]  /*10160*/  ISETP.NE.AND.EX P0, PT, R7, RZ, PT, P0 ;  /* 0x000000ff0700720c */ /* 0x000fc60003f05300 */
[----:B------:R2:W-:Y:S02]  /*10170*/  STSM.16.M88.4 [R58], R40 ;  /* 0x000000283a007844 */ /* 0x0005e40000000200 */
[----:B------:R-:W-:Y:S08]  /*10180*/  BAR.SYNC.DEFER_BLOCKING 0x1, 0x100 ;  /* 0x0044000000007b1d */ /* 0x000ff00000010000 */
[----:B------:R-:W1:Y:S01]  /*10190*/  @P0 LDC.64 R6, c[0x0][0xbe0] ;  /* 0x0002f800ff060b82 */ /* 0x000e620000000a00 */
[----:B------:R2:W5:Y:S01]  /*101a0*/  @P3 LDG.E R17, desc[UR46][R8.64] ;  /* 0x0000002e08113981 */ /* 0x000562000c1e1900 */
[----:B------:R-:W-:-:S04]  /*101b0*/  IMAD R11, R22, 0x40, R19 ;  /* 0x00000040160b7824 */ /* 0x000fc800078e0213 */
[----:B------:R-:W-:-:S04]  /*101c0*/  IMAD.WIDE R4, R11, 0x2, R4 ;  /* 0x000000020b047825 */ /* 0x000fc800078e0204 */
[----:B-1----:R-:W-:-:S05]  /*101d0*/  @P0 IMAD.WIDE R6, R174, 0x4, R6 ;  /* 0x00000004ae060825 */ /* 0x002fca00078e0206 */
[----:B0-----:R2:W5:Y:S01]  /*101e0*/  @P0 LDG.E R18, desc[UR46][R6.64] ;  /* 0x0000002e06120981 */ /* 0x001562000c1e1900 */
[----:B------:R-:W-:Y:S05]  /*101f0*/  @P0 BRA `(.L_x_1168) ;  /* 0x0000000000100947 */ /* 0x000fea0003800000 */
[----:B------:R-:W-:Y:S05]  /*10200*/  @!P3 BRA `(.L_x_1168) ;  /* 0x00000000000cb947 */ /* 0x000fea0003800000 */
[----:B--2---:R-:W2:Y:S04]  /*10210*/  LDG.E R7, desc[UR46][R8.64] ;  /* 0x0000002e08077981 */ /* 0x004ea8000c1e1900 */
[----:B-----5:R-:W2:Y:S02]  /*10220*/  LDG.E R18, desc[UR46][R8.64+0x4] ;  /* 0x0000042e08127981 */ /* 0x020ea4000c1e1900 */
[----:B--2---:R-:W-:-:S07]  /*10230*/  IMAD.IADD R18, R18, 0x1, -R7 ;  /* 0x0000000112127824 */ /* 0x004fce00078e0a07 */
.L_x_1168:
[----:B------:R-:W-:Y:S01]  /*10240*/  SHF.R.S32.HI R23, RZ, 0x1f, R173 ;  /* 0x0000001fff177819 */ /* 0x000fe200000114ad */
[----:B------:R-:W-:Y:S01]  /*10250*/  ULDC.64 UR4, c[0x0][0xb70] ;  /* 0x0002dc0000047ab9 */ /* 0x000fe20000000a00 */
[--C-:B-----5:R-:W-:Y:S01]  /*10260*/  SHF.R.S32.HI R21, RZ, 0x1f, R17.reuse ;  /* 0x0000001fff157819 */ /* 0x120fe20000011411 */
[----:B------:R-:W-:Y:S01]  /*10270*/  IMAD.MOV.U32 R20, RZ, RZ, R17 ;  /* 0x000000ffff147224 */ /* 0x000fe200078e0011 */
[----:B------:R-:W-:Y:S01]  /*10280*/  IADD3 R13, P2, R4, 0x2000, RZ ;  /* 0x00002000040d7810 */ /* 0x000fe20007f5e0ff */
[----:B--2---:R-:W-:Y:S01]  /*10290*/  IMAD R6, R23, UR4, RZ ;  /* 0x0000000417067c24 */ /* 0x004fe2000f8e02ff */
[----:B------:R-:W-:Y:S01]  /*102a0*/  SHF.R.S32.HI R48, RZ, 0x1f, R174 ;  /* 0x0000001fff307819 */ /* 0x000fe200000114ae */
[----:B------:R-:W-:Y:S01]  /*102b0*/  IMAD R15, R175, 0x80, R178 ;  /* 0x00000080af0f7824 */ /* 0x000fe200078e02b2 */
[----:B------:R-:W-:Y:S01]  /*102c0*/  LOP3.LUT R12, R13, 0x380, RZ, 0xc0, !PT ;  /* 0x000003800d0c7812 */ /* 0x000fe200078ec0ff */
[C---:B------:R-:W-:Y:S01]  /*102d0*/  IMAD R9, R173.reuse, UR5, R6 ;  /* 0x00000005ad097c24 */ /* 0x040fe2000f8e0206 */
[----:B------:R-:W-:Y:S01]  /*102e0*/  SEL R48, R48, RZ, !P3 ;  /* 0x000000ff30307207 */ /* 0x000fe20005800000 */
[----:B------:R-:W-:Y:S01]  /*102f0*/  IMAD.WIDE.U32 R6, R173, UR4, R20 ;  /* 0x00000004ad067c25 */ /* 0x000fe2000f8e0014 */
[----:B------:R-:W-:Y:S01]  /*10300*/  SEL R49, R174, RZ, !P3 ;  /* 0x000000ffae317207 */ /* 0x000fe20005800000 */
[----:B------:R-:W-:Y:S01]  /*10310*/  ULDC.64 UR4, c[0x0][0xb78] ;  /* 0x0002de0000047ab9 */ /* 0x000fe20000000a00 */
[----:B------:R-:W-:Y:S01]  /*10320*/  SHF.R.U64 R12, R12, 0x3, RZ ;  /* 0x000000030c0c7819 */ /* 0x000fe200000012ff */
[----:B------:R-:W-:Y:S01]  /*10330*/  IMAD.IADD R7, R7, 0x1, R9 ;  /* 0x0000000107077824 */ /* 0x000fe200078e0209 */
[----:B------:R-:W-:Y:S01]  /*10340*/  IADD3 R11, P6, R4, 0x3000, RZ ;  /* 0x00003000040b7810 */ /* 0x000fe20007fde0ff */
[----:B------:R-:W-:Y:S01]  /*10350*/  IMAD R9, R48, UR4, RZ ;  /* 0x0000000430097c24 */ /* 0x000fe2000f8e02ff */
[----:B------:R-:W-:Y:S01]  /*10360*/  LOP3.LUT R12, R12, R13, RZ, 0x3c, !PT ;  /* 0x0000000d0c0c7212 */ /* 0x000fe200078e3cff */
[----:B------:R-:W-:Y:S01]  /*10370*/  IMAD.WIDE.U32 R6, R49, UR4, R6 ;  /* 0x0000000431067c25 */ /* 0x000fe2000f8e0006 */
[----:B------:R-:W-:-:S02]  /*10380*/  IADD3 R29, P1, R4, 0x1000, RZ ;  /* 0x00001000041d7810 */ /* 0x000fc40007f3e0ff */
[----:B------:R-:W-:Y:S01]  /*10390*/  LOP3.LUT R8, R11, 0x380, RZ, 0xc0, !PT ;  /* 0x000003800b087812 */ /* 0x000fe200078ec0ff */
[----:B------:R-:W-:Y:S01]  /*103a0*/  IMAD R13, R49, UR5, R9 ;  /* 0x00000005310d7c24 */ /* 0x000fe2000f8e0209 */
[----:B------:R-:W-:Y:S01]  /*103b0*/  SHF.R.S32.HI R9, RZ, 0x1f, R15 ;  /* 0x0000001fff097819 */ /* 0x000fe2000001140f */
[----:B------:R-:W-:Y:S01]  /*103c0*/  ULDC.64 UR4, c[0x0][0xb40] ;  /* 0x0002d00000047ab9 */ /* 0x000fe20000000a00 */
[----:B------:R-:W-:Y:S02]  /*103d0*/  IADD3 R10, P0, R15, R6, RZ ;  /* 0x000000060f0a7210 */ /* 0x000fe40007f1e0ff */
[----:B------:R-:W-:Y:S02]  /*103e0*/  LOP3.LUT R28, R29, 0x380, RZ, 0xc0, !PT ;  /* 0x000003801d1c7812 */ /* 0x000fe400078ec0ff */
[----:B------:R-:W-:Y:S01]  /*103f0*/  IADD3.X R9, R9, R7, R13, P0, !PT ;  /* 0x0000000709097210 */ /* 0x000fe200007fe40d */
[----:B------:R-:W-:Y:S01]  /*10400*/  VIADD R7, R15, 0x8 ;  /* 0x000000080f077836 */ /* 0x000fe20000000000 */
[----:B------:R-:W-:Y:S01]  /*10410*/  LEA R46, P0, R10, UR4, 0x2 ;  /* 0x000000040a2e7c11 */ /* 0x000fe2000f8010ff */
[----:B------:R-:W-:Y:S01]  /*10420*/  IMAD.X R13, RZ, RZ, R5, P2 ;  /* 0x000000ffff0d7224 */ /* 0x000fe200010e0605 */
[----:B------:R-:W-:-:S02]  /*10430*/  SHF.R.U64 R8, R8, 0x3, RZ ;  /* 0x0000000308087819 */ /* 0x000fc400000012ff */
[----:B------:R-:W-:Y:S02]  /*10440*/  SHF.R.U64 R28, R28, 0x3, RZ ;  /* 0x000000031c1c7819 */ /* 0x000fe400000012ff */
[----:B------:R-:W-:Y:S01]  /*10450*/  LEA.HI.X R47, R10, UR5, R9, 0x2, P0 ;  /* 0x000000050a2f7c11 */ /* 0x000fe200080f1409 */
[----:B------:R-:W-:Y:S01]  /*10460*/  ULDC.64 UR4, c[0x0][0xaa0] ;  /* 0x0002a80000047ab9 */ /* 0x000fe20000000a00 */
[----:B------:R-:W-:Y:S02]  /*10470*/  IADD3 R41, P5, R4, 0x4000, RZ ;  /* 0x0000400004297810 */ /* 0x000fe40007fbe0ff */
[----:B------:R-:W-:Y:S02]  /*10480*/  LOP3.LUT R6, R8, R11, RZ, 0x3c, !PT ;  /* 0x0000000b08067212 */ /* 0x000fe400078e3cff */
[C---:B------:R-:W-:Y:S02]  /*10490*/  IADD3 R33, P4, R4.reuse, 0x5000, RZ ;  /* 0x0000500004217810 */ /* 0x040fe40007f9e0ff */
[----:B------:R-:W-:-:S02]  /*104a0*/  IADD3 R25, P3, R4, 0x6000, RZ ;  /* 0x0000600004197810 */ /* 0x000fc40007f7e0ff */
[----:B------:R-:W-:Y:S02]  /*104b0*/  LOP3.LUT P0, RZ, R177, 0x3, RZ, 0xc0, !PT ;  /* 0x00000003b1ff7812 */ /* 0x000fe4000780c0ff */
[C---:B------:R-:W-:Y:S02]  /*104c0*/  LOP3.LUT R37, R4.reuse, 0x380, RZ, 0xc0, !PT ;  /* 0x0000038004257812 */ /* 0x040fe400078ec0ff */
[----:B------:R-:W-:Y:S02]  /*104d0*/  IADD3 R11, P2, R4, 0x7000, RZ ;  /* 0x00007000040b7810 */ /* 0x000fe40007f5e0ff */
[----:B------:R-:W-:Y:S01]  /*104e0*/  LOP3.LUT R28, R28, R29, RZ, 0x3c, !PT ;  /* 0x0000001d1c1c7212 */ /* 0x000fe200078e3cff */
[--C-:B------:R-:W-:Y:S01]  /*104f0*/  IMAD.X R29, RZ, RZ, R5.reuse, P1 ;  /* 0x000000ffff1d7224 */ /* 0x100fe200008e0605 */
[----:B------:R-:W-:Y:S01]  /*10500*/  LOP3.LUT R40, R41, 0x380, RZ, 0xc0, !PT ;  /* 0x0000038029287812 */ /* 0x000fe200078ec0ff */
[----:B------:R-:W-:Y:S01]  /*10510*/  IMAD.X R9, RZ, RZ, R5, P2 ;  /* 0x000000ffff097224 */ /* 0x000fe200010e0605 */
[----:B------:R-:W-:-:S02]  /*10520*/  LOP3.LUT R32, R33, 0x380, RZ, 0xc0, !PT ;  /* 0x0000038021207812 */ /* 0x000fc400078ec0ff */
[----:B------:R-:W-:Y:S02]  /*10530*/  LOP3.LUT R24, R25, 0x380, RZ, 0xc0, !PT ;  /* 0x0000038019187812 */ /* 0x000fe400078ec0ff */
[-C--:B------:R-:W-:Y:S02]  /*10540*/  ISETP.GE.OR P1, PT, R15, R18.reuse, P0 ;  /* 0x000000120f00720c */ /* 0x080fe40000726670 */
[----:B------:R-:W-:Y:S02]  /*10550*/  SHF.R.U64 R37, R37, 0x3, RZ ;  /* 0x0000000325257819 */ /* 0x000fe400000012ff */
[----:B------:R-:W-:Y:S01]  /*10560*/  ISETP.GE.OR P0, PT, R7, R18, P0 ;  /* 0x000000120700720c */ /* 0x000fe20000706670 */
[----:B------:R-:W-:Y:S01]  /*10570*/  IMAD.X R7, RZ, RZ, R5, P6 ;  /* 0x000000ffff077224 */ /* 0x000fe200030e0605 */
[----:B------:R-:W-:Y:S02]  /*10580*/  LOP3.LUT R8, R11, 0x380, RZ, 0xc0, !PT ;  /* 0x000003800b087812 */ /* 0x000fe400078ec0ff */
[----:B------:R-:W-:-:S02]  /*10590*/  SHF.R.U64 R40, R40, 0x3, RZ ;  /* 0x0000000328287819 */ /* 0x000fc400000012ff */
[----:B------:R-:W-:Y:S02]  /*105a0*/  SHF.R.U64 R32, R32, 0x3, RZ ;  /* 0x0000000320207819 */ /* 0x000fe400000012ff */
[----:B------:R-:W-:Y:S01]  /*105b0*/  SHF.R.U64 R24, R24, 0x3, RZ ;  /* 0x0000000318187819 */ /* 0x000fe200000012ff */
[----:B------:R-:W-:Y:S01]  /*105c0*/  @!P1 STG.E desc[UR46][R46.64], R2 ;  /* 0x000000022e009986 */ /* 0x000fe2000c10192e */
[----:B------:R-:W-:Y:S01]  /*105d0*/  LOP3.LUT R36, R37, R4, RZ, 0x3c, !PT ;  /* 0x0000000425247212 */ /* 0x000fe200078e3cff */
[--C-:B------:R-:W-:Y:S01]  /*105e0*/  IMAD.MOV.U32 R37, RZ, RZ, R5.reuse ;  /* 0x000000ffff257224 */ /* 0x100fe200078e0005 */
[----:B------:R-:W-:Y:S01]  /*105f0*/  SHF.R.U64 R4, R8, 0x3, RZ ;  /* 0x0000000308047819 */ /* 0x000fe200000012ff */
[----:B------:R0:W-:Y:S01]  /*10600*/  @!P0 STG.E desc[UR46][R46.64+0x20], R0 ;  /* 0x000020002e008986 */ /* 0x0001e2000c10192e */
[----:B------:R-:W-:Y:S01]  /*10610*/  LOP3.LUT R40, R40, R41, RZ, 0x3c, !PT ;  /* 0x0000002928287212 */ /* 0x000fe200078e3cff */
[--C-:B------:R-:W-:Y:S01]  /*10620*/  IMAD.X R41, RZ, RZ, R5.reuse, P5 ;  /* 0x000000ffff297224 */ /* 0x100fe200028e0605 */
[----:B------:R-:W-:Y:S01]  /*10630*/  LOP3.LUT R32, R32, R33, RZ, 0x3c, !PT ;  /* 0x0000002120207212 */ /* 0x000fe200078e3cff */
[--C-:B------:R-:W-:Y:S01]  /*10640*/  IMAD.X R33, RZ, RZ, R5.reuse, P4 ;  /* 0x000000ffff217224 */ /* 0x100fe200020e0605 */
[----:B------:R-:W-:Y:S01]  /*10650*/  LOP3.LUT R24, R24, R25, RZ, 0x3c, !PT ;  /* 0x0000001918187212 */ /* 0x000fe200078e3cff */
[----:B------:R-:W-:Y:S01]  /*10660*/  IMAD.X R25, RZ, RZ, R5, P3 ;  /* 0x000000ffff197224 */ /* 0x000fe200018e0605 */
[----:B------:R-:W-:Y:S01]  /*10670*/  LOP3.LUT R8, R4, R11, RZ, 0x3c, !PT ;  /* 0x0000000b04087212 */ /* 0x000fe200078e3cff */
[----:B------:R-:W5:Y:S01]  /*10680*/  LD.E.128 R36, desc[UR46][R36.64] ;  /* 0x0000002e24247980 */ /* 0x000f62000c101d00 */
[----:B------:R-:W-:-:S03]  /*10690*/  SHF.R.S32.HI R45, RZ, 0x1f, R19 ;  /* 0x0000001fff2d7819 */ /* 0x000fc60000011413 */
[----:B------:R-:W5:Y:S01]  /*106a0*/  LD.E.128 R28, desc[UR46][R28.64] ;  /* 0x0000002e1c1c7980 */ /* 0x000f62000c101d00 */
[----:B------:R-:W-:-:S03]  /*106b0*/  IMAD.MOV.U32 R44, RZ, RZ, R19 ;  /* 0x000000ffff2c7224 */ /* 0x000fc600078e0013 */
[----:B------:R-:W5:Y:S04]  /*106c0*/  LD.E.128 R12, desc[UR46][R12.64] ;  /* 0x0000002e0c0c7980 */ /* 0x000f68000c101d00 */
[----:B------:R-:W5:Y:S04]  /*106d0*/  LD.E.128 R4, desc[UR46][R6.64] ;  /* 0x0000002e06047980 */ /* 0x000f68000c101d00 */
[----:B------:R-:W5:Y:S04]  /*106e0*/  LD.E.128 R40, desc[UR46][R40.64] ;  /* 0x0000002e28287980 */ /* 0x000f68000c101d00 */
[----:B------:R-:W5:Y:S04]  /*106f0*/  LD.E.128 R32, desc[UR46][R32.64] ;  /* 0x0000002e20207980 */ /* 0x000f68000c101d00 */
[----:B------:R-:W5:Y:S04]  /*10700*/  LD.E.128 R24, desc[UR46][R24.64] ;  /* 0x0000002e18187980 */ /* 0x000f68000c101d00 */
[----:B------:R-:W5:Y:S01]  /*10710*/  LD.E.128 R8, desc[UR46][R8.64] ;  /* 0x0000002e08087980 */ /* 0x000f62000c101d00 */
[----:B0-----:R-:W-:Y:S01]  /*10720*/  IMAD R0, R21, UR4, RZ ;  /* 0x0000000415007c24 */ /* 0x001fe2000f8e02ff */
[----:B------:R-:W-:Y:S01]  /*10730*/  BSSY B1, `(.L_x_1169) ;  /* 0x0000032000017945 */ /* 0x000fe20003800000 */
[C---:B------:R-:W-:Y:S01]  /*10740*/  IMAD.WIDE.U32 R20, R17.reuse, UR4, R44 ;  /* 0x0000000411147c25 */ /* 0x040fe2000f8e002c */
[----:B------:R-:W-:Y:S01]  /*10750*/  @!PT LDS RZ, [RZ] ;  /* 0x00000000fffff984 */ /* 0x000fe20000000800 */
[----:B------:R-:W-:Y:S01]  /*10760*/  @!PT LDS RZ, [RZ] ;  /* 0x00000000fffff984 */ /* 0x000fe20000000800 */
[----:B------:R-:W-:Y:S01]  /*10770*/  @!PT LDS RZ, [RZ] ;  /* 0x00000000fffff984 */ /* 0x000fe20000000800 */
[----:B------:R-:W-:Y:S01]  /*10780*/  @!PT LDS RZ, [RZ] ;  /* 0x00000000fffff984 */ /* 0x000fe20000000800 */
[----:B------:R0:W-:Y:S06]  /*10790*/  MEMBAR.ALL.CTA ;  /* 0x0000000000007992 */ /* 0x0001ec0000008000 */
[----:B0-----:R-:W0:Y:S01]  /*107a0*/  FENCE.VIEW.ASYNC.S ;  /* 0x00000000000073c6 */ /* 0x001e220000000000 */
[----:B------:R-:W-:Y:S01]  /*107b0*/  IMAD R17, R17, UR5, R0 ;  /* 0x0000000511117c24 */ /* 0x000fe2000f8e0200 */
[----:B------:R-:W-:Y:S01]  /*107c0*/  ULDC.64 UR4, c[0x0][0xae0] ;  /* 0x0002b80000047ab9 */ /* 0x000fe20000000a00 */
[----:B------:R-:W-:-:S02]  /*107d0*/  IMAD R45, R175, -0x80, R18 ;  /* 0xffffff80af2d7824 */ /* 0x000fc400078e0212 */
[----:B------:R-:W-:Y:S02]  /*107e0*/  IMAD.IADD R21, R21, 0x1, R17 ;  /* 0x0000000115157824 */ /* 0x000fe400078e0211 */
[----:B------:R-:W-:Y:S01]  /*107f0*/  IMAD R44, R23, UR4, RZ ;  /* 0x00000004172c7c24 */ /* 0x000fe2000f8e02ff */
[CC--:B------:R-:W-:Y:S01]  /*10800*/  ISETP.GE.AND P2, PT, R22.reuse, R45.reuse, PT ;  /* 0x0000002d1600720c */ /* 0x0c0fe20003f46270 */
[----:B------:R-:W-:Y:S02]  /*10810*/  VIADD R0, R22, 0x20 ;  /* 0x0000002016007836 */ /* 0x000fe40000000000 */
[C---:B------:R-:W-:Y:S02]  /*10820*/  IMAD R23, R173.reuse, UR5, R44 ;  /* 0x00000005ad177c24 */ /* 0x040fe4000f8e022c */
[----:B------:R-:W-:Y:S01]  /*10830*/  IMAD.WIDE.U32 R20, R173, UR4, R20 ;  /* 0x00000004ad147c25 */ /* 0x000fe2000f8e0014 */
[----:B------:R-:W-:Y:S01]  /*10840*/  ULDC.64 UR4, c[0x0][0xae8] ;  /* 0x0002ba0000047ab9 */ /* 0x000fe20000000a00 */
[----:B------:R-:W-:-:S02]  /*10850*/  ISETP.GE.AND P4, PT, R0, R45, PT ;  /* 0x0000002d0000720c */ /* 0x000fc40003f86270 */
[----:B------:R-:W-:Y:S02]  /*10860*/  VIADD R3, R3, 0x22820 ;  /* 0x0002282003037836 */ /* 0x000fe40000000000 */
[C---:B------:R-:W-:Y:S02]  /*10870*/  VIADD R2, R22.reuse, 0x40 ;  /* 0x0000004016027836 */ /* 0x040fe40000000000 */
[----:B------:R-:W-:Y:S01]  /*10880*/  VIADD R17, R22, 0x60 ;  /* 0x0000006016117836 */ /* 0x000fe20000000000 */
[----:B------:R-:W-:Y:S01]  /*10890*/  PRMT R3, RZ, 0x654, R3 ;  /* 0x00000654ff037816 */ /* 0x000fe20000000003 */
[----:B------:R-:W-:Y:S01]  /*108a0*/  IMAD.IADD R21, R21, 0x1, R23 ;  /* 0x0000000115157824 */ /* 0x000fe200078e0217 */
[-C--:B------:R-:W-:Y:S01]  /*108b0*/  ISETP.GE.AND P0, PT, R2, R45.reuse, PT ;  /* 0x0000002d0200720c */ /* 0x080fe20003f06270 */
[----:B------:R-:W-:Y:S01]  /*108c0*/  IMAD R0, R48, UR4, RZ ;  /* 0x0000000430007c24 */ /* 0x000fe2000f8e02ff */
[----:B------:R-:W-:Y:S01]  /*108d0*/  ISETP.GE.AND P1, PT, R17, R45, PT ;  /* 0x0000002d1100720c */ /* 0x000fe20003f26270 */
[C---:B------:R-:W-:Y:S01]  /*108e0*/  IMAD.WIDE.U32 R44, R49.reuse, UR4, R20 ;  /* 0x00000004312c7c25 */ /* 0x040fe2000f8e0014 */
[----:B------:R-:W-:Y:S01]  /*108f0*/  SHF.R.S32.HI R23, RZ, 0x1f, R22 ;  /* 0x0000001fff177819 */ /* 0x000fe20000011416 */
[----:B0-----:R0:W-:Y:S02]  /*10900*/  SYNCS.ARRIVE.TRANS64.RED.A1T0 RZ, [R3+URZ], RZ ;  /* 0x000000ff03ff79a7 */ /* 0x0011e4000810043f */
[----:B------:R-:W-:-:S02]  /*10910*/  IMAD R17, R49, UR5, R0 ;  /* 0x0000000531117c24 */ /* 0x000fc4000f8e0200 */
[----:B------:R-:W-:-:S04]  /*10920*/  IMAD.WIDE R20, R175, 0x80, R22 ;  /* 0x00000080af147825 */ /* 0x000fc800078e0216 */
[----:B------:R-:W-:Y:S01]  /*10930*/  IMAD.IADD R49, R45, 0x1, R17 ;  /* 0x000000012d317824 */ /* 0x000fe200078e0211 */
[----:B0-----:R-:W-:Y:S06]  /*10940*/  @P2 BRA `(.L_x_1170) ;  /* 0x0000000000402947 */ /* 0x001fec0003800000 */
[----:B------:R-:W-:Y:S01]  /*10950*/  ULDC.64 UR4, c[0x0][0xad8] ;  /* 0x0002b60000047ab9 */ /* 0x000fe20000000a00 */
[----:B------:R-:W-:Y:S01]  /*10960*/  IMAD.MOV.U32 R2, RZ, RZ, R44 ;  /* 0x000000ffff027224 */ /* 0x000fe200078e002c */
[----:B------:R-:W-:Y:S01]  /*10970*/  ULDC.64 UR6, c[0x0][0xa80] ;  /* 0x0002a00000067ab9 */ /* 0x000fe20000000a00 */
[----:B------:R-:W-:Y:S02]  /*10980*/  IMAD.MOV.U32 R3, RZ, RZ, R49 ;  /* 0x000000ffff037224 */ /* 0x000fe400078e0031 */
[----:B------:R-:W-:Y:S02]  /*10990*/  IMAD R17, R21, UR4, RZ ;  /* 0x0000000415117c24 */ /* 0x000fe4000f8e02ff */
[----:B------:R-:W-:Y:S02]  /*109a0*/  VIADD R0, R19, 0x40 ;  /* 0x0000004013007836 */ /* 0x000fe40000000000 */
        /* <DEDUP_REMOVED lines=8> */
[----:B-----5:R0:W-:Y:S04]  /*10a30*/  @!P2 STG.E.128 desc[UR46][R46.64], R36 ;  /* 0x000000242e00a986 */ /* 0x0201e8000c101d2e */
[----:B------:R0:W-:Y:S02]  /*10a40*/  @!P3 STG.E.128 desc[UR46][R46.64+0x80], R40 ;  /* 0x000080282e00b986 */ /* 0x0001e4000c101d2e */
.L_x_1170:
[----:B------:R-:W-:Y:S05]  /*10a50*/  BSYNC B1 ;  /* 0x0000000000017941 */ /* 0x000fea0003800000 */
.L_x_1169:
[----:B------:R-:W-:Y:S04]  /*10a60*/  BSSY B1, `(.L_x_1171) ;  /* 0x0000014000017945 */ /* 0x000fe80003800000 */
[----:B------:R-:W-:Y:S05]  /*10a70*/  @P4 BRA `(.L_x_1172) ;  /* 0x0000000000484947 */ /* 0x000fea0003800000 */
[----:B------:R-:W-:Y:S01]  /*10a80*/  IADD3 R17, P2, R20, 0x20, RZ ;  /* 0x0000002014117810 */ /* 0x000fe20007f5e0ff */
[----:B------:R-:W-:Y:S01]  /*10a90*/  ULDC.64 UR4, c[0x0][0xad8] ;  /* 0x0002b60000047ab9 */ /* 0x000fe20000000a00 */
[----:B------:R-:W-:Y:S01]  /*10aa0*/  IMAD.MOV.U32 R2, RZ, RZ, R44 ;  /* 0x000000ffff027224 */ /* 0x000fe200078e002c */
[----:B------:R-:W-:Y:S01]  /*10ab0*/  ULDC.64 UR6, c[0x0][0xa80] ;  /* 0x0002a00000067ab9 */ /* 0x000fe20000000a00 */
[----:B------:R-:W-:Y:S02]  /*10ac0*/  IMAD.MOV.U32 R3, RZ, RZ, R49 ;  /* 0x000000ffff037224 */ /* 0x000fe400078e0031 */
[----:B------:R-:W-:Y:S02]  /*10ad0*/  IMAD.X R0, RZ, RZ, R21, P2 ;  /* 0x000000ffff007224 */ /* 0x000fe400010e0615 */
[----:B------:R-:W-:Y:S02]  /*10ae0*/  VIADD R18, R19, 0x40 ;  /* 0x0000004013127836 */ /* 0x000fe40000000000 */
[----:B------:R-:W-:-:S02]  /*10af0*/  IMAD R0, R0, UR4, RZ ;  /* 0x0000000400007c24 */ /* 0x000fc4000f8e02ff */
[----:B------:R-:W-:Y:S01]  /*10b00*/  IMAD.WIDE.U32 R2, R17, UR4, R2 ;  /* 0x0000000411027c25 */ /* 0x000fe2000f8e0002 */
[----:B------:R-:W-:Y:S02]  /*10b10*/  ULDC UR4, c[0x0][0xa8c] ;  /* 0x0002a30000047ab9 */ /* 0x000fe40000000800 */
[----:B------:R-:W-:Y:S01]  /*10b20*/  ISETP.GE.AND P3, PT, R19, UR4, PT ;  /* 0x0000000413007c0c */ /* 0x000fe2000bf66270 */
[----:B------:R-:W-:Y:S01]  /*10b30*/  IMAD R17, R17, UR5, R0 ;  /* 0x0000000511117c24 */ /* 0x000fe2000f8e0200 */
[----:B------:R-:W-:Y:S02]  /*10b40*/  ISETP.GE.AND P4, PT, R18, UR4, PT ;  /* 0x0000000412007c0c */ /* 0x000fe4000bf86270 */
[----:B0----5:R-:W-:Y:S01]  /*10b50*/  LEA R36, P2, R2, UR6, 0x1 ;  /* 0x0000000602247c11 */ /* 0x021fe2000f8408ff */
[----:B------:R-:W-:-:S05]  /*10b60*/  IMAD.IADD R3, R3, 0x1, R17 ;  /* 0x0000000103037824 */ /* 0x000fca00078e0211 */
[----:B------:R-:W-:-:S05]  /*10b70*/  LEA.HI.X R37, R2, UR7, R3, 0x1, P2 ;  /* 0x0000000702257c11 */ /* 0x000fca00090f0c03 */
[----:B------:R1:W-:Y:S04]  /*10b80*/  @!P3 STG.E.128 desc[UR46][R36.64], R28 ;  /* 0x0000001c2400b986 */ /* 0x0003e8000c101d2e */
[----:B------:R1:W-:Y:S02]  /*10b90*/  @!P4 STG.E.128 desc[UR46][R36.64+0x80], R32 ;  /* 0x000080202400c986 */ /* 0x0003e4000c101d2e */
.L_x_1172:
[----:B------:R-:W-:Y:S05]  /*10ba0*/  BSYNC B1 ;  /* 0x0000000000017941 */ /* 0x000fea0003800000 */
.L_x_1171:
        /* <DEDUP_REMOVED lines=15> */
[----:B-1---5:R-:W-:Y:S01]  /*10ca0*/  LEA R28, P0, R2, UR6, 0x1 ;  /* 0x00000006021c7c11 */ /* 0x022fe2000f8008ff */
[----:B------:R-:W-:-:S05]  /*10cb0*/  IMAD.IADD R3, R3, 0x1, R17 ;  /* 0x0000000103037824 */ /* 0x000fca00078e0211 */
[----:B------:R-:W-:-:S05]  /*10cc0*/  LEA.HI.X R29, R2, UR7, R3, 0x1, P0 ;  /* 0x00000007021d7c11 */ /* 0x000fca00080f0c03 */
[----:B------:R2:W-:Y:S04]  /*10cd0*/  @!P2 STG.E.128 desc[UR46][R28.64], R12 ;  /* 0x0000000c1c00a986 */ /* 0x0005e8000c101d2e */
[----:B------:R2:W-:Y:S02]  /*10ce0*/  @!P3 STG.E.128 desc[UR46][R28.64+0x80], R24 ;  /* 0x000080181c00b986 */ /* 0x0005e4000c101d2e */
.L_x_1174:
[----:B------:R-:W-:Y:S05]  /*10cf0*/  BSYNC B1 ;  /* 0x0000000000017941 */ /* 0x000fea0003800000 */
.L_x_1173:
[----:B------:R-:W-:Y:S05]  /*10d00*/  @P1 BRA `(.L_x_1175) ;  /* 0x0000000800cc1947 */ /* 0x000fea0003800000 */
[----:B--2--5:R-:W-:Y:S01]  /*10d10*/  IADD3 R13, P0, R20, 0x60, RZ ;  /* 0x00000060140d7810 */ /* 0x024fe20007f1e0ff */
[----:B------:R-:W-:Y:S01]  /*10d20*/  ULDC.64 UR6, c[0x0][0xad8] ;  /* 0x0002b60000067ab9 */ /* 0x000fe20000000a00 */
[----:B------:R-:W-:Y:S01]  /*10d30*/  IMAD.MOV.U32 R2, RZ, RZ, R44 ;  /* 0x000000ffff027224 */ /* 0x000fe200078e002c */
        /* <DEDUP_REMOVED lines=17> */
.L_x_1167:
[----:B------:R-:W2:Y:S01]  /*10e50*/  LDC.64 R4, c[0x0][0xbd8] ;  /* 0x0002f600ff047b82 */ /* 0x000ea20000000a00 */
[----:B------:R-:W-:-:S07]  /*10e60*/  IMAD.MOV.U32 R7, RZ, RZ, RZ ;  /* 0x000000ffff077224 */ /* 0x000fce00078e00ff */
[----:B0-----:R-:W0:Y:S01]  /*10e70*/  LDC.64 R2, c[0x0][0xbd8] ;  /* 0x0002f600ff027b82 */ /* 0x001e220000000a00 */
[----:B--2---:R-:W-:-:S04]  /*10e80*/  ISETP.NE.U32.AND P0, PT, R4, RZ, PT ;  /* 0x000000ff0400720c */ /* 0x004fc80003f05070 */
[----:B------:R-:W-:-:S03]  /*10e90*/  ISETP.NE.AND.EX P0, PT, R5, RZ, PT, P0 ;  /* 0x000000ff0500720c */ /* 0x000fc60003f05300 */
[----:B------:R-:W2:Y:S01]  /*10ea0*/  LDC.64 R4, c[0x0][0xbe0] ;  /* 0x0002f800ff047b82 */ /* 0x000ea20000000a00 */
[----:B0-----:R-:W-:-:S07]  /*10eb0*/  IMAD.WIDE R2, R174, 0x4, R2 ;  /* 0x00000004ae027825 */ /* 0x001fce00078e0202 */
[----:B------:R-:W0:Y:S02]  /*10ec0*/  LDC R0, c[0x0][0xa88] ;  /* 0x0002a200ff007b82 */ /* 0x000e240000000800 */
[----:B------:R3:W5:Y:S01]  /*10ed0*/  @P0 LDG.E R7, desc[UR46][R2.64] ;  /* 0x0000002e02070981 */ /* 0x000762000c1e1900 */
[----:B--2---:R-:W-:-:S04]  /*10ee0*/  ISETP.NE.U32.AND P1, PT, R4, RZ, PT ;  /* 0x000000ff0400720c */ /* 0x004fc80003f25070 */
[----:B------:R-:W-:-:S13]  /*10ef0*/  ISETP.NE.AND.EX P1, PT, R5, RZ, PT, P1 ;  /* 0x000000ff0500720c */ /* 0x000fda0003f25310 */
[----:B------:R-:W2:Y:S02]  /*10f00*/  @P1 LDC.64 R4, c[0x0][0xbe0] ;  /* 0x0002f800ff041b82 */ /* 0x000ea40000000a00 */
[----:B--2---:R-:W-:-:S05]  /*10f10*/  @P1 IMAD.WIDE R4, R174, 0x4, R4 ;  /* 0x00000004ae041825 */ /* 0x004fca00078e0204 */
[----:B0-----:R3:W5:Y:S01]  /*10f20*/  @P1 LDG.E R0, desc[UR46][R4.64] ;  /* 0x0000002e04001981 */ /* 0x001762000c1e1900 */
[----:B------:R-:W-:Y:S01]  /*10f30*/  ISETP.GT.AND P2, PT, R181, 0x7f, PT ;  /* 0x0000007fb500780c */ /* 0x000fe20003f44270 */
[----:B------:R-:W-:-:S12]  /*10f40*/  @P1 BRA `(.L_x_1176) ;  /* 0x0000000000101947 */ /* 0x000fd80003800000 */
[----:B------:R-:W-:Y:S05]  /*10f50*/  @!P0 BRA `(.L_x_1176) ;  /* 0x00000000000c8947 */ /* 0x000fea0003800000 */
[----:B---3--:R-:W2:Y:S04]  /*10f60*/  LDG.E R5, desc[UR46][R2.64] ;  /* 0x0000002e02057981 */ /* 0x008ea8000c1e1900 */
[----:B-----5:R-:W2:Y:S02]  /*10f70*/  LDG.E R0, desc[UR46][R2.64+0x4] ;  /* 0x0000042e02007981 */ /* 0x020ea4000c1e1900 */
[----:B--2---:R-:W-:-:S07]  /*10f80*/  IMAD.IADD R0, R0, 0x1, -R5 ;  /* 0x0000000100007824 */ /* 0x004fce00078e0a05 */
.L_x_1176:
[----:B---3--:R-:W-:Y:S01]  /*10f90*/  SHF.R.S32.HI R2, RZ, 0x1f, R174 ;  /* 0x0000001fff027819 */ /* 0x008fe200000114ae */
[----:B------:R-:W-:Y:S01]  /*10fa0*/  BSSY B1, `(.L_x_1177) ;  /* 0x000001d000017945 */ /* 0x000fe20003800000 */
[----:B------:R-:W-:Y:S02]  /*10fb0*/  SHF.R.S32.HI R8, RZ, 0x1f, R173 ;  /* 0x0000001fff087819 */ /* 0x000fe400000114ad */
[----:B------:R-:W-:Y:S02]  /*10fc0*/  SHF.R.S32.HI R10, RZ, 0x1f, R19 ;  /* 0x0000001fff0a7819 */ /* 0x000fe40000011413 */
[----:B------:R-:W-:Y:S02]  /*10fd0*/  SEL R11, R174, RZ, !P0 ;  /* 0x000000ffae0b7207 */ /* 0x000fe40004000000 */
[----:B------:R-:W-:Y:S02]  /*10fe0*/  SEL R9, R2, RZ, !P0 ;  /* 0x000000ff02097207 */ /* 0x000fe40004000000 */
[----:B-----5:R-:W-:Y:S01]  /*10ff0*/  SHF.R.S32.HI R6, RZ, 0x1f, R7 ;  /* 0x0000001fff067819 */ /* 0x020fe20000011407 */
[----:B------:R-:W-:Y:S06]  /*11000*/  @P2 BRA `(.L_x_1178) ;  /* 0x0000000000582947 */ /* 0x000fec0003800000 */
[----:B------:R-:W0:Y:S02]  /*11010*/  S2R R3, SR_TID.X ;  /* 0x0000000000037919 */ /* 0x000e240000002100 */
[----:B0-----:R-:W-:-:S04]  /*11020*/  IMAD R2, R175, 0x80, R3 ;  /* 0x00000080af027824 */ /* 0x001fc800078e0203 */
[----:B------:R-:W-:-:S05]  /*11030*/  VIADD R3, R2, 0xffffff80 ;  /* 0xffffff8002037836 */ /* 0x000fca0000000000 */
[----:B------:R-:W-:-:S13]  /*11040*/  ISETP.GE.AND P0, PT, R3, R0, PT ;  /* 0x000000000300720c */ /* 0x000fda0003f06270 */
[----:B------:R-:W-:Y:S05]  /*11050*/  @P0 BRA `(.L_x_1178) ;  /* 0x0000000000440947 */ /* 0x000fea0003800000 */
[C---:B------:R-:W-:Y:S01]  /*11060*/  IADD3 R2, P0, R3.reuse, R7, RZ ;  /* 0x0000000703027210 */ /* 0x040fe20007f1e0ff */
[----:B------:R-:W-:Y:S02]  /*11070*/  ULDC.64 UR4, c[0x0][0xb70] ;  /* 0x0002dc0000047ab9 */ /* 0x000fe40000000a00 */
[----:B------:R-:W-:Y:S01]  /*11080*/  IMAD R4, R8, UR4, RZ ;  /* 0x0000000408047c24 */ /* 0x000fe2000f8e02ff */
[----:B------:R-:W-:-:S03]  /*11090*/  LEA.HI.X.SX32 R3, R3, R6, 0x1, P0 ;  /* 0x0000000603037211 */ /* 0x000fc600000f0eff */
[C---:B------:R-:W-:Y:S02]  /*110a0*/  IMAD R5, R173.reuse, UR5, R4 ;  /* 0x00000005ad057c24 */ /* 0x040fe4000f8e0204 */
[----:B------:R-:W-:Y:S01]  /*110b0*/  IMAD.WIDE.U32 R2, R173, UR4, R2 ;  /* 0x00000004ad027c25 */ /* 0x000fe2000f8e0002 */
[----:B------:R-:W-:-:S03]  /*110c0*/  ULDC.64 UR4, c[0x0][0xb78] ;  /* 0x0002de0000047ab9 */ /* 0x000fc60000000a00 */
[----:B------:R-:W-:Y:S02]  /*110d0*/  IMAD R4, R9, UR4, RZ ;  /* 0x0000000409047c24 */ /* 0x000fe4000f8e02ff */
[----:B------:R-:W-:Y:S02]  /*110e0*/  IMAD.IADD R3, R3, 0x1, R5 ;  /* 0x0000000103037824 */ /* 0x000fe400078e0205 */
        /* <DEDUP_REMOVED lines=8> */
.L_x_1178:
[----:B------:R-:W-:Y:S05]  /*11170*/  BSYNC B1 ;  /* 0x0000000000017941 */ /* 0x000fea0003800000 */
.L_x_1177:
[----:B------:R-:W-:Y:S01]  /*11180*/  ULDC.64 UR4, c[0x0][0xaa0] ;  /* 0x0002a80000047ab9 */ /* 0x000fe20000000a00 */
[----:B------:R-:W-:Y:S01]  /*11190*/  IMAD.MOV.U32 R2, RZ, RZ, R19 ;  /* 0x000000ffff027224 */ /* 0x000fe200078e0013 */
[----:B------:R-:W-:Y:S01]  /*111a0*/  BSSY B1, `(.L_x_1179) ;  /* 0x000002c000017945 */ /* 0x000fe20003800000 */
[----:B0-----:R-:W-:Y:S02]  /*111b0*/  IMAD.MOV.U32 R3, RZ, RZ, R10 ;  /* 0x000000ffff037224 */ /* 0x001fe400078e000a */
[----:B------:R-:W-:Y:S02]  /*111c0*/  IMAD R4, R6, UR4, RZ ;  /* 0x0000000406047c24 */ /* 0x000fe4000f8e02ff */
[----:B------:R-:W-:-:S04]  /*111d0*/  IMAD.WIDE.U32 R2, R7, UR4, R2 ;  /* 0x0000000407027c25 */ /* 0x000fc8000f8e0002 */
[----:B------:R-:W-:Y:S01]  /*111e0*/  IMAD R7, R7, UR5, R4 ;  /* 0x0000000507077c24 */ /* 0x000fe2000f8e0204 */
[----:B------:R-:W-:Y:S01]  /*111f0*/  ULDC.64 UR4, c[0x0][0xae0] ;  /* 0x0002b80000047ab9 */ /* 0x000fe20000000a00 */
[----:B------:R-:W-:Y:S02]  /*11200*/  VIADD R6, R22, 0x20 ;  /* 0x0000002016067836 */ /* 0x000fe40000000000 */
[----:B------:R-:W-:Y:S02]  /*11210*/  IMAD.IADD R3, R3, 0x1, R7 ;  /* 0x0000000103037824 */ /* 0x000fe400078e0207 */
[----:B------:R-:W-:Y:S02]  /*11220*/  IMAD R7, R175, -0x80, R0 ;  /* 0xffffff80af077824 */ /* 0x000fe400078e0200 */
[----:B------:R-:W-:Y:S02]  /*11230*/  IMAD R4, R8, UR4, RZ ;  /* 0x0000000408047c24 */ /* 0x000fe4000f8e02ff */
[C---:B------:R-:W-:Y:S01]  /*11240*/  VIADD R0, R22.reuse, 0x40 ;  /* 0x0000004016007836 */ /* 0x040fe20000000000 */
[-C--:B------:R-:W-:Y:S01]  /*11250*/  ISETP.GE.AND P2, PT, R22, R7.reuse, PT ;  /* 0x000000071600720c */ /* 0x080fe20003f46270 */
[C---:B------:R-:W-:Y:S01]  /*11260*/  IMAD R5, R173.reuse, UR5, R4 ;  /* 0x00000005ad057c24 */ /* 0x040fe2000f8e0204 */
[-C--:B------:R-:W-:Y:S01]  /*11270*/  ISETP.GE.AND P3, PT, R6, R7.reuse, PT ;  /* 0x000000070600720c */ /* 0x080fe20003f66270 */
[----:B------:R-:W-:Y:S01]  /*11280*/  IMAD.WIDE.U32 R2, R173, UR4, R2 ;  /* 0x00000004ad027c25 */ /* 0x000fe2000f8e0002 */
[----:B------:R-:W-:Y:S01]  /*11290*/  ULDC.64 UR4, c[0x0][0xae8] ;  /* 0x0002ba0000047ab9 */ /* 0x000fe20000000a00 */
[----:B------:R-:W-:-:S02]  /*112a0*/  ISETP.GE.AND P1, PT, R0, R7, PT ;  /* 0x000000070000720c */ /* 0x000fc40003f26270 */
[----:B------:R-:W-:Y:S02]  /*112b0*/  VIADD R4, R22, 0x60 ;  /* 0x0000006016047836 */ /* 0x000fe40000000000 */
[----:B------:R-:W-:Y:S02]  /*112c0*/  IMAD.IADD R3, R3, 0x1, R5 ;  /* 0x0000000103037824 */ /* 0x000fe400078e0205 */
[----:B------:R-:W-:Y:S01]  /*112d0*/  IMAD R0, R9, UR4, RZ ;  /* 0x0000000409007c24 */ /* 0x000fe2000f8e02ff */
[----:B------:R-:W-:Y:S01]  /*112e0*/  ISETP.GE.AND P0, PT, R4, R7, PT ;  /* 0x000000070400720c */ /* 0x000fe20003f06270 */
[----:B------:R-:W-:Y:S01]  /*112f0*/  IMAD.WIDE.U32 R4, R11, UR4, R2 ;  /* 0x000000040b047c25 */ /* 0x000fe2000f8e0002 */
[----:B------:R-:W-:-:S03]  /*11300*/  SHF.R.S32.HI R7, RZ, 0x1f, R22 ;  /* 0x0000001fff077819 */ /* 0x000fc60000011416 */
[----:B------:R-:W-:Y:S02]  /*11310*/  IMAD R9, R11, UR5, R0 ;  /* 0x000000050b097c24 */ /* 0x000fe4000f8e0200 */
[----:B------:R-:W-:Y:S02]  /*11320*/  IMAD.MOV.U32 R6, RZ, RZ, R22 ;  /* 0x000000ffff067224 */ /* 0x000fe400078e0016 */
[----:B------:R-:W-:Y:S02]  /*11330*/  IMAD.IADD R11, R5, 0x1, R9 ;  /* 0x00000001050b7824 */ /* 0x000fe400078e0209 */
[----:B------:R-:W-:Y:S01]  /*11340*/  IMAD.WIDE R6, R175, 0x80, R6 ;  /* 0x00000080af067825 */ /* 0x000fe200078e0206 */
[----:B------:R-:W-:Y:S06]  /*11350*/  @P2 BRA `(.L_x_1180) ;  /* 0x0000000000402947 */ /* 0x000fec0003800000 */
        /* <DEDUP_REMOVED lines=16> */
.L_x_1180:
[----:B------:R-:W-:Y:S05]  /*11460*/  BSYNC B1 ;  /* 0x0000000000017941 */ /* 0x000fea0003800000 */
.L_x_1179:
[----:B------:R-:W-:Y:S04]  /*11470*/  BSSY B1, `(.L_x_1181) ;  /* 0x0000014000017945 */ /* 0x000fe80003800000 */
[----:B------:R-:W-:Y:S05]  /*11480*/  @P3 BRA `(.L_x_1182) ;  /* 0x0000000000483947 */ /* 0x000fea0003800000 */
[----:B0-----:R-:W-:Y:S01]  /*11490*/  IADD3 R9, P2, R6, 0x20, RZ ;  /* 0x0000002006097810 */ /* 0x001fe20007f5e0ff */
        /* <DEDUP_REMOVED lines=17> */
.L_x_1182:
[----:B------:R-:W-:Y:S05]  /*115b0*/  BSYNC B1 ;  /* 0x0000000000017941 */ /* 0x000fea0003800000 */
.L_x_1181:
[----:B------:R-:W-:Y:S04]  /*115c0*/  BSSY B1, `(.L_x_1183) ;  /* 0x0000014000017945 */ /* 0x000fe80003800000 */
[----:B------:R-:W-:Y:S05]  /*115d0*/  @P1 BRA `(.L_x_1184) ;  /* 0x0000000000481947 */ /* 0x000fea0003800000 */
[----:B0-2---:R-:W-:Y:S01]  /*115e0*/  IADD3 R9, P1, R6, 0x40, RZ ;  /* 0x0000004006097810 */ /* 0x005fe20007f3e0ff */
        /* <DEDUP_REMOVED lines=17> */
.L_x_1184:
[----:B------:R-:W-:Y:S05]  /*11700*/  BSYNC B1 ;  /* 0x0000000000017941 */ /* 0x000fea0003800000 */
.L_x_1183:
        /* <DEDUP_REMOVED lines=19> */
.L_x_1175:
[----:B------:R-:W-:Y:S05]  /*11840*/  BSYNC B0 ;  /* 0x0000000000007941 */ /* 0x000fea0003800000 */
.L_x_1166:
[----:B------:R-:W-:Y:S02]  /*11850*/  ULDC UR4, c[0x0][0xc14] ;  /* 0x0003050000047ab9 */ /* 0x000fe40000000800 */
[----:B-1----:R-:W-:-:S13]  /*11860*/  ISETP.GE.AND P0, PT, R171, UR4, PT ;  /* 0x00000004ab007c0c */ /* 0x002fda000bf06270 */
[----:B------:R-:W-:Y:S05]  /*11870*/  @!P0 BRA `(.L_x_1185) ;  /* 0xfffffef4003c8947 */ /* 0x000fea000383ffff */
[----:B------:R-:W-:Y:S05]  /*11880*/  EXIT ;  /* 0x000000000000794d */ /* 0x000fea0003800000 */
.L_x_1080:
[----:B------:R-:W-:-:S08]  /*11890*/  NOP ;  /* 0x0000000000007918 */ /* 0x000fd00000000000 */
[----:B------:R-:W0:-:S00]  /*118a0*/  USETMAXREG.DEALLOC.CTAPOOL 0x18 ;  /* 0x00000018000079c8 */ /* 0x000e0000080e0500 */
[----:B0-----:R-:W2:Y:S01]  /*118b0*/  LDL.LU R2, [R1+0x38] ;  /* 0x0000380001027983 */ /* 0x001ea20000300800 */
[----:B------:R-:W-:Y:S01]  /*118c0*/  LOP3.LUT R0, R0, 0x3, RZ, 0xc0, !PT ;  /* 0x0000000300007812 */ /* 0x000fe200078ec0ff */
[----:B------:R-:W-:-:S05]  /*118d0*/  IMAD.MOV.U32 R6, RZ, RZ, RZ ;  /* 0x000000ffff067224 */ /* 0x000fca00078e00ff */
[----:B------:R-:W0:Y:S02]  /*118e0*/  SHFL.IDX PT, R0, R0, RZ, 0x1f ;  /* 0x00001fff00007589 */ /* 0x000e2400000e0000 */
[----:B0-----:R-:W-:Y:S02]  /*118f0*/  ISETP.NE.AND P0, PT, R0, RZ, PT ;  /* 0x000000ff0000720c */ /* 0x001fe40003f05270 */
        /* <DEDUP_REMOVED lines=15> */
.L_x_1186:
[----:B------:R-:W1:Y:S01]  /*119f0*/  S2R R0, SR_TID.X ;  /* 0x0000000000007919 */ /* 0x000e620000002100 */
[----:B------:R-:W-:Y:S01]  /*11a00*/  ULDC UR4, c[0x0][0xc14] ;  /* 0x0003050000047ab9 */ /* 0x000fe20000000800 */
[----:B-1----:R-:W-:-:S04]  /*11a10*/  LOP3.LUT R5, R0, 0x1f, RZ, 0xc0, !PT ;  /* 0x0000001f00057812 */ /* 0x002fc800078ec0ff */
[----:B------:R-:W-:-:S04]  /*11a20*/  ISETP.NE.AND P0, PT, R5, 0x1f, PT ;  /* 0x0000001f0500780c */ /* 0x000fc80003f05270 */
[----:B------:R-:W-:-:S13]  /*11a30*/  ISETP.GE.OR P1, PT, R5, UR4, !P0 ;  /* 0x0000000405007c0c */ /* 0x000fda000c726670 */
[----:B0-----:R-:W0:Y:S02]  /*11a40*/  @!P1 LDC.64 R2, c[0x0][0xc58] ;  /* 0x00031600ff029b82 */ /* 0x001e240000000a00 */
        /* <DEDUP_REMOVED lines=18> */
[----:B------:R-:W1:Y:S02]  /*11b70*/  SHFL.UP PT, R2, R3, 0x8, RZ ;  /* 0x0500000003027989 */ /* 0x000e6400000e00ff */
[----:B-1----:R-:W-:-:S05]  /*11b80*/  SEL R2, R2, RZ, P4 ;  /* 0x000000ff02027207 */ /* 0x002fca0002000000 */
[----:B------:R-:W-:-:S05]  /*11b90*/  IMAD.IADD R2, R3, 0x1, R2 ;  /* 0x0000000103027824 */ /* 0x000fca00078e0202 */
[----:B------:R-:W1:Y:S02]  /*11ba0*/  SHFL.UP PT, R4, R2, 0x10, RZ ;  /* 0x0600000002047989 */ /* 0x000e6400000e00ff */
[----:B-1----:R-:W-:-:S05]  /*11bb0*/  SEL R7, R4, RZ, P5 ;  /* 0x000000ff04077207 */ /* 0x002fca0002800000 */
[----:B------:R-:W-:Y:S02]  /*11bc0*/  IMAD.IADD R10, R2, 0x1, R7 ;  /* 0x00000001020a7824 */ /* 0x000fe400078e0207 */
[----:B------:R-:W1:Y:S03]  /*11bd0*/  LDC R7, c[0x0][0xc10] ;  /* 0x00030400ff077b82 */ /* 0x000e660000000800 */
        /* <DEDUP_REMOVED lines=10> */
.L_x_1192:
        /* <DEDUP_REMOVED lines=14> */
.L_x_1191:
[----:B------:R-:W-:Y:S05]  /*11d60*/  BSYNC B0 ;  /* 0x0000000000007941 */ /* 0x000fea0003800000 */
.L_x_1190:
        /* <DEDUP_REMOVED lines=22> */
.L_x_1188:
[----:B------:R-:W-:Y:S01]  /*11ed0*/  IMAD.IADD R11, R9, 0x1, -R8 ;  /* 0x00000001090b7824 */ /* 0x000fe200078e0a08 */
[----:B------:R-:W-:-:S03]  /*11ee0*/  ULDC.64 UR4, c[0x0][0xc68] ;  /* 0x00031a0000047ab9 */ /* 0x000fc60000000a00 */
[----:B------:R-:W-:-:S05]  /*11ef0*/  IMAD R3, R10, R7, R11 ;  /* 0x000000070a037224 */ /* 0x000fca00078e020b */
[----:B------:R-:W-:-:S13]  /*11f00*/  ISETP.GT.AND P0, PT, R3, R0, PT ;  /* 0x000000000300720c */ /* 0x000fda0003f04270 */
[----:B------:R-:W-:Y:S02]  /*11f10*/  VOTEU.ANY UR7, UPT, !P0 ;  /* 0x0000000000077886 */ /* 0x000fe400040e0100 */
[----:B------:R-:W-:-:S04]  /*11f20*/  UPOPC UR6, UR7 ;  /* 0x00000007000672bf */ /* 0x000fc80008000000 */
[----:B------:R-:W-:-:S04]  /*11f30*/  UIADD3 UR45, UR6, UR45, URZ ;  /* 0x0000002d062d7290 */ /* 0x000fc8000fffe03f */
[----:B------:R-:W-:-:S06]  /*11f40*/  UIMAD.WIDE UR4, UR45, 0x4, UR4 ;  /* 0x000000042d0478a5 */ /* 0x000fcc000f8e0204 */
[----:B------:R-:W-:Y:S02]  /*11f50*/  IMAD.U32 R2, RZ, RZ, UR4 ;  /* 0x00000004ff027e24 */ /* 0x000fe4000f8e00ff */
[----:B------:R-:W-:-:S05]  /*11f60*/  IMAD.U32 R3, RZ, RZ, UR5 ;  /* 0x00000005ff037e24 */ /* 0x000fca000f8e00ff */
[----:B------:R-:W2:Y:S01]  /*11f70*/  LDG.E R9, desc[UR46][R2.64] ;  /* 0x0000002e02097981 */ /* 0x000ea2000c1e1900 */
[----:B------:R-:W-:Y:S01]  /*11f80*/  IMAD.U32 R15, RZ, RZ, UR6 ;  /* 0x00000006ff0f7e24 */ /* 0x000fe2000f8e00ff */
[----:B------:R-:W-:-:S04]  /*11f90*/  ISETP.NE.AND P0, PT, RZ, UR7, PT ;  /* 0x00000007ff007c0c */ /* 0x000fc8000bf05270 */
[----:B------:R-:W2:Y:S02]  /*11fa0*/  SHFL.IDX PT, R6, R6, R15, 0x1f ;  /* 0x00001f0f06067589 */ /* 0x000ea400000e0000 */
[----:B--2---:R-:W-:-:S05]  /*11fb0*/  IMAD R8, R6, R9, RZ ;  /* 0x0000000906087224 */ /* 0x004fca00078e02ff */
[----:B------:R-:W-:-:S04]  /*11fc0*/  IABS R12, R8 ;  /* 0x00000008000c7213 */ /* 0x000fc80000000000 */
[----:B------:R-:W0:Y:S08]  /*11fd0*/  I2F.RP R13, R12 ;  /* 0x0000000c000d7306 */ /* 0x000e300000209400 */
[----:B0-----:R-:W0:Y:S02]  /*11fe0*/  MUFU.RCP R13, R13 ;  /* 0x0000000d000d7308 */ /* 0x001e240000001000 */
[----:B0-----:R-:W-:-:S06]  /*11ff0*/  VIADD R14, R13, 0xffffffe ;  /* 0x0ffffffe0d0e7836 */ /* 0x001fcc0000000000 */
[----:B------:R-:W0:Y:S02]  /*12000*/  F2I.FTZ.U32.TRUNC.NTZ R3, R14 ;  /* 0x0000000e00037305 */ /* 0x000e24000021f000 */
[----:B0-----:R-:W-:Y:S01]  /*12010*/  IMAD.MOV R17, RZ, RZ, -R3 ;  /* 0x000000ffff117224 */ /* 0x001fe200078e0a03 */
[----:B------:R-:W-:Y:S06]  /*12020*/  @!P0 BRA `(.L_x_1193) ;  /* 0x00000000000c8947 */ /* 0x000fec0003800000 */
[----:B------:R-:W-:-:S06]  /*12030*/  UIADD3 UR4, UR6, -0x1, URZ ;  /* 0xffffffff06047890 */ /* 0x000fcc000fffe03f */
[----:B------:R-:W-:-:S05]  /*12040*/  IMAD.U32 R13, RZ, RZ, UR4 ;  /* 0x00000004ff0d7e24 */ /* 0x000fca000f8e00ff */
[----:B------:R0:W1:Y:S02]  /*12050*/  SHFL.IDX PT, R4, R10, R13, 0x1f ;  /* 0x00001f0d0a047589 */ /* 0x00006400000e0000 */
.L_x_1193:
[----:B-1----:R-:W-:Y:S02]  /*12060*/  IMAD R4, R4, R7, R11 ;  /* 0x0000000704047224 */ /* 0x002fe400078e020b */
        /* <DEDUP_REMOVED lines=19> */
[----:B------:R-:W-:-:S05]  /*121a0*/  @!P1 LOP3.LUT R2, RZ, R8, RZ, 0x33, !PT ;  /* 0x00000008ff029212 */ /* 0x000fca00078e33ff */
[----:B------:R-:W-:Y:S02]  /*121b0*/  IMAD R0, R9, R2, RZ ;  /* 0x0000000209007224 */ /* 0x000fe400078e02ff */
[----:B------:R-:W-:Y:S02]  /*121c0*/  IMAD.MOV R2, RZ, RZ, -R2 ;  /* 0x000000ffff027224 */ /* 0x000fe400078e0a02 */
[----:B-1----:R-:W-:Y:S02]  /*121d0*/  IMAD.MOV R4, RZ, RZ, -R0 ;  /* 0x000000ffff047224 */ /* 0x002fe400078e0a00 */
[----:B------:R-:W-:Y:S02]  /*121e0*/  IMAD R8, R8, R2, R11 ;  /* 0x0000000208087224 */ /* 0x000fe400078e020b */
[----:B------:R-:W-:Y:S01]  /*121f0*/  IMAD.MOV.U32 R2, RZ, RZ, RZ ;  /* 0x000000ffff027224 */ /* 0x000fe200078e00ff */
[----:B------:R-:W-:-:S04]  /*12200*/  VIADDMNMX R7, R4, R7, R9, PT ;  /* 0x0000000704077246 */ /* 0x000fc80003800109 */
[-C--:B------:R-:W-:Y:S02]  /*12210*/  IABS R4, R7.reuse ;  /* 0x0000000700047213 */ /* 0x080fe40000000000 */
[----:B0-----:R-:W-:Y:S02]  /*12220*/  IABS R10, R7 ;  /* 0x00000007000a7213 */ /* 0x001fe40000000000 */
[----:B------:R-:W0:Y:S08]  /*12230*/  I2F.RP R9, R4 ;  /* 0x0000000400097306 */ /* 0x000e300000209400 */
[----:B0-----:R-:W0:Y:S02]  /*12240*/  MUFU.RCP R9, R9 ;  /* 0x0000000900097308 */ /* 0x001e240000001000 */
[----:B0-----:R-:W-:Y:S01]  /*12250*/  VIADD R3, R9, 0xffffffe ;  /* 0x0ffffffe09037836 */ /* 0x001fe20000000000 */
[----:B------:R-:W-:-:S05]  /*12260*/  IABS R9, R8 ;  /* 0x0000000800097213 */ /* 0x000fca0000000000 */
[----:B------:R-:W0:Y:S02]  /*12270*/  F2I.FTZ.U32.TRUNC.NTZ R3, R3 ;  /* 0x0000000300037305 */ /* 0x000e24000021f000 */
[----:B0-----:R-:W-:-:S04]  /*12280*/  IMAD.MOV R11, RZ, RZ, -R3 ;  /* 0x000000ffff0b7224 */ /* 0x001fc800078e0a03 */
[----:B------:R-:W-:-:S04]  /*12290*/  IMAD R11, R11, R4, RZ ;  /* 0x000000040b0b7224 */ /* 0x000fc800078e02ff */
[----:B------:R-:W-:-:S04]  /*122a0*/  IMAD.HI.U32 R2, R3, R11, R2 ;  /* 0x0000000b03027227 */ /* 0x000fc800078e0002 */
[----:B------:R-:W-:Y:S02]  /*122b0*/  IMAD.MOV R3, RZ, RZ, -R10 ;  /* 0x000000ffff037224 */ /* 0x000fe400078e0a0a */
        /* <DEDUP_REMOVED lines=8> */
[----:B------:R-:W-:Y:S01]  /*12340*/  ISETP.GE.AND P2, PT, R3, RZ, PT ;  /* 0x000000ff0300720c */ /* 0x000fe20003f46270 */
[----:B------:R-:W-:-:S06]  /*12350*/  IMAD.IADD R3, R8, 0x1, R0 ;  /* 0x0000000108037824 */ /* 0x000fcc00078e0200 */
[----:B------:R-:W-:-:S06]  /*12360*/  @P0 VIADD R2, R2, 0x1 ;  /* 0x0000000102020836 */ /* 0x000fcc0000000000 */
[----:B------:R-:W-:Y:S01]  /*12370*/  @!P2 IMAD.MOV R2, RZ, RZ, -R2 ;  /* 0x000000ffff02a224 */ /* 0x000fe200078e0a02 */
[----:B------:R-:W-:Y:S01]  /*12380*/  @!P1 LOP3.LUT R2, RZ, R7, RZ, 0x33, !PT ;  /* 0x00000007ff029212 */ /* 0x000fe200078e33ff */
[----:B------:R-:W-:-:S04]  /*12390*/  IMAD.MOV R7, RZ, RZ, -R7 ;  /* 0x000000ffff077224 */ /* 0x000fc800078e0a07 */
[----:B------:R-:W-:-:S05]  /*123a0*/  IMAD R3, R2, R7, R3 ;  /* 0x0000000702037224 */ /* 0x000fca00078e0203 */
[----:B------:R-:W-:Y:S02]  /*123b0*/  R2UR UR38, R3 ;  /* 0x00000000032672ca */ /* 0x000fe400000e0000 */
[----:B------:R-:W-:-:S05]  /*123c0*/  LOP3.LUT R3, RZ, R2, RZ, 0x33, !PT ;  /* 0x00000002ff037212 */ /* 0x000fca00078e33ff */
[----:B------:R-:W-:-:S05]  /*123d0*/  IMAD.IADD R0, R6, 0x1, R3 ;  /* 0x0000000106007824 */ /* 0x000fca00078e0203 */
[----:B------:R1:W-:Y:S01]  /*123e0*/  STL [R1+0x24], R0 ;  /* 0x0000240001007387 */ /* 0x0003e20000100800 */
[----:B------:R-:W-:Y:S05]  /*123f0*/  BRA `(.L_x_1194) ;  /* 0x00000000000c7947 */ /* 0x000fea0003800000 */
.L_x_1189:
[----:B------:R0:W-:Y:S01]  /*12400*/  STL [R1+0x20], R0 ;  /* 0x0000200001007387 */ /* 0x0001e20000100800 */
[----:B------:R-:W-:-:S03]  /*12410*/  UMOV UR38, URZ ;  /* 0x0000003f00267c82 */ /* 0x000fc60008000000 */
[----:B------:R0:W-:Y:S02]  /*12420*/  STL [R1+0x24], RZ ;  /* 0x000024ff01007387 */ /* 0x0001e40000100800 */
.L_x_1194:
[----:B------:R-:W2:Y:S04]  /*12430*/  LDL R2, [R1+0x24] ;  /* 0x0000240001027983 */ /* 0x000ea80000100800 */
[----:B------:R-:W3:Y:S01]  /*12440*/  LDL R4, [R1+0x20] ;  /* 0x0000200001047983 */ /* 0x000ee20000100800 */
[----:B------:R-:W-:-:S13]  /*12450*/  ISETP.NE.AND P0, PT, R5, RZ, PT ;  /* 0x000000ff0500720c */ /* 0x000fda0003f05270 */
[----:B------:R-:W4:Y:S01]  /*12460*/  @!P0 S2R R3, SR_CgaCtaId ;  /* 0x0000000000038919 */ /* 0x000f220000008800 */
[----:B01----:R-:W-:Y:S01]  /*12470*/  @!P0 MOV R0, 0x400 ;  /* 0x0000040000008802 */ /* 0x003fe20000000f00 */
[----:B------:R-:W-:Y:S02]  /*12480*/  IMAD.U32 R6, RZ, RZ, UR38 ;  /* 0x00000026ff067e24 */ /* 0x000fe4000f8e00ff */
[----:B------:R-:W-:Y:S01]  /*12490*/  IMAD.U32 R7, RZ, RZ, UR45 ;  /* 0x0000002dff077e24 */ /* 0x000fe2000f8e00ff */
[----:B----4-:R-:W-:Y:S01]  /*124a0*/  @!P0 LEA R0, R3, R0, 0x18 ;  /* 0x0000000003008211 */ /* 0x010fe200078ec0ff */
[----:B--2---:R-:W-:-:S05]  /*124b0*/  IMAD.MOV.U32 R5, RZ, RZ, R2 ;  /* 0x000000ffff057224 */ /* 0x004fca00078e0002 */
[----:B---3--:R0:W-:Y:S01]  /*124c0*/  @!P0 STS.128 [R0+0x228d0], R4 ;  /* 0x0228d00400008388 */ /* 0x0081e20000000c00 */
[----:B------:R-:W-:Y:S06]  /*124d0*/  BAR.ARV 0x5, 0x180 ;  /* 0x0146000000007b1d */ /* 0x000fec0000002000 */
.L_x_1187:
[----:B0-----:R-:W-:Y:S01]  /*124e0*/  IMAD.MOV.U32 R0, RZ, RZ, 0x1 ;  /* 0x00000001ff007424 */ /* 0x001fe200078e00ff */
[----:B------:R-:W-:Y:S01]  /*124f0*/  ULDC UR4, c[0x0][0xc14] ;  /* 0x0003050000047ab9 */ /* 0x000fe20000000800 */
[----:B------:R0:W-:Y:S01]  /*12500*/  STL [R1], RZ ;  /* 0x000000ff01007387 */ /* 0x0001e20000100800 */
[----:B------:R-:W-:-:S03]  /*12510*/  UISETP.GE.AND UP0, UPT, UR45, UR4, UPT ;  /* 0x000000042d00728c */ /* 0x000fc6000bf06270 */
[----:B------:R0:W-:Y:S03]  /*12520*/  STL [R1+0xc], R0 ;  /* 0x00000c0001007387 */ /* 0x0001e60000100800 */
[----:B------:R-:W-:Y:S01]  /*12530*/  PLOP3.LUT P0, PT, PT, PT, UP0, 0x80, 0x0 ;  /* 0x000000000000781c */ /* 0x000fe20003f0f008 */
[----:B------:R0:W-:-:S12]  /*12540*/  STL [R1+0x3c], RZ ;  /* 0x00003cff01007387 */ /* 0x0001d80000100800 */
[----:B0-----:R-:W-:Y:S05]  /*12550*/  @P0 BRA `(.L_x_1195) ;  /* 0x0000004000540947 */ /* 0x001fea0003800000 */
        /* <DEDUP_REMOVED lines=25> */
[----:B0-----:R-:W-:-:S05]  /*126f0*/  IMAD.MOV.U32 R0, RZ, RZ, 0x40 ;  /* 0x00000040ff007424 */ /* 0x001fca00078e00ff */
[----:B------:R-:W-:Y:S01]  /*12700*/  SEL R3, R0, 0xffffffc0, !P2 ;  /* 0xffffffc000037807 */ /* 0x000fe20005000000 */
[----:B------:R-:W-:-:S04]  /*12710*/  IMAD.MOV.U32 R0, RZ, RZ, 0x1 ;  /* 0x00000001ff007424 */ /* 0x000fc800078e00ff */
[----:B------:R0:W-:Y:S04]  /*12720*/  STL [R1+0x18], R3 ;  /* 0x0000180301007387 */ /* 0x0001e80000100800 */
[----:B------:R0:W-:Y:S04]  /*12730*/  STL [R1+0x14], R2 ;  /* 0x0000140201007387 */ /* 0x0001e80000100800 */
[----:B------:R0:W-:Y:S04]  /*12740*/  STL [R1+0x3c], RZ ;  /* 0x00003cff01007387 */ /* 0x0001e80000100800 */
[----:B------:R0:W-:Y:S04]  /*12750*/  STL [R1+0xc], R0 ;  /* 0x00000c0001007387 */ /* 0x0001e80000100800 */
[----:B------:R0:W-:Y:S02]  /*12760*/  STL [R1], RZ ;  /* 0x000000ff01007387 */ /* 0x0001e40000100800 */
.L_x_1263:
[----:B------:R-:W-:Y:S01]  /*12770*/  ULDC.64 UR4, c[0x0][0xa00] ;  /* 0x0002800000047ab9 */ /* 0x000fe20000000a00 */
[----:B------:R-:W-:Y:S01]  /*12780*/  ULDC.64 UR10, c[0x0][0xa08] ;  /* 0x00028200000a7ab9 */ /* 0x000fe20000000a00 */
[----:B------:R-:W-:Y:S01]  /*12790*/  ISETP.NE.U32.AND P0, PT, RZ, UR4, PT ;  /* 0x00000004ff007c0c */ /* 0x000fe2000bf05070 */
[----:B------:R-:W-:Y:S01]  /*127a0*/  ULDC.64 UR6, c[0x0][0xa00] ;  /* 0x0002800000067ab9 */ /* 0x000fe20000000a00 */
[----:B------:R-:W-:Y:S01]  /*127b0*/  ISETP.NE.U32.AND P1, PT, RZ, UR10, PT ;  /* 0x0000000aff007c0c */ /* 0x000fe2000bf25070 */
[----:B------:R-:W-:Y:S01]  /*127c0*/  UIMAD.WIDE UR6, UR45, 0x4, UR6 ;  /* 0x000000042d0678a5 */ /* 0x000fe2000f8e0206 */
[----:B------:R-:W-:Y:S01]  /*127d0*/  ISETP.NE.AND.EX P0, PT, RZ, UR5, PT, P0 ;  /* 0x00000005ff007c0c */ /* 0x000fe2000bf05300 */
[----:B------:R-:W-:Y:S01]  /*127e0*/  ULDC.64 UR4, c[0x0][0xa28] ;  /* 0x00028a0000047ab9 */ /* 0x000fe20000000a00 */
[----:B------:R-:W-:Y:S01]  /*127f0*/  ULDC.64 UR8, c[0x0][0xa08] ;  /* 0x0002820000087ab9 */ /* 0x000fe20000000a00 */
[----:B------:R-:W-:Y:S01]  /*12800*/  UISETP.NE.U32.AND UP0, UPT, UR4, URZ, UPT ;  /* 0x0000003f0400728c */ /* 0x000fe2000bf05070 */
[----:B------:R-:W-:Y:S01]  /*12810*/  ISETP.NE.AND.EX P1, PT, RZ, UR11, PT, P1 ;  /* 0x0000000bff007c0c */ /* 0x000fe2000bf25310 */
[----:B------:R-:W-:Y:S01]  /*12820*/  ULDC.64 UR10, c[0x0][0xa18] ;  /* 0x00028600000a7ab9 */ /* 0x000fe20000000a00 */
[----:B------:R-:W-:Y:S01]  /*12830*/  IMAD.MOV.U32 R18, RZ, RZ, RZ ;  /* 0x000000ffff127224 */ /* 0x000fe200078e00ff */
[----:B------:R-:W-:Y:S01]  /*12840*/  UISETP.NE.AND.EX UP0, UPT, UR5, URZ, UPT, UP0 ;  /* 0x0000003f0500728c */ /* 0x000fe2000bf05300 */
[----:B0-----:R-:W-:Y:S01]  /*12850*/  IMAD.U32 R2, RZ, RZ, UR6 ;  /* 0x00000006ff027e24 */ /* 0x001fe2000f8e00ff */
[----:B------:R-:W-:Y:S01]  /*12860*/  UISETP.NE.U32.AND UP1, UPT, UR10, URZ, UPT ;  /* 0x0000003f0a00728c */ /* 0x000fe2000bf25070 */
[----:B------:R-:W-:Y:S01]  /*12870*/  IMAD.U32 R3, RZ, RZ, UR7 ;  /* 0x00000007ff037e24 */ /* 0x000fe2000f8e00ff */
[----:B------:R-:W-:Y:S01]  /*12880*/  UIMAD.WIDE UR8, UR45, 0x4, UR8 ;  /* 0x000000042d0878a5 */ /* 0x000fe2000f8e0208 */
[----:B--2---:R-:W0:Y:S01]  /*12890*/  LDC R0, c[0x0][0x288] ;  /* 0x0000a200ff007b82 */ /* 0x004e220000000800 */
[----:B------:R-:W-:Y:S01]  /*128a0*/  UISETP.NE.AND.EX UP1, UPT, UR11, URZ, UPT, UP1 ;  /* 0x0000003f0b00728c */ /* 0x000fe2000bf25310 */
[----:B------:R-:W-:Y:S01]  /*128b0*/  CS2R R4, SRZ ;  /* 0x0000000000047805 */ /* 0x000fe2000001ff00 */
[----:B-1----:R1:W5:Y:S03]  /*128c0*/  @P0 LDG.E R18, desc[UR46][R2.64] ;  /* 0x0000002e02120981 */ /* 0x002366000c1e1900 */
[----:B------:R-:W-:Y:S01]  /*128d0*/  @UP0 ULDC.64 UR4, c[0x0][0xa28] ;  /* 0x00028a0000040ab9 */ /* 0x000fe20000000a00 */
[----:B------:R-:W-:Y:S01]  /*128e0*/  PLOP3.LUT P2, PT, PT, PT, UP0, 0x80, 0x0 ;  /* 0x000000000000781c */ /* 0x000fe20003f4f008 */
[----:B------:R-:W-:Y:S01]  /*128f0*/  @UP0 UIMAD.WIDE UR4, UR45, 0x4, UR4 ;  /* 0x000000042d0408a5 */ /* 0x000fe2000f8e0204 */
[----:B------:R-:W2:Y:S01]  /*12900*/  LDC R6, c[0x0][0x404] ;  /* 0x00010100ff067b82 */ /* 0x000ea20000000800 */
[----:B-1----:R-:W-:-:S02]  /*12910*/  IMAD.U32 R2, RZ, RZ, UR8 ;  /* 0x00000008ff027e24 */ /* 0x002fc4000f8e00ff */
[----:B------:R-:W-:Y:S01]  /*12920*/  IMAD.U32 R3, RZ, RZ, UR9 ;  /* 0x00000009ff037e24 */ /* 0x000fe2000f8e00ff */
[----:B------:R-:W-:-:S04]  /*12930*/  PLOP3.LUT P4, PT, PT, PT, UP1, 0x80, 0x0 ;  /* 0x000000000000781c */ /* 0x000fc80003f8f018 */
[----:B------:R-:W1:Y:S01]  /*12940*/  LDC R7, c[0x0][0x2e0] ;  /* 0x0000b800ff077b82 */ /* 0x000e620000000800 */
[----:B------:R3:W5:Y:S02]  /*12950*/  @P1 LDG.E R5, desc[UR46][R2.64] ;  /* 0x0000002e02051981 */ /* 0x000764000c1e1900 */
[----:B---3--:R-:W-:Y:S02]  /*12960*/  IMAD.U32 R2, RZ, RZ, UR4 ;  /* 0x00000004ff027e24 */ /* 0x008fe4000f8e00ff */
[----:B------:R-:W-:Y:S01]  /*12970*/  IMAD.U32 R3, RZ, RZ, UR5 ;  /* 0x00000005ff037e24 */ /* 0x000fe2000f8e00ff */
[----:B------:R-:W-:Y:S02]  /*12980*/  @UP1 ULDC.64 UR4, c[0x0][0xa18] ;  /* 0x0002860000041ab9 */ /* 0x000fe40000000a00 */
[----:B------:R-:W-:Y:S02]  /*12990*/  @UP1 UIMAD.WIDE UR4, UR45, 0x4, UR4 ;  /* 0x000000042d0418a5 */ /* 0x000fe4000f8e0204 */
[----:B------:R3:W5:Y:S04]  /*129a0*/  @P2 LDG.E R4, desc[UR46][R2.64] ;  /* 0x0000002e02042981 */ /* 0x000768000c1e1900 */
[----:B---3--:R-:W-:-:S02]  /*129b0*/  IMAD.U32 R2, RZ, RZ, UR4 ;  /* 0x00000004ff027e24 */ /* 0x008fc4000f8e00ff */
[----:B------:R-:W-:Y:S01]  /*129c0*/  IMAD.U32 R3, RZ, RZ, UR5 ;  /* 0x00000005ff037e24 */ /* 0x000fe2000f8e00ff */
[----:B------:R-:W-:-:S04]  /*129d0*/  ULDC.64 UR4, c[0x0][0xa20] ;  /* 0x0002880000047ab9 */ /* 0x000fc80000000a00 */
[----:B0-----:R0:W5:Y:S01]  /*129e0*/  @P4 LDG.E R0, desc[UR46][R2.64] ;  /* 0x0000002e02004981 */ /* 0x001162000c1e1900 */
[----:B------:R-:W-:-:S04]  /*129f0*/  ISETP.NE.U32.AND P3, PT, RZ, UR4, PT ;  /* 0x00000004ff007c0c */ /* 0x000fc8000bf65070 */
[----:B------:R-:W-:Y:S01]  /*12a00*/  ISETP.NE.AND.EX P3, PT, RZ, UR5, PT, P3 ;  /* 0x00000005ff007c0c */ /* 0x000fe2000bf65330 */
[----:B0-----:R-:W0:Y:S02]  /*12a10*/  LDC.64 R2, c[0x0][0x3f8] ;  /* 0x0000fe00ff027b82 */ /* 0x001e240000000a00 */
[----:B0-----:R-:W-:-:S04]  /*12a20*/  ISETP.NE.U32.AND P2, PT, R2, RZ, PT ;  /* 0x000000ff0200720c */ /* 0x001fc80003f45070 */
[----:B------:R-:W-:-:S04]  /*12a30*/  ISETP.NE.AND.EX P2, PT, R3, RZ, PT, P2 ;  /* 0x000000ff0300720c */ /* 0x000fc80003f45320 */
[----:B--2---:R-:W-:-:S05]  /*12a40*/  SEL R6, R6, 0x1, P2 ;  /* 0x0000000106067807 */ /* 0x004fca0001000000 */
[----:B-1----:R-:W-:Y:S01]  /*12a50*/  IMAD R6, R6, R7, RZ ;  /* 0x0000000706067224 */ /* 0x002fe200078e02ff */
[----:B------:R-:W-:Y:S06]  /*12a60*/  @P4 BRA `(.L_x_1196) ;  /* 0x0000000000184947 */ /* 0x000fec0003800000 */
[----:B------:R-:W-:Y:S05]  /*12a70*/  @!P0 BRA `(.L_x_1196) ;  /* 0x0000000000148947 */ /* 0x000fea0003800000 */
[----:B------:R-:W-:Y:S02]  /*12a80*/  IMAD.U32 R2, RZ, RZ, UR6 ;  /* 0x00000006ff027e24 */ /* 0x000fe4000f8e00ff */
[----:B------:R-:W-:-:S05]  /*12a90*/  IMAD.U32 R3, RZ, RZ, UR7 ;  /* 0x00000007ff037e24 */ /* 0x000fca000f8e00ff */
[----:B------:R-:W2:Y:S04]  /*12aa0*/  LDG.E R7, desc[UR46][R2.64] ;  /* 0x0000002e02077981 */ /* 0x000ea8000c1e1900 */
[----:B-----5:R-:W2:Y:S02]  /*12ab0*/  LDG.E R0, desc[UR46][R2.64+0x4] ;  /* 0x0000042e02007981 */ /* 0x020ea4000c1e1900 */
[----:B--2---:R-:W-:-:S07]  /*12ac0*/  IMAD.IADD R0, R0, 0x1, -R7 ;  /* 0x0000000100007824 */ /* 0x004fce00078e0a07 */
.L_x_1196:
[----:B-----5:R-:W-:-:S05]  /*12ad0*/  IMAD.IADD R2, R5, 0x1, R4 ;  /* 0x0000000105027824 */ /* 0x020fca00078e0204 */
[----:B------:R0:W-:Y:S01]  /*12ae0*/  STL [R1+0x2c], R2 ;  /* 0x00002c0201007387 */ /* 0x0001e20000100800 */
[----:B------:R-:W-:Y:S05]  /*12af0*/  @!P3 BRA `(.L_x_1197) ;  /* 0x000000000018b947 */ /* 0x000fea0003800000 */
[----:B------:R-:W-:Y:S02]  /*12b00*/  ULDC.64 UR4, c[0x0][0xa20] ;  /* 0x0002880000047ab9 */ /* 0x000fe40000000a00 */
[----:B------:R-:W-:-:S06]  /*12b10*/  UIMAD.WIDE UR4, UR45, 0x4, UR4 ;  /* 0x000000042d0478a5 */ /* 0x000fcc000f8e0204 */
[----:B0-----:R-:W-:Y:S02]  /*12b20*/  IMAD.U32 R2, RZ, RZ, UR4 ;  /* 0x00000004ff027e24 */ /* 0x001fe4000f8e00ff */
[----:B------:R-:W-:-:S05]  /*12b30*/  IMAD.U32 R3, RZ, RZ, UR5 ;  /* 0x00000005ff037e24 */ /* 0x000fca000f8e00ff */
[----:B------:R0:W5:Y:S01]  /*12b40*/  LDG.E R6, desc[UR46][R2.64] ;  /* 0x0000002e02067981 */ /* 0x000162000c1e1900 */
[----:B------:R-:W-:Y:S05]  /*12b50*/  BRA `(.L_x_1198) ;  /* 0x0000000000187947 */ /* 0x000fea0003800000 */
.L_x_1197:
[----:B------:R-:W-:Y:S05]  /*12b60*/  @!P1 BRA `(.L_x_1198) ;  /* 0x0000000000149947 */ /* 0x000fea0003800000 */
[----:B0-----:R-:W-:Y:S02]  /*12b70*/  IMAD.U32 R2, RZ, RZ, UR8 ;  /* 0x00000008ff027e24 */ /* 0x001fe4000f8e00ff */
[----:B------:R-:W-:-:S05]  /*12b80*/  IMAD.U32 R3, RZ, RZ, UR9 ;  /* 0x00000009ff037e24 */ /* 0x000fca000f8e00ff */
[----:B------:R-:W2:Y:S04]  /*12b90*/  LDG.E R5, desc[UR46][R2.64] ;  /* 0x0000002e02057981 */ /* 0x000ea8000c1e1900 */
[----:B------:R-:W2:Y:S02]  /*12ba0*/  LDG.E R6, desc[UR46][R2.64+0x4] ;  /* 0x0000042e02067981 */ /* 0x000ea4000c1e1900 */
[----:B--2---:R-:W-:-:S07]  /*12bb0*/  IMAD.IADD R6, R6, 0x1, -R5 ;  /* 0x0000000106067824 */ /* 0x004fce00078e0a05 */
.L_x_1198:
[----:B------:R-:W2:Y:S01]  /*12bc0*/  LDL R19, [R1+0x24] ;  /* 0x0000240001137983 */ /* 0x000ea20000100800 */
[----:B0-----:R-:W0:Y:S01]  /*12bd0*/  LDC.64 R2, c[0x0][0x9e0] ;  /* 0x00027800ff027b82 */ /* 0x001e220000000a00 */
[----:B-----5:R-:W-:Y:S01]  /*12be0*/  IMAD.IADD R6, R6, 0x1, -R4 ;  /* 0x0000000106067824 */ /* 0x020fe200078e0a04 */
[----:B0-----:R-:W-:Y:S02]  /*12bf0*/  ISETP.GE.AND P1, PT, R3, 0x1, PT ;  /* 0x000000010300780c */ /* 0x001fe40003f26270 */
[----:B--2---:R-:W-:-:S04]  /*12c00*/  LEA R7, R19, 0x80, 0x7 ;  /* 0x0000008013077811 */ /* 0x004fc800078e38ff */
[----:B------:R-:W-:-:S05]  /*12c10*/  IADD3 R7, R6, R7, -R0 ;  /* 0x0000000706077210 */ /* 0x000fca0007ffe800 */
[----:B------:R-:W-:Y:S02]  /*12c20*/  IMAD.IADD R2, R7, 0x1, R2 ;  /* 0x0000000107027824 */ /* 0x000fe400078e0202 */
[----:B------:R-:W-:Y:S05]  /*12c30*/  @!P1 BRA `(.L_x_1199) ;  /* 0x0000000000409947 */ /* 0x000fea0003800000 */
        /* <DEDUP_REMOVED lines=10> */
.L_x_1200:
[----:B------:R-:W-:-:S13]  /*12ce0*/  ISETP.NE.AND P0, PT, R3, 0x1, PT ;  /* 0x000000010300780c */ /* 0x000fda0003f05270 */
[----:B------:R-:W0:Y:S02]  /*12cf0*/  @P0 LDC.64 R4, c[0x0][0x9e8] ;  /* 0x00027a00ff040b82 */ /* 0x000e240000000a00 */
[----:B0-----:R-:W-:-:S05]  /*12d00*/  @P0 IMAD.HI.U32 R4, R8, R4, RZ ;  /* 0x0000000408040227 */ /* 0x001fca00078e00ff */
[----:B------:R-:W-:-:S07]  /*12d10*/  @P0 SHF.R.U32.HI R8, RZ, R5, R4 ;  /* 0x00000005ff080219 */ /* 0x000fce0000011604 */
.L_x_1201:
[----:B------:R-:W-:-:S05]  /*12d20*/  IMAD R5, R8, R3, R3 ;  /* 0x0000000308057224 */ /* 0x000fca00078e0203 */
[----:B------:R-:W-:-:S07]  /*12d30*/  VIMNMX R2, R2, R5, PT ;  /* 0x0000000502027248 */ /* 0x000fce0003fe0100 */
.L_x_1199:
[----:B------:R-:W-:Y:S01]  /*12d40*/  IMAD R5, R19, 0x80, -R0 ;  /* 0x0000008013057824 */ /* 0x000fe200078e0a00 */
[----:B------:R-:W-:Y:S01]  /*12d50*/  ULDC UR4, c[0x0][0x9dc] ;  /* 0x0002770000047ab9 */ /* 0x000fe20000000800 */
[----:B------:R-:W-:Y:S02]  /*12d60*/  VIADD R0, R2, 0x7f ;  /* 0x0000007f02007836 */ /* 0x000fe40000000000 */
[C---:B------:R-:W-:Y:S02]  /*12d70*/  IMAD.IADD R2, R6.reuse, 0x1, R5 ;  /* 0x0000000106027824 */ /* 0x040fe400078e0205 */
[----:B------:R-:W-:Y:S01]  /*12d80*/  VIADD R6, R6, 0x7f ;  /* 0x0000007f06067836 */ /* 0x000fe20000000000 */
[----:B------:R-:W-:-:S04]  /*12d90*/  SHF.R.S32.HI R5, RZ, 0x1f, R0 ;  /* 0x0000001fff057819 */ /* 0x000fc80000011400 */
[----:B------:R-:W-:Y:S02]  /*12da0*/  LEA.HI R0, R5, R0, RZ, 0x7 ;  /* 0x0000000005007211 */ /* 0x000fe400078f38ff */
[----:B------:R-:W-:Y:S02]  /*12db0*/  SHF.R.S32.HI R5, RZ, 0x1f, R6 ;  /* 0x0000001fff057819 */ /* 0x000fe40000011406 */
[----:B------:R-:W-:Y:S02]  /*12dc0*/  SHF.R.S32.HI R0, RZ, 0x7, R0 ;  /* 0x00000007ff007819 */ /* 0x000fe40000011400 */
[----:B------:R-:W-:-:S04]  /*12dd0*/  LEA.HI R5, R5, R6, RZ, 0x7 ;  /* 0x0000000605057211 */ /* 0x000fc800078f38ff */
[----:B------:R-:W-:-:S04]  /*12de0*/  SHF.R.S32.HI R5, RZ, 0x7, R5 ;  /* 0x00000007ff057819 */ /* 0x000fc80000011405 */
[----:B------:R-:W-:Y:S01]  /*12df0*/  VIMNMX R16, R5, R0, PT ;  /* 0x0000000005107248 */ /* 0x000fe20003fe0100 */
[----:B------:R-:W-:Y:S01]  /*12e00*/  VIADD R0, R2, -UR4 ;  /* 0x8000000402007c36 */ /* 0x000fe20008000000 */
        /* <DEDUP_REMOVED lines=10> */
.L_x_1203:
[----:B------:R-:W-:-:S13]  /*12eb0*/  ISETP.NE.AND P0, PT, R3, 0x1, PT ;  /* 0x000000010300780c */ /* 0x000fda0003f05270 */
[----:B------:R-:W0:Y:S02]  /*12ec0*/  @P0 LDC.64 R4, c[0x0][0x9e8] ;  /* 0x00027a00ff040b82 */ /* 0x000e240000000a00 */
[----:B0-----:R-:W-:-:S05]  /*12ed0*/  @P0 IMAD.HI.U32 R4, R2, R4, RZ ;  /* 0x0000000402040227 */ /* 0x001fca00078e00ff */
[----:B------:R-:W-:-:S07]  /*12ee0*/  @P0 SHF.R.U32.HI R2, RZ, R5, R4 ;  /* 0x00000005ff020219 */ /* 0x000fce0000011604 */
.L_x_1204:
[----:B------:R-:W-:-:S05]  /*12ef0*/  IMAD R3, R2, R3, RZ ;  /* 0x0000000302037224 */ /* 0x000fca00078e02ff */
[----:B------:R-:W-:-:S07]  /*12f00*/  VIMNMX R0, R0, R3, !PT ;  /* 0x0000000300007248 */ /* 0x000fce0007fe0100 */
.L_x_1202:
[----:B------:R-:W-:Y:S01]  /*12f10*/  SHF.R.S32.HI R3, RZ, 0x1f, R0 ;  /* 0x0000001fff037819 */ /* 0x000fe20000011400 */
[----:B------:R-:W-:Y:S03]  /*12f20*/  BSSY B6, `(.L_x_1205) ;  /* 0x00002b1000067945 */ /* 0x000fe60003800000 */
[----:B------:R-:W-:-:S04]  /*12f30*/  LEA.HI R3, R3, R0, RZ, 0x7 ;  /* 0x0000000003037211 */ /* 0x000fc800078f38ff */
[----:B------:R-:W-:-:S04]  /*12f40*/  SHF.R.S32.HI R3, RZ, 0x7, R3 ;  /* 0x00000007ff037819 */ /* 0x000fc80000011403 */
[----:B------:R-:W-:-:S04]  /*12f50*/  VIMNMX R2, RZ, R3, !PT ;  /* 0x00000003ff027248 */ /* 0x000fc80007fe0100 */
[----:B------:R-:W-:Y:S01]  /*12f60*/  ISETP.GT.AND P0, PT, R16, R2, PT ;  /* 0x000000021000720c */ /* 0x000fe20003f04270 */
[----:B------:R0:W-:-:S12]  /*12f70*/  STL [R1+0x28], R2 ;  /* 0x0000280201007387 */ /* 0x0001d80000100800 */
[----:B0-----:R-:W-:Y:S05]  /*12f80*/  @P0 BRA `(.L_x_1206) ;  /* 0x0000000000480947 */ /* 0x001fea0003800000 */
        /* <DEDUP_REMOVED lines=18> */
.L_x_1206:
        /* <DEDUP_REMOVED lines=23> */
.L_x_1208:
        /* <DEDUP_REMOVED lines=8> */
[----:B0-----:R-:W-:Y:S01]  /*132a0*/  MOV R2, 0x0 ;  /* 0x0000000000027802 */ /* 0x001fe20000000f00 */
        /* <DEDUP_REMOVED lines=15> */
.L_x_1209:
[----:B------:R-:W-:-:S04]  /*133a0*/  UIADD3 UR4, UR40, 0x400, URZ ;  /* 0x0000040028047890 */ /* 0x000fc8000fffe03f */
[----:B------:R-:W-:-:S06]  /*133b0*/  ULOP3.LUT UP0, URZ, UR4, 0x3ff, URZ, 0xc0, !UPT ;  /* 0x000003ff043f7892 */ /* 0x000fcc000f80c03f */
[----:B------:R-:W-:-:S13]  /*133c0*/  PLOP3.LUT P0, PT, PT, PT, UP0, 0x80, 0x0 ;  /* 0x000000000000781c */ /* 0x000fda0003f0f008 */
        /* <DEDUP_REMOVED lines=17> */
.L_x_1210:
[----:B------:R-:W-:-:S13]  /*134e0*/  LOP3.LUT P6, RZ, R17, 0x3ff, RZ, 0xc0, !PT ;  /* 0x000003ff11ff7812 */ /* 0x000fda00078cc0ff */
        /* <DEDUP_REMOVED lines=17> */
.L_x_1211:
[----:B------:R-:W1:Y:S01]  /*13600*/  LDC R0, c[0x0][0x428] ;  /* 0x00010a00ff007b82 */ /* 0x000e620000000800 */
[----:B------:R-:W-:Y:S01]  /*13610*/  ULDC.64 UR4, c[0x0][0x9f8] ;  /* 0x00027e0000047ab9 */ /* 0x000fe20000000a00 */
[----:B0-----:R-:W-:Y:S01]  /*13620*/  IMAD.U32 R2, RZ, RZ, UR38 ;  /* 0x00000026ff027e24 */ /* 0x001fe2000f8e00ff */
[----:B------:R-:W-:Y:S01]  /*13630*/  UISETP.NE.U32.AND UP0, UPT, UR4, URZ, UPT ;  /* 0x0000003f0400728c */ /* 0x000fe2000bf05070 */
[----:B------:R-:W-:Y:S01]  /*13640*/  IMAD.U32 R10, RZ, RZ, UR45 ;  /* 0x0000002dff0a7e24 */ /* 0x000fe2000f8e00ff */
[----:B------:R-:W0:Y:S01]  /*13650*/  S2R R4, SR_TID.X ;  /* 0x0000000000047919 */ /* 0x000e220000002100 */
[----:B------:R-:W-:Y:S01]  /*13660*/  IMAD R6, R19, 0x80, R18 ;  /* 0x0000008013067824 */ /* 0x000fe200078e0212 */
[----:B------:R-:W-:Y:S01]  /*13670*/  UISETP.NE.AND.EX UP0, UPT, UR5, URZ, UPT, UP0 ;  /* 0x0000003f0500728c */ /* 0x000fe2000bf05300 */
[----:B------:R-:W-:-:S10]  /*13680*/  ULDC.64 UR6, c[0x0][0xa08] ;  /* 0x0002820000067ab9 */ /* 0x000fd40000000a00 */
[----:B------:R-:W-:Y:S02]  /*13690*/  @UP0 ULDC.64 UR4, c[0x0][0x9f8] ;  /* 0x00027e0000040ab9 */ /* 0x000fe40000000a00 */
[----:B------:R-:W-:Y:S01]  /*136a0*/  @UP0 UIMAD.WIDE UR4, UR45, 0x4, UR4 ;  /* 0x000000042d0408a5 */ /* 0x000fe2000f8e0204 */
[----:B-1----:R-:W-:-:S13]  /*136b0*/  ISETP.NE.AND P0, PT, R0, 0x1, PT ;  /* 0x000000010000780c */ /* 0x002fda0003f05270 */
[----:B------:R-:W1:Y:S01]  /*136c0*/  @P0 LDC R0, c[0x0][0x42c] ;  /* 0x00010b00ff000b82 */ /* 0x000e620000000800 */
[----:B0-----:R-:W-:-:S07]  /*136d0*/  LOP3.LUT R17, R4, 0x7f, RZ, 0xc0, !PT ;  /* 0x0000007f04117812 */ /* 0x001fce00078ec0ff */
[----:B------:R-:W0:Y:S01]  /*136e0*/  @P0 LDC R3, c[0x0][0x430] ;  /* 0x00010c00ff030b82 */ /* 0x000e220000000800 */
[----:B-1----:R-:W-:-:S05]  /*136f0*/  @P0 IMAD.HI.U32 R0, R0, UR38, RZ ;  /* 0x0000002600000c27 */ /* 0x002fca000f8e00ff */
[----:B0-----:R-:W-:Y:S01]  /*13700*/  @P0 SHF.R.U32.HI R2, RZ, R3, R0 ;  /* 0x00000003ff020219 */ /* 0x001fe20000011600 */
[----:B------:R-:W-:Y:S01]  /*13710*/  IMAD.U32 R3, RZ, RZ, UR5 ;  /* 0x00000005ff037e24 */ /* 0x000fe2000f8e00ff */
[----:B------:R-:W-:-:S03]  /*13720*/  PLOP3.LUT P0, PT, PT, PT, UP0, 0x80, 0x0 ;  /* 0x000000000000781c */ /* 0x000fc60003f0f008 */
[----:B------:R0:W-:Y:S02]  /*13730*/  STL [R1+0x8], R2 ;  /* 0x0000080201007387 */ /* 0x0001e40000100800 */
[----:B0-----:R-:W-:Y:S01]  /*13740*/  IMAD.U32 R2, RZ, RZ, UR4 ;  /* 0x00000004ff027e24 */ /* 0x001fe2000f8e00ff */
[----:B------:R-:W-:Y:S01]  /*13750*/  ISETP.NE.AND P1, PT, R17, RZ, PT ;  /* 0x000000ff1100720c */ /* 0x000fe20003f25270 */
[----:B------:R-:W-:-:S06]  /*13760*/  ULDC.64 UR4, c[0x0][0xa00] ;  /* 0x0002800000047ab9 */ /* 0x000fcc0000000a00 */
[----:B------:R0:W2:Y:S01]  /*13770*/  @P0 LDG.E R10, desc[UR46][R2.64] ;  /* 0x0000002e020a0981 */ /* 0x0000a2000c1e1900 */
[----:B------:R-:W-:Y:S01]  /*13780*/  ISETP.NE.U32.AND P0, PT, RZ, UR4, PT ;  /* 0x00000004ff007c0c */ /* 0x000fe2000bf05070 */
[----:B------:R-:W-:Y:S01]  /*13790*/  UMOV UR36, URZ ;  /* 0x0000003f00247c82 */ /* 0x000fe20008000000 */
[----:B------:R-:W-:Y:S01]  /*137a0*/  R2UR UR37, R6 ;  /* 0x00000000062572ca */ /* 0x000fe200000e0000 */
[----:B------:R-:W-:Y:S01]  /*137b0*/  UMOV UR8, 0x40 ;  /* 0x0000004000087882 */ /* 0x000fe20000000000 */
[----:B------:R-:W-:Y:S01]  /*137c0*/  ISETP.NE.AND.EX P0, PT, RZ, UR5, PT, P0 ;  /* 0x00000005ff007c0c */ /* 0x000fe2000bf05300 */
[----:B------:R-:W-:Y:S01]  /*137d0*/  UMOV UR10, UR38 ;  /* 0x00000026000a7c82 */ /* 0x000fe20008000000 */
[----:B------:R-:W-:Y:S01]  /*137e0*/  UMOV UR12, 0x80 ;  /* 0x00000080000c7882 */ /* 0x000fe20000000000 */
[----:B------:R-:W-:Y:S01]  /*137f0*/  UMOV UR14, UR38 ;  /* 0x00000026000e7c82 */ /* 0x000fe20008000000 */
[----:B------:R-:W-:Y:S01]  /*13800*/  VOTEU.ALL UP1, P1 ;  /* 0x00000000003f7886 */ /* 0x000fe20000820000 */
[----:B0-----:R-:W0:Y:S01]  /*13810*/  LDC.64 R2, c[0x0][0x3f8] ;  /* 0x0000fe00ff027b82 */ /* 0x001e220000000a00 */
[----:B------:R-:W-:-:S02]  /*13820*/  SEL R8, RZ, UR45, P0 ;  /* 0x0000002dff087c07 */ /* 0x000fc40008000000 */
[----:B------:R-:W-:Y:S01]  /*13830*/  SHF.R.U32.HI R4, RZ, 0x5, R4 ;  /* 0x00000005ff047819 */ /* 0x000fe20000011604 */
[----:B------:R-:W-:Y:S01]  /*13840*/  @!UP1 UIADD3 UR4, UP0, UR48, 0x270, URZ ;  /* 0x0000027030049890 */ /* 0x000fe2000ff1e03f */
[----:B------:R-:W-:Y:S01]  /*13850*/  R2UR UR39, R8 ;  /* 0x00000000082772ca */ /* 0x000fe200000e0000 */
[----:B------:R-:W-:Y:S01]  /*13860*/  UMOV UR9, UR37 ;  /* 0x0000002500097c82 */ /* 0x000fe20008000000 */
[----:B------:R-:W-:Y:S01]  /*13870*/  UMOV UR13, UR37 ;  /* 0x00000025000d7c82 */ /* 0x000fe20008000000 */
[----:B------:R-:W-:Y:S01]  /*13880*/  @!UP1 UIADD3.X UR5, URZ, UR49, URZ, UP0, !UPT ;  /* 0x000000313f059290 */ /* 0x000fe200087fe43f */
[----:B------:R-:W-:-:S09]  /*13890*/  LOP3.LUT R4, R4, 0x3, RZ, 0xc0, !PT ;  /* 0x0000000304047812 */ /* 0x000fd200078ec0ff */
[----:B------:R-:W-:Y:S01]  /*138a0*/  UMOV UR11, UR39 ;  /* 0x00000027000b7c82 */ /* 0x000fe20008000000 */
[----:B------:R-:W-:Y:S01]  /*138b0*/  UMOV UR15, UR39 ;  /* 0x00000027000f7c82 */ /* 0x000fe20008000000 */
[----:B------:R1:W-:Y:S01]  /*138c0*/  @!UP1 UTMAPF.L2.4D [UR36], [UR4] ;  /* 0x00000024040095b8 */ /* 0x0003e20008018000 */
[----:B0-----:R-:W-:Y:S01]  /*138d0*/  LOP3.LUT P0, RZ, R2, UR6, RZ, 0xfc, !PT ;  /* 0x0000000602ff7c12 */ /* 0x001fe2000f80fcff */
[----:B------:R-:W-:Y:S01]  /*138e0*/  UMOV UR6, 0xffffffff ;  /* 0xffffffff00067882 */ /* 0x000fe20000000000 */
[----:B------:R1:W-:Y:S02]  /*138f0*/  @!UP1 UTMAPF.L2.4D [UR8], [UR4] ;  /* 0x00000008040095b8 */ /* 0x0003e40008018000 */
[----:B------:R-:W-:Y:S01]  /*13900*/  LOP3.LUT P0, RZ, R3, UR7, RZ, 0xfc, P0 ;  /* 0x0000000703ff7c12 */ /* 0x000fe2000800fcff */
[----:B------:R1:W-:Y:S01]  /*13910*/  @!UP1 UTMAPF.L2.4D [UR12], [UR4] ;  /* 0x0000000c040095b8 */ /* 0x0003e20008018000 */
[----:B--2---:R-:W-:Y:S01]  /*13920*/  SHF.R.S32.HI R19, RZ, 0x1f, R10 ;  /* 0x0000001fff137819 */ /* 0x004fe2000001140a */
[----:B------:R1:W-:Y:S01]  /*13930*/  STL [R1+0x10], R10 ;  /* 0x0000100a01007387 */ /* 0x0003e20000100800 */
[----:B------:R-:W-:-:S03]  /*13940*/  SEL R0, R10, RZ, !P0 ;  /* 0x000000ff0a007207 */ /* 0x000fc60004000000 */
[----:B------:R1:W-:Y:S01]  /*13950*/  STL [R1+0x1c], R19 ;  /* 0x00001c1301007387 */ /* 0x0003e20000100800 */
[----:B------:R-:W-:Y:S05]  /*13960*/  BRA.DIV UR6, `(.L_x_1212) ;  /* 0x0000003606347947 */ /* 0x000fea000b800000 */
[----:B------:R0:W2:Y:S02]  /*13970*/  SHFL.IDX PT, R14, R4, RZ, 0x1f ;  /* 0x00001fff040e7589 */ /* 0x0000a400000e0000 */
.L_x_1282:
[----:B--2---:R-:W-:Y:S02]  /*13980*/  ISETP.NE.AND P0, PT, R14, RZ, PT ;  /* 0x000000ff0e00720c */ /* 0x004fe40003f05270 */
[----:B------:R-:W-:-:S11]  /*13990*/  PLOP3.LUT P6, PT, PT, PT, PT, 0x8, 0x0 ;  /* 0x000000000000781c */ /* 0x000fd60003fce170 */
[----:B------:R-:W-:Y:S05]  /*139a0*/  @P0 BRA `(.L_x_1213) ;  /* 0x0000000800000947 */ /* 0x000fea0003800000 */
[----:B-1----:R-:W-:Y:S01]  /*139b0*/  UMOV UR4, 0xffffffff ;  /* 0xffffffff00047882 */ /* 0x002fe20000000000 */
[----:B------:R-:W-:Y:S02]  /*139c0*/  VIADD R7, R16, 0xffffffff ;  /* 0xffffffff10077836 */ /* 0x000fe40000000000 */
[----:B------:R-:W-:Y:S05]  /*139d0*/  BRA.DIV UR4, `(.L_x_1214) ;  /* 0x0000003604387947 */ /* 0x000fea000b800000 */
[----:B------:R-:W-:-:S13]  /*139e0*/  ELECT P6, URZ, PT ;  /* 0x00000000003f782f */ /* 0x000fda00038c0000 */
.L_x_1285:
[----:B------:R-:W-:Y:S05]  /*139f0*/  @!P6 BRA `(.L_x_1215) ;  /* 0x000000040070e947 */ /* 0x000fea0003800000 */
[----:B------:R-:W-:-:S04]  /*13a00*/  ISETP.NE.U32.AND P0, PT, R2, RZ, PT ;  /* 0x000000ff0200720c */ /* 0x000fc80003f05070 */
[----:B------:R-:W-:-:S13]  /*13a10*/  ISETP.NE.AND.EX P0, PT, R3, RZ, PT, P0 ;  /* 0x000000ff0300720c */ /* 0x000fda0003f05300 */
[----:B------:R-:W-:Y:S05]  /*13a20*/  @!P0 BRA `(.L_x_1216) ;  /* 0x0000000000488947 */ /* 0x000fea0003800000 */
[----:B------:R-:W1:Y:S01]  /*13a30*/  LDC R9, c[0x0][0x41c] ;  /* 0x00010700ff097b82 */ /* 0x000e620000000800 */
[----:B------:R-:W-:Y:S01]  /*13a40*/  IMAD.MOV.U32 R0, RZ, RZ, R7 ;  /* 0x000000ffff007224 */ /* 0x000fe200078e0007 */
[----:B------:R-:W-:Y:S01]  /*13a50*/  ULDC.64 UR4, c[0x0][0x408] ;  /* 0x0001020000047ab9 */ /* 0x000fe20000000a00 */
[----:B-1----:R-:W-:-:S13]  /*13a60*/  ISETP.NE.AND P0, PT, R9, 0x1, PT ;  /* 0x000000010900780c */ /* 0x002fda0003f05270 */
[----:B0-----:R-:W0:Y:S02]  /*13a70*/  @P0 LDC.64 R4, c[0x0][0x420] ;  /* 0x00010800ff040b82 */ /* 0x001e240000000a00 */
[----:B0-----:R-:W-:-:S05]  /*13a80*/  @P0 IMAD.HI.U32 R4, R7, R4, RZ ;  /* 0x0000000407040227 */ /* 0x001fca00078e00ff */
[----:B------:R-:W-:-:S04]  /*13a90*/  @P0 SHF.R.U32.HI R0, RZ, R5, R4 ;  /* 0x00000005ff000219 */ /* 0x000fc80000011604 */
[--C-:B------:R-:W-:Y:S01]  /*13aa0*/  SHF.R.S32.HI R5, RZ, 0x1f, R0.reuse ;  /* 0x0000001fff057819 */ /* 0x100fe20000011400 */
[----:B------:R-:W-:-:S04]  /*13ab0*/  IMAD.MOV R4, RZ, RZ, -R0 ;  /* 0x000000ffff047224 */ /* 0x000fc800078e0a00 */
[----:B------:R-:W-:Y:S02]  /*13ac0*/  IMAD R7, R9, R4, R7 ;  /* 0x0000000409077224 */ /* 0x000fe400078e0207 */
[----:B------:R-:W-:Y:S02]  /*13ad0*/  IMAD R9, R19, UR4, RZ ;  /* 0x0000000413097c24 */ /* 0x000fe4000f8e02ff */
[----:B------:R-:W-:Y:S02]  /*13ae0*/  IMAD.MOV.U32 R4, RZ, RZ, R0 ;  /* 0x000000ffff047224 */ /* 0x000fe400078e0000 */
[C---:B------:R-:W-:Y:S02]  /*13af0*/  IMAD R0, R10.reuse, UR5, R9 ;  /* 0x000000050a007c24 */ /* 0x040fe4000f8e0209 */
[----:B------:R-:W-:-:S04]  /*13b00*/  IMAD.WIDE.U32 R4, R10, UR4, R4 ;  /* 0x000000040a047c25 */ /* 0x000fc8000f8e0004 */
[----:B------:R-:W-:Y:S01]  /*13b10*/  IMAD.IADD R0, R5, 0x1, R0 ;  /* 0x0000000105007824 */ /* 0x000fe200078e0200 */
[----:B------:R-:W-:-:S04]  /*13b20*/  LEA R2, P0, R4, R2, 0x2 ;  /* 0x0000000204027211 */ /* 0x000fc800078010ff */
[----:B------:R-:W-:-:S05]  /*13b30*/  LEA.HI.X R3, R4, R3, R0, 0x2, P0 ;  /* 0x0000000304037211 */ /* 0x000fca00000f1400 */
[----:B------:R1:W5:Y:S04]  /*13b40*/  LDG.E R0, desc[UR46][R2.64] ;  /* 0x0000002e02007981 */ /* 0x000368000c1e1900 */
.L_x_1216:
[----:B-1----:R-:W2:Y:S04]  /*13b50*/  LDL R3, [R1] ;  /* 0x0000000001037983 */ /* 0x002ea80000100800 */
[----:B------:R-:W3:Y:S01]  /*13b60*/  LDL R2, [R1+0xc] ;  /* 0x00000c0001027983 */ /* 0x000ee20000100800 */
[----:B------:R-:W-:Y:S02]  /*13b70*/  ISETP.NE.AND P0, PT, R17, RZ, PT ;  /* 0x000000ff1100720c */ /* 0x000fe40003f05270 */
[----:B--2---:R-:W-:Y:S02]  /*13b80*/  LEA R3, R3, UR40, 0x3 ;  /* 0x0000002803037c11 */ /* 0x004fe4000f8e18ff */
[----:B---3--:R-:W-:-:S04]  /*13b90*/  SHF.L.U32 R2, R2, 0x1f, RZ ;  /* 0x0000001f02027819 */ /* 0x008fc800000006ff */
[----:B------:R-:W1:Y:S02]  /*13ba0*/  SYNCS.PHASECHK.TRANS64.TRYWAIT P2, [R3+URZ+0x22880], R2 ;  /* 0x02288002030075a7 */ /* 0x000e64000804017f */
[----:B-1----:R-:W-:Y:S05]  /*13bb0*/  @!P2 BRA `(.L_x_1217) ;  /* 0x0000003000e0a947 */ /* 0x002fea0003800000 */
.L_x_1286:
        /* <DEDUP_REMOVED lines=8> */
.L_x_1218:
[----:B------:R-:W2:Y:S04]  /*13c40*/  LDL R9, [R1] ;  /* 0x0000000001097983 */ /* 0x000ea80000100800 */
[----:B------:R-:W3:Y:S04]  /*13c50*/  LDL R5, [R1+0x2c] ;  /* 0x00002c0001057983 */ /* 0x000ee80000100800 */
[----:B0-----:R-:W4:Y:S01]  /*13c60*/  LDL R4, [R1+0x8] ;  /* 0x0000080001047983 */ /* 0x001f220000100800 */
        /* <DEDUP_REMOVED lines=12> */
[----:B------:R-:W-:-:S04]  /*13d30*/  ULEA UR8, UR8, UR40, 0xe ;  /* 0x0000002808087291 */ /* 0x000fc8000f8e703f */
[----:B------:R-:W-:-:S09]  /*13d40*/  UIADD3 UR8, UR8, 0x8400, URZ ;  /* 0x0000840008087890 */ /* 0x000fd2000fffe03f */
[----:B------:R0:W-:Y:S01]  /*13d50*/  UTMALDG.4D [UR8], [UR4], desc[UR6] ;  /* 0x00000608040075b4 */ /* 0x0001e20008019000 */
[----:B------:R-:W2:Y:S02]  /*13d60*/  SYNCS.PHASECHK.TRANS64.TRYWAIT P2, [R3+URZ+0x22840], R2 ;  /* 0x02284002030075a7 */ /* 0x000ea4000804017f */
[----:B0-2---:R-:W-:Y:S05]  /*13d70*/  @!P2 BRA `(.L_x_1219) ;  /* 0x000000300084a947 */ /* 0x005fea0003800000 */
.L_x_1287:
        /* <DEDUP_REMOVED lines=8> */
.L_x_1220:
        /* <DEDUP_REMOVED lines=27> */
[----:B-1----:R-:W-:Y:S01]  /*13fb0*/  NOP ;  /* 0x0000000000007918 */ /* 0x002fe20000000000 */
.L_x_1215:
        /* <DEDUP_REMOVED lines=9> */
[----:B------:R-:W-:Y:S01]  /*14050*/  @P0 R2UR UR11, R6 ;  /* 0x00000000060b02ca */ /* 0x000fe200000e0000 */
[----:B------:R-:W-:Y:S01]  /*14060*/  @P0 IMAD.MOV.U32 R2, RZ, RZ, 0x6000 ;  /* 0x00006000ff020424 */ /* 0x000fe200078e00ff */
[----:B------:R-:W-:Y:S01]  /*14070*/  @P0 R2UR UR13, R8 ;  /* 0x00000000080d02ca */ /* 0x000fe200000e0000 */
[----:B------:R-:W-:Y:S01]  /*14080*/  UMOV UR6, 0x0 ;  /* 0x0000000000067882 */ /* 0x000fe20000000000 */
[----:B------:R-:W-:Y:S01]  /*14090*/  @P0 R2UR UR27, R6 ;  /* 0x00000000061b02ca */ /* 0x000fe200000e0000 */
[----:B------:R-:W-:Y:S01]  /*140a0*/  UMOV UR7, 0x12f00000 ;  /* 0x12f0000000077882 */ /* 0x000fe20000000000 */
[----:B------:R-:W-:Y:S01]  /*140b0*/  @P0 R2UR UR29, R8 ;  /* 0x00000000081d02ca */ /* 0x000fe200000e0000 */
        /* <DEDUP_REMOVED lines=15> */
.L_x_1213:
        /* <DEDUP_REMOVED lines=10> */
.L_x_1288:
[----:B-1----:R-:W-:Y:S05]  /*14250*/  BSYNC B0 ;  /* 0x0000000000007941 */ /* 0x002fea0003800000 */
.L_x_1221:
[----:B--2---:R-:W2:Y:S01]  /*14260*/  LDL R3, [R1+0x28] ;  /* 0x0000280001037983 */ /* 0x004ea20000100800 */
[----:B------:R-:W-:-:S05]  /*14270*/  VIADD R2, R16, 0xfffffffe ;  /* 0xfffffffe10027836 */ /* 0x000fca0000000000 */
[----:B--2---:R-:W-:-:S13]  /*14280*/  ISETP.GE.AND P0, PT, R2, R3, PT ;  /* 0x000000030200720c */ /* 0x004fda0003f06270 */
[----:B------:R-:W-:Y:S05]  /*14290*/  @!P0 BRA `(.L_x_1223) ;  /* 0x0000000c00f48947 */ /* 0x000fea0003800000 */
[----:B------:R1:W5:Y:S04]  /*142a0*/  LDL.LU R3, [R1] ;  /* 0x0000000001037983 */ /* 0x0003680000300800 */
[----:B------:R1:W5:Y:S02]  /*142b0*/  LDL.LU R8, [R1+0xc] ;  /* 0x00000c0001087983 */ /* 0x0003640000300800 */
.L_x_1245:
[----:B0----5:R-:W-:Y:S01]  /*142c0*/  VIADD R4, R3, 0x1 ;  /* 0x0000000103047836 */ /* 0x021fe20000000000 */
        /* <DEDUP_REMOVED lines=23> */
[--C-:B------:R-:W-:Y:S01]  /*14440*/  SHF.R.S32.HI R5, RZ, 0x1f, R4.reuse ;  /* 0x0000001fff057819 */ /* 0x100fe20000011404 */
[----:B------:R-:W-:-:S04]  /*14450*/  IMAD.MOV R0, RZ, RZ, -R4 ;  /* 0x000000ffff007224 */ /* 0x000fc800078e0a04 */
        /* <DEDUP_REMOVED lines=8> */
.L_x_1226:
[----:B------:R-:W2:Y:S01]  /*144e0*/  S2R R4, SR_TID.X ;  /* 0x0000000000047919 */ /* 0x000ea20000002100 */
[----:B------:R-:W-:Y:S01]  /*144f0*/  LEA R5, R11, UR40, 0x3 ;  /* 0x000000280b057c11 */ /* 0x000fe2000f8e18ff */
[----:B------:R-:W-:Y:S01]  /*14500*/  BSSY B1, `(.L_x_1227) ;  /* 0x0000006000017945 */ /* 0x000fe20003800000 */
[----:B--2---:R-:W-:Y:S02]  /*14510*/  LOP3.LUT R6, R4, 0x7f, RZ, 0xc0, !PT ;  /* 0x0000007f04067812 */ /* 0x004fe400078ec0ff */
[----:B------:R-:W-:Y:S02]  /*14520*/  SHF.L.U32 R4, R10, 0x1f, RZ ;  /* 0x0000001f0a047819 */ /* 0x000fe400000006ff */
[----:B------:R-:W-:Y:S02]  /*14530*/  ISETP.NE.AND P2, PT, R6, RZ, PT ;  /* 0x000000ff0600720c */ /* 0x000fe40003f45270 */
[----:B------:R-:W2:Y:S02]  /*14540*/  SYNCS.PHASECHK.TRANS64.TRYWAIT P0, [R5+URZ+0x22880], R4 ;  /* 0x02288004050075a7 */ /* 0x000ea4000800017f */
[----:B--2---:R-:W-:Y:S09]  /*14550*/  @!P0 BRA `(.L_x_1228) ;  /* 0x0000002800b88947 */ /* 0x004ff20003800000 */
.L_x_1289:
[----:B------:R-:W-:Y:S05]  /*14560*/  BSYNC B1 ;  /* 0x0000000000017941 */ /* 0x000fea0003800000 */
.L_x_1227:
        /* <DEDUP_REMOVED lines=9> */
.L_x_1230:
[----:B------:R-:W-:Y:S05]  /*14600*/  BSYNC B1 ;  /* 0x0000000000017941 */ /* 0x000fea0003800000 */
.L_x_1229:
[----:B0-----:R-:W3:Y:S04]  /*14610*/  LDL R10, [R1+0x8] ;  /* 0x00000800010a7983 */ /* 0x001ee80000100800 */
[----:B------:R-:W4:Y:S04]  /*14620*/  LDL R7, [R1] ;  /* 0x0000000001077983 */ /* 0x000f280000100800 */
        /* <DEDUP_REMOVED lines=8> */
[----:B---3--:R-:W-:-:S02]  /*146b0*/  R2UR UR12, R10 ;  /* 0x000000000a0c72ca */ /* 0x008fc400000e0000 */
[----:B----4-:R-:W-:Y:S01]  /*146c0*/  LEA R7, R7, UR40, 0xe ;  /* 0x0000002807077c11 */ /* 0x010fe2000f8e70ff */
[----:B--2---:R-:W-:-:S04]  /*146d0*/  IMAD R6, R9, 0x80, R6 ;  /* 0x0000008009067824 */ /* 0x004fc800078e0206 */
[----:B------:R-:W-:Y:S02]  /*146e0*/  VIADD R7, R7, 0x8400 ;  /* 0x0000840007077836 */ /* 0x000fe40000000000 */
[----:B------:R-:W-:-:S07]  /*146f0*/  VIADD R9, R5, 0x22870 ;  /* 0x0002287005097836 */ /* 0x000fce0000000000 */
.L_x_1231:
        /* <DEDUP_REMOVED lines=8> */
[----:B0-----:R-:W-:Y:S05]  /*14780*/  @P0 BRA.U.ANY `(.L_x_1231) ;  /* 0xfffffffd00dc0947 */ /* 0x001fea000393ffff */
[----:B------:R-:W0:Y:S01]  /*14790*/  SYNCS.PHASECHK.TRANS64.TRYWAIT P0, [R5+URZ+0x22840], R4 ;  /* 0x02284004050075a7 */ /* 0x000e22000800017f */
[----:B------:R-:W-:Y:S04]  /*147a0*/  BSSY B1, `(.L_x_1232) ;  /* 0x0000002000017945 */ /* 0x000fe80003800000 */
[----:B0-----:R-:W-:Y:S05]  /*147b0*/  @!P0 BRA `(.L_x_1233) ;  /* 0x0000002800348947 */ /* 0x001fea0003800000 */
.L_x_1290:
[----:B------:R-:W-:Y:S05]  /*147c0*/  BSYNC B1 ;  /* 0x0000000000017941 */ /* 0x000fea0003800000 */
.L_x_1232:
[----:B------:R-:W-:Y:S01]  /*147d0*/  BSSY B1, `(.L_x_1234) ;  /* 0x000000b000017945 */ /* 0x000fe20003800000 */
[----:B------:R-:W-:Y:S02]  /*147e0*/  IMAD.MOV.U32 R10, RZ, RZ, 0x0 ;  /* 0x00000000ff0a7424 */ /* 0x000fe400078e00ff */
[----:B------:R-:W-:Y:S01]  /*147f0*/  IMAD.MOV.U32 R11, RZ, RZ, 0x14f00000 ;  /* 0x14f00000ff0b7424 */ /* 0x000fe200078e00ff */
[----:B------:R-:W-:Y:S06]  /*14800*/  @P2 BRA `(.L_x_1235) ;  /* 0x00000000001c2947 */ /* 0x000fec0003800000 */
[----:B------:R-:W2:Y:S01]  /*14810*/  S2R R7, SR_TID.X ;  /* 0x0000000000077919 */ /* 0x000ea20000002100 */
[----:B0-----:R-:W-:-:S04]  /*14820*/  IMAD.MOV.U32 R4, RZ, RZ, 0x6000 ;  /* 0x00006000ff047424 */ /* 0x001fc800078e00ff */
[----:B------:R3:W-:Y:S01]  /*14830*/  SYNCS.ARRIVE.TRANS64 RZ, [R5+URZ+0x22830], R4 ;  /* 0x0228300405ff79a7 */ /* 0x0007e2000800003f */
[----:B--2---:R-:W-:-:S04]  /*14840*/  LOP3.LUT R7, R7, 0x1f, RZ, 0xc0, !PT ;  /* 0x0000001f07077812 */ /* 0x004fc800078ec0ff */
[----:B------:R-:W-:-:S13]  /*14850*/  ISETP.NE.AND P0, PT, R7, RZ, PT ;  /* 0x000000ff0700720c */ /* 0x000fda0003f05270 */
[----:B---3--:R-:W-:Y:S05]  /*14860*/  @!P0 BRA `(.L_x_1235) ;  /* 0x0000000000048947 */ /* 0x008fea0003800000 */
[----:B------:R-:W-:Y:S01]  /*14870*/  BPT.TRAP 0x1 ;  /* 0x000000040000795c */ /* 0x000fe20000300000 */
.L_x_1235:
[----:B------:R-:W-:Y:S05]  /*14880*/  BSYNC B1 ;  /* 0x0000000000017941 */ /* 0x000fea0003800000 */
.L_x_1234:
[----:B------:R-:W2:Y:S04]  /*14890*/  LDL R9, [R1+0x8] ;  /* 0x0000080001097983 */ /* 0x000ea80000100800 */
[----:B------:R-:W3:Y:S01]  /*148a0*/  LDL R7, [R1] ;  /* 0x0000000001077983 */ /* 0x000ee20000100800 */
[----:B------:R-:W-:Y:S01]  /*148b0*/  R2UR UR10, R12 ;  /* 0x000000000c0a72ca */ /* 0x000fe200000e0000 */
[----:B0-----:R-:W-:Y:S01]  /*148c0*/  IMAD.U32 R4, RZ, RZ, UR40 ;  /* 0x00000028ff047e24 */ /* 0x001fe2000f8e00ff */
[----:B------:R-:W-:Y:S01]  /*148d0*/  R2UR UR6, R10 ;  /* 0x000000000a0672ca */ /* 0x000fe200000e0000 */
[----:B------:R-:W-:Y:S01]  /*148e0*/  UIADD3 UR4, UP0, UR48, 0x370, URZ ;  /* 0x0000037030047890 */ /* 0x000fe2000ff1e03f */
[----:B------:R-:W-:Y:S01]  /*148f0*/  R2UR UR7, R11 ;  /* 0x000000000b0772ca */ /* 0x000fe200000e0000 */
[----:B------:R-:W-:Y:S01]  /*14900*/  VIADD R5, R5, 0x22830 ;  /* 0x0002283005057836 */ /* 0x000fe20000000000 */
[----:B------:R-:W-:Y:S01]  /*14910*/  PLOP3.LUT P0, PT, PT, PT, PT, 0x80, 0x0 ;  /* 0x000000000000781c */ /* 0x000fe20003f0f070 */
[----:B------:R-:W-:Y:S01]  /*14920*/  UIADD3.X UR5, URZ, UR49, URZ, UP0, !UPT ;  /* 0x000000313f057290 */ /* 0x000fe200087fe43f */
[----:B--2---:R-:W-:Y:S01]  /*14930*/  R2UR UR12, R9 ;  /* 0x00000000090c72ca */ /* 0x004fe200000e0000 */
[----:B---3--:R-:W-:-:S04]  /*14940*/  IMAD R4, R7, 0x6000, R4 ;  /* 0x0000600007047824 */ /* 0x008fc800078e0204 */
[----:B------:R-:W-:-:S10]  /*14950*/  VIADD R7, R4, 0x16400 ;  /* 0x0001640004077836 */ /* 0x000fd40000000000 */
.L_x_1236:
        /* <DEDUP_REMOVED lines=8> */
[----:B0-----:R-:W-:Y:S05]  /*149e0*/  @P0 BRA.U.ANY `(.L_x_1236) ;  /* 0xfffffffd00dc0947 */ /* 0x001fea000393ffff */
[----:B------:R-:W2:Y:S01]  /*149f0*/  LDL R9, [R1+0x8] ;  /* 0x0000080001097983 */ /* 0x000ea20000100800 */
[----:B------:R-:W-:Y:S01]  /*14a00*/  R2UR UR6, R10 ;  /* 0x000000000a0672ca */ /* 0x000fe200000e0000 */
[----:B------:R-:W-:Y:S01]  /*14a10*/  VIADD R7, R4, 0x18400 ;  /* 0x0001840004077836 */ /* 0x000fe20000000000 */
[----:B------:R-:W-:Y:S01]  /*14a20*/  R2UR UR7, R11 ;  /* 0x000000000b0772ca */ /* 0x000fe200000e0000 */
[----:B------:R-:W-:Y:S01]  /*14a30*/  UMOV UR10, 0x40 ;  /* 0x00000040000a7882 */ /* 0x000fe20000000000 */
[----:B------:R-:W-:Y:S02]  /*14a40*/  PLOP3.LUT P0, PT, PT, PT, PT, 0x80, 0x0 ;  /* 0x000000000000781c */ /* 0x000fe40003f0f070 */
[----:B--2---:R-:W-:-:S15]  /*14a50*/  R2UR UR12, R9 ;  /* 0x00000000090c72ca */ /* 0x004fde00000e0000 */
.L_x_1237:
        /* <DEDUP_REMOVED lines=16> */
.L_x_1238:
        /* <DEDUP_REMOVED lines=9> */
.L_x_1225:
[----:B------:R-:W-:Y:S05]  /*14bf0*/  BSYNC B0 ;  /* 0x0000000000007941 */ /* 0x000fea0003800000 */
.L_x_1224:
[----:B------:R-:W-:-:S06]  /*14c00*/  UISETP.NE.AND UP0, UPT, UR41, 0x3, UPT ;  /* 0x000000032900788c */ /* 0x000fcc000bf05270 */
[----:B------:R-:W-:-:S13]  /*14c10*/  PLOP3.LUT P0, PT, PT, PT, UP0, 0x80, 0x0 ;  /* 0x000000000000781c */ /* 0x000fda0003f0f008 */
[----:B------:R-:W-:Y:S05]  /*14c20*/  @!P0 BRA `(.L_x_1239) ;  /* 0x0000000000048947 */ /* 0x000fea0003800000 */
[----:B------:R-:W-:Y:S01]  /*14c30*/  BPT.TRAP 0x1 ;  /* 0x000000040000795c */ /* 0x000fe20000300000 */
.L_x_1239:
[----:B------:R-:W-:Y:S01]  /*14c40*/  IMAD.U32 R4, RZ, RZ, UR44 ;  /* 0x0000002cff047e24 */ /* 0x000fe2000f8e00ff */
[----:B------:R-:W-:Y:S01]  /*14c50*/  LEA R5, R3, UR40, 0x3 ;  /* 0x0000002803057c11 */ /* 0x000fe2000f8e18ff */
[----:B------:R-:W-:Y:S03]  /*14c60*/  BSSY B0, `(.L_x_1240) ;  /* 0x0000007000007945 */ /* 0x000fe60003800000 */
[----:B------:R-:W-:Y:S01]  /*14c70*/  ISETP.NE.AND P0, PT, R4, 0x3, PT ;  /* 0x000000030400780c */ /* 0x000fe20003f05270 */
[----:B------:R2:W-:Y:S01]  /*14c80*/  STL [R1+0x4], R5 ;  /* 0x0000040501007387 */ /* 0x0005e20000100800 */
[----:B------:R-:W-:-:S04]  /*14c90*/  LOP3.LUT R4, R8, 0x1, RZ, 0x3c, !PT ;  /* 0x0000000108047812 */ /* 0x000fc800078e3cff */
[----:B------:R-:W-:-:S04]  /*14ca0*/  SHF.L.U32 R4, R4, 0x1f, RZ ;  /* 0x0000001f04047819 */ /* 0x000fc800000006ff */
[----:B------:R-:W3:Y:S02]  /*14cb0*/  SYNCS.PHASECHK.TRANS64.TRYWAIT P2, [R5+URZ+0x22870], R4 ;  /* 0x02287004050075a7 */ /* 0x000ee4000804017f */
[----:B--23--:R-:W-:Y:S05]  /*14cc0*/  @!P2 BRA `(.L_x_1241) ;  /* 0x000000240004a947 */ /* 0x00cfea0003800000 */
.L_x_1291:
[----:B------:R-:W-:Y:S05]  /*14cd0*/  BSYNC B0 ;  /* 0x0000000000007941 */ /* 0x000fea0003800000 */
.L_x_1240:
[----:B------:R-:W-:Y:S05]  /*14ce0*/  @!P0 BRA `(.L_x_1242) ;  /* 0x0000000000048947 */ /* 0x000fea0003800000 */
[----:B------:R-:W-:Y:S01]  /*14cf0*/  BPT.TRAP 0x1 ;  /* 0x000000040000795c */ /* 0x000fe20000300000 */
.L_x_1242:
[----:B--2---:R-:W2:Y:S01]  /*14d00*/  LDL R5, [R1+0x4] ;  /* 0x0000040001057983 */ /* 0x004ea20000100800 */
[----:B------:R-:W-:Y:S01]  /*14d10*/  SHF.L.U32 R4, R8, 0x1f, RZ ;  /* 0x0000001f08047819 */ /* 0x000fe200000006ff */
[----:B------:R-:W-:-:S03]  /*14d20*/  IMAD.SHL.U32 R12, R3, 0x4000, RZ ;  /* 0x00004000030c7824 */ /* 0x000fc600078e00ff */
[----:B--2---:R-:W2:Y:S02]  /*14d30*/  SYNCS.PHASECHK.TRANS64.TRYWAIT P2, [R5+URZ+0x22860], R4 ;  /* 0x02286004050075a7 */ /* 0x004ea4000804017f */
[----:B--2---:R-:W-:Y:S05]  /*14d40*/  @!P2 BRA `(.L_x_1243) ;  /* 0x0000002000fca947 */ /* 0x004fea0003800000 */
.L_x_1292:
[----:B--2---:R-:W2:Y:S04]  /*14d50*/  LDL R3, [R1+0x34] ;  /* 0x0000340001037983 */ /* 0x004ea80000100800 */
[----:B------:R-:W3:Y:S04]  /*14d60*/  LDL R16, [R1+0x18] ;  /* 0x0000180001107983 */ /* 0x000ee80000100800 */
[----:B------:R-:W4:Y:S01]  /*14d70*/  LDL R13, [R1+0x30] ;  /* 0x00003000010d7983 */ /* 0x000f220000100800 */
[----:B------:R-:W-:Y:S05]  /*14d80*/  WARPSYNC.ALL ;  /* 0x0000000000007948 */ /* 0x000fea0003800000 */
[----:B--2---:R-:W-:-:S05]  /*14d90*/  LOP3.LUT R3, R12, R3, RZ, 0xfc, !PT ;  /* 0x000000030c037212 */ /* 0x004fca00078efcff */
[----:B0-----:R-:W0:Y:S01]  /*14da0*/  LDSM.16.MT88.4 R8, [R3+UR40+0x8400] ;  /* 0x008400280308783b */ /* 0x001e220008004200 */
[----:B------:R-:W-:-:S04]  /*14db0*/  VIADD R21, R3, UR40 ;  /* 0x0000002803157c36 */ /* 0x000fc80008000000 */
[----:B---3--:R-:W-:Y:S01]  /*14dc0*/  IMAD.IADD R21, R16, 0x1, R21 ;  /* 0x0000000110157824 */ /* 0x008fe200078e0215 */
[C-C-:B0-----:R-:W-:Y:S02]  /*14dd0*/  PRMT R4, R8.reuse, 0x6420, R9.reuse ;  /* 0x0000642008047816 */ /* 0x141fe40000000009 */
[----:B------:R-:W-:Y:S02]  /*14de0*/  PRMT R5, R8, 0x7531, R9 ;  /* 0x0000753108057816 */ /* 0x000fe40000000009 */
[C-C-:B------:R-:W-:Y:S02]  /*14df0*/  PRMT R6, R10.reuse, 0x6420, R11.reuse ;  /* 0x000064200a067816 */ /* 0x140fe4000000000b */
[----:B------:R-:W-:Y:S02]  /*14e00*/  PRMT R7, R10, 0x7531, R11 ;  /* 0x000075310a077816 */ /* 0x000fe4000000000b */
[----:B------:R-:W0:Y:S01]  /*14e10*/  LDSM.16.MT88.4 R8, [R21+0x8400] ;  /* 0x008400001508783b */ /* 0x000e220000004200 */
[----:B----4-:R-:W-:-:S05]  /*14e20*/  IADD3 R20, R12, UR40, R13 ;  /* 0x000000280c147c10 */ /* 0x010fca000fffe00d */
[----:B------:R-:W-:Y:S01]  /*14e30*/  STSM.16.M88.4 [R20+0x400], R4 ;  /* 0x0004000414007844 */ /* 0x000fe20000000200 */
[C-C-:B0-----:R-:W-:Y:S02]  /*14e40*/  PRMT R12, R8.reuse, 0x6420, R9.reuse ;  /* 0x00006420080c7816 */ /* 0x141fe40000000009 */
[----:B------:R-:W-:Y:S02]  /*14e50*/  PRMT R13, R8, 0x7531, R9 ;  /* 0x00007531080d7816 */ /* 0x000fe40000000009 */
[C-C-:B------:R-:W-:Y:S02]  /*14e60*/  PRMT R14, R10.reuse, 0x6420, R11.reuse ;  /* 0x000064200a0e7816 */ /* 0x140fe4000000000b */
[----:B------:R-:W-:-:S05]  /*14e70*/  PRMT R15, R10, 0x7531, R11 ;  /* 0x000075310a0f7816 */ /* 0x000fca000000000b */
[----:B------:R0:W-:Y:S04]  /*14e80*/  STSM.16.M88.4 [R20+0x2400], R12 ;  /* 0x0024000c14007844 */ /* 0x0001e80000000200 */
[----:B------:R-:W2:Y:S04]  /*14e90*/  LDSM.16.MT88.4 R8, [R3+UR40+0x9400] ;  /* 0x009400280308783b */ /* 0x000ea80008004200 */
[----:B0-----:R-:W3:Y:S01]  /*14ea0*/  LDL R14, [R1+0x14] ;  /* 0x00001400010e7983 */ /* 0x001ee20000100800 */
[C-C-:B--2---:R-:W-:Y:S02]  /*14eb0*/  PRMT R4, R8.reuse, 0x6420, R9.reuse ;  /* 0x0000642008047816 */ /* 0x144fe40000000009 */
[----:B------:R-:W-:-:S02]  /*14ec0*/  PRMT R5, R8, 0x7531, R9 ;  /* 0x0000753108057816 */ /* 0x000fc40000000009 */
[C-C-:B------:R-:W-:Y:S02]  /*14ed0*/  PRMT R6, R10.reuse, 0x6420, R11.reuse ;  /* 0x000064200a067816 */ /* 0x140fe4000000000b */
[----:B------:R-:W-:Y:S02]  /*14ee0*/  PRMT R7, R10, 0x7531, R11 ;  /* 0x000075310a077816 */ /* 0x000fe4000000000b */
[----:B------:R-:W0:Y:S01]  /*14ef0*/  LDSM.16.MT88.4 R8, [R21+0x9400] ;  /* 0x009400001508783b */ /* 0x000e220000004200 */
[----:B------:R-:W-:Y:S01]  /*14f00*/  IMAD.MOV.U32 R15, RZ, RZ, R16 ;  /* 0x000000ffff0f7224 */ /* 0x000fe200078e0010 */
[C-C-:B0-----:R-:W-:Y:S02]  /*14f10*/  PRMT R16, R8.reuse, 0x6420, R9.reuse ;  /* 0x0000642008107816 */ /* 0x141fe40000000009 */
[----:B------:R-:W-:Y:S02]  /*14f20*/  PRMT R17, R8, 0x7531, R9 ;  /* 0x0000753108117816 */ /* 0x000fe40000000009 */
[----:B------:R-:W-:-:S02]  /*14f30*/  PRMT R18, R10, 0x6420, R11 ;  /* 0x000064200a127816 */ /* 0x000fc4000000000b */
[----:B------:R-:W-:Y:S02]  /*14f40*/  PRMT R19, R10, 0x7531, R11 ;  /* 0x000075310a137816 */ /* 0x000fe4000000000b */
[----:B---3--:R-:W-:-:S05]  /*14f50*/  IADD3 R12, R14, 0x400, R20 ;  /* 0x000004000e0c7810 */ /* 0x008fca0007ffe014 */
[----:B------:R-:W-:Y:S04]  /*14f60*/  STSM.16.M88.4 [R12], R4 ;  /* 0x000000040c007844 */ /* 0x000fe80000000200 */
[----:B------:R-:W-:Y:S04]  /*14f70*/  STSM.16.M88.4 [R12+0x2000], R16 ;  /* 0x002000100c007844 */ /* 0x000fe80000000200 */
[----:B------:R-:W0:Y:S02]  /*14f80*/  LDSM.16.MT88.4 R8, [R3+UR40+0xa400] ;  /* 0x00a400280308783b */ /* 0x000e240008004200 */
[----:B0-----:R-:W-:-:S02]  /*14f90*/  PRMT R4, R8, 0x6420, R9 ;  /* 0x0000642008047816 */ /* 0x001fc40000000009 */
[----:B------:R-:W-:Y:S02]  /*14fa0*/  PRMT R5, R8, 0x7531, R9 ;  /* 0x0000753108057816 */ /* 0x000fe40000000009 */
[C-C-:B------:R-:W-:Y:S02]  /*14fb0*/  PRMT R6, R10.reuse, 0x6420, R11.reuse ;  /* 0x000064200a067816 */ /* 0x140fe4000000000b */
[----:B------:R-:W-:Y:S02]  /*14fc0*/  PRMT R7, R10, 0x7531, R11 ;  /* 0x000075310a077816 */ /* 0x000fe4000000000b */
[----:B------:R-:W0:Y:S01]  /*14fd0*/  LDSM.16.MT88.4 R8, [R21+0xa400] ;  /* 0x00a400001508783b */ /* 0x000e220000004200 */
[----:B------:R-:W-:Y:S01]  /*14fe0*/  IMAD.MOV.U32 R19, RZ, RZ, R14 ;  /* 0x000000ffff137224 */ /* 0x000fe200078e000e */
[----:B------:R-:W-:-:S05]  /*14ff0*/  IADD3 R16, R15, 0x400, R20 ;  /* 0x000004000f107810 */ /* 0x000fca0007ffe014 */
[----:B------:R-:W-:Y:S01]  /*15000*/  STSM.16.M88.4 [R16], R4 ;  /* 0x0000000410007844 */ /* 0x000fe20000000200 */
[C-C-:B0-----:R-:W-:Y:S02]  /*15010*/  PRMT R12, R8.reuse, 0x6420, R9.reuse ;  /* 0x00006420080c7816 */ /* 0x141fe40000000009 */
        /* <DEDUP_REMOVED lines=9> */
[----:B------:R-:W0:Y:S01]  /*150b0*/  LDSM.16.MT88.4 R8, [R21+0xb400] ;  /* 0x00b400001508783b */ /* 0x000e220000004200 */
[----:B------:R-:W-:-:S05]  /*150c0*/  IMAD.IADD R3, R19, 0x1, R16 ;  /* 0x0000000113037824 */ /* 0x000fca00078e0210 */
[----:B------:R0:W-:Y:S02]  /*150d0*/  STSM.16.M88.4 [R3], R4 ;  /* 0x0000000403007844 */ /* 0x0001e40000000200 */
[C-C-:B0-----:R-:W-:Y:S02]  /*150e0*/  PRMT R4, R8.reuse, 0x6420, R9.reuse ;  /* 0x0000642008047816 */ /* 0x141fe40000000009 */
        /* <DEDUP_REMOVED lines=12> */
.L_x_1244:
[----:B0-----:R-:W2:Y:S04]  /*151b0*/  LDL.LU R3, [R1+0x4] ;  /* 0x0000040001037983 */ /* 0x001ea80000300800 */
[----:B------:R-:W3:Y:S04]  /*151c0*/  LDL R4, [R1+0x28] ;  /* 0x0000280001047983 */ /* 0x000ee80000100800 */
[----:B------:R4:W5:Y:S01]  /*151d0*/  LDL R8, [R1+0xc] ;  /* 0x00000c0001087983 */ /* 0x0009620000100800 */
[----:B--2---:R0:W-:Y:S01]  /*151e0*/  SYNCS.ARRIVE.TRANS64.A1T0 RZ, [R3+URZ+0x22850], RZ ;  /* 0x022850ff03ff79a7 */ /* 0x0041e2000810003f */
[----:B------:R-:W-:Y:S01]  /*151f0*/  BAR.SYNC.DEFER_BLOCKING 0x2, 0x80 ;  /* 0x0082000000007b1d */ /* 0x000fe20000010000 */
[C---:B---3--:R-:W-:Y:S01]  /*15200*/  ISETP.GT.AND P0, PT, R2.reuse, R4, PT ;  /* 0x000000040200720c */ /* 0x048fe20003f04270 */
[----:B------:R-:W-:-:S02]  /*15210*/  VIADD R2, R2, 0xffffffff ;  /* 0xffffffff02027836 */ /* 0x000fc40000000000 */
[----:B0-----:R-:W-:-:S05]  /*15220*/  @!P1 VIADD R3, R3, 0x22880 ;  /* 0x0002288003039836 */ /* 0x001fca0000000000 */
[----:B------:R-:W-:-:S04]  /*15230*/  @!P1 PRMT R3, RZ, 0x654, R3 ;  /* 0x00000654ff039816 */ /* 0x000fc80000000003 */
[----:B------:R0:W-:Y:S02]  /*15240*/  @!P1 SYNCS.ARRIVE.TRANS64.RED.A1T0 RZ, [R3+URZ], RZ ;  /* 0x000000ff03ff99a7 */ /* 0x0001e4000810043f */
[----:B0-----:R4:W5:Y:S01]  /*15250*/  LDL R3, [R1] ;  /* 0x0000000001037983 */ /* 0x0019620000100800 */
[----:B------:R-:W-:Y:S05]  /*15260*/  @P0 BRA `(.L_x_1245) ;  /* 0xfffffff000140947 */ /* 0x000fea000383ffff */
.L_x_1223:
[----:B------:R-:W-:Y:S04]  /*15270*/  BSSY B0, `(.L_x_1246) ;  /* 0x000000f000007945 */ /* 0x000fe80003800000 */
[----:B------:R-:W-:Y:S05]  /*15280*/  @P1 BRA `(.L_x_1247) ;  /* 0x0000000000341947 */ /* 0x000fea0003800000 */
[----:B------:R-:W2:Y:S01]  /*15290*/  S2R R5, SR_LANEID ;  /* 0x0000000000057919 */ /* 0x000ea20000000000 */
[----:B------:R-:W-:Y:S01]  /*152a0*/  VOTEU.ANY UR4, UPT, PT ;  /* 0x0000000000047886 */ /* 0x000fe200038e0100 */
[----:B-----5:R-:W3:Y:S01]  /*152b0*/  LDC.64 R2, c[0x0][0xc38] ;  /* 0x00030e00ff027b82 */ /* 0x020ee20000000a00 */
[----:B------:R-:W2:Y:S02]  /*152c0*/  FLO.U32 R0, UR4 ;  /* 0x0000000400007d00 */ /* 0x000ea400080e0000 */
[----:B--2---:R-:W-:-:S06]  /*152d0*/  ISETP.EQ.U32.AND P0, PT, R0, R5, PT ;  /* 0x000000050000720c */ /* 0x004fcc0003f02070 */
[----:B------:R-:W3:Y:S07]  /*152e0*/  POPC R5, UR4 ;  /* 0x0000000400057d09 */ /* 0x000eee0008000000 */
[----:B---3--:R-:W2:Y:S01]  /*152f0*/  @P0 ATOMG.E.ADD.STRONG.GPU PT, R3, desc[UR46][R2.64], R5 ;  /* 0x00000005020309a8 */ /* 0x008ea200081ee1ee */
[----:B0-----:R-:W0:Y:S02]  /*15300*/  S2R R4, SR_LTMASK ;  /* 0x0000000000047919 */ /* 0x001e240000003900 */
[----:B0-----:R-:W-:-:S04]  /*15310*/  LOP3.LUT R4, R4, UR4, RZ, 0xc0, !PT ;  /* 0x0000000404047c12 */ /* 0x001fc8000f8ec0ff */
[----:B------:R-:W0:Y:S01]  /*15320*/  POPC R7, R4 ;  /* 0x0000000400077309 */ /* 0x000e220000000000 */
[----:B--2---:R-:W0:Y:S02]  /*15330*/  SHFL.IDX PT, R0, R3, R0, 0x1f ;  /* 0x00001f0003007589 */ /* 0x004e2400000e0000 */
[----:B0-----:R-:W-:-:S05]  /*15340*/  IADD3 R0, R0, UR43, R7 ;  /* 0x0000002b00007c10 */ /* 0x001fca000fffe007 */
[----:B------:R2:W-:Y:S02]  /*15350*/  STL [R1+0x20], R0 ;  /* 0x0000200001007387 */ /* 0x0005e40000100800 */
.L_x_1247:
[----:B------:R-:W-:Y:S05]  /*15360*/  BSYNC B0 ;  /* 0x0000000000007941 */ /* 0x000fea0003800000 */
.L_x_1246:
[----:B------:R-:W-:-:S06]  /*15370*/  UISETP.NE.AND UP0, UPT, UR41, 0x3, UPT ;  /* 0x000000032900788c */ /* 0x000fcc000bf05270 */
[----:B------:R-:W-:-:S13]  /*15380*/  PLOP3.LUT P0, PT, PT, PT, UP0, 0x80, 0x0 ;  /* 0x000000000000781c */ /* 0x000fda0003f0f008 */
[----:B------:R-:W-:Y:S05]  /*15390*/  @!P0 BRA `(.L_x_1248) ;  /* 0x0000000000048947 */ /* 0x000fea0003800000 */
[----:B------:R-:W-:Y:S01]  /*153a0*/  BPT.TRAP 0x1 ;  /* 0x000000040000795c */ /* 0x000fe20000300000 */
.L_x_1248:
[----:B------:R-:W3:Y:S04]  /*153b0*/  LDL R2, [R1+0xc] ;  /* 0x00000c0001027983 */ /* 0x000ee80000100800 */
[----:B--2---:R-:W2:Y:S01]  /*153c0*/  LDL R0, [R1] ;  /* 0x0000000001007983 */ /* 0x004ea20000100800 */
[----:B------:R-:W-:Y:S01]  /*153d0*/  BSSY B0, `(.L_x_1249) ;  /* 0x0000008000007945 */ /* 0x000fe20003800000 */
[----:B---3-5:R-:W-:-:S04]  /*153e0*/  LOP3.LUT R3, R2, 0x1, RZ, 0x3c, !PT ;  /* 0x0000000102037812 */ /* 0x028fc800078e3cff */
[----:B------:R-:W-:Y:S02]  /*153f0*/  SHF.L.U32 R3, R3, 0x1f, RZ ;  /* 0x0000001f03037819 */ /* 0x000fe400000006ff */
[----:B--2---:R-:W-:-:S04]  /*15400*/  LEA R20, R0, UR40, 0x3 ;  /* 0x0000002800147c11 */ /* 0x004fc8000f8e18ff */
[----:B------:R-:W2:Y:S01]  /*15410*/  SYNCS.PHASECHK.TRANS64.TRYWAIT P0, [R20+URZ+0x22870], R3 ;  /* 0x02287003140075a7 */ /* 0x000ea2000800017f */
[----:B------:R-:W-:-:S05]  /*15420*/  IMAD.U32 R0, RZ, RZ, UR44 ;  /* 0x0000002cff007e24 */ /* 0x000fca000f8e00ff */
[----:B------:R-:W-:Y:S01]  /*15430*/  ISETP.NE.AND P2, PT, R0, 0x3, PT ;  /* 0x000000030000780c */ /* 0x000fe20003f45270 */
[----:B--2---:R-:W-:-:S12]  /*15440*/  @!P0 BRA `(.L_x_1250) ;  /* 0x0000001c00548947 */ /* 0x004fd80003800000 */
.L_x_1293:
[----:B------:R-:W-:Y:S05]  /*15450*/  BSYNC B0 ;  /* 0x0000000000007941 */ /* 0x000fea0003800000 */
.L_x_1249:
[----:B------:R-:W-:Y:S05]  /*15460*/  @!P2 BRA `(.L_x_1251) ;  /* 0x000000000004a947 */ /* 0x000fea0003800000 */
[----:B------:R-:W-:Y:S01]  /*15470*/  BPT.TRAP 0x1 ;  /* 0x000000040000795c */ /* 0x000fe20000300000 */
.L_x_1251:
[----:B------:R-:W2:Y:S02]  /*15480*/  LDL R0, [R1+0xc] ;  /* 0x00000c0001007983 */ /* 0x000ea40000100800 */
[----:B--2---:R-:W-:-:S04]  /*15490*/  SHF.L.U32 R3, R0, 0x1f, RZ ;  /* 0x0000001f00037819 */ /* 0x004fc800000006ff */
[----:B------:R-:W2:Y:S02]  /*154a0*/  SYNCS.PHASECHK.TRANS64.TRYWAIT P0, [R20+URZ+0x22860], R3 ;  /* 0x02286003140075a7 */ /* 0x000ea4000800017f */
[----:B--2---:R-:W-:Y:S05]  /*154b0*/  @!P0 BRA `(.L_x_1252) ;  /* 0x0000001c004c8947 */ /* 0x004fea0003800000 */
.L_x_1294:
        /* <DEDUP_REMOVED lines=8> */
[----:B0-----:R-:W0:Y:S01]  /*15540*/  LDSM.16.MT88.4 R4, [R0+UR40+0x8400] ;  /* 0x008400280004783b */ /* 0x001e220008004200 */
[----:B--2---:R-:W-:-:S04]  /*15550*/  VIADD R3, R0, UR40 ;  /* 0x0000002800037c36 */ /* 0x004fc80008000000 */
[----:B----4-:R-:W-:Y:S01]  /*15560*/  IMAD.IADD R3, R18, 0x1, R3 ;  /* 0x0000000112037824 */ /* 0x010fe200078e0203 */
[C-C-:B0-----:R-:W-:Y:S02]  /*15570*/  PRMT R8, R4.reuse, 0x6420, R5.reuse ;  /* 0x0000642004087816 */ /* 0x141fe40000000005 */
[----:B------:R-:W-:Y:S02]  /*15580*/  PRMT R9, R4, 0x7531, R5 ;  /* 0x0000753104097816 */ /* 0x000fe40000000005 */
[C-C-:B------:R-:W-:Y:S02]  /*15590*/  PRMT R10, R6.reuse, 0x6420, R7.reuse ;  /* 0x00006420060a7816 */ /* 0x140fe40000000007 */
[----:B------:R-:W-:Y:S02]  /*155a0*/  PRMT R11, R6, 0x7531, R7 ;  /* 0x00007531060b7816 */ /* 0x000fe40000000007 */
[----:B------:R-:W0:Y:S01]  /*155b0*/  LDSM.16.MT88.4 R4, [R3+0x8400] ;  /* 0x008400000304783b */ /* 0x000e220000004200 */
[----:B------:R-:W-:-:S05]  /*155c0*/  IADD3 R2, R2, UR40, R12 ;  /* 0x0000002802027c10 */ /* 0x000fca000fffe00c */
[----:B------:R0:W-:Y:S02]  /*155d0*/  STSM.16.M88.4 [R2+0x400], R8 ;  /* 0x0004000802007844 */ /* 0x0001e40000000200 */
        /* <DEDUP_REMOVED lines=11> */
[----:B------:R-:W-:-:S05]  /*15690*/  IADD3 R16, R17, 0x400, R2 ;  /* 0x0000040011107810 */ /* 0x000fca0007ffe002 */
[----:B------:R2:W-:Y:S01]  /*156a0*/  STSM.16.M88.4 [R16], R12 ;  /* 0x0000000c10007844 */ /* 0x0005e20000000200 */
[C-C-:B0-----:R-:W-:Y:S02]  /*156b0*/  PRMT R8, R4.reuse, 0x6420, R5.reuse ;  /* 0x0000642004087816 */ /* 0x141fe40000000005 */
[----:B------:R-:W-:Y:S02]  /*156c0*/  PRMT R9, R4, 0x7531, R5 ;  /* 0x0000753104097816 */ /* 0x000fe40000000005 */
[C-C-:B------:R-:W-:Y:S02]  /*156d0*/  PRMT R10, R6.reuse, 0x6420, R7.reuse ;  /* 0x00006420060a7816 */ /* 0x140fe40000000007 */
[----:B------:R-:W-:-:S05]  /*156e0*/  PRMT R11, R6, 0x7531, R7 ;  /* 0x00007531060b7816 */ /* 0x000fca0000000007 */
[----:B------:R-:W-:Y:S04]  /*156f0*/  STSM.16.M88.4 [R16+0x2000], R8 ;  /* 0x0020000810007844 */ /* 0x000fe80000000200 */
[----:B------:R-:W0:Y:S01]  /*15700*/  LDSM.16.MT88.4 R4, [R0+UR40+0xa400] ;  /* 0x00a400280004783b */ /* 0x000e220008004200 */
[----:B--2---:R-:W-:Y:S02]  /*15710*/  IMAD.MOV.U32 R14, RZ, RZ, R18 ;  /* 0x000000ffff0e7224 */ /* 0x004fe400078e0012 */
[----:B------:R-:W-:Y:S01]  /*15720*/  IMAD.MOV.U32 R15, RZ, RZ, R17 ;  /* 0x000000ffff0f7224 */ /* 0x000fe200078e0011 */
[C-C-:B0-----:R-:W-:Y:S02]  /*15730*/  PRMT R16, R4.reuse, 0x6420, R5.reuse ;  /* 0x0000642004107816 */ /* 0x141fe40000000005 */
[----:B------:R-:W-:-:S02]  /*15740*/  PRMT R17, R4, 0x7531, R5 ;  /* 0x0000753104117816 */ /* 0x000fc40000000005 */
[C-C-:B------:R-:W-:Y:S02]  /*15750*/  PRMT R18, R6.reuse, 0x6420, R7.reuse ;  /* 0x0000642006127816 */ /* 0x140fe40000000007 */
        /* <DEDUP_REMOVED lines=10> */
[----:B--2---:R-:W-:Y:S01]  /*15800*/  IMAD.MOV.U32 R19, RZ, RZ, R15 ;  /* 0x000000ffff137224 */ /* 0x004fe200078e000f */
[C-C-:B0-----:R-:W-:Y:S02]  /*15810*/  PRMT R12, R4.reuse, 0x6420, R5.reuse ;  /* 0x00006420040c7816 */ /* 0x141fe40000000005 */
[----:B------:R-:W-:Y:S02]  /*15820*/  PRMT R13, R4, 0x7531, R5 ;  /* 0x00007531040d7816 */ /* 0x000fe40000000005 */
[----:B------:R-:W-:-:S02]  /*15830*/  PRMT R14, R6, 0x6420, R7 ;  /* 0x00006420060e7816 */ /* 0x000fc40000000007 */
[----:B------:R-:W-:Y:S02]  /*15840*/  PRMT R15, R6, 0x7531, R7 ;  /* 0x00007531060f7816 */ /* 0x000fe40000000007 */
[----:B------:R-:W0:Y:S01]  /*15850*/  LDSM.16.MT88.4 R4, [R3+0xb400] ;  /* 0x00b400000304783b */ /* 0x000e220000004200 */
[----:B------:R-:W-:-:S05]  /*15860*/  IMAD.IADD R2, R19, 0x1, R2 ;  /* 0x0000000113027824 */ /* 0x000fca00078e0202 */
[----:B------:R2:W-:Y:S01]  /*15870*/  STSM.16.M88.4 [R2], R12 ;  /* 0x0000000c02007844 */ /* 0x0005e20000000200 */
        /* <DEDUP_REMOVED lines=13> */
.L_x_1253:
[----:B--2---:R-:W2:Y:S01]  /*15950*/  LDL.LU R2, [R1] ;  /* 0x0000000001027983 */ /* 0x004ea20000300800 */
[----:B0-----:R-:W-:Y:S03]  /*15960*/  SYNCS.ARRIVE.TRANS64.A1T0 RZ, [R20+URZ+0x22850], RZ ;  /* 0x022850ff14ff79a7 */ /* 0x001fe6000810003f */
        /* <DEDUP_REMOVED lines=12> */
.L_x_1207:
[----:B------:R-:W-:Y:S05]  /*15a30*/  BSYNC B6 ;  /* 0x0000000000067941 */ /* 0x000fea0003800000 */
.L_x_1205:
[----:B0-2---:R-:W2:Y:S02]  /*15a40*/  LDL R0, [R1+0x38] ;  /* 0x0000380001007983 */ /* 0x005ea40000100800 */
[----:B--2---:R-:W-:-:S13]  /*15a50*/  LOP3.LUT P0, RZ, R0, 0x2, RZ, 0xc0, !PT ;  /* 0x0000000200ff7812 */ /* 0x004fda000780c0ff */
        /* <DEDUP_REMOVED lines=13> */
.L_x_1254:
[----:B------:R-:W0:Y:S01]  /*15b30*/  S2R R2, SR_TID.X ;  /* 0x0000000000027919 */ /* 0x000e220000002100 */
[----:B------:R-:W-:Y:S01]  /*15b40*/  ULDC UR4, c[0x0][0xc14] ;  /* 0x0003050000047ab9 */ /* 0x000fe20000000800 */
[----:B------:R-:W2:Y:S01]  /*15b50*/  LDL.LU R0, [R1+0x20] ;  /* 0x0000200001007983 */ /* 0x000ea20000300800 */
[----:B0-----:R-:W-:-:S04]  /*15b60*/  LOP3.LUT R8, R2, 0x1f, RZ, 0xc0, !PT ;  /* 0x0000001f02087812 */ /* 0x001fc800078ec0ff */
[C---:B------:R-:W-:Y:S01]  /*15b70*/  ISETP.NE.AND P0, PT, R8.reuse, 0x1f, PT ;  /* 0x0000001f0800780c */ /* 0x040fe20003f05270 */
[----:B------:R-:W-:-:S05]  /*15b80*/  VIADD R5, R8, UR45 ;  /* 0x0000002d08057c36 */ /* 0x000fca0008000000 */
[----:B------:R-:W-:Y:S01]  /*15b90*/  ISETP.GE.OR P1, PT, R5, UR4, !P0 ;  /* 0x0000000405007c0c */ /* 0x000fe2000c726670 */
[----:B------:R-:W-:-:S12]  /*15ba0*/  ULDC UR4, c[0x0][0xc14] ;  /* 0x0003050000047ab9 */ /* 0x000fd80000000800 */
[----:B------:R-:W0:Y:S02]  /*15bb0*/  @!P1 LDC.64 R2, c[0x0][0xc58] ;  /* 0x00031600ff029b82 */ /* 0x000e240000000a00 */
[----:B0-----:R-:W-:-:S04]  /*15bc0*/  @!P1 IMAD.WIDE R2, R5, 0x4, R2 ;  /* 0x0000000405029825 */ /* 0x001fc800078e0202 */
[----:B------:R-:W-:-:S06]  /*15bd0*/  IMAD.MOV.U32 R5, RZ, RZ, RZ ;  /* 0x000000ffff057224 */ /* 0x000fcc00078e00ff */
        /* <DEDUP_REMOVED lines=17> */
[----:B------:R-:W2:Y:S02]  /*15cf0*/  SHFL.UP PT, R3, R2, 0x8, RZ ;  /* 0x0500000002037989 */ /* 0x000ea400000e00ff */
[----:B--2---:R-:W-:-:S05]  /*15d00*/  SEL R3, R3, RZ, P4 ;  /* 0x000000ff03037207 */ /* 0x004fca0002000000 */
[----:B------:R-:W-:-:S05]  /*15d10*/  IMAD.IADD R3, R2, 0x1, R3 ;  /* 0x0000000102037824 */ /* 0x000fca00078e0203 */
[----:B------:R-:W2:Y:S04]  /*15d20*/  SHFL.UP PT, R0, R3, 0x10, RZ ;  /* 0x0600000003007989 */ /* 0x000ea800000e00ff */
[----:B------:R-:W-:Y:S01]  /*15d30*/  SHFL.IDX PT, R9, R6, 0x1, 0x1f ;  /* 0x00201f0006097f89 */ /* 0x000fe200000e0000 */
[----:B--2---:R-:W-:-:S05]  /*15d40*/  SEL R0, R0, RZ, P5 ;  /* 0x000000ff00007207 */ /* 0x004fca0002800000 */
[----:B------:R-:W-:-:S05]  /*15d50*/  IMAD.IADD R8, R3, 0x1, R0 ;  /* 0x0000000103087824 */ /* 0x000fca00078e0200 */
[----:B------:R-:W0:Y:S04]  /*15d60*/  SHFL.IDX PT, R7, R8, 0x1f, 0x1f ;  /* 0x03e01f0008077f89 */ /* 0x000e2800000e0000 */
[----:B------:R-:W2:Y:S01]  /*15d70*/  SHFL.IDX PT, R0, R6, RZ, 0x1f ;  /* 0x00001fff06007589 */ /* 0x000ea200000e0000 */
[----:B0-----:R-:W-:-:S04]  /*15d80*/  IMAD R2, R7, R4, RZ ;  /* 0x0000000407027224 */ /* 0x001fc800078e02ff */
[----:B------:R-:W-:-:S05]  /*15d90*/  IMAD.IADD R7, R9, 0x1, R2 ;  /* 0x0000000109077824 */ /* 0x000fca00078e0202 */
[----:B--2---:R-:W-:-:S13]  /*15da0*/  ISETP.GT.AND P6, PT, R7, R0, PT ;  /* 0x000000000700720c */ /* 0x004fda0003fc4270 */
[----:B------:R-:W-:Y:S05]  /*15db0*/  @P6 BRA `(.L_x_1256) ;  /* 0x0000000000906947 */ /* 0x000fea0003800000 */
.L_x_1260:
        /* <DEDUP_REMOVED lines=14> */
.L_x_1259:
[----:B------:R-:W-:Y:S05]  /*15ea0*/  BSYNC B0 ;  /* 0x0000000000007941 */ /* 0x000fea0003800000 */
.L_x_1258:
        /* <DEDUP_REMOVED lines=21> */
.L_x_1256:
        /* <DEDUP_REMOVED lines=10> */
[----:B------:R0:W2:Y:S01]  /*160a0*/  LDG.E R9, desc[UR46][R2.64] ;  /* 0x0000002e02097981 */ /* 0x0000a2000c1e1900 */
[----:B------:R-:W-:Y:S01]  /*160b0*/  IMAD.U32 R12, RZ, RZ, UR6 ;  /* 0x00000006ff0c7e24 */ /* 0x000fe2000f8e00ff */
[----:B------:R-:W-:-:S04]  /*160c0*/  ISETP.NE.AND P0, PT, RZ, UR7, PT ;  /* 0x00000007ff007c0c */ /* 0x000fc8000bf05270 */
[----:B------:R-:W2:Y:S01]  /*160d0*/  SHFL.IDX PT, R5, R5, R12, 0x1f ;  /* 0x00001f0c05057589 */ /* 0x000ea200000e0000 */
[----:B0-----:R-:W-:Y:S02]  /*160e0*/  IMAD.MOV.U32 R2, RZ, RZ, RZ ;  /* 0x000000ffff027224 */ /* 0x001fe400078e00ff */
[----:B--2---:R-:W-:-:S05]  /*160f0*/  IMAD R6, R5, R9, RZ ;  /* 0x0000000905067224 */ /* 0x004fca00078e02ff */
[----:B------:R-:W-:Y:S01]  /*16100*/  IABS R10, R6 ;  /* 0x00000006000a7213 */ /* 0x000fe20000000000 */
[----:B------:R-:W-:Y:S06]  /*16110*/  @!P0 BRA `(.L_x_1261) ;  /* 0x00000000000c8947 */ /* 0x000fec0003800000 */
[----:B------:R-:W-:-:S06]  /*16120*/  UIADD3 UR4, UR6, -0x1, URZ ;  /* 0xffffffff06047890 */ /* 0x000fcc000fffe03f */
[----:B------:R-:W-:-:S05]  /*16130*/  IMAD.U32 R3, RZ, RZ, UR4 ;  /* 0x00000004ff037e24 */ /* 0x000fca000f8e00ff */
[----:B------:R0:W2:Y:S02]  /*16140*/  SHFL.IDX PT, R2, R8, R3, 0x1f ;  /* 0x00001f0308027589 */ /* 0x0000a400000e0000 */
.L_x_1261:
[----:B0-----:R-:W0:Y:S01]  /*16150*/  I2F.RP R8, R10 ;  /* 0x0000000a00087306 */ /* 0x001e220000209400 */
[----:B--2---:R-:W-:Y:S02]  /*16160*/  IMAD R12, R2, R4, R7 ;  /* 0x00000004020c7224 */ /* 0x004fe400078e0207 */
[----:B------:R-:W-:-:S03]  /*16170*/  IMAD.MOV.U32 R2, RZ, RZ, RZ ;  /* 0x000000ffff027224 */ /* 0x000fc600078e00ff */
[----:B------:R2:W-:Y:S02]  /*16180*/  STL [R1+0x20], R12 ;  /* 0x0000200c01007387 */ /* 0x0005e40000100800 */
[----:B0-----:R-:W0:Y:S02]  /*16190*/  MUFU.RCP R8, R8 ;  /* 0x0000000800087308 */ /* 0x001e240000001000 */
[----:B0-----:R-:W-:-:S06]  /*161a0*/  VIADD R11, R8, 0xffffffe ;  /* 0x0ffffffe080b7836 */ /* 0x001fcc0000000000 */
[----:B------:R-:W0:Y:S02]  /*161b0*/  F2I.FTZ.U32.TRUNC.NTZ R3, R11 ;  /* 0x0000000b00037305 */ /* 0x000e24000021f000 */
[----:B0-----:R-:W-:-:S04]  /*161c0*/  IMAD.MOV R7, RZ, RZ, -R3 ;  /* 0x000000ffff077224 */ /* 0x001fc800078e0a03 */
[----:B------:R-:W-:-:S04]  /*161d0*/  IMAD R7, R7, R10, RZ ;  /* 0x0000000a07077224 */ /* 0x000fc800078e02ff */
        /* <DEDUP_REMOVED lines=19> */
[----:B------:R-:W-:Y:S02]  /*16310*/  IMAD.MOV R3, RZ, RZ, -R0 ;  /* 0x000000ffff037224 */ /* 0x000fe400078e0a00 */
[----:B------:R-:W-:Y:S02]  /*16320*/  IMAD R7, R6, R2, R7 ;  /* 0x0000000206077224 */ /* 0x000fe400078e0207 */
[----:B------:R-:W-:Y:S01]  /*16330*/  IMAD.MOV.U32 R2, RZ, RZ, RZ ;  /* 0x000000ffff027224 */ /* 0x000fe200078e00ff */
[----:B------:R-:W-:-:S04]  /*16340*/  VIADDMNMX R4, R3, R4, R9, PT ;  /* 0x0000000403047246 */ /* 0x000fc80003800109 */
[-C--:B------:R-:W-:Y:S02]  /*16350*/  IABS R8, R4.reuse ;  /* 0x0000000400087213 */ /* 0x080fe40000000000 */
[----:B------:R-:W-:Y:S02]  /*16360*/  IABS R6, R4 ;  /* 0x0000000400067213 */ /* 0x000fe40000000000 */
[----:B------:R-:W0:Y:S03]  /*16370*/  I2F.RP R9, R8 ;  /* 0x0000000800097306 */ /* 0x000e260000209400 */
[----:B------:R-:W-:-:S05]  /*16380*/  IMAD.MOV R6, RZ, RZ, -R6 ;  /* 0x000000ffff067224 */ /* 0x000fca00078e0a06 */
[----:B0-----:R-:W0:Y:S02]  /*16390*/  MUFU.RCP R9, R9 ;  /* 0x0000000900097308 */ /* 0x001e240000001000 */
[----:B0-----:R-:W-:-:S06]  /*163a0*/  VIADD R10, R9, 0xffffffe ;  /* 0x0ffffffe090a7836 */ /* 0x001fcc0000000000 */
[----:B------:R-:W0:Y:S02]  /*163b0*/  F2I.FTZ.U32.TRUNC.NTZ R3, R10 ;  /* 0x0000000a00037305 */ /* 0x000e24000021f000 */
[----:B0-----:R-:W-:-:S04]  /*163c0*/  IMAD.MOV R11, RZ, RZ, -R3 ;  /* 0x000000ffff0b7224 */ /* 0x001fc800078e0a03 */
        /* <DEDUP_REMOVED lines=10> */
[C---:B------:R-:W-:Y:S01]  /*16470*/  LOP3.LUT R3, R7.reuse, R4, RZ, 0x3c, !PT ;  /* 0x0000000407037212 */ /* 0x040fe200078e3cff */
[----:B------:R-:W-:-:S03]  /*16480*/  IMAD.IADD R7, R7, 0x1, R0 ;  /* 0x0000000107077824 */ /* 0x000fc600078e0200 */
[----:B------:R-:W-:-:S07]  /*16490*/  ISETP.GE.AND P2, PT, R3, RZ, PT ;  /* 0x000000ff0300720c */ /* 0x000fce0003f46270 */
[----:B------:R-:W-:-:S06]  /*164a0*/  @P0 VIADD R2, R2, 0x1 ;  /* 0x0000000102020836 */ /* 0x000fcc0000000000 */
[----:B------:R-:W-:Y:S01]  /*164b0*/  @!P2 IMAD.MOV R2, RZ, RZ, -R2 ;  /* 0x000000ffff02a224 */ /* 0x000fe200078e0a02 */
[----:B------:R-:W-:Y:S01]  /*164c0*/  @!P1 LOP3.LUT R2, RZ, R4, RZ, 0x33, !PT ;  /* 0x00000004ff029212 */ /* 0x000fe200078e33ff */
[----:B------:R-:W-:-:S04]  /*164d0*/  IMAD.MOV R4, RZ, RZ, -R4 ;  /* 0x000000ffff047224 */ /* 0x000fc800078e0a04 */
[----:B------:R-:W-:Y:S01]  /*164e0*/  IMAD R4, R2, R4, R7 ;  /* 0x0000000402047224 */ /* 0x000fe200078e0207 */
[----:B------:R-:W-:-:S04]  /*164f0*/  LOP3.LUT R2, RZ, R2, RZ, 0x33, !PT ;  /* 0x00000002ff027212 */ /* 0x000fc800078e33ff */
[----:B------:R-:W-:Y:S01]  /*16500*/  R2UR UR38, R4 ;  /* 0x00000000042672ca */ /* 0x000fe200000e0000 */
[----:B------:R-:W-:-:S05]  /*16510*/  IMAD.IADD R0, R5, 0x1, R2 ;  /* 0x0000000105007824 */ /* 0x000fca00078e0202 */
[----:B------:R2:W-:Y:S01]  /*16520*/  STL [R1+0x24], R0 ;  /* 0x0000240001007387 */ /* 0x0005e20000100800 */
[----:B------:R-:W-:Y:S08]  /*16530*/  BRA `(.L_x_1262) ;  /* 0x0000000000107947 */ /* 0x000ff00003800000 */
.L_x_1257:
[----:B------:R0:W-:Y:S01]  /*16540*/  STL [R1+0x20], R0 ;  /* 0x0000200001007387 */ /* 0x0001e20000100800 */
[----:B------:R-:W-:Y:S01]  /*16550*/  ULDC UR45, c[0x0][0xc14] ;  /* 0x00030500002d7ab9 */ /* 0x000fe20000000800 */
[----:B------:R-:W-:Y:S02]  /*16560*/  UMOV UR38, URZ ;  /* 0x0000003f00267c82 */ /* 0x000fe40008000000 */
[----:B------:R0:W-:Y:S03]  /*16570*/  STL [R1+0x24], RZ ;  /* 0x000024ff01007387 */ /* 0x0001e60000100800 */
.L_x_1262:
[----:B------:R-:W3:Y:S04]  /*16580*/  LDL R3, [R1+0x20] ;  /* 0x0000200001037983 */ /* 0x000ee80000100800 */
[----:B------:R-:W4:Y:S01]  /*16590*/  LDL R2, [R1+0x24] ;  /* 0x0000240001027983 */ /* 0x000f220000100800 */
[----:B------:R-:W-:Y:S02]  /*165a0*/  IMAD.U32 R6, RZ, RZ, UR38 ;  /* 0x00000026ff067e24 */ /* 0x000fe4000f8e00ff */
[----:B------:R-:W-:Y:S01]  /*165b0*/  IMAD.U32 R7, RZ, RZ, UR45 ;  /* 0x0000002dff077e24 */ /* 0x000fe2000f8e00ff */
[----:B0-2---:R-:W0:Y:S02]  /*165c0*/  S2R R0, SR_TID.X ;  /* 0x0000000000007919 */ /* 0x005e240000002100 */
        /* <DEDUP_REMOVED lines=10> */
.L_x_1255:
[----:B------:R-:W-:Y:S02]  /*16670*/  ULDC UR4, c[0x0][0xc14] ;  /* 0x0003050000047ab9 */ /* 0x000fe40000000800 */
[----:B------:R-:W-:-:S06]  /*16680*/  UISETP.GE.AND UP0, UPT, UR45, UR4, UPT ;  /* 0x000000042d00728c */ /* 0x000fcc000bf06270 */
[----:B------:R-:W-:-:S13]  /*16690*/  PLOP3.LUT P0, PT, PT, PT, UP0, 0x80, 0x0 ;  /* 0x000000000000781c */ /* 0x000fda0003f0f008 */
[----:B------:R-:W-:Y:S05]  /*166a0*/  @!P0 BRA `(.L_x_1263) ;  /* 0xffffffc000308947 */ /* 0x000fea000383ffff */
.L_x_1195:
[----:B--2---:R-:W2:Y:S01]  /*166b0*/  LDL.LU R0, [R1+0x3c] ;  /* 0x00003c0001007983 */ /* 0x004ea20000300800 */
[----:B------:R-:W-:Y:S01]  /*166c0*/  BSSY B0, `(.L_x_1264) ;  /* 0x000000b000007945 */ /* 0x000fe20003800000 */
[----:B01----:R-:W0:Y:S01]  /*166d0*/  S2R R5, SR_CgaCtaId ;  /* 0x0000000000057919 */ /* 0x003e220000008800 */
        /* <DEDUP_REMOVED lines=9> */
.L_x_1295:
[----:B------:R-:W-:Y:S05]  /*16770*/  BSYNC B0 ;  /* 0x0000000000007941 */ /* 0x000fea0003800000 */
.L_x_1264:
[----:B------:R-:W-:-:S03]  /*16780*/  UMOV UR4, 0xffffffff ;  /* 0xffffffff00047882 */ /* 0x000fc60000000000 */
[----:B------:R-:W-:Y:S05]  /*16790*/  BRA.DIV UR4, `(.L_x_1266) ;  /* 0x0000000a04bc7947 */ /* 0x000fea000b800000 */
[----:B------:R-:W1:Y:S02]  /*167a0*/  S2R R2, SR_TID.X ;  /* 0x0000000000027919 */ /* 0x000e640000002100 */
[----:B-1----:R-:W-:-:S04]  /*167b0*/  SHF.R.U32.HI R2, RZ, 0x5, R2 ;  /* 0x00000005ff027819 */ /* 0x002fc80000011602 */
[----:B------:R-:W-:-:S05]  /*167c0*/  LOP3.LUT R2, R2, 0x3, RZ, 0xc0, !PT ;  /* 0x0000000302027812 */ /* 0x000fca00078ec0ff */
[----:B------:R1:W2:Y:S02]  /*167d0*/  SHFL.IDX PT, R14, R2, RZ, 0x1f ;  /* 0x00001fff020e7589 */ /* 0x0002a400000e0000 */
.L_x_1298:
[----:B--2---:R-:W-:Y:S01]  /*167e0*/  ISETP.NE.AND P0, PT, R14, RZ, PT ;  /* 0x000000ff0e00720c */ /* 0x004fe20003f05270 */
[----:B------:R-:W-:-:S12]  /*167f0*/  BSSY B0, `(.L_x_1267) ;  /* 0x000002e000007945 */ /* 0x000fd80003800000 */
[----:B------:R-:W-:Y:S05]  /*16800*/  @P0 BRA `(.L_x_1268) ;  /* 0x0000000000b00947 */ /* 0x000fea0003800000 */
[----:B------:R-:W-:-:S03]  /*16810*/  UMOV UR4, 0xffffffff ;  /* 0xffffffff00047882 */ /* 0x000fc60000000000 */
[----:B------:R-:W-:Y:S05]  /*16820*/  BRA.DIV UR4, `(.L_x_1269) ;  /* 0x0000000a04cc7947 */ /* 0x000fea000b800000 */
[----:B------:R-:W-:-:S13]  /*16830*/  ELECT P6, URZ, PT ;  /* 0x00000000003f782f */ /* 0x000fda00038c0000 */
.L_x_1301:
[----:B------:R-:W-:Y:S05]  /*16840*/  @!P6 BRA `(.L_x_1268) ;  /* 0x0000000000a0e947 */ /* 0x000fea0003800000 */
[----:B------:R-:W-:-:S06]  /*16850*/  ULOP3.LUT UR4, UR42, 0x2, URZ, 0xfc, !UPT ;  /* 0x000000022a047892 */ /* 0x000fcc000f8efc3f */
[----:B-1----:R-:W-:-:S05]  /*16860*/  IMAD.U32 R2, RZ, RZ, UR4 ;  /* 0x00000004ff027e24 */ /* 0x002fca000f8e00ff */
[----:B------:R-:W-:-:S13]  /*16870*/  ISETP.NE.AND P0, PT, R2, 0x3, PT ;  /* 0x000000030200780c */ /* 0x000fda0003f05270 */
[----:B------:R-:W-:Y:S05]  /*16880*/  @!P0 BRA `(.L_x_1270) ;  /* 0x0000000000048947 */ /* 0x000fea0003800000 */
[----:B------:R-:W-:Y:S01]  /*16890*/  BPT.TRAP 0x1 ;  /* 0x000000040000795c */ /* 0x000fe20000300000 */
.L_x_1270:
        /* <DEDUP_REMOVED lines=14> */
.L_x_1302:
[----:B------:R-:W1:Y:S02]  /*16980*/  SYNCS.PHASECHK.TRANS64.TRYWAIT P1, [R7+URZ], R2 ;  /* 0x00000002070075a7 */ /* 0x000e64000802017f */
[----:B-1----:R-:W-:Y:S05]  /*16990*/  @!P1 BRA `(.L_x_1272) ;  /* 0x0000000800a49947 */ /* 0x002fea0003800000 */
.L_x_1303:
[----:B------:R-:W-:Y:S05]  /*169a0*/  @!P0 BRA `(.L_x_1273) ;  /* 0x0000000000048947 */ /* 0x000fea0003800000 */
[----:B------:R-:W-:Y:S01]  /*169b0*/  BPT.TRAP 0x1 ;  /* 0x000000040000795c */ /* 0x000fe20000300000 */
.L_x_1273:
[----:B------:R-:W2:Y:S02]  /*169c0*/  LDL.LU R4, [R1] ;  /* 0x0000000001047983 */ /* 0x000ea40000300800 */
[----:B--2---:R-:W-:-:S04]  /*169d0*/  IMAD R4, R4, 0x8, R0 ;  /* 0x0000000804047824 */ /* 0x004fc800078e0200 */
[----:B------:R-:W2:Y:S02]  /*169e0*/  SYNCS.PHASECHK.TRANS64.TRYWAIT P1, [R4+URZ+0x22860], R5 ;  /* 0x02286005040075a7 */ /* 0x000ea4000802017f */
[----:B--2---:R-:W-:Y:S05]  /*169f0*/  @!P1 BRA `(.L_x_1274) ;  /* 0x0000000800a09947 */ /* 0x004fea0003800000 */
.L_x_1304:
[----:B------:R-:W-:Y:S05]  /*16a00*/  @!P0 BRA `(.L_x_1275) ;  /* 0x0000000000048947 */ /* 0x000fea0003800000 */
[----:B------:R-:W-:Y:S01]  /*16a10*/  BPT.TRAP 0x1 ;  /* 0x000000040000795c */ /* 0x000fe20000300000 */
.L_x_1275:
[----:B------:R-:W-:-:S04]  /*16a20*/  IMAD R3, R3, 0x8, R0 ;  /* 0x0000000803037824 */ /* 0x000fc800078e0200 */
[----:B------:R-:W3:Y:S02]  /*16a30*/  SYNCS.PHASECHK.TRANS64.TRYWAIT P1, [R3+URZ+0x22860], R2 ;  /* 0x02286002030075a7 */ /* 0x000ee4000802017f */
[----:B---3--:R-:W-:Y:S05]  /*16a40*/  @!P1 BRA `(.L_x_1276) ;  /* 0x0000000800a09947 */ /* 0x008fea0003800000 */
.L_x_1305:
[----:B------:R-:W-:Y:S05]  /*16a50*/  @!P0 BRA `(.L_x_1277) ;  /* 0x0000000000048947 */ /* 0x000fea0003800000 */
[----:B------:R-:W-:Y:S01]  /*16a60*/  BPT.TRAP 0x1 ;  /* 0x000000040000795c */ /* 0x000fe20000300000 */
.L_x_1277:
[----:B------:R-:W4:Y:S02]  /*16a70*/  SYNCS.PHASECHK.TRANS64.TRYWAIT P0, [R4+URZ+0x22880], R5 ;  /* 0x02288005040075a7 */ /* 0x000f24000800017f */
[----:B----4-:R-:W-:Y:S05]  /*16a80*/  @!P0 BRA `(.L_x_1278) ;  /* 0x0000000800a48947 */ /* 0x010fea0003800000 */
.L_x_1279:
[----:B------:R0:W0:Y:S02]  /*16a90*/  SYNCS.PHASECHK.TRANS64.TRYWAIT P0, [R3+URZ+0x22880], R2 ;  /* 0x02288002030075a7 */ /* 0x000024000800017f */
[----:B0-----:R-:W-:Y:S05]  /*16aa0*/  @!P0 NANOSLEEP.SYNCS 0x989680 ;  /* 0x009896800000895d */ /* 0x001fea0003900000 */
[----:B------:R-:W0:Y:S02]  /*16ab0*/  @!P0 SYNCS.PHASECHK.TRANS64 P0, [R3+URZ+0x22880], R2 ;  /* 0x02288002030085a7 */ /* 0x000e24000800007f */
[----:B0-----:R-:W-:Y:S05]  /*16ac0*/  @!P0 BRA `(.L_x_1279) ;  /* 0xfffffffc00f08947 */ /* 0x001fea000383ffff */
.L_x_1268:
[----:B------:R-:W-:Y:S05]  /*16ad0*/  BSYNC B0 ;  /* 0x0000000000007941 */ /* 0x000fea0003800000 */
.L_x_1267:
[----:B------:R-:W-:Y:S05]  /*16ae0*/  EXIT ;  /* 0x000000000000794d */ /* 0x000fea0003800000 */
.L_x_1093:
[----:B0-----:R-:W-:-:S04]  /*16af0*/  IMAD.U32 R3, RZ, RZ, UR40 ;  /* 0x00000028ff037e24 */ /* 0x001fc8000f8e00ff */
[----:B------:R0:W1:Y:S03]  /*16b00*/  SYNCS.PHASECHK.TRANS64.TRYWAIT P1, [R3+URZ+0x22800], R2 ;  /* 0x02280002030075a7 */ /* 0x000066000802017f */
[----:B-1----:R-:W-:Y:S05]  /*16b10*/  @!P1 NANOSLEEP.SYNCS 0x989680 ;  /* 0x009896800000995d */ /* 0x002fea0003900000 */
[----:B------:R-:W1:Y:S02]  /*16b20*/  @!P1 SYNCS.PHASECHK.TRANS64 P1, [R3+URZ+0x22800], R2 ;  /* 0x02280002030095a7 */ /* 0x000e64000802007f */
[----:B-1----:R-:W-:Y:S05]  /*16b30*/  @!P1 BRA `(.L_x_1093) ;  /* 0xfffffffc00ec9947 */ /* 0x002fea000383ffff */
[----:B------:R-:W-:Y:S05]  /*16b40*/  BRA `(.L_x_1280) ;  /* 0xfffffeb000247947 */ /* 0x000fea000383ffff */
.L_x_1097:
[----:B-1----:R1:W2:Y:S02]  /*16b50*/  SYNCS.PHASECHK.TRANS64.TRYWAIT P2, [R15+URZ+0x22830], R2 ;  /* 0x022830020f0075a7 */ /* 0x0022a4000804017f */
[----:B--2---:R-:W-:Y:S05]  /*16b60*/  @!P2 NANOSLEEP.SYNCS 0x989680 ;  /* 0x009896800000a95d */ /* 0x004fea0003900000 */
[----:B------:R-:W2:Y:S02]  /*16b70*/  @!P2 SYNCS.PHASECHK.TRANS64 P2, [R15+URZ+0x22830], R2 ;  /* 0x022830020f00a5a7 */ /* 0x000ea4000804007f */
[----:B--2---:R-:W-:Y:S05]  /*16b80*/  @!P2 BRA `(.L_x_1097) ;  /* 0xfffffffc00f0a947 */ /* 0x004fea000383ffff */
[----:B------:R-:W-:Y:S05]  /*16b90*/  BRA `(.L_x_1096) ;  /* 0xfffffeb000487947 */ /* 0x000fea000383ffff */
.L_x_1113:
[----:B-1----:R-:W-:-:S04]  /*16ba0*/  IMAD.U32 R21, RZ, RZ, UR10 ;  /* 0x0000000aff157e24 */ /* 0x002fc8000f8e00ff */
[----:B------:R1:W2:Y:S03]  /*16bb0*/  SYNCS.PHASECHK.TRANS64.TRYWAIT P3, [R21+URZ+0x22830], R8 ;  /* 0x02283008150075a7 */ /* 0x0002a6000806017f */
[----:B--2---:R-:W-:Y:S05]  /*16bc0*/  @!P3 NANOSLEEP.SYNCS 0x989680 ;  /* 0x009896800000b95d */ /* 0x004fea0003900000 */
[----:B------:R-:W2:Y:S02]  /*16bd0*/  @!P3 SYNCS.PHASECHK.TRANS64 P3, [R21+URZ+0x22830], R8 ;  /* 0x022830081500b5a7 */ /* 0x000ea4000806007f */
[----:B--2---:R-:W-:Y:S05]  /*16be0*/  @!P3 BRA `(.L_x_1113) ;  /* 0xfffffffc00ecb947 */ /* 0x004fea000383ffff */
[----:B------:R-:W-:Y:S05]  /*16bf0*/  BRA `(.L_x_1110) ;  /* 0xfffffee800507947 */ /* 0x000fea000383ffff */
.L_x_1117:
[----:B-1----:R-:W-:-:S04]  /*16c00*/  IMAD.U32 R21, RZ, RZ, UR10 ;  /* 0x0000000aff157e24 */ /* 0x002fc8000f8e00ff */
[----:B------:R1:W2:Y:S03]  /*16c10*/  SYNCS.PHASECHK.TRANS64.TRYWAIT P3, [R21+URZ+0x22850], R8 ;  /* 0x02285008150075a7 */ /* 0x0002a6000806017f */
[----:B--2---:R-:W-:Y:S05]  /*16c20*/  @!P3 NANOSLEEP.SYNCS 0x989680 ;  /* 0x009896800000b95d */ /* 0x004fea0003900000 */
[----:B------:R-:W2:Y:S02]  /*16c30*/  @!P3 SYNCS.PHASECHK.TRANS64 P3, [R21+URZ+0x22850], R8 ;  /* 0x022850081500b5a7 */ /* 0x000ea4000806007f */
[----:B--2---:R-:W-:Y:S05]  /*16c40*/  @!P3 BRA `(.L_x_1117) ;  /* 0xfffffffc00ecb947 */ /* 0x004fea000383ffff */
[----:B------:R-:W-:Y:S05]  /*16c50*/  BRA `(.L_x_1114) ;  /* 0xfffffee800f07947 */ /* 0x000fea000383ffff */
.L_x_1135:
[----:B-1----:R-:W-:-:S04]  /*16c60*/  IMAD.U32 R7, RZ, RZ, UR7 ;  /* 0x00000007ff077e24 */ /* 0x002fc8000f8e00ff */
[----:B------:R1:W2:Y:S03]  /*16c70*/  SYNCS.PHASECHK.TRANS64.TRYWAIT P2, [R7+URZ+0x22830], R6 ;  /* 0x02283006070075a7 */ /* 0x0002a6000804017f */
[----:B--2---:R-:W-:Y:S05]  /*16c80*/  @!P2 NANOSLEEP.SYNCS 0x989680 ;  /* 0x009896800000a95d */ /* 0x004fea0003900000 */
[----:B------:R-:W2:Y:S02]  /*16c90*/  @!P2 SYNCS.PHASECHK.TRANS64 P2, [R7+URZ+0x22830], R6 ;  /* 0x022830060700a5a7 */ /* 0x000ea4000804007f */
[----:B--2---:R-:W-:Y:S05]  /*16ca0*/  @!P2 BRA `(.L_x_1135) ;  /* 0xfffffffc00eca947 */ /* 0x004fea000383ffff */
[----:B------:R-:W-:Y:S05]  /*16cb0*/  BRA `(.L_x_1132) ;  /* 0xffffff2000307947 */ /* 0x000fea000383ffff */
.L_x_1139:
[----:B-1----:R-:W-:-:S04]  /*16cc0*/  IMAD.U32 R7, RZ, RZ, UR10 ;  /* 0x0000000aff077e24 */ /* 0x002fc8000f8e00ff */
[----:B------:R1:W2:Y:S03]  /*16cd0*/  SYNCS.PHASECHK.TRANS64.TRYWAIT P2, [R7+URZ+0x22850], R6 ;  /* 0x02285006070075a7 */ /* 0x0002a6000804017f */
[----:B--2---:R-:W-:Y:S05]  /*16ce0*/  @!P2 NANOSLEEP.SYNCS 0x989680 ;  /* 0x009896800000a95d */ /* 0x004fea0003900000 */
[----:B------:R-:W2:Y:S02]  /*16cf0*/  @!P2 SYNCS.PHASECHK.TRANS64 P2, [R7+URZ+0x22850], R6 ;  /* 0x022850060700a5a7 */ /* 0x000ea4000804007f */
[----:B--2---:R-:W-:Y:S05]  /*16d00*/  @!P2 BRA `(.L_x_1139) ;  /* 0xfffffffc00eca947 */ /* 0x004fea000383ffff */
[----:B------:R-:W-:Y:S05]  /*16d10*/  BRA `(.L_x_1136) ;  /* 0xffffff2000dc7947 */ /* 0x000fea000383ffff */
.L_x_1146:
[----:B-1----:R-:W-:-:S04]  /*16d20*/  IMAD.U32 R7, RZ, RZ, UR7 ;  /* 0x00000007ff077e24 */ /* 0x002fc8000f8e00ff */
[----:B------:R1:W2:Y:S03]  /*16d30*/  SYNCS.PHASECHK.TRANS64.TRYWAIT P2, [R7+URZ+0x22830], R6 ;  /* 0x02283006070075a7 */ /* 0x0002a6000804017f */
[----:B--2---:R-:W-:Y:S05]  /*16d40*/  @!P2 NANOSLEEP.SYNCS 0x989680 ;  /* 0x009896800000a95d */ /* 0x004fea0003900000 */
[----:B------:R-:W2:Y:S02]  /*16d50*/  @!P2 SYNCS.PHASECHK.TRANS64 P2, [R7+URZ+0x22830], R6 ;  /* 0x022830060700a5a7 */ /* 0x000ea4000804007f */
[----:B--2---:R-:W-:Y:S05]  /*16d60*/  @!P2 BRA `(.L_x_1146) ;  /* 0xfffffffc00eca947 */ /* 0x004fea000383ffff */
[----:B------:R-:W-:Y:S05]  /*16d70*/  BRA `(.L_x_1143) ;  /* 0xffffff4400cc7947 */ /* 0x000fea000383ffff */
.L_x_1150:
[----:B-1----:R-:W-:-:S04]  /*16d80*/  IMAD.U32 R7, RZ, RZ, UR10 ;  /* 0x0000000aff077e24 */ /* 0x002fc8000f8e00ff */
[----:B------:R1:W2:Y:S03]  /*16d90*/  SYNCS.PHASECHK.TRANS64.TRYWAIT P2, [R7+URZ+0x22850], R6 ;  /* 0x02285006070075a7 */ /* 0x0002a6000804017f */
[----:B--2---:R-:W-:Y:S05]  /*16da0*/  @!P2 NANOSLEEP.SYNCS 0x989680 ;  /* 0x009896800000a95d */ /* 0x004fea0003900000 */
[----:B------:R-:W2:Y:S02]  /*16db0*/  @!P2 SYNCS.PHASECHK.TRANS64 P2, [R7+URZ+0x22850], R6 ;  /* 0x022850060700a5a7 */ /* 0x000ea4000804007f */
[----:B--2---:R-:W-:Y:S05]  /*16dc0*/  @!P2 BRA `(.L_x_1150) ;  /* 0xfffffffc00eca947 */ /* 0x004fea000383ffff */
[----:B------:R-:W-:Y:S05]  /*16dd0*/  BRA `(.L_x_1147) ;  /* 0xffffff4800787947 */ /* 0x000fea000383ffff */
.L_x_1164:
[----:B-1----:R-:W-:-:S04]  /*16de0*/  IMAD.U32 R5, RZ, RZ, UR5 ;  /* 0x00000005ff057e24 */ /* 0x002fc8000f8e00ff */
[----:B------:R1:W2:Y:S03]  /*16df0*/  SYNCS.PHASECHK.TRANS64.TRYWAIT P1, [R5+URZ+0x22850], R0 ;  /* 0x02285000050075a7 */ /* 0x0002a6000802017f */
[----:B--2---:R-:W-:Y:S05]  /*16e00*/  @!P1 NANOSLEEP.SYNCS 0x989680 ;  /* 0x009896800000995d */ /* 0x004fea0003900000 */
[----:B------:R-:W2:Y:S02]  /*16e10*/  @!P1 SYNCS.PHASECHK.TRANS64 P1, [R5+URZ+0x22850], R0 ;  /* 0x02285000050095a7 */ /* 0x000ea4000802007f */
[----:B--2---:R-:W-:Y:S05]  /*16e20*/  @!P1 BRA `(.L_x_1164) ;  /* 0xfffffffc00ec9947 */ /* 0x004fea000383ffff */
[----:B------:R-:W-:Y:S05]  /*16e30*/  BRA `(.L_x_1163) ;  /* 0xffffff7c00187947 */ /* 0x000fea000383ffff */
.L_x_1212:
[----:B------:R-:W-:Y:S02]  /*16e40*/  IMAD.MOV.U32 R13, RZ, RZ, R4 ;  /* 0x000000ffff0d7224 */ /* 0x000fe400078e0004 */
[----:B------:R-:W-:Y:S02]  /*16e50*/  IMAD.MOV.U32 R12, RZ, RZ, RZ ;  /* 0x000000ffff0c7224 */ /* 0x000fe400078e00ff */
[----:B------:R-:W-:Y:S02]  /*16e60*/  IMAD.MOV.U32 R11, RZ, RZ, 0x1f ;  /* 0x0000001fff0b7424 */ /* 0x000fe400078e00ff */
[----:B------:R-:W-:-:S07]  /*16e70*/  IMAD.MOV.U32 R15, RZ, RZ, -0x1 ;  /* 0xffffffffff0f7424 */ /* 0x000fce00078e00ff */
[----:B-1----:R-:W-:Y:S05]  /*16e80*/  WARPSYNC.COLLECTIVE R15, `(.L_x_1281) ;  /* 0x000000000f087348 */ /* 0x002fea0003c00000 */
[----:B------:R0:W2:Y:S02]  /*16e90*/  SHFL.IDX P6, R14, R13, R12, R11 ;  /* 0x0000000c0d0e7389 */ /* 0x0000a400000c000b */
[----:B012---:R-:W-:Y:S01]  /*16ea0*/  ENDCOLLECTIVE ;  /* 0x000000000000791b */ /* 0x007fe20003800000 */
.L_x_1281:
[----:B------:R-:W-:Y:S05]  /*16eb0*/  BRA `(.L_x_1282) ;  /* 0xffffffc800b07947 */ /* 0x000fea000383ffff */
.L_x_1214:
[----:B------:R-:W-:Y:S01]  /*16ec0*/  BSSY B0, `(.L_x_1283) ;  /* 0x0000006000007945 */ /* 0x000fe20003800000 */
[----:B------:R-:W-:-:S07]  /*16ed0*/  IMAD.MOV.U32 R15, RZ, RZ, -0x1 ;  /* 0xffffffffff0f7424 */ /* 0x000fce00078e00ff */
[----:B0-----:R-:W-:Y:S05]  /*16ee0*/  WARPSYNC.COLLECTIVE R15, `(.L_x_1284) ;  /* 0x000000000f0c7348 */ /* 0x001fea0003c00000 */
[----:B------:R-:W-:Y:S02]  /*16ef0*/  ELECT P6, UR62, PT ;  /* 0x00000000003e782f */ /* 0x000fe400038c0000 */
[----:B------:R-:W-:Y:S01]  /*16f00*/  MOV R14, UR62 ;  /* 0x0000003e000e7c02 */ /* 0x000fe20008000f00 */
[----:B0-----:R-:W-:Y:S10]  /*16f10*/  ENDCOLLECTIVE ;  /* 0x000000000000791b */ /* 0x001ff40003800000 */
.L_x_1284:
[----:B------:R-:W-:Y:S05]  /*16f20*/  BSYNC B0 ;  /* 0x0000000000007941 */ /* 0x000fea0003800000 */
.L_x_1283:
[----:B------:R-:W-:Y:S05]  /*16f30*/  BRA `(.L_x_1285) ;  /* 0xffffffc800ac7947 */ /* 0x000fea000383ffff */
.L_x_1217:
[----:B-1----:R1:W2:Y:S02]  /*16f40*/  SYNCS.PHASECHK.TRANS64.TRYWAIT P2, [R3+URZ+0x22880], R2 ;  /* 0x02288002030075a7 */ /* 0x0022a4000804017f */
[----:B--2---:R-:W-:Y:S05]  /*16f50*/  @!P2 NANOSLEEP.SYNCS 0x989680 ;  /* 0x009896800000a95d */ /* 0x004fea0003900000 */
[----:B------:R-:W2:Y:S02]  /*16f60*/  @!P2 SYNCS.PHASECHK.TRANS64 P2, [R3+URZ+0x22880], R2 ;  /* 0x022880020300a5a7 */ /* 0x000ea4000804007f */
[----:B--2---:R-:W-:Y:S05]  /*16f70*/  @!P2 BRA `(.L_x_1217) ;  /* 0xfffffffc00f0a947 */ /* 0x004fea000383ffff */
[----:B------:R-:W-:Y:S05]  /*16f80*/  BRA `(.L_x_1286) ;  /* 0xffffffcc000c7947 */ /* 0x000fea000383ffff */
.L_x_1219:
[----:B0-----:R0:W2:Y:S02]  /*16f90*/  SYNCS.PHASECHK.TRANS64.TRYWAIT P2, [R3+URZ+0x22840], R2 ;  /* 0x02284002030075a7 */ /* 0x0010a4000804017f */
[----:B--2---:R-:W-:Y:S05]  /*16fa0*/  @!P2 NANOSLEEP.SYNCS 0x989680 ;  /* 0x009896800000a95d */ /* 0x004fea0003900000 */
[----:B------:R-:W2:Y:S02]  /*16fb0*/  @!P2 SYNCS.PHASECHK.TRANS64 P2, [R3+URZ+0x22840], R2 ;  /* 0x022840020300a5a7 */ /* 0x000ea4000804007f */
[----:B--2---:R-:W-:Y:S05]  /*16fc0*/  @!P2 BRA `(.L_x_1219) ;  /* 0xfffffffc00f0a947 */ /* 0x004fea000383ffff */
[----:B------:R-:W-:Y:S05]  /*16fd0*/  BRA `(.L_x_1287) ;  /* 0xffffffcc00687947 */ /* 0x000fea000383ffff */
.L_x_1222:
[----:B--2---:R-:W-:-:S04]  /*16fe0*/  IMAD.U32 R3, RZ, RZ, UR40 ;  /* 0x00000028ff037e24 */ /* 0x004fc8000f8e00ff */
[----:B------:R2:W3:Y:S03]  /*16ff0*/  SYNCS.PHASECHK.TRANS64.TRYWAIT P0, [R3+URZ+0x22820], R2 ;  /* 0x02282002030075a7 */ /* 0x0004e6000800017f */
[----:B---3--:R-:W-:Y:S05]  /*17000*/  @!P0 NANOSLEEP.SYNCS 0x989680 ;  /* 0x009896800000895d */ /* 0x008fea0003900000 */
[----:B------:R-:W3:Y:S02]  /*17010*/  @!P0 SYNCS.PHASECHK.TRANS64 P0, [R3+URZ+0x22820], R2 ;  /* 0x02282002030085a7 */ /* 0x000ee4000800007f */
[----:B---3--:R-:W-:Y:S05]  /*17020*/  @!P0 BRA `(.L_x_1222) ;  /* 0xfffffffc00ec8947 */ /* 0x008fea000383ffff */
[----:B------:R-:W-:Y:S05]  /*17030*/  BRA `(.L_x_1288) ;  /* 0xffffffd000847947 */ /* 0x000fea000383ffff */
.L_x_1228:
[----:B--2---:R2:W3:Y:S02]  /*17040*/  SYNCS.PHASECHK.TRANS64.TRYWAIT P0, [R5+URZ+0x22880], R4 ;  /* 0x02288004050075a7 */ /* 0x0044e4000800017f */
[----:B---3--:R-:W-:Y:S05]  /*17050*/  @!P0 NANOSLEEP.SYNCS 0x989680 ;  /* 0x009896800000895d */ /* 0x008fea0003900000 */
[----:B------:R-:W3:Y:S02]  /*17060*/  @!P0 SYNCS.PHASECHK.TRANS64 P0, [R5+URZ+0x22880], R4 ;  /* 0x02288004050085a7 */ /* 0x000ee4000800007f */
[----:B---3--:R-:W-:Y:S05]  /*17070*/  @!P0 BRA `(.L_x_1228) ;  /* 0xfffffffc00f08947 */ /* 0x008fea000383ffff */
[----:B------:R-:W-:Y:S05]  /*17080*/  BRA `(.L_x_1289) ;  /* 0xffffffd400347947 */ /* 0x000fea000383ffff */
.L_x_1233:
[----:B0-----:R0:W2:Y:S02]  /*17090*/  SYNCS.PHASECHK.TRANS64.TRYWAIT P0, [R5+URZ+0x22840], R4 ;  /* 0x02284004050075a7 */ /* 0x0010a4000800017f */
[----:B--2---:R-:W-:Y:S05]  /*170a0*/  @!P0 NANOSLEEP.SYNCS 0x989680 ;  /* 0x009896800000895d */ /* 0x004fea0003900000 */
[----:B------:R-:W2:Y:S02]  /*170b0*/  @!P0 SYNCS.PHASECHK.TRANS64 P0, [R5+URZ+0x22840], R4 ;  /* 0x02284004050085a7 */ /* 0x000ea4000800007f */
[----:B--2---:R-:W-:Y:S05]  /*170c0*/  @!P0 BRA `(.L_x_1233) ;  /* 0xfffffffc00f08947 */ /* 0x004fea000383ffff */
[----:B------:R-:W-:Y:S05]  /*170d0*/  BRA `(.L_x_1290) ;  /* 0xffffffd400b87947 */ /* 0x000fea000383ffff */
.L_x_1241:
[----:B--2---:R-:W2:Y:S02]  /*170e0*/  LDL R5, [R1+0x4] ;  /* 0x0000040001057983 */ /* 0x004ea40000100800 */
[----:B--2---:R2:W3:Y:S02]  /*170f0*/  SYNCS.PHASECHK.TRANS64.TRYWAIT P2, [R5+URZ+0x22870], R4 ;  /* 0x02287004050075a7 */ /* 0x0044e4000804017f */
[----:B---3--:R-:W-:Y:S05]  /*17100*/  @!P2 NANOSLEEP.SYNCS 0x989680 ;  /* 0x009896800000a95d */ /* 0x008fea0003900000 */
[----:B------:R-:W3:Y:S02]  /*17110*/  @!P2 SYNCS.PHASECHK.TRANS64 P2, [R5+URZ+0x22870], R4 ;  /* 0x022870040500a5a7 */ /* 0x000ee4000804007f */
[----:B---3--:R-:W-:Y:S05]  /*17120*/  @!P2 BRA `(.L_x_1241) ;  /* 0xfffffffc00eca947 */ /* 0x008fea000383ffff */
[----:B------:R-:W-:Y:S05]  /*17130*/  BRA `(.L_x_1291) ;  /* 0xffffffd800e47947 */ /* 0x000fea000383ffff */
.L_x_1243:
[----:B--2---:R-:W2:Y:S02]  /*17140*/  LDL R3, [R1+0x4] ;  /* 0x0000040001037983 */ /* 0x004ea40000100800 */
[----:B--2---:R2:W3:Y:S02]  /*17150*/  SYNCS.PHASECHK.TRANS64.TRYWAIT P2, [R3+URZ+0x22860], R4 ;  /* 0x02286004030075a7 */ /* 0x0044e4000804017f */
[----:B---3--:R-:W-:Y:S05]  /*17160*/  @!P2 NANOSLEEP.SYNCS 0x989680 ;  /* 0x009896800000a95d */ /* 0x008fea0003900000 */
[----:B------:R-:W3:Y:S02]  /*17170*/  @!P2 SYNCS.PHASECHK.TRANS64 P2, [R3+URZ+0x22860], R4 ;  /* 0x022860040300a5a7 */ /* 0x000ee4000804007f */
[----:B---3--:R-:W-:Y:S05]  /*17180*/  @!P2 BRA `(.L_x_1243) ;  /* 0xfffffffc00eca947 */ /* 0x008fea000383ffff */
[----:B------:R-:W-:Y:S05]  /*17190*/  BRA `(.L_x_1292) ;  /* 0xffffffd800ec7947 */ /* 0x000fea000383ffff */
.L_x_1250:
[----:B--2---:R2:W3:Y:S02]  /*171a0*/  SYNCS.PHASECHK.TRANS64.TRYWAIT P0, [R20+URZ+0x22870], R3 ;  /* 0x02287003140075a7 */ /* 0x0044e4000800017f */
[----:B---3--:R-:W-:Y:S05]  /*171b0*/  @!P0 NANOSLEEP.SYNCS 0x989680 ;  /* 0x009896800000895d */ /* 0x008fea0003900000 */
[----:B------:R-:W3:Y:S02]  /*171c0*/  @!P0 SYNCS.PHASECHK.TRANS64 P0, [R20+URZ+0x22870], R3 ;  /* 0x02287003140085a7 */ /* 0x000ee4000800007f */
[----:B---3--:R-:W-:Y:S05]  /*171d0*/  @!P0 BRA `(.L_x_1250) ;  /* 0xfffffffc00f08947 */ /* 0x008fea000383ffff */
[----:B------:R-:W-:Y:S05]  /*171e0*/  BRA `(.L_x_1293) ;  /* 0xffffffe000987947 */ /* 0x000fea000383ffff */
.L_x_1252:
[----:B--2---:R2:W3:Y:S02]  /*171f0*/  SYNCS.PHASECHK.TRANS64.TRYWAIT P0, [R20+URZ+0x22860], R3 ;  /* 0x02286003140075a7 */ /* 0x0044e4000800017f */
[----:B---3--:R-:W-:Y:S05]  /*17200*/  @!P0 NANOSLEEP.SYNCS 0x989680 ;  /* 0x009896800000895d */ /* 0x008fea0003900000 */
[----:B------:R-:W3:Y:S02]  /*17210*/  @!P0 SYNCS.PHASECHK.TRANS64 P0, [R20+URZ+0x22860], R3 ;  /* 0x02286003140085a7 */ /* 0x000ee4000800007f */
[----:B---3--:R-:W-:Y:S05]  /*17220*/  @!P0 BRA `(.L_x_1252) ;  /* 0xfffffffc00f08947 */ /* 0x008fea000383ffff */
[----:B------:R-:W-:Y:S05]  /*17230*/  BRA `(.L_x_1294) ;  /* 0xffffffe000a07947 */ /* 0x000fea000383ffff */
.L_x_1265:
[----:B0-----:R0:W1:Y:S02]  /*17240*/  SYNCS.PHASECHK.TRANS64.TRYWAIT P0, [R0+URZ+0x22820], R3 ;  /* 0x02282003000075a7 */ /* 0x001064000800017f */
[----:B-1----:R-:W-:Y:S05]  /*17250*/  @!P0 NANOSLEEP.SYNCS 0x989680 ;  /* 0x009896800000895d */ /* 0x002fea0003900000 */
[----:B------:R-:W1:Y:S02]  /*17260*/  @!P0 SYNCS.PHASECHK.TRANS64 P0, [R0+URZ+0x22820], R3 ;  /* 0x02282003000085a7 */ /* 0x000e64000800007f */
[----:B-1----:R-:W-:Y:S05]  /*17270*/  @!P0 BRA `(.L_x_1265) ;  /* 0xfffffffc00f08947 */ /* 0x002fea000383ffff */
[----:B------:R-:W-:Y:S05]  /*17280*/  BRA `(.L_x_1295) ;  /* 0xfffffff400387947 */ /* 0x000fea000383ffff */
.L_x_1266:
        /* <DEDUP_REMOVED lines=11> */
.L_x_1297:
[----:B------:R-:W-:Y:S05]  /*17340*/  BSYNC B0 ;  /* 0x0000000000007941 */ /* 0x000fea0003800000 */
.L_x_1296:
[----:B------:R-:W-:Y:S05]  /*17350*/  BRA `(.L_x_1298) ;  /* 0xfffffff400207947 */ /* 0x000fea000383ffff */
.L_x_1269:
[----:B------:R-:W-:Y:S01]  /*17360*/  BSSY B1, `(.L_x_1299) ;  /* 0x0000006000017945 */ /* 0x000fe20003800000 */
[----:B------:R-:W-:-:S07]  /*17370*/  IMAD.MOV.U32 R15, RZ, RZ, -0x1 ;  /* 0xffffffffff0f7424 */ /* 0x000fce00078e00ff */
[----:B01----:R-:W-:Y:S05]  /*17380*/  WARPSYNC.COLLECTIVE R15, `(.L_x_1300) ;  /* 0x000000000f0c7348 */ /* 0x003fea0003c00000 */
[----:B------:R-:W-:Y:S02]  /*17390*/  ELECT P6, UR62, PT ;  /* 0x00000000003e782f */ /* 0x000fe400038c0000 */
[----:B------:R-:W-:Y:S01]  /*173a0*/  MOV R14, UR62 ;  /* 0x0000003e000e7c02 */ /* 0x000fe20008000f00 */
[----:B01----:R-:W-:Y:S10]  /*173b0*/  ENDCOLLECTIVE ;  /* 0x000000000000791b */ /* 0x003ff40003800000 */
.L_x_1300:
[----:B------:R-:W-:Y:S05]  /*173c0*/  BSYNC B1 ;  /* 0x0000000000017941 */ /* 0x000fea0003800000 */
.L_x_1299:
[----:B------:R-:W-:Y:S05]  /*173d0*/  BRA `(.L_x_1301) ;  /* 0xfffffff400187947 */ /* 0x000fea000383ffff */
.L_x_1271:
[----:B0-----:R0:W1:Y:S02]  /*173e0*/  SYNCS.PHASECHK.TRANS64.TRYWAIT P1, [R6+URZ], R5 ;  /* 0x00000005060075a7 */ /* 0x001064000802017f */
[----:B-1----:R-:W-:Y:S05]  /*173f0*/  @!P1 NANOSLEEP.SYNCS 0x989680 ;  /* 0x009896800000995d */ /* 0x002fea0003900000 */
[----:B------:R-:W1:Y:S02]  /*17400*/  @!P1 SYNCS.PHASECHK.TRANS64 P1, [R6+URZ], R5 ;  /* 0x00000005060095a7 */ /* 0x000e64000802007f */
[----:B-1----:R-:W-:Y:S05]  /*17410*/  @!P1 BRA `(.L_x_1271) ;  /* 0xfffffffc00f09947 */ /* 0x002fea000383ffff */
[----:B------:R-:W-:Y:S05]  /*17420*/  BRA `(.L_x_1302) ;  /* 0xfffffff400547947 */ /* 0x000fea000383ffff */
.L_x_1272:
[----:B-1----:R1:W2:Y:S02]  /*17430*/  SYNCS.PHASECHK.TRANS64.TRYWAIT P1, [R7+URZ], R2 ;  /* 0x00000002070075a7 */ /* 0x0022a4000802017f */
[----:B--2---:R-:W-:Y:S05]  /*17440*/  @!P1 NANOSLEEP.SYNCS 0x989680 ;  /* 0x009896800000995d */ /* 0x004fea0003900000 */
[----:B------:R-:W2:Y:S02]  /*17450*/  @!P1 SYNCS.PHASECHK.TRANS64 P1, [R7+URZ], R2 ;  /* 0x00000002070095a7 */ /* 0x000ea4000802007f */
[----:B--2---:R-:W-:Y:S05]  /*17460*/  @!P1 BRA `(.L_x_1272) ;  /* 0xfffffffc00f09947 */ /* 0x004fea000383ffff */
[----:B------:R-:W-:Y:S05]  /*17470*/  BRA `(.L_x_1303) ;  /* 0xfffffff400487947 */ /* 0x000fea000383ffff */
.L_x_1274:
[----:B--2---:R2:W3:Y:S02]  /*17480*/  SYNCS.PHASECHK.TRANS64.TRYWAIT P1, [R4+URZ+0x22860], R5 ;  /* 0x02286005040075a7 */ /* 0x0044e4000802017f */
[----:B---3--:R-:W-:Y:S05]  /*17490*/  @!P1 NANOSLEEP.SYNCS 0x989680 ;  /* 0x009896800000995d */ /* 0x008fea0003900000 */
[----:B------:R-:W3:Y:S02]  /*174a0*/  @!P1 SYNCS.PHASECHK.TRANS64 P1, [R4+URZ+0x22860], R5 ;  /* 0x02286005040095a7 */ /* 0x000ee4000802007f */
[----:B---3--:R-:W-:Y:S05]  /*174b0*/  @!P1 BRA `(.L_x_1274) ;  /* 0xfffffffc00f09947 */ /* 0x008fea000383ffff */
[----:B------:R-:W-:Y:S05]  /*174c0*/  BRA `(.L_x_1304) ;  /* 0xfffffff4004c7947 */ /* 0x000fea000383ffff */
.L_x_1276:
[----:B---3--:R3:W4:Y:S02]  /*174d0*/  SYNCS.PHASECHK.TRANS64.TRYWAIT P1, [R3+URZ+0x22860], R2 ;  /* 0x02286002030075a7 */ /* 0x008724000802017f */
[----:B----4-:R-:W-:Y:S05]  /*174e0*/  @!P1 NANOSLEEP.SYNCS 0x989680 ;  /* 0x009896800000995d */ /* 0x010fea0003900000 */
[----:B------:R-:W4:Y:S02]  /*174f0*/  @!P1 SYNCS.PHASECHK.TRANS64 P1, [R3+URZ+0x22860], R2 ;  /* 0x02286002030095a7 */ /* 0x000f24000802007f */
[----:B----4-:R-:W-:Y:S05]  /*17500*/  @!P1 BRA `(.L_x_1276) ;  /* 0xfffffffc00f09947 */ /* 0x010fea000383ffff */
[----:B------:R-:W-:Y:S05]  /*17510*/  BRA `(.L_x_1305) ;  /* 0xfffffff4004c7947 */ /* 0x000fea000383ffff */
.L_x_1278:
[----:B----4-:R4:W0:Y:S02]  /*17520*/  SYNCS.PHASECHK.TRANS64.TRYWAIT P0, [R4+URZ+0x22880], R5 ;  /* 0x02288005040075a7 */ /* 0x010824000800017f */
[----:B0-----:R-:W-:Y:S05]  /*17530*/  @!P0 NANOSLEEP.SYNCS 0x989680 ;  /* 0x009896800000895d */ /* 0x001fea0003900000 */
[----:B------:R-:W0:Y:S02]  /*17540*/  @!P0 SYNCS.PHASECHK.TRANS64 P0, [R4+URZ+0x22880], R5 ;  /* 0x02288005040085a7 */ /* 0x000e24000800007f */
[----:B0-----:R-:W-:Y:S05]  /*17550*/  @!P0 BRA `(.L_x_1278) ;  /* 0xfffffffc00f08947 */ /* 0x001fea000383ffff */
[----:B------:R-:W-:Y:S05]  /*17560*/  BRA `(.L_x_1279) ;  /* 0xfffffff400487947 */ /* 0x000fea000383ffff */
.L_x_1306:
        /* <DEDUP_REMOVED lines=9> */
.L_x_2627:


//--------------------- .text._ZN7cutlass13device_kernelIN5flash11enable_sm90INS1_16FlashAttnFwdSm90INS1_25CollectiveMainloopFwdSm90ILi2EN4cute5tupleIJNS5_1CILi1EEES8_S8_EEENS6_IJNS7_ILi128EEESA_NS7_ILi192EEEEEELi128ENS_12float_e4m3_tEfNS_4arch4Sm90ELb0ELb1ELb1ELb1ELb0ELb1ELb0ELb1ELb1ELb0ELb0ELb0EEENS1_21CollectiveEpilogueFwdINS6_IJSA_SA_SA_EEES9_NS_10bfloat16_tESF_Li256ELb1ELb0ELb0ELb1EEENS1_36VarlenDynamicPersistentTileSchedulerILi128ELi128ELi256ELi128ELb0ELb0ELb1ELb1ELb0ELb1EEEEEEEEEvNT_6ParamsE --------------------------
	.section	.text._ZN7cutlass13device_kernelIN5flash11enable_sm90INS1_16FlashAttnFwdSm90INS1_25CollectiveMainloopFwdSm90ILi2EN4cute5tupleIJNS5_1CILi1EEES8_S8_EEENS6_IJNS7_ILi128EEESA_NS7_ILi192EEEEEELi128ENS_12float_e4m3_tEfNS_4arch4Sm90ELb0ELb1ELb1ELb1ELb0ELb1ELb0ELb1ELb1ELb0ELb0ELb0EEENS1_21CollectiveEpilogueFwdINS6_IJSA_SA_SA_EEES9_NS_10bfloat16_tESF_Li256ELb1ELb0ELb0ELb1EEENS1_36VarlenDynamicPersistentTileSchedulerILi128ELi128ELi256ELi128ELb0ELb0ELb1ELb1ELb0ELb1EEEEEEEEEvNT_6ParamsE,"ax",@progbits
	.align	128
.text._ZN7cutlass13device_kernelIN5flash11enable_sm90INS1_16FlashAttnFwdSm90INS1_25CollectiveMainloopFwdSm90ILi2EN4cute5tupleIJNS5_1CILi1EEES8_S8_EEENS6_IJNS7_ILi128EEESA_NS7_ILi192EEEEEELi128ENS_12float_e4m3_tEfNS_4arch4Sm90ELb0ELb1ELb1ELb1ELb0ELb1ELb0ELb1ELb1ELb0ELb0ELb0EEENS1_21CollectiveEpilogueFwdINS6_IJSA_SA_SA_EEES9_NS_10bfloat16_tESF_Li256ELb1ELb0ELb0ELb1EEENS1_36VarlenDynamicPersistentTileSchedulerILi128ELi128ELi256ELi128ELb0ELb0ELb1ELb1ELb0ELb1EEEEEEEEEvNT_6ParamsE:
        .type           _ZN7cutlass13device_kernelIN5flash11enable_sm90INS1_16FlashAttnFwdSm90INS1_25CollectiveMainloopFwdSm90ILi2EN4cute5tupleIJNS5_1CILi1EEES8_S8_EEENS6_IJNS7_ILi128EEESA_NS7_ILi192EEEEEELi128ENS_12float_e4m3_tEfNS_4arch4Sm90ELb0ELb1ELb1ELb1ELb0ELb1ELb0ELb1ELb1ELb0ELb0ELb0EEENS1_21CollectiveEpilogueFwdINS6_IJSA_SA_SA_EEES9_NS_10bfloat16_tESF_Li256ELb1ELb0ELb0ELb1EEENS1_36VarlenDynamicPersistentTileSchedulerILi128ELi128ELi256ELi128ELb0ELb0ELb1ELb1ELb0ELb1EEEEEEEEEvNT_6ParamsE,@function
        .size           _ZN7cutlass13device_kernelIN5flash11enable_sm90INS1_16FlashAttnFwdSm90INS1_25CollectiveMainloopFwdSm90ILi2EN4cute5tupleIJNS5_1CILi1EEES8_S8_EEENS6_IJNS7_ILi128EEESA_NS7_ILi192EEEEEELi128ENS_12float_e4m3_tEfNS_4arch4Sm90ELb0ELb1ELb1ELb1ELb0ELb1ELb0ELb1ELb1ELb0ELb0ELb0EEENS1_21CollectiveEpilogueFwdINS6_IJSA_SA_SA_EEES9_NS_10bfloat16_tESF_Li256ELb1ELb0ELb0ELb1EEENS1_36VarlenDynamicPersistentTileSchedulerILi128ELi128ELi256ELi128ELb0ELb0ELb1ELb1ELb0ELb1EEEEEEEEEvNT_6ParamsE,(.L_x_2628 - _ZN7cutlass13device_kernelIN5flash11enable_sm90INS1_16FlashAttnFwdSm90INS1_25CollectiveMainloopFwdSm90ILi2EN4cute5tupleIJNS5_1CILi1EEES8_S8_EEENS6_IJNS7_ILi128EEESA_NS7_ILi192EEEEEELi128ENS_12float_e4m3_tEfNS_4arch4Sm90ELb0ELb1ELb1ELb1ELb0ELb1ELb0ELb1ELb1ELb0ELb0ELb0EEENS1_21CollectiveEpilogueFwdINS6_IJSA_SA_SA_EEES9_NS_10bfloat16_tESF_Li256ELb1ELb0ELb0ELb1EEENS1_36VarlenDynamicPersistentTileSchedulerILi128ELi128ELi256ELi128ELb0ELb0ELb1ELb1ELb0ELb1EEEEEEEEEvNT_6ParamsE)
        .other          _ZN7cutlass13device_kernelIN5flash11enable_sm90INS1_16FlashAttnFwdSm90INS1_25CollectiveMainloopFwdSm90ILi2EN4cute5tupleIJNS5_1CILi1EEES8_S8_EEENS6_IJNS7_ILi128EEESA_NS7_ILi192EEEEEELi128ENS_12float_e4m3_tEfNS_4arch4Sm90ELb0ELb1ELb1ELb1ELb0ELb1ELb0ELb1ELb1ELb0ELb0ELb0EEENS1_21CollectiveEpilogueFwdINS6_IJSA_SA_SA_EEES9_NS_10bfloat16_tESF_Li256ELb1ELb0ELb0ELb1EEENS1_36VarlenDynamicPersistentTileSchedulerILi128ELi128ELi256ELi128ELb0ELb0ELb1ELb1ELb0ELb1EEEEEEEEEvNT_6ParamsE,@"STO_CUDA_ENTRY STV_DEFAULT"
_ZN7cutlass13device_kernelIN5flash11enable_sm90INS1_16FlashAttnFwdSm90INS1_25CollectiveMainloopFwdSm90ILi2EN4cute5tupleIJNS5_1CILi1EEES8_S8_EEENS6_IJNS7_ILi128EEESA_NS7_ILi192EEEEEELi128ENS_12float_e4m3_tEfNS_4arch4Sm90ELb0ELb1ELb1ELb1ELb0ELb1ELb0ELb1ELb1ELb0ELb0ELb0EEENS1_21CollectiveEpilogueFwdINS6_IJSA_SA_SA_EEES9_NS_10bfloat16_tESF_Li256ELb1ELb0ELb0ELb1EEENS1_36VarlenDynamicPersistentTileSchedulerILi128ELi128ELi256ELi128ELb0ELb0ELb1ELb1ELb0ELb1EEEEEEEEEvNT_6ParamsE:
        /* <DEDUP_REMOVED lines=27> */
.L_x_1308:
[----:B------:R-:W-:Y:S05]  /*01b0*/  BSYNC B0 ;  /* 0x0000000000007941 */ /* 0x000fea0003800000 */
.L_x_1307:
        /* <DEDUP_REMOVED lines=41> */
.L_x_1309:
        /* <DEDUP_REMOVED lines=22> */
.L_x_1310:
        /* <DEDUP_REMOVED lines=18> */
.L_x_1311:
        /* <DEDUP_REMOVED lines=22> */
.L_x_1312:
        /* <DEDUP_REMOVED lines=22> */
.L_x_1313:
        /* <DEDUP_REMOVED lines=8> */
.L_x_1316:
        /* <DEDUP_REMOVED lines=8> */
[----:B-1----:R-:W-:-:S06]  /*0a90*/  ULEA UR4, UR38, UR4, 0x18 ;  /* 0x0000000426047291 */ /* 0x002fcc000f8ec03f */
[----:B------:R-:W-:Y:S01]  /*0aa0*/  IMAD.U32 R16, RZ, RZ, UR4 ;  /* 0x00000004ff107e24 */ /* 0x000fe2000f8e00ff */
[----:B0-----:R-:W-:Y:S01]  /*0ab0*/  SHF.R.U32.HI R0, RZ, 0x7, R0 ;  /* 0x00000007ff007819 */ /* 0x001fe20000011600 */
[----:B------:R-:W-:-:S03]  /*0ac0*/  ULDC UR4, c[0x0][0xc14] ;  /* 0x0003050000047ab9 */ /* 0x000fc60000000800 */
[----:B------:R-:W-:-:S13]  /*0ad0*/  ISETP.NE.AND P0, PT, R0, 0x1, PT ;  /* 0x000000010000780c */ /* 0x000fda0003f05270 */
[----:B------:R-:W-:Y:S08]  /*0ae0*/  @!P0 BAR.ARV 0x9, 0x100 ;  /* 0x0244000000008b1d */ /* 0x000ff00000002000 */
[----:B------:R-:W-:Y:S06]  /*0af0*/  BAR.SYNC.DEFER_BLOCKING 0x5, 0x180 ;  /* 0x0146000000007b1d */ /* 0x000fec0000010000 */
[----:B------:R-:W0:Y:S02]  /*0b00*/  LDS.128 R176, [R16+0x228d0] ;  /* 0x0228d00010b07984 */ /* 0x000e240000000c00 */
[----:B------:R-:W-:Y:S06]  /*0b10*/  BAR.ARV 0x4, 0x180 ;  /* 0x0106000000007b1d */ /* 0x000fec0000002000 */
[----:B0-----:R-:W-:-:S13]  /*0b20*/  ISETP.GE.AND P0, PT, R179, UR4, PT ;  /* 0x00000004b3007c0c */ /* 0x001fda000bf06270 */
[----:B------:R-:W-:Y:S05]  /*0b30*/  @P0 BRA `(.L_x_1317) ;  /* 0x0000027400c00947 */ /* 0x000fea0003800000 */
[----:B------:R-:W0:Y:S01]  /*0b40*/  S2R R0, SR_TID.X ;  /* 0x0000000000007919 */ /* 0x000e220000002100 */
[----:B------:R-:W-:Y:S01]  /*0b50*/  R2UR UR42, R16 ;  /* 0x00000000102a72ca */ /* 0x000fe200000e0000 */
[----:B------:R-:W-:Y:S01]  /*0b60*/  IMAD.MOV.U32 R17, RZ, RZ, RZ ;  /* 0x000000ffff117224 */ /* 0x000fe200078e00ff */
[----:B------:R-:W-:Y:S01]  /*0b70*/  MOV R195, 0x20 ;  /* 0x0000002000c37802 */ /* 0x000fe20000000f00 */
        /* <DEDUP_REMOVED lines=10> */
[-C--:B------:R-:W-:Y:S02]  /*0c20*/  LEA.HI R0, R3, R206.reuse, RZ, 0x4 ;  /* 0x000000ce03007211 */ /* 0x080fe400078f20ff */
[--C-:B------:R-:W-:Y:S01]  /*0c30*/  SHF.R.S32.HI R6, RZ, 0x2, R4.reuse ;  /* 0x00000002ff067819 */ /* 0x100fe20000011404 */
[----:B------:R-:W-:Y:S01]  /*0c40*/  IMAD.SHL.U32 R2, R2, 0x20, RZ ;  /* 0x0000002002027824 */ /* 0x000fe200078e00ff */
[----:B------:R-:W-:Y:S02]  /*0c50*/  SHF.R.S32.HI R7, RZ, 0x1f, R4 ;  /* 0x0000001fff077819 */ /* 0x000fe40000011404 */
[----:B------:R-:W-:-:S02]  /*0c60*/  LEA.HI R4, R206, R206, RZ, 0x1 ;  /* 0x000000cece047211 */ /* 0x000fc400078f08ff */
[----:B------:R-:W-:Y:S02]  /*0c70*/  LOP3.LUT R5, R0, 0x3fffff0, RZ, 0xc0, !PT ;  /* 0x03fffff000057812 */ /* 0x000fe400078ec0ff */
[--C-:B------:R-:W-:Y:S02]  /*0c80*/  SHF.R.S32.HI R19, RZ, 0x1, R4.reuse ;  /* 0x00000001ff137819 */ /* 0x100fe40000011404 */
[----:B------:R-:W-:Y:S01]  /*0c90*/  SHF.R.S32.HI R8, RZ, 0x1f, R4 ;  /* 0x0000001fff087819 */ /* 0x000fe20000011404 */
[----:B------:R-:W-:Y:S01]  /*0ca0*/  IMAD.IADD R5, R206, 0x1, -R5 ;  /* 0x00000001ce057824 */ /* 0x000fe200078e0a05 */
[----:B------:R-:W-:Y:S02]  /*0cb0*/  LOP3.LUT R2, R2, 0xfffffc00, RZ, 0xc0, !PT ;  /* 0xfffffc0002027812 */ /* 0x000fe400078ec0ff */
[----:B------:R-:W-:Y:S02]  /*0cc0*/  LEA.HI R8, R8, R19, RZ, 0x3 ;  /* 0x0000001308087211 */ /* 0x000fe400078f18ff */
[----:B------:R-:W-:Y:S01]  /*0cd0*/  LEA.HI R7, R7, R6, RZ, 0x2 ;  /* 0x0000000607077211 */ /* 0x000fe200078f10ff */
[----:B------:R-:W-:Y:S01]  /*0ce0*/  IMAD R205, R5, 0x40, R2 ;  /* 0x0000004005cd7824 */ /* 0x000fe200078e0202 */
[----:B------:R-:W-:-:S02]  /*0cf0*/  LOP3.LUT R8, R8, 0xfffffff8, RZ, 0xc0, !PT ;  /* 0xfffffff808087812 */ /* 0x000fc400078ec0ff */
[----:B------:R-:W-:Y:S02]  /*0d00*/  LOP3.LUT R7, R7, 0xfffffffc, RZ, 0xc0, !PT ;  /* 0xfffffffc07077812 */ /* 0x000fe400078ec0ff */
[----:B------:R-:W-:Y:S01]  /*0d10*/  LEA.HI R5, R3, R206, RZ, 0x7 ;  /* 0x000000ce03057211 */ /* 0x000fe200078f38ff */
[----:B------:R-:W-:Y:S01]  /*0d20*/  IMAD.IADD R183, R19, 0x1, -R8 ;  /* 0x0000000113b77824 */ /* 0x000fe200078e0a08 */
[----:B------:R-:W-:Y:S01]  /*0d30*/  LOP3.LUT R169, R4, 0xfffffffe, RZ, 0xc0, !PT ;  /* 0xfffffffe04a97812 */ /* 0x000fe200078ec0ff */
[----:B------:R-:W-:Y:S01]  /*0d40*/  IMAD.IADD R6, R6, 0x1, -R7 ;  /* 0x0000000106067824 */ /* 0x000fe200078e0a07 */
[----:B------:R-:W-:Y:S01]  /*0d50*/  LOP3.LUT R197, R5, 0xffffff80, RZ, 0xc0, !PT ;  /* 0xffffff8005c57812 */ /* 0x000fe200078ec0ff */
[----:B------:R-:W-:Y:S01]  /*0d60*/  IMAD.SHL.U32 R2, R183, 0x80, RZ ;  /* 0x00000080b7027824 */ /* 0x000fe200078e00ff */
[----:B------:R-:W-:Y:S01]  /*0d70*/  SHF.R.S32.HI R7, RZ, 0x4, R0 ;  /* 0x00000004ff077819 */ /* 0x000fe20000011400 */
[----:B------:R-:W-:Y:S01]  /*0d80*/  IMAD.IADD R169, R206, 0x1, -R169 ;  /* 0x00000001cea97824 */ /* 0x000fe200078e0aa9 */
[----:B------:R-:W-:Y:S01]  /*0d90*/  LEA.HI R4, R4, R19, RZ, 0x1 ;  /* 0x0000001304047211 */ /* 0x000fe200078f08ff */
[----:B------:R-:W-:Y:S01]  /*0da0*/  IMAD.IADD R197, R206, 0x1, -R197 ;  /* 0x00000001cec57824 */ /* 0x000fe200078e0ac5 */
[----:B------:R-:W-:Y:S01]  /*0db0*/  LEA.HI R0, R0, R7, RZ, 0x1 ;  /* 0x0000000700007211 */ /* 0x000fe200078f08ff */
[C---:B------:R-:W-:Y:S01]  /*0dc0*/  IMAD.SHL.U32 R22, R169.reuse, 0x10, RZ ;  /* 0x00000010a9167824 */ /* 0x040fe200078e00ff */
[----:B------:R-:W-:Y:S01]  /*0dd0*/  LOP3.LUT R9, R2, 0x380, RZ, 0xc0, !PT ;  /* 0x0000038002097812 */ /* 0x000fe200078ec0ff */
[----:B------:R-:W-:Y:S01]  /*0de0*/  IMAD.SHL.U32 R180, R6, 0x80, RZ ;  /* 0x0000008006b47824 */ /* 0x000fe200078e00ff */
[----:B------:R-:W-:Y:S01]  /*0df0*/  SHF.R.S32.HI R8, RZ, 0x1f, R197 ;  /* 0x0000001fff087819 */ /* 0x000fe200000114c5 */
[----:B------:R-:W-:Y:S01]  /*0e00*/  VIADD R175, R22, 0x20 ;  /* 0x0000002016af7836 */ /* 0x000fe20000000000 */
[----:B------:R-:W-:Y:S01]  /*0e10*/  LOP3.LUT R0, R0, 0x1ffffffe, RZ, 0xc0, !PT ;  /* 0x1ffffffe00007812 */ /* 0x000fe200078ec0ff */
[----:B------:R-:W-:Y:S01]  /*0e20*/  VIADD R174, R22, 0x40 ;  /* 0x0000004016ae7836 */ /* 0x000fe20000000000 */
[----:B------:R-:W-:Y:S01]  /*0e30*/  SHF.R.U32.HI R2, RZ, 0x3, R9 ;  /* 0x00000003ff027819 */ /* 0x000fe20000011609 */
[----:B------:R-:W-:Y:S01]  /*0e40*/  IMAD.SHL.U32 R172, R169, 0x8, RZ ;  /* 0x00000008a9ac7824 */ /* 0x000fe200078e00ff */
[----:B------:R-:W-:Y:S01]  /*0e50*/  LOP3.LUT R4, R4, 0x3fffffe, RZ, 0xc0, !PT ;  /* 0x03fffffe04047812 */ /* 0x000fe200078ec0ff */
[----:B------:R-:W-:Y:S01]  /*0e60*/  IMAD.IADD R0, R7, 0x1, -R0 ;  /* 0x0000000107007824 */ /* 0x000fe200078e0a00 */
[----:B------:R-:W-:-:S02]  /*0e70*/  LEA.HI R10, R8, R197, RZ, 0x2 ;  /* 0x000000c5080a7211 */ /* 0x000fc400078f10ff */
[----:B------:R-:W-:Y:S01]  /*0e80*/  LOP3.LUT R9, R9, 0x10, R22, 0xf8, !PT ;  /* 0x0000001009097812 */ /* 0x000fe200078ef816 */
[----:B------:R-:W-:Y:S01]  /*0e90*/  IMAD R205, R0, 0x8, R205 ;  /* 0x0000000800cd7824 */ /* 0x000fe200078e02cd */
[----:B------:R-:W-:Y:S01]  /*0ea0*/  SHF.R.S32.HI R11, RZ, 0x2, R10 ;  /* 0x00000002ff0b7819 */ /* 0x000fe2000001140a */
[----:B------:R-:W-:Y:S01]  /*0eb0*/  IMAD.IADD R4, R19, 0x1, -R4 ;  /* 0x0000000113047824 */ /* 0x000fe200078e0a04 */
[----:B------:R-:W-:Y:S02]  /*0ec0*/  SHF.R.S32.HI R12, RZ, 0x1f, R10 ;  /* 0x0000001fff0c7819 */ /* 0x000fe4000001140a */
[----:B------:R-:W-:Y:S01]  /*0ed0*/  LOP3.LUT R2, R9, R2, RZ, 0x3c, !PT ;  /* 0x0000000209027212 */ /* 0x000fe200078e3cff */
[C---:B------:R-:W-:Y:S01]  /*0ee0*/  IMAD R4, R7.reuse, 0x8, R4 ;  /* 0x0000000807047824 */ /* 0x040fe200078e0204 */
[----:B------:R-:W-:Y:S02]  /*0ef0*/  SHF.R.S32.HI R0, RZ, 0x1f, R175 ;  /* 0x0000001fff007819 */ /* 0x000fe400000114af */
[----:B------:R-:W-:Y:S01]  /*0f00*/  LEA.HI R12, R12, R11, RZ, 0x3 ;  /* 0x0000000b0c0c7211 */ /* 0x000fe200078f18ff */
[----:B------:R-:W-:Y:S01]  /*0f10*/  IMAD R190, R7, 0x400, R2 ;  /* 0x0000040007be7824 */ /* 0x000fe200078e0202 */
[----:B------:R-:W-:Y:S01]  /*0f20*/  SHF.R.S32.HI R202, RZ, 0x7, R5 ;  /* 0x00000007ffca7819 */ /* 0x000fe20000011405 */
[----:B------:R-:W-:Y:S01]  /*0f30*/  IMAD.SHL.U32 R182, R4, 0x40, RZ ;  /* 0x0000004004b67824 */ /* 0x000fe200078e00ff */
[----:B------:R-:W-:-:S02]  /*0f40*/  LEA.HI R7, R0, R175, RZ, 0x4 ;  /* 0x000000af00077211 */ /* 0x000fc400078f20ff */
[----:B------:R-:W-:Y:S02]  /*0f50*/  LEA.HI R0, R0, R175, RZ, 0x6 ;  /* 0x000000af00007211 */ /* 0x000fe400078f30ff */
[----:B------:R-:W-:Y:S02]  /*0f60*/  LOP3.LUT R12, R12, 0xfffffff8, RZ, 0xc0, !PT ;  /* 0xfffffff80c0c7812 */ /* 0x000fe400078ec0ff */
[----:B------:R-:W-:Y:S01]  /*0f70*/  LEA.HI R5, R5, R202, RZ, 0x1 ;  /* 0x000000ca05057211 */ /* 0x000fe200078f08ff */
[----:B------:R-:W-:Y:S01]  /*0f80*/  IMAD.SHL.U32 R2, R0, 0x80, RZ ;  /* 0x0000008000027824 */ /* 0x000fe200078e00ff */
[----:B------:R-:W-:Y:S01]  /*0f90*/  LEA.HI R8, R8, R197, RZ, 0x5 ;  /* 0x000000c508087211 */ /* 0x000fe200078f28ff */
[----:B------:R-:W-:Y:S01]  /*0fa0*/  IMAD.IADD R11, R11, 0x1, -R12 ;  /* 0x000000010b0b7824 */ /* 0x000fe200078e0a0c */
[----:B------:R-:W-:Y:S02]  /*0fb0*/  LOP3.LUT R180, R180, 0x180, RZ, 0xc0, !PT ;  /* 0x00000180b4b47812 */ /* 0x000fe400078ec0ff */
[----:B------:R-:W-:-:S02]  /*0fc0*/  LOP3.LUT R5, R5, 0x3fffffe, RZ, 0xc0, !PT ;  /* 0x03fffffe05057812 */ /* 0x000fc400078ec0ff */
[----:B------:R-:W-:Y:S02]  /*0fd0*/  SHF.R.S32.HI R9, RZ, 0x1f, R174 ;  /* 0x0000001fff097819 */ /* 0x000fe400000114ae */
[----:B------:R-:W-:Y:S01]  /*0fe0*/  SHF.R.S32.HI R8, RZ, 0x5, R8 ;  /* 0x00000005ff087819 */ /* 0x000fe20000011408 */
[----:B------:R-:W-:Y:S01]  /*0ff0*/  IMAD.IADD R5, R202, 0x1, -R5 ;  /* 0x00000001ca057824 */ /* 0x000fe200078e0a05 */
[----:B------:R-:W-:Y:S02]  /*1000*/  LOP3.LUT R0, R180, 0x30, R7, 0xf8, !PT ;  /* 0x00000030b4007812 */ /* 0x000fe400078ef807 */
[----:B------:R-:W-:Y:S01]  /*1010*/  SHF.R.U32.HI R181, RZ, 0x3, R180 ;  /* 0x00000003ffb57819 */ /* 0x000fe200000116b4 */
[----:B------:R-:W-:Y:S01]  /*1020*/  IMAD R8, R8, 0x10, R11 ;  /* 0x0000001008087824 */ /* 0x000fe200078e020b */
[CC--:B------:R-:W-:Y:S02]  /*1030*/  LEA.HI R4, R9.reuse, R174.reuse, RZ, 0x6 ;  /* 0x000000ae09047211 */ /* 0x0c0fe400078f30ff */
[----:B------:R-:W-:Y:S01]  /*1040*/  LEA.HI R203, R9, R174, RZ, 0x4 ;  /* 0x000000ae09cb7211 */ /* 0x000fe200078f20ff */
[----:B------:R-:W-:Y:S01]  /*1050*/  IMAD R201, R5, 0x40, R8 ;  /* 0x0000004005c97824 */ /* 0x000fe200078e0208 */
[----:B------:R-:W-:-:S02]  /*1060*/  LOP3.LUT R9, R2, 0xffffe000, RZ, 0xc0, !PT ;  /* 0xffffe00002097812 */ /* 0x000fc400078ec0ff */
[----:B------:R-:W-:Y:S02]  /*1070*/  LOP3.LUT R0, R0, R181, RZ, 0x3c, !PT ;  /* 0x000000b500007212 */ /* 0x000fe400078e3cff */
[----:B------:R-:W-:Y:S02]  /*1080*/  LEA.HI R3, R3, R206, RZ, 0x3 ;  /* 0x000000ce03037211 */ /* 0x000fe400078f18ff */
[----:B------:R-:W-:Y:S01]  /*1090*/  LOP3.LUT P0, RZ, R6, 0x2, RZ, 0xc0, !PT ;  /* 0x0000000206ff7812 */ /* 0x000fe2000780c0ff */
[----:B------:R-:W-:Y:S01]  /*10a0*/  IMAD.SHL.U32 R6, R4, 0x80, RZ ;  /* 0x0000008004067824 */ /* 0x000fe200078e00ff */
[----:B------:R-:W-:Y:S02]  /*10b0*/  IADD3 R9, R0, R182, R9 ;  /* 0x000000b600097210 */ /* 0x000fe40007ffe009 */
[----:B------:R-:W-:Y:S02]  /*10c0*/  LOP3.LUT R5, R3, 0x1ffffff8, RZ, 0xc0, !PT ;  /* 0x1ffffff803057812 */ /* 0x000fe400078ec0ff */
[----:B------:R-:W-:Y:S01]  /*10d0*/  LOP3.LUT R0, R180, 0x10, R22, 0xf8, !PT ;  /* 0x00000010b4007812 */ /* 0x000fe200078ef816 */
[----:B------:R-:W-:Y:S01]  /*10e0*/  IMAD.IADD R199, R16, 0x1, R9 ;  /* 0x0000000110c77824 */ /* 0x000fe200078e0209 */
[----:B------:R-:W-:Y:S01]  /*10f0*/  LOP3.LUT R4, R180, 0x30, R203, 0xf8, !PT ;  /* 0x00000030b4047812 */ /* 0x000fe200078ef8cb */
[----:B------:R-:W-:Y:S01]  /*1100*/  IMAD.IADD R5, R206, 0x1, -R5 ;  /* 0x00000001ce057824 */ /* 0x000fe200078e0a05 */
[----:B------:R-:W-:-:S02]  /*1110*/  SHF.R.S32.HI R186, RZ, 0x3, R3 ;  /* 0x00000003ffba7819 */ /* 0x000fc40000011403 */
[-C--:B------:R-:W-:Y:S01]  /*1120*/  LOP3.LUT R3, R0, R181.reuse, RZ, 0x3c, !PT ;  /* 0x000000b500037212 */ /* 0x080fe200078e3cff */
[----:B------:R-:W-:Y:S01]  /*1130*/  IMAD.SHL.U32 R184, R5, 0x8, RZ ;  /* 0x0000000805b87824 */ /* 0x000fe200078e00ff */
[----:B------:R-:W-:Y:S02]  /*1140*/  LOP3.LUT R13, R6, 0xffffe000, RZ, 0xc0, !PT ;  /* 0xffffe000060d7812 */ /* 0x000fe400078ec0ff */
[----:B------:R-:W-:Y:S01]  /*1150*/  LOP3.LUT R4, R4, R181, RZ, 0x3c, !PT ;  /* 0x000000b504047212 */ /* 0x000fe200078e3cff */
[----:B------:R-:W-:Y:S01]  /*1160*/  IMAD.IADD R188, R182, 0x1, R3 ;  /* 0x00000001b6bc7824 */ /* 0x000fe200078e0203 */
[----:B------:R-:W-:Y:S02]  /*1170*/  LOP3.LUT R2, R180, 0x30, R22, 0xf8, !PT ;  /* 0x00000030b4027812 */ /* 0x000fe400078ef816 */
[----:B------:R-:W-:Y:S02]  /*1180*/  SEL R195, R195, 0xffffffe0, !P0 ;  /* 0xffffffe0c3c37807 */ /* 0x000fe40004000000 */
[----:B------:R-:W-:-:S02]  /*1190*/  IADD3 R13, R4, R182, R13 ;  /* 0x000000b6040d7210 */ /* 0x000fc40007ffe00d */
[----:B------:R-:W-:Y:S01]  /*11a0*/  LOP3.LUT R10, R10, 0x7ffffffc, RZ, 0xc0, !PT ;  /* 0x7ffffffc0a0a7812 */ /* 0x000fe200078ec0ff */
[----:B------:R-:W-:Y:S01]  /*11b0*/  IMAD.IADD R189, R195, 0x1, R188 ;  /* 0x00000001c3bd7824 */ /* 0x000fe200078e02bc */
[----:B------:R-:W-:Y:S01]  /*11c0*/  LOP3.LUT R5, R2, R181, RZ, 0x3c, !PT ;  /* 0x000000b502057212 */ /* 0x000fe200078e3cff */
[C---:B------:R-:W-:Y:S01]  /*11d0*/  IMAD.IADD R198, R16.reuse, 0x1, R13 ;  /* 0x0000000110c67824 */ /* 0x040fe200078e020d */
[----:B------:R-:W-:Y:S01]  /*11e0*/  SHF.R.S32.HI R196, RZ, 0x1f, R19 ;  /* 0x0000001fffc47819 */ /* 0x000fe20000011413 */
[----:B------:R-:W-:Y:S01]  /*11f0*/  IMAD.IADD R23, R197, 0x1, -R10 ;  /* 0x00000001c5177824 */ /* 0x000fe200078e0a0a */
[----:B------:R-:W-:Y:S02]  /*1200*/  SHF.R.S32.HI R204, RZ, 0x4, R7 ;  /* 0x00000004ffcc7819 */ /* 0x000fe40000011407 */
[----:B------:R-:W-:Y:S02]  /*1210*/  SHF.R.S32.HI R203, RZ, 0x4, R203 ;  /* 0x00000004ffcb7819 */ /* 0x000fe400000114cb */
[----:B------:R-:W-:-:S02]  /*1220*/  IADD3 R200, R16, R182, R5 ;  /* 0x000000b610c87210 */ /* 0x000fc40007ffe005 */
[----:B------:R-:W-:-:S07]  /*1230*/  IADD3 R195, R195, UR42, R188 ;  /* 0x0000002ac3c37c10 */ /* 0x000fce000fffe0bc */
.L_x_1538:
[----:B------:R-:W-:Y:S05]  /*1240*/  YIELD ;  /* 0x0000000000007946 */ /* 0x000fea0003800000 */
[----:B------:R-:W-:Y:S01]  /*1250*/  ULDC.64 UR4, c[0x0][0xa28] ;  /* 0x00028a0000047ab9 */ /* 0x000fe20000000a00 */
[----:B0-2345:R-:W0:Y:S01]  /*1260*/  LDC.64 R4, c[0x0][0xa08] ;  /* 0x00028200ff047b82 */ /* 0x03de220000000a00 */
[----:B------:R-:W-:Y:S01]  /*1270*/  ISETP.NE.U32.AND P1, PT, RZ, UR4, PT ;  /* 0x00000004ff007c0c */ /* 0x000fe2000bf25070 */
[----:B------:R-:W-:Y:S02]  /*1280*/  IMAD.MOV.U32 R11, RZ, RZ, RZ ;  /* 0x000000ffff0b7224 */ /* 0x000fe400078e00ff */
[----:B------:R-:W-:Y:S01]  /*1290*/  IMAD.MOV.U32 R25, RZ, RZ, RZ ;  /* 0x000000ffff197224 */ /* 0x000fe200078e00ff */
[----:B------:R-:W-:Y:S01]  /*12a0*/  ISETP.NE.AND.EX P1, PT, RZ, UR5, PT, P1 ;  /* 0x00000005ff007c0c */ /* 0x000fe2000bf25310 */
[----:B------:R-:W-:-:S02]  /*12b0*/  ULDC.64 UR4, c[0x0][0xa18] ;  /* 0x0002860000047ab9 */ /* 0x000fc40000000a00 */
[----:B------:R-:W-:-:S04]  /*12c0*/  ISETP.NE.U32.AND P2, PT, RZ, UR4, PT ;  /* 0x00000004ff007c0c */ /* 0x000fc8000bf45070 */
[----:B------:R-:W-:Y:S01]  /*12d0*/  ISETP.NE.AND.EX P2, PT, RZ, UR5, PT, P2 ;  /* 0x00000005ff007c0c */ /* 0x000fe2000bf45320 */
[----:B------:R-:W-:Y:S02]  /*12e0*/  ULDC.64 UR4, c[0x0][0xa08] ;  /* 0x0002820000047ab9 */ /* 0x000fe40000000a00 */
[----:B------:R-:W-:-:S03]  /*12f0*/  ISETP.NE.U32.AND P0, PT, RZ, UR4, PT ;  /* 0x00000004ff007c0c */ /* 0x000fc6000bf05070 */
[----:B------:R-:W1:Y:S01]  /*1300*/  @P1 LDC.64 R2, c[0x0][0xa28] ;  /* 0x00028a00ff021b82 */ /* 0x000e620000000a00 */
[----:B------:R-:W-:Y:S01]  /*1310*/  ISETP.NE.AND.EX P0, PT, RZ, UR5, PT, P0 ;  /* 0x00000005ff007c0c */ /* 0x000fe2000bf05300 */
[----:B0-----:R-:W-:-:S06]  /*1320*/  IMAD.WIDE R8, R179, 0x4, R4 ;  /* 0x00000004b3087825 */ /* 0x001fcc00078e0204 */
[----:B------:R-:W0:Y:S01]  /*1330*/  @P2 LDC.64 R6, c[0x0][0xa18] ;  /* 0x00028600ff062b82 */ /* 0x000e220000000a00 */
[----:B------:R-:W-:Y:S02]  /*1340*/  ULDC UR4, c[0x0][0x288] ;  /* 0x0000a20000047ab9 */ /* 0x000fe40000000800 */
[----:B------:R-:W-:Y:S01]  /*1350*/  IMAD.U32 R171, RZ, RZ, UR4 ;  /* 0x00000004ffab7e24 */ /* 0x000fe2000f8e00ff */
[----:B------:R-:W-:Y:S02]  /*1360*/  ULDC.64 UR4, c[0x0][0x3f8] ;  /* 0x0000fe0000047ab9 */ /* 0x000fe40000000a00 */
[----:B------:R2:W5:Y:S01]  /*1370*/  @P0 LDG.E R25, desc[UR40][R8.64] ;  /* 0x0000002808190981 */ /* 0x000562000c1e1900 */
[----:B-1----:R-:W-:-:S05]  /*1380*/  @P1 IMAD.WIDE R2, R179, 0x4, R2 ;  /* 0x00000004b3021825 */ /* 0x002fca00078e0202 */
[----:B------:R2:W5:Y:S01]  /*1390*/  @P1 LDG.E R11, desc[UR40][R2.64] ;  /* 0x00000028020b1981 */ /* 0x000562000c1e1900 */
[----:B0-----:R-:W-:-:S05]  /*13a0*/  @P2 IMAD.WIDE R4, R179, 0x4, R6 ;  /* 0x00000004b3042825 */ /* 0x001fca00078e0206 */
        /* <DEDUP_REMOVED lines=8> */
[----:B------:R-:W-:Y:S02]  /*1430*/  IMAD.U32 R58, RZ, RZ, UR5 ;  /* 0x00000005ff3a7e24 */ /* 0x000fe4000f8e00ff */
[----:B------:R-:W-:Y:S01]  /*1440*/  IMAD.U32 R24, RZ, RZ, UR4 ;  /* 0x00000004ff187e24 */ /* 0x000fe2000f8e00ff */
[----:B--2---:R-:W-:Y:S06]  /*1450*/  @P2 BRA `(.L_x_1318) ;  /* 0x0000000000242947 */ /* 0x004fec0003800000 */
        /* <DEDUP_REMOVED lines=9> */
.L_x_1318:
[----:B------:R-:W-:Y:S01]  /*14f0*/  ULDC.64 UR4, c[0x0][0xa20] ;  /* 0x0002880000047ab9 */ /* 0x000fe20000000a00 */
[----:B------:R-:W-:Y:S01]  /*1500*/  IMAD.MOV.U32 R194, RZ, RZ, R177 ;  /* 0x000000ffffc27224 */ /* 0x000fe200078e00b1 */
[----:B------:R-:W-:Y:S01]  /*1510*/  ISETP.NE.U32.AND P1, PT, RZ, UR4, PT ;  /* 0x00000004ff007c0c */ /* 0x000fe2000bf25070 */
[----:B------:R-:W-:Y:S02]  /*1520*/  IMAD.MOV.U32 R192, RZ, RZ, R178 ;  /* 0x000000ffffc07224 */ /* 0x000fe400078e00b2 */
[----:B------:R-:W-:Y:S01]  /*1530*/  IMAD.MOV.U32 R193, RZ, RZ, R179 ;  /* 0x000000ffffc17224 */ /* 0x000fe200078e00b3 */
[----:B------:R-:W-:-:S13]  /*1540*/  ISETP.NE.AND.EX P1, PT, RZ, UR5, PT, P1 ;  /* 0x00000005ff007c0c */ /* 0x000fda000bf25310 */
[----:B------:R-:W-:Y:S05]  /*1550*/  @!P1 BRA `(.L_x_1319) ;  /* 0x0000000000109947 */ /* 0x000fea0003800000 */
[----:B------:R-:W0:Y:S02]  /*1560*/  LDC.64 R2, c[0x0][0xa20] ;  /* 0x00028800ff027b82 */ /* 0x000e240000000a00 */
[----:B0-----:R-:W-:-:S05]  /*1570*/  IMAD.WIDE R2, R179, 0x4, R2 ;  /* 0x00000004b3027825 */ /* 0x001fca00078e0202 */
[----:B------:R0:W5:Y:S01]  /*1580*/  LDG.E R24, desc[UR40][R2.64] ;  /* 0x0000002802187981 */ /* 0x000162000c1e1900 */
[----:B------:R-:W-:Y:S05]  /*1590*/  BRA `(.L_x_1320) ;  /* 0x0000000000107947 */ /* 0x000fea0003800000 */
.L_x_1319:
[----:B------:R-:W-:Y:S05]  /*15a0*/  @!P0 BRA `(.L_x_1320) ;  /* 0x00000000000c8947 */ /* 0x000fea0003800000 */
[----:B------:R-:W2:Y:S04]  /*15b0*/  LDG.E R3, desc[UR40][R8.64] ;  /* 0x0000002808037981 */ /* 0x000ea8000c1e1900 */
[----:B------:R-:W2:Y:S02]  /*15c0*/  LDG.E R24, desc[UR40][R8.64+0x4] ;  /* 0x0000042808187981 */ /* 0x000ea4000c1e1900 */
[----:B--2---:R-:W-:-:S07]  /*15d0*/  IMAD.IADD R24, R24, 0x1, -R3 ;  /* 0x0000000118187824 */ /* 0x004fce00078e0a03 */
.L_x_1320:
[----:B------:R-:W-:Y:S01]  /*15e0*/  ULDC.64 UR4, c[0x0][0xa10] ;  /* 0x0002840000047ab9 */ /* 0x000fe20000000a00 */
[----:B------:R-:W1:Y:S01]  /*15f0*/  LDC.64 R8, c[0x0][0x9e0] ;  /* 0x00027800ff087b82 */ /* 0x000e620000000a00 */
[----:B------:R-:W-:-:S04]  /*1600*/  ISETP.NE.U32.AND P0, PT, RZ, UR4, PT ;  /* 0x00000004ff007c0c */ /* 0x000fc8000bf05070 */
[----:B------:R-:W-:Y:S01]  /*1610*/  ISETP.NE.AND.EX P0, PT, RZ, UR5, PT, P0 ;  /* 0x00000005ff007c0c */ /* 0x000fe2000bf05300 */
[----:B------:R-:W-:Y:S02]  /*1620*/  ULDC.64 UR4, c[0x0][0xa30] ;  /* 0x00028c0000047ab9 */ /* 0x000fe40000000a00 */
[----:B------:R-:W-:-:S04]  /*1630*/  ISETP.NE.U32.AND P1, PT, RZ, UR4, PT ;  /* 0x00000004ff007c0c */ /* 0x000fc8000bf25070 */
[----:B------:R-:W-:-:S06]  /*1640*/  ISETP.NE.AND.EX P1, PT, RZ, UR5, PT, P1 ;  /* 0x00000005ff007c0c */ /* 0x000fcc000bf25310 */
[----:B0-----:R-:W0:Y:S08]  /*1650*/  @P0 LDC.64 R2, c[0x0][0xa10] ;  /* 0x00028400ff020b82 */ /* 0x001e300000000a00 */
[----:B------:R-:W2:Y:S01]  /*1660*/  @P1 LDC.64 R4, c[0x0][0xa30] ;  /* 0x00028c00ff041b82 */ /* 0x000ea20000000a00 */
[----:B0-----:R-:W-:-:S05]  /*1670*/  @P0 IMAD.WIDE R2, R179, 0x4, R2 ;  /* 0x00000004b3020825 */ /* 0x001fca00078e0202 */
[----:B------:R-:W3:Y:S04]  /*1680*/  @P0 LDG.E R0, desc[UR40][R2.64] ;  /* 0x0000002802000981 */ /* 0x000ee8000c1e1900 */
[----:B------:R-:W3:Y:S01]  /*1690*/  @P0 LDG.E R7, desc[UR40][R2.64+0x4] ;  /* 0x0000042802070981 */ /* 0x000ee2000c1e1900 */
[----:B-----5:R-:W-:Y:S02]  /*16a0*/  IMAD.MOV.U32 R55, RZ, RZ, R24 ;  /* 0x000000ffff377224 */ /* 0x020fe400078e0018 */
[----:B--2---:R-:W-:-:S04]  /*16b0*/  @P1 IMAD.WIDE R4, R179, 0x4, R4 ;  /* 0x00000004b3041825 */ /* 0x004fc800078e0204 */
[----:B------:R-:W-:Y:S01]  /*16c0*/  IMAD.IADD R10, R24, 0x1, -R11 ;  /* 0x00000001180a7824 */ /* 0x000fe200078e0a0b */
[----:B------:R0:W5:Y:S01]  /*16d0*/  @P1 LDG.E R55, desc[UR40][R4.64] ;  /* 0x0000002804371981 */ /* 0x000162000c1e1900 */
[----:B-1----:R-:W-:Y:S02]  /*16e0*/  ISETP.GE.AND P1, PT, R9, 0x1, PT ;  /* 0x000000010900780c */ /* 0x002fe40003f26270 */
[----:B------:R-:W-:Y:S01]  /*16f0*/  LEA R6, R177, 0x80, 0x7 ;  /* 0x00000080b1067811 */ /* 0x000fe200078e38ff */
[----:B---3--:R-:W-:-:S04]  /*1700*/  @P0 IMAD.IADD R58, R7, 0x1, -R0 ;  /* 0x00000001073a0824 */ /* 0x008fc800078e0a00 */
[----:B------:R-:W-:-:S04]  /*1710*/  IMAD.IADD R170, R10, 0x1, R58 ;  /* 0x000000010aaa7824 */ /* 0x000fc800078e023a */
[C---:B------:R-:W-:Y:S01]  /*1720*/  VIADD R0, R170.reuse, 0x7f ;  /* 0x0000007faa007836 */ /* 0x040fe20000000000 */
[----:B------:R-:W-:-:S04]  /*1730*/  IADD3 R3, R170, R6, -R171 ;  /* 0x00000006aa037210 */ /* 0x000fc80007ffe8ab */
[----:B------:R-:W-:-:S04]  /*1740*/  SHF.R.S32.HI R7, RZ, 0x1f, R0 ;  /* 0x0000001fff077819 */ /* 0x000fc80000011400 */
[----:B------:R-:W-:Y:S02]  /*1750*/  LEA.HI R7, R7, R0, RZ, 0x7 ;  /* 0x0000000007077211 */ /* 0x000fe400078f38ff */
[----:B------:R-:W-:Y:S02]  /*1760*/  IADD3 R0, R3, R8, RZ ;  /* 0x0000000803007210 */ /* 0x000fe40007ffe0ff */
[----:B------:R-:W-:Y:S01]  /*1770*/  SHF.R.S32.HI R54, RZ, 0x7, R7 ;  /* 0x00000007ff367819 */ /* 0x000fe20000011407 */
[----:B0-----:R-:W-:Y:S06]  /*1780*/  @!P1 BRA `(.L_x_1321) ;  /* 0x0000000000489947 */ /* 0x001fec0003800000 */
[C---:B------:R-:W-:Y:S01]  /*1790*/  ISETP.GT.AND P0, PT, R3.reuse, RZ, PT ;  /* 0x000000ff0300720c */ /* 0x040fe20003f04270 */
[----:B------:R-:W-:Y:S01]  /*17a0*/  BSSY B0, `(.L_x_1322) ;  /* 0x000000e000007945 */ /* 0x000fe20003800000 */
[----:B------:R-:W-:-:S11]  /*17b0*/  VIADD R2, R3, 0xffffffff ;  /* 0xffffffff03027836 */ /* 0x000fd60000000000 */
        /* <DEDUP_REMOVED lines=8> */
.L_x_1323:
[----:B------:R-:W-:-:S13]  /*1840*/  ISETP.NE.AND P0, PT, R9, 0x1, PT ;  /* 0x000000010900780c */ /* 0x000fda0003f05270 */
[----:B------:R-:W0:Y:S02]  /*1850*/  @P0 LDC.64 R4, c[0x0][0x9e8] ;  /* 0x00027a00ff040b82 */ /* 0x000e240000000a00 */
[----:B0-----:R-:W-:-:S05]  /*1860*/  @P0 IMAD.HI.U32 R4, R2, R4, RZ ;  /* 0x0000000402040227 */ /* 0x001fca00078e00ff */
[----:B------:R-:W-:-:S07]  /*1870*/  @P0 SHF.R.U32.HI R2, RZ, R5, R4 ;  /* 0x00000005ff020219 */ /* 0x000fce0000011604 */
.L_x_1324:
[----:B------:R-:W-:Y:S05]  /*1880*/  BSYNC B0 ;  /* 0x0000000000007941 */ /* 0x000fea0003800000 */
.L_x_1322:
[----:B------:R-:W-:-:S05]  /*1890*/  IMAD R3, R2, R9, R9 ;  /* 0x0000000902037224 */ /* 0x000fca00078e0209 */
[----:B------:R-:W-:-:S07]  /*18a0*/  VIMNMX R0, R0, R3, PT ;  /* 0x0000000300007248 */ /* 0x000fce0003fe0100 */
.L_x_1321:
[----:B------:R-:W-:Y:S01]  /*18b0*/  IMAD R3, R177, 0x80, -R171 ;  /* 0x00000080b1037824 */ /* 0x000fe200078e0aab */
[----:B------:R-:W-:-:S03]  /*18c0*/  ULDC UR4, c[0x0][0x9dc] ;  /* 0x0002770000047ab9 */ /* 0x000fc60000000800 */
[----:B------:R-:W-:-:S04]  /*18d0*/  IMAD.IADD R3, R170, 0x1, R3 ;  /* 0x00000001aa037824 */ /* 0x000fc800078e0203 */
[----:B------:R-:W-:Y:S01]  /*18e0*/  VIADD R2, R3, -UR4 ;  /* 0x8000000403027c36 */ /* 0x000fe20008000000 */
[----:B------:R-:W-:Y:S06]  /*18f0*/  @!P1 BRA `(.L_x_1325) ;  /* 0x0000000000449947 */ /* 0x000fec0003800000 */
[----:B------:R-:W-:Y:S01]  /*1900*/  ISETP.GT.AND P0, PT, R3, -0x1, PT ;  /* 0xffffffff0300780c */ /* 0x000fe20003f04270 */
[----:B------:R-:W-:-:S12]  /*1910*/  BSSY B0, `(.L_x_1326) ;  /* 0x000000d000007945 */ /* 0x000fd80003800000 */
        /* <DEDUP_REMOVED lines=8> */
.L_x_1327:
[----:B------:R-:W-:-:S13]  /*19a0*/  ISETP.NE.AND P0, PT, R9, 0x1, PT ;  /* 0x000000010900780c */ /* 0x000fda0003f05270 */
[----:B------:R-:W0:Y:S02]  /*19b0*/  @P0 LDC.64 R4, c[0x0][0x9e8] ;  /* 0x00027a00ff040b82 */ /* 0x000e240000000a00 */
[----:B0-----:R-:W-:-:S05]  /*19c0*/  @P0 IMAD.HI.U32 R4, R3, R4, RZ ;  /* 0x0000000403040227 */ /* 0x001fca00078e00ff */
[----:B------:R-:W-:-:S07]  /*19d0*/  @P0 SHF.R.U32.HI R3, RZ, R5, R4 ;  /* 0x00000005ff030219 */ /* 0x000fce0000011604 */
.L_x_1328:
[----:B------:R-:W-:Y:S05]  /*19e0*/  BSYNC B0 ;  /* 0x0000000000007941 */ /* 0x000fea0003800000 */
.L_x_1326:
[----:B------:R-:W-:-:S05]  /*19f0*/  IMAD R3, R3, R9, RZ ;  /* 0x0000000903037224 */ /* 0x000fca00078e02ff */
[----:B------:R-:W-:-:S07]  /*1a00*/  VIMNMX R2, R2, R3, !PT ;  /* 0x0000000302027248 */ /* 0x000fce0007fe0100 */
.L_x_1325:
[----:B------:R-:W-:Y:S01]  /*1a10*/  VIADD R0, R0, 0x7f ;  /* 0x0000007f00007836 */ /* 0x000fe20000000000 */
[----:B------:R-:W-:-:S04]  /*1a20*/  SHF.R.S32.HI R5, RZ, 0x1f, R2 ;  /* 0x0000001fff057819 */ /* 0x000fc80000011402 */
[----:B------:R-:W-:Y:S02]  /*1a30*/  SHF.R.S32.HI R3, RZ, 0x1f, R0 ;  /* 0x0000001fff037819 */ /* 0x000fe40000011400 */
[----:B------:R-:W-:Y:S02]  /*1a40*/  LEA.HI R5, R5, R2, RZ, 0x7 ;  /* 0x0000000205057211 */ /* 0x000fe400078f38ff */
[----:B------:R-:W-:Y:S02]  /*1a50*/  LEA.HI R3, R3, R0, RZ, 0x7 ;  /* 0x0000000003037211 */ /* 0x000fe400078f38ff */
[----:B------:R-:W-:Y:S02]  /*1a60*/  SHF.R.S32.HI R5, RZ, 0x7, R5 ;  /* 0x00000007ff057819 */ /* 0x000fe40000011405 */
[----:B------:R-:W-:Y:S02]  /*1a70*/  SHF.R.S32.HI R3, RZ, 0x7, R3 ;  /* 0x00000007ff037819 */ /* 0x000fe40000011403 */
[----:B------:R-:W-:-:S02]  /*1a80*/  VIMNMX R5, RZ, R5, !PT ;  /* 0x00000005ff057248 */ /* 0x000fc40007fe0100 */
[----:B------:R-:W-:-:S03]  /*1a90*/  VIMNMX R3, R54, R3, PT ;  /* 0x0000000336037248 */ /* 0x000fc60003fe0100 */
[--C-:B------:R-:W-:Y:S02]  /*1aa0*/  IMAD R5, R5, 0x80, -R10.reuse ;  /* 0x0000008005057824 */ /* 0x100fe400078e0a0a */
[----:B------:R-:W-:-:S03]  /*1ab0*/  IMAD R3, R3, 0x80, -R10 ;  /* 0x0000008003037824 */ /* 0x000fc600078e0a0a */
[----:B------:R-:W-:Y:S02]  /*1ac0*/  VIMNMX R5, RZ, R5, !PT ;  /* 0x00000005ff057248 */ /* 0x000fe40007fe0100 */
[----:B------:R-:W-:Y:S02]  /*1ad0*/  VIMNMX R0, R3, R58, PT ;  /* 0x0000003a03007248 */ /* 0x000fe40003fe0100 */
[----:B------:R-:W-:Y:S02]  /*1ae0*/  SHF.R.U32.HI R56, RZ, 0x7, R5 ;  /* 0x00000007ff387819 */ /* 0x000fe40000011605 */
[----:B------:R-:W-:-:S03]  /*1af0*/  ISETP.GT.AND P0, PT, R0, R5, PT ;  /* 0x000000050000720c */ /* 0x000fc60003f04270 */
[----:B------:R-:W-:-:S10]  /*1b00*/  IMAD.MOV.U32 R57, RZ, RZ, R56 ;  /* 0x000000ffff397224 */ /* 0x000fd400078e0038 */
[----:B------:R-:W-:-:S05]  /*1b10*/  @P0 VIADD R0, R0, 0x7f ;  /* 0x0000007f00000836 */ /* 0x000fca0000000000 */
[----:B------:R-:W-:-:S04]  /*1b20*/  @P0 SHF.R.S32.HI R3, RZ, 0x1f, R0 ;  /* 0x0000001fff030819 */ /* 0x000fc80000011400 */
[----:B------:R-:W-:-:S04]  /*1b30*/  @P0 LEA.HI R3, R3, R0, RZ, 0x7 ;  /* 0x0000000003030211 */ /* 0x000fc800078f38ff */
[----:B------:R-:W-:Y:S02]  /*1b40*/  @P0 SHF.R.S32.HI R57, RZ, 0x7, R3 ;  /* 0x00000007ff390819 */ /* 0x000fe40000011403 */
[----:B------:R-:W-:Y:S02]  /*1b50*/  PLOP3.LUT P0, PT, PT, PT, PT, 0x80, 0x0 ;  /* 0x000000000000781c */ /* 0x000fe40003f0f070 */
[----:B------:R-:W-:-:S13]  /*1b60*/  ISETP.GT.AND P1, PT, R57, R56, PT ;  /* 0x000000383900720c */ /* 0x000fda0003f24270 */
[----:B------:R-:W-:Y:S05]  /*1b70*/  @!P1 BRA `(.L_x_1329) ;  /* 0x0000007800989947 */ /* 0x000fea0003800000 */
        /* <DEDUP_REMOVED lines=19> */
[----:B-1---5:R-:W-:Y:S05]  /*1cb0*/  CALL.ABS.NOINC R2 ;  /* 0x0000000002007343 */ /* 0x022fea0003c00000 */
.L_x_1331:
[----:B------:R-:W-:Y:S05]  /*1cc0*/  BSYNC B6 ;  /* 0x0000000000067941 */ /* 0x000fea0003800000 */
.L_x_1330:
        /* <DEDUP_REMOVED lines=12> */
[----:B------:R-:W-:Y:S01]  /*1d90*/  MOV R8, 0x70 ;  /* 0x0000007000087802 */ /* 0x000fe20000000f00 */
[----:B------:R-:W-:Y:S02]  /*1da0*/  IMAD.U32 R7, RZ, RZ, UR7 ;  /* 0x00000007ff077e24 */ /* 0x000fe4000f8e00ff */
[----:B------:R-:W-:-:S02]  /*1db0*/  IMAD.U32 R10, RZ, RZ, UR4 ;  /* 0x00000004ff0a7e24 */ /* 0x000fc4000f8e00ff */
[----:B------:R-:W-:Y:S02]  /*1dc0*/  IMAD.U32 R11, RZ, RZ, UR5 ;  /* 0x00000005ff0b7e24 */ /* 0x000fe4000f8e00ff */
[----:B------:R-:W-:Y:S02]  /*1dd0*/  IMAD.MOV.U32 R12, RZ, RZ, 0x1 ;  /* 0x00000001ff0c7424 */ /* 0x000fe400078e00ff */
[----:B0-----:R-:W-:-:S07]  /*1de0*/  IMAD.MOV.U32 R13, RZ, RZ, RZ ;  /* 0x000000ffff0d7224 */ /* 0x001fce00078e00ff */
[----:B------:R-:W-:-:S07]  /*1df0*/  LEPC R20, `(.L_x_1333) ;  /* 0x000000001014794e */ /* 0x000fce0000000000 */
[----:B-1---5:R-:W-:Y:S05]  /*1e00*/  CALL.ABS.NOINC R2 ;  /* 0x0000000002007343 */ /* 0x022fea0003c00000 */
.L_x_1333:
[----:B------:R-:W-:Y:S05]  /*1e10*/  BSYNC B6 ;  /* 0x0000000000067941 */ /* 0x000fea0003800000 */
.L_x_1332:
[----:B------:R-:W-:Y:S01]  /*1e20*/  ULDC.64 UR4, c[0x0][0x9f8] ;  /* 0x00027e0000047ab9 */ /* 0x000fe20000000a00 */
[----:B------:R-:W-:Y:S01]  /*1e30*/  IMAD.MOV.U32 R6, RZ, RZ, R179 ;  /* 0x000000ffff067224 */ /* 0x000fe200078e00b3 */
[----:B------:R-:W-:Y:S01]  /*1e40*/  ISETP.NE.U32.AND P0, PT, RZ, UR4, PT ;  /* 0x00000004ff007c0c */ /* 0x000fe2000bf05070 */
[----:B------:R-:W0:Y:S08]  /*1e50*/  LDC R0, c[0x0][0x428] ;  /* 0x00010a00ff007b82 */ /* 0x000e300000000800 */
[----:B------:R-:W1:Y:S01]  /*1e60*/  LDC.64 R2, c[0x0][0x2f0] ;  /* 0x0000bc00ff027b82 */ /* 0x000e620000000a00 */
[----:B------:R-:W-:Y:S01]  /*1e70*/  ISETP.NE.AND.EX P0, PT, RZ, UR5, PT, P0 ;  /* 0x00000005ff007c0c */ /* 0x000fe2000bf05300 */
[----:B------:R-:W2:Y:S01]  /*1e80*/  S2R R21, SR_TID.X ;  /* 0x0000000000157919 */ /* 0x000ea20000002100 */
[----:B------:R-:W-:Y:S01]  /*1e90*/  IMAD.IADD R44, R25, 0x1, R24 ;  /* 0x00000001192c7824 */ /* 0x000fe200078e0218 */
[----:B------:R-:W-:Y:S01]  /*1ea0*/  ULDC.64 UR4, c[0x0][0x2f8] ;  /* 0x0000be0000047ab9 */ /* 0x000fe20000000a00 */
[----:B------:R-:W-:Y:S01]  /*1eb0*/  IMAD.MOV.U32 R11, RZ, RZ, R178 ;  /* 0x000000ffff0b7224 */ /* 0x000fe200078e00b2 */
[----:B------:R-:W-:-:S02]  /*1ec0*/  ULDC.64 UR6, c[0x0][0xa08] ;  /* 0x0002820000067ab9 */ /* 0x000fc40000000a00 */
[----:B------:R-:W3:Y:S08]  /*1ed0*/  LDC R93, c[0x0][0x3d4] ;  /* 0x0000f500ff5d7b82 */ /* 0x000ef00000000800 */
[----:B------:R-:W4:Y:S02]  /*1ee0*/  @P0 LDC.64 R4, c[0x0][0x9f8] ;  /* 0x00027e00ff040b82 */ /* 0x000f240000000a00 */
[----:B----4-:R-:W-:-:S05]  /*1ef0*/  @P0 IMAD.WIDE R4, R179, 0x4, R4 ;  /* 0x00000004b3040825 */ /* 0x010fca00078e0204 */
[----:B------:R4:W3:Y:S01]  /*1f00*/  @P0 LDG.E R6, desc[UR40][R4.64] ;  /* 0x0000002804060981 */ /* 0x0008e2000c1e1900 */
[----:B0-----:R-:W-:Y:S01]  /*1f10*/  ISETP.NE.AND P0, PT, R0, 0x1, PT ;  /* 0x000000010000780c */ /* 0x001fe20003f05270 */
[----:B------:R-:W-:Y:S01]  /*1f20*/  VIADD R100, R22, 0x60 ;  /* 0x0000006016647836 */ /* 0x000fe20000000000 */
[----:B------:R-:W-:Y:S01]  /*1f30*/  SHF.R.S32.HI R31, RZ, 0x1f, R44 ;  /* 0x0000001fff1f7819 */ /* 0x000fe2000001142c */
[--C-:B------:R-:W-:Y:S01]  /*1f40*/  IMAD.MOV.U32 R12, RZ, RZ, R172.reuse ;  /* 0x000000ffff0c7224 */ /* 0x100fe200078e00ac */
[----:B--2---:R-:W-:Y:S01]  /*1f50*/  SHF.R.U32.HI R28, RZ, 0x7, R21 ;  /* 0x00000007ff1c7819 */ /* 0x004fe20000011615 */
[----:B-1----:R-:W-:Y:S01]  /*1f60*/  IMAD.SHL.U32 R81, R2, 0x80, RZ ;  /* 0x0000008002517824 */ /* 0x002fe200078e00ff */
[----:B------:R-:W-:Y:S01]  /*1f70*/  SHF.R.S32.HI R13, RZ, 0x1f, R172 ;  /* 0x0000001fff0d7819 */ /* 0x000fe200000114ac */
[-C--:B------:R-:W-:Y:S01]  /*1f80*/  IMAD R8, R31, R2.reuse, RZ ;  /* 0x000000021f087224 */ /* 0x080fe200078e02ff */
[----:B------:R-:W-:Y:S01]  /*1f90*/  ISETP.NE.AND P6, PT, R28, 0x1, PT ;  /* 0x000000011c00780c */ /* 0x000fe20003fc5270 */
[----:B----4-:R-:W-:Y:S01]  /*1fa0*/  IMAD.WIDE.U32 R4, R44, R2, RZ ;  /* 0x000000022c047225 */ /* 0x010fe200078e00ff */
[----:B---3--:R-:W-:-:S02]  /*1fb0*/  ISETP.GE.AND P5, PT, R175, R93, PT ;  /* 0x0000005daf00720c */ /* 0x008fc40003fa6270 */
[----:B------:R-:W-:Y:S01]  /*1fc0*/  ISETP.GE.AND P4, PT, R174, R93, PT ;  /* 0x0000005dae00720c */ /* 0x000fe20003f86270 */
[----:B------:R-:W0:Y:S01]  /*1fd0*/  @P0 LDC R7, c[0x0][0x42c] ;  /* 0x00010b00ff070b82 */ /* 0x000e220000000800 */
[----:B-----5:R-:W-:Y:S01]  /*1fe0*/  SHF.R.S32.HI R29, RZ, 0x1f, R55 ;  /* 0x0000001fff1d7819 */ /* 0x020fe20000011437 */
[----:B------:R-:W-:Y:S01]  /*1ff0*/  VIADD R76, R28, 0x8 ;  /* 0x000000081c4c7836 */ /* 0x000fe20000000000 */
[----:B------:R-:W-:Y:S01]  /*2000*/  SHF.L.U64.HI R82, R2, 0x7, R3 ;  /* 0x0000000702527819 */ /* 0x000fe20000010203 */
[----:B------:R-:W-:-:S04]  /*2010*/  IMAD.SHL.U32 R75, R93, 0x2, RZ ;  /* 0x000000025d4b7824 */ /* 0x000fc800078e00ff */
[----:B------:R-:W1:Y:S01]  /*2020*/  @P0 LDC R9, c[0x0][0x430] ;  /* 0x00010c00ff090b82 */ /* 0x000e620000000800 */
[----:B0-----:R-:W-:-:S04]  /*2030*/  @P0 IMAD.HI.U32 R0, R178, R7, RZ ;  /* 0x00000007b2000227 */ /* 0x001fc800078e00ff */
[----:B------:R-:W-:Y:S02]  /*2040*/  IMAD R7, R44, R3, R8 ;  /* 0x000000032c077224 */ /* 0x000fe400078e0208 */
[----:B------:R-:W-:Y:S01]  /*2050*/  IMAD.MOV.U32 R8, RZ, RZ, R22 ;  /* 0x000000ffff087224 */ /* 0x000fe200078e0016 */
[----:B-1----:R-:W-:Y:S01]  /*2060*/  @P0 SHF.R.U32.HI R11, RZ, R9, R0 ;  /* 0x00000009ff0b0219 */ /* 0x002fe20000011600 */
[----:B------:R-:W-:Y:S01]  /*2070*/  IMAD.IADD R5, R5, 0x1, R7 ;  /* 0x0000000105057824 */ /* 0x000fe200078e0207 */
[----:B------:R-:W-:Y:S02]  /*2080*/  ISETP.NE.U32.AND P0, PT, RZ, UR6, PT ;  /* 0x00000006ff007c0c */ /* 0x000fe4000bf05070 */
[----:B------:R-:W-:Y:S01]  /*2090*/  SHF.R.S32.HI R10, RZ, 0x1f, R11 ;  /* 0x0000001fff0a7819 */ /* 0x000fe2000001140b */
[----:B------:R-:W-:Y:S01]  /*20a0*/  IMAD.WIDE.U32 R4, R11, UR4, R4 ;  /* 0x000000040b047c25 */ /* 0x000fe2000f8e0004 */
[----:B------:R-:W-:Y:S02]  /*20b0*/  ISETP.NE.AND.EX P0, PT, RZ, UR7, PT, P0 ;  /* 0x00000007ff007c0c */ /* 0x000fe4000bf05300 */
[----:B------:R-:W-:Y:S01]  /*20c0*/  SHF.R.S32.HI R9, RZ, 0x1f, R22 ;  /* 0x0000001fff097819 */ /* 0x000fe20000011416 */
[----:B------:R-:W-:-:S04]  /*20d0*/  IMAD R0, R10, UR4, RZ ;  /* 0x000000040a007c24 */ /* 0x000fc8000f8e02ff */
[----:B------:R-:W-:Y:S01]  /*20e0*/  IMAD R7, R11, UR5, R0 ;  /* 0x000000050b077c24 */ /* 0x000fe2000f8e0200 */
[----:B------:R-:W-:-:S03]  /*20f0*/  ULDC.64 UR4, c[0x0][0x300] ;  /* 0x0000c00000047ab9 */ /* 0x000fc60000000a00 */
[----:B------:R-:W-:Y:S01]  /*2100*/  IMAD.IADD R5, R5, 0x1, R7 ;  /* 0x0000000105057824 */ /* 0x000fe200078e0207 */
[----:B------:R-:W-:Y:S02]  /*2110*/  SHF.R.S32.HI R0, RZ, 0x1f, R6 ;  /* 0x0000001fff007819 */ /* 0x000fe40000011406 */
[----:B------:R-:W-:Y:S01]  /*2120*/  SEL R25, R6, RZ, !P0 ;  /* 0x000000ff06197207 */ /* 0x000fe20004000000 */
[----:B------:R-:W-:Y:S01]  /*2130*/  IMAD R6, R196, R2, RZ ;  /* 0x00000002c4067224 */ /* 0x000fe200078e02ff */
[----:B------:R-:W-:-:S03]  /*2140*/  SEL R20, R0, RZ, !P0 ;  /* 0x000000ff00147207 */ /* 0x000fc60004000000 */
[----:B------:R-:W-:Y:S02]  /*2150*/  IMAD R90, R19, R3, R6 ;  /* 0x00000003135a7224 */ /* 0x000fe400078e0206 */
[----:B------:R-:W-:Y:S02]  /*2160*/  IMAD R0, R20, UR4, RZ ;  /* 0x0000000414007c24 */ /* 0x000fe4000f8e02ff */
[C---:B------:R-:W-:Y:S02]  /*2170*/  IMAD.WIDE.U32 R52, R25.reuse, UR4, R4 ;  /* 0x0000000419347c25 */ /* 0x040fe4000f8e0004 */
[----:B------:R-:W0:Y:S02]  /*2180*/  LDC.64 R4, c[0x0][0x3e8] ;  /* 0x0000fa00ff047b82 */ /* 0x000e240000000a00 */
[----:B------:R-:W-:Y:S01]  /*2190*/  IMAD R91, R25, UR5, R0 ;  /* 0x00000005195b7c24 */ /* 0x000fe2000f8e0200 */
[----:B------:R-:W-:Y:S05]  /*21a0*/  @!P6 WARPSYNC.ALL ;  /* 0x000000000000e948 */ /* 0x000fea0003800000 */
[----:B------:R-:W-:Y:S01]  /*21b0*/  IMAD.WIDE.U32 R6, R19, R2, R8 ;  /* 0x0000000213067225 */ /* 0x000fe200078e0008 */
[----:B------:R-:W-:-:S03]  /*21c0*/  ULDC.64 UR4, c[0x0][0x320] ;  /* 0x0000c80000047ab9 */ /* 0x000fc60000000a00 */
[----:B------:R-:W-:Y:S01]  /*21d0*/  IMAD.IADD R91, R53, 0x1, R91 ;  /* 0x00000001355b7824 */ /* 0x000fe200078e025b */
[----:B------:R-:W-:Y:S01]  /*21e0*/  @!P6 BAR.SYNC.DEFER_BLOCKING 0x9, 0x100 ;  /* 0x024400000000eb1d */ /* 0x000fe20000010000 */
[----:B------:R-:W-:Y:S01]  /*21f0*/  IADD3 R89, P0, R52, R6, RZ ;  /* 0x0000000634597210 */ /* 0x000fe20007f1e0ff */
[----:B------:R-:W-:Y:S02]  /*2200*/  IMAD R0, R10, UR4, RZ ;  /* 0x000000040a007c24 */ /* 0x000fe4000f8e02ff */
[----:B------:R-:W-:Y:S01]  /*2210*/  VIADD R10, R22, 0xa0 ;  /* 0x000000a0160a7836 */ /* 0x000fe20000000000 */
[----:B------:R-:W-:Y:S01]  /*2220*/  IADD3.X R90, R91, R7, R90, P0, !PT ;  /* 0x000000075b5a7210 */ /* 0x000fe200007fe45a */
[----:B------:R-:W-:Y:S01]  /*2230*/  IMAD.WIDE.U32 R6, R11, UR4, R8 ;  /* 0x000000040b067c25 */ /* 0x000fe2000f8e0008 */
[----:B------:R-:W-:Y:S02]  /*2240*/  ULDC UR4, c[0x0][0x2e4] ;  /* 0x0000b90000047ab9 */ /* 0x000fe40000000800 */
[----:B------:R-:W-:Y:S01]  /*2250*/  ISETP.GE.AND P2, PT, R175, UR4, PT ;  /* 0x00000004af007c0c */ /* 0x000fe2000bf46270 */
[----:B------:R-:W-:Y:S01]  /*2260*/  IMAD R51, R11, UR5, R0 ;  /* 0x000000050b337c24 */ /* 0x000fe2000f8e0200 */
[----:B------:R-:W-:Y:S01]  /*2270*/  ISETP.GE.AND P0, PT, R10, UR4, PT ;  /* 0x000000040a007c0c */ /* 0x000fe2000bf06270 */
[----:B------:R-:W-:Y:S01]  /*2280*/  IMAD.MOV.U32 R50, RZ, RZ, R6 ;  /* 0x000000ffff327224 */ /* 0x000fe200078e0006 */
[----:B------:R-:W-:Y:S01]  /*2290*/  SEL R10, RZ, 0xffffffff, P2 ;  /* 0xffffffffff0a7807 */ /* 0x000fe20001000000 */
[----:B------:R-:W-:Y:S01]  /*22a0*/  IMAD.IADD R51, R7, 0x1, R51 ;  /* 0x0000000107337824 */ /* 0x000fe200078e0233 */
[C---:B------:R-:W-:Y:S01]  /*22b0*/  ISETP.GE.AND P1, PT, R22.reuse, UR4, PT ;  /* 0x0000000416007c0c */ /* 0x040fe2000bf26270 */
[----:B------:R-:W1:Y:S01]  /*22c0*/  LDC.64 R6, c[0x0][0x3d8] ;  /* 0x0000f600ff067b82 */ /* 0x000e620000000a00 */
[----:B------:R-:W-:Y:S01]  /*22d0*/  VIADD R0, R22, 0x80 ;  /* 0x0000008016007836 */ /* 0x000fe20000000000 */
[----:B------:R-:W-:Y:S01]  /*22e0*/  ISETP.GE.AND P2, PT, R100, UR4, PT ;  /* 0x0000000464007c0c */ /* 0x000fe2000bf46270 */
[----:B------:R-:W-:Y:S01]  /*22f0*/  IMAD.SHL.U32 R11, R10, 0x2, RZ ;  /* 0x000000020a0b7824 */ /* 0x000fe200078e00ff */
[----:B0-----:R-:W-:Y:S01]  /*2300*/  SHF.L.U64.HI R80, R4, 0x7, R5 ;  /* 0x0000000704507819 */ /* 0x001fe20000010205 */
[-C--:B------:R-:W-:Y:S01]  /*2310*/  IMAD R10, R196, R4.reuse, RZ ;  /* 0x00000004c40a7224 */ /* 0x080fe200078e02ff */
[----:B------:R-:W-:Y:S01]  /*2320*/  ISETP.GE.AND P3, PT, R0, UR4, PT ;  /* 0x0000000400007c0c */ /* 0x000fe2000bf66270 */
[----:B------:R-:W-:Y:S01]  /*2330*/  IMAD.WIDE.U32 R48, R19, R4, R8 ;  /* 0x0000000413307225 */ /* 0x000fe200078e0008 */
[----:B------:R-:W-:-:S02]  /*2340*/  SEL R0, RZ, 0x1, P1 ;  /* 0x00000001ff007807 */ /* 0x000fc40000800000 */
[----:B------:R-:W-:Y:S01]  /*2350*/  ISETP.GE.AND P1, PT, R174, UR4, PT ;  /* 0x00000004ae007c0c */ /* 0x000fe2000bf26270 */
[----:B------:R-:W-:Y:S01]  /*2360*/  IMAD R21, R19, R5, R10 ;  /* 0x0000000513157224 */ /* 0x000fe200078e020a */
[----:B------:R-:W-:Y:S01]  /*2370*/  LOP3.LUT R0, R11, 0x2, R0, 0xe2, !PT ;  /* 0x000000020b007812 */ /* 0x000fe200078ee200 */
[----:B------:R-:W-:Y:S01]  /*2380*/  IMAD.WIDE.U32 R10, R19, R4, R12 ;  /* 0x00000004130a7225 */ /* 0x000fe200078e000c */
[----:B------:R-:W-:Y:S01]  /*2390*/  SEL R15, RZ, 0x4, P1 ;  /* 0x00000004ff0f7807 */ /* 0x000fe20000800000 */
[----:B------:R-:W-:Y:S01]  /*23a0*/  ULDC.64 UR4, c[0x0][0x328] ;  /* 0x0000ca0000047ab9 */ /* 0x000fe20000000a00 */
[----:B------:R-:W-:Y:S01]  /*23b0*/  SEL R14, RZ, 0x8, P2 ;  /* 0x00000008ff0e7807 */ /* 0x000fe20001000000 */
[----:B------:R-:W-:Y:S01]  /*23c0*/  IMAD.IADD R49, R49, 0x1, R21 ;  /* 0x0000000131317824 */ /* 0x000fe200078e0215 */
[----:B------:R-:W-:Y:S01]  /*23d0*/  ISETP.GE.AND P1, PT, R22, R93, PT ;  /* 0x0000005d1600720c */ /* 0x000fe20003f26270 */
[----:B------:R-:W-:Y:S01]  /*23e0*/  IMAD.IADD R11, R21, 0x1, R11 ;  /* 0x00000001150b7824 */ /* 0x000fe200078e020b */
[----:B------:R-:W-:Y:S01]  /*23f0*/  LOP3.LUT R0, R14, R0, R15, 0xfe, !PT ;  /* 0x000000000e007212 */ /* 0x000fe200078efe0f */
[----:B------:R-:W-:Y:S01]  /*2400*/  IMAD R14, R20, UR4, RZ ;  /* 0x00000004140e7c24 */ /* 0x000fe2000f8e02ff */
[----:B------:R-:W-:Y:S01]  /*2410*/  SEL R15, RZ, 0x10, P3 ;  /* 0x00000010ff0f7807 */ /* 0x000fe20001800000 */
[----:B------:R-:W-:Y:S01]  /*2420*/  IMAD.WIDE.U32 R50, R25, UR4, R50 ;  /* 0x0000000419327c25 */ /* 0x000fe2000f8e0032 */
[----:B------:R-:W-:-:S02]  /*2430*/  SEL R21, R93, RZ, P1 ;  /* 0x000000ff5d157207 */ /* 0x000fc40000800000 */
[----:B------:R-:W-:Y:S01]  /*2440*/  LOP3.LUT R15, R0, R15, RZ, 0xfc, !PT ;  /* 0x0000000f000f7212 */ /* 0x000fe200078efcff */
[----:B-1----:R-:W-:Y:S01]  /*2450*/  IMAD R0, R196, R6, RZ ;  /* 0x00000006c4007224 */ /* 0x002fe200078e02ff */
[----:B------:R-:W-:Y:S01]  /*2460*/  IADD3 R44, P1, R19, R44, RZ ;  /* 0x0000002c132c7210 */ /* 0x000fe20007f3e0ff */
[----:B------:R-:W-:Y:S01]  /*2470*/  IMAD R65, R25, UR5, R14 ;  /* 0x0000000519417c24 */ /* 0x000fe2000f8e020e */
[----:B------:R-:W-:Y:S01]  /*2480*/  SEL R25, R93, RZ, P4 ;  /* 0x000000ff5d197207 */ /* 0x000fe20002000000 */
[----:B------:R-:W-:Y:S01]  /*2490*/  IMAD R27, R19, R7, R0 ;  /* 0x00000007131b7224 */ /* 0x000fe200078e0200 */
[----:B------:R-:W-:Y:S01]  /*24a0*/  SEL R0, R93, RZ, P5 ;  /* 0x000000ff5d007207 */ /* 0x000fe20002800000 */
[----:B------:R-:W-:Y:S01]  /*24b0*/  IMAD.IADD R21, R22, 0x1, R21 ;  /* 0x0000000116157824 */ /* 0x000fe200078e0215 */
[----:B------:R-:W-:Y:S01]  /*24c0*/  SHF.L.U32 R79, R4, 0x7, RZ ;  /* 0x00000007044f7819 */ /* 0x000fe200000006ff */
[----:B------:R-:W-:Y:S01]  /*24d0*/  IMAD.WIDE.U32 R8, R19, R6, R8 ;  /* 0x0000000613087225 */ /* 0x000fe200078e0008 */
[----:B------:R-:W-:-:S02]  /*24e0*/  SHF.L.U64.HI R78, R6, 0x7, R7 ;  /* 0x00000007064e7819 */ /* 0x000fc40000010207 */
[----:B------:R-:W-:Y:S01]  /*24f0*/  LOP3.LUT R59, R15, 0x1, RZ, 0xc0, !PT ;  /* 0x000000010f3b7812 */ /* 0x000fe200078ec0ff */
[----:B------:R-:W-:-:S04]  /*2500*/  IMAD.WIDE.U32 R12, R19, R6, R12 ;  /* 0x00000006130c7225 */ /* 0x000fc800078e000c */
[----:B------:R-:W-:Y:S01]  /*2510*/  IMAD.IADD R14, R175, 0x1, R0 ;  /* 0x00000001af0e7824 */ /* 0x000fe200078e0200 */
[----:B------:R-:W-:Y:S01]  /*2520*/  SHF.R.S32.HI R0, RZ, 0x1f, R21 ;  /* 0x0000001fff007819 */ /* 0x000fe20000011415 */
[----:B------:R-:W-:Y:S02]  /*2530*/  IMAD.IADD R20, R174, 0x1, R25 ;  /* 0x00000001ae147824 */ /* 0x000fe400078e0219 */
[----:B------:R-:W-:Y:S01]  /*2540*/  IMAD.IADD R9, R9, 0x1, R27 ;  /* 0x0000000109097824 */ /* 0x000fe200078e021b */
[----:B------:R-:W-:Y:S01]  /*2550*/  SHF.R.S32.HI R25, RZ, 0x1f, R14 ;  /* 0x0000001fff197819 */ /* 0x000fe2000001140e */
[----:B------:R-:W-:Y:S01]  /*2560*/  IMAD.IADD R13, R27, 0x1, R13 ;  /* 0x000000011b0d7824 */ /* 0x000fe200078e020d */
[----:B------:R-:W-:Y:S01]  /*2570*/  SHF.R.S32.HI R27, RZ, 0x1f, R20 ;  /* 0x0000001fff1b7819 */ /* 0x000fe20000011414 */
[CC--:B------:R-:W-:Y:S01]  /*2580*/  IMAD.WIDE.U32 R48, R55.reuse, R4.reuse, R48 ;  /* 0x0000000437307225 */ /* 0x0c0fe200078e0030 */
[CC--:B------:R-:W-:Y:S02]  /*2590*/  LEA.HI R87, R0.reuse, R21.reuse, RZ, 0x4 ;  /* 0x0000001500577211 */ /* 0x0c0fe400078f20ff */
[----:B------:R-:W-:Y:S01]  /*25a0*/  LEA.HI R0, R0, R21, RZ, 0x6 ;  /* 0x0000001500007211 */ /* 0x000fe200078f30ff */
[----:B------:R-:W-:Y:S01]  /*25b0*/  IMAD.WIDE.U32 R46, R55, R4, R10 ;  /* 0x00000004372e7225 */ /* 0x000fe200078e000a */
[----:B------:R-:W-:-:S02]  /*25c0*/  LEA.HI R85, R25, R14, RZ, 0x4 ;  /* 0x0000000e19557211 */ /* 0x000fc400078f20ff */
[----:B------:R-:W-:Y:S01]  /*25d0*/  LEA.HI R83, R27, R20, RZ, 0x4 ;  /* 0x000000141b537211 */ /* 0x000fe200078f20ff */
[----:B------:R-:W-:Y:S01]  /*25e0*/  IMAD.WIDE.U32 R2, R55, R6, R12 ;  /* 0x0000000637027225 */ /* 0x000fe200078e000c */
[----:B------:R-:W-:Y:S02]  /*25f0*/  LEA.HI R25, R25, R14, RZ, 0x6 ;  /* 0x0000000e19197211 */ /* 0x000fe400078f30ff */
[----:B------:R-:W-:Y:S01]  /*2600*/  LEA.HI R20, R27, R20, RZ, 0x6 ;  /* 0x000000141b147211 */ /* 0x000fe200078f30ff */
[----:B------:R-:W-:Y:S01]  /*2610*/  IMAD.SHL.U32 R14, R0, 0x80, RZ ;  /* 0x00000080000e7824 */ /* 0x000fe200078e00ff */
[C---:B------:R-:W-:Y:S01]  /*2620*/  LOP3.LUT R0, R180.reuse, 0x30, R87, 0xf8, !PT ;  /* 0x00000030b4007812 */ /* 0x040fe200078ef857 */
[----:B------:R-:W-:Y:S01]  /*2630*/  IMAD.SHL.U32 R25, R25, 0x80, RZ ;  /* 0x0000008019197824 */ /* 0x000fe200078e00ff */
[----:B------:R-:W-:Y:S01]  /*2640*/  LOP3.LUT R24, R180, 0x30, R83, 0xf8, !PT ;  /* 0x00000030b4187812 */ /* 0x000fe200078ef853 */
[----:B------:R-:W-:Y:S01]  /*2650*/  IMAD.SHL.U32 R26, R20, 0x80, RZ ;  /* 0x00000080141a7824 */ /* 0x000fe200078e00ff */
[----:B------:R-:W-:Y:S01]  /*2660*/  LOP3.LUT R20, R180, 0x30, R85, 0xf8, !PT ;  /* 0x00000030b4147812 */ /* 0x000fe200078ef855 */
[----:B------:R-:W-:Y:S01]  /*2670*/  IMAD.SHL.U32 R77, R6, 0x80, RZ ;  /* 0x00000080064d7824 */ /* 0x000fe200078e00ff */
[----:B------:R-:W-:Y:S01]  /*2680*/  LOP3.LUT R21, R14, 0xffffe000, RZ, 0xc0, !PT ;  /* 0xffffe0000e157812 */ /* 0x000fe200078ec0ff */
[----:B------:R-:W-:Y:S01]  /*2690*/  IMAD.X R45, R196, 0x1, R31, P1 ;  /* 0x00000001c42d7824 */ /* 0x000fe200008e061f */
[----:B------:R-:W-:Y:S01]  /*26a0*/  LOP3.LUT R0, R0, R181, RZ, 0x3c, !PT ;  /* 0x000000b500007212 */ /* 0x000fe200078e3cff */
[----:B------:R-:W-:Y:S01]  /*26b0*/  IMAD.IADD R65, R51, 0x1, R65 ;  /* 0x0000000133417824 */ /* 0x000fe200078e0241 */
[----:B------:R-:W-:-:S02]  /*26c0*/  LOP3.LUT R25, R25, 0xffffe000, RZ, 0xc0, !PT ;  /* 0xffffe00019197812 */ /* 0x000fc400078ec0ff */
[----:B------:R-:W-:Y:S02]  /*26d0*/  LOP3.LUT R20, R20, R181, RZ, 0x3c, !PT ;  /* 0x000000b514147212 */ /* 0x000fe400078e3cff */
[--C-:B------:R-:W-:Y:S01]  /*26e0*/  IADD3 R88, R0, R21, R182.reuse ;  /* 0x0000001500587210 */ /* 0x100fe20007ffe0b6 */
[----:B------:R-:W-:Y:S01]  /*26f0*/  IMAD R0, R29, R4, RZ ;  /* 0x000000041d007224 */ /* 0x000fe200078e02ff */
[----:B------:R-:W-:Y:S01]  /*2700*/  IADD3 R86, R20, R25, R182 ;  /* 0x0000001914567210 */ /* 0x000fe20007ffe0b6 */
[CC--:B------:R-:W-:Y:S01]  /*2710*/  IMAD.WIDE.U32 R20, R55.reuse, R6.reuse, R8 ;  /* 0x0000000637147225 */ /* 0x0c0fe200078e0008 */
[----:B------:R-:W-:Y:S02]  /*2720*/  LOP3.LUT R27, R26, 0xffffe000, RZ, 0xc0, !PT ;  /* 0xffffe0001a1b7812 */ /* 0x000fe400078ec0ff */
[----:B------:R-:W-:Y:S01]  /*2730*/  LOP3.LUT R24, R24, R181, RZ, 0x3c, !PT ;  /* 0x000000b518187212 */ /* 0x000fe200078e3cff */
[----:B------:R-:W-:Y:S01]  /*2740*/  IMAD R25, R55, R5, R0 ;  /* 0x0000000537197224 */ /* 0x000fe200078e0200 */
[----:B------:R-:W-:Y:S01]  /*2750*/  LOP3.LUT R73, R87, 0xfffffff0, RZ, 0xc0, !PT ;  /* 0xfffffff057497812 */ /* 0x000fe200078ec0ff */
[----:B------:R-:W-:Y:S01]  /*2760*/  IMAD R0, R29, R6, RZ ;  /* 0x000000061d007224 */ /* 0x000fe200078e02ff */
[----:B------:R-:W-:Y:S01]  /*2770*/  LOP3.LUT R71, R85, 0xfffffff0, RZ, 0xc0, !PT ;  /* 0xfffffff055477812 */ /* 0x000fe200078ec0ff */
[----:B------:R-:W-:Y:S01]  /*2780*/  IMAD.IADD R74, R49, 0x1, R25 ;  /* 0x00000001314a7824 */ /* 0x000fe200078e0219 */
[----:B------:R-:W-:Y:S01]  /*2790*/  LOP3.LUT R69, R83, 0xfffffff0, RZ, 0xc0, !PT ;  /* 0xfffffff053457812 */ /* 0x000fe200078ec0ff */
[----:B------:R-:W-:Y:S01]  /*27a0*/  IMAD R5, R55, R7, R0 ;  /* 0x0000000737057224 */ /* 0x000fe200078e0200 */
[----:B------:R-:W-:Y:S01]  /*27b0*/  SEL R0, RZ, 0x20, P0 ;  /* 0x00000020ff007807 */ /* 0x000fe20000000000 */
[----:B------:R-:W-:Y:S01]  /*27c0*/  IMAD.IADD R72, R25, 0x1, R47 ;  /* 0x0000000119487824 */ /* 0x000fe200078e022f */
[----:B------:R-:W-:Y:S01]  /*27d0*/  IADD3 R84, R24, R27, R182 ;  /* 0x0000001b18547210 */ /* 0x000fe20007ffe0b6 */
[----:B------:R-:W-:Y:S01]  /*27e0*/  IMAD.IADD R70, R21, 0x1, R5 ;  /* 0x0000000115467824 */ /* 0x000fe200078e0205 */
[----:B------:R-:W-:Y:S01]  /*27f0*/  LOP3.LUT R0, R15, R0, RZ, 0xfc, !PT ;  /* 0x000000000f007212 */ /* 0x000fe200078efcff */
[----:B------:R-:W-:Y:S01]  /*2800*/  IMAD.IADD R68, R5, 0x1, R3 ;  /* 0x0000000105447824 */ /* 0x000fe200078e0203 */
[----:B------:R-:W-:-:S02]  /*2810*/  SHF.R.S32.HI R67, RZ, 0x1f, R73 ;  /* 0x0000001fff437819 */ /* 0x000fc40000011449 */
[C---:B------:R-:W-:Y:S02]  /*2820*/  LOP3.LUT R99, R0.reuse, 0x2, RZ, 0xc0, !PT ;  /* 0x0000000200637812 */ /* 0x040fe400078ec0ff */
[C---:B------:R-:W-:Y:S02]  /*2830*/  LOP3.LUT R98, R0.reuse, 0x4, RZ, 0xc0, !PT ;  /* 0x0000000400627812 */ /* 0x040fe400078ec0ff */
[C---:B------:R-:W-:Y:S02]  /*2840*/  LOP3.LUT R97, R0.reuse, 0x8, RZ, 0xc0, !PT ;  /* 0x0000000800617812 */ /* 0x040fe400078ec0ff */
[----:B------:R-:W-:Y:S02]  /*2850*/  LOP3.LUT R96, R0, 0x10, RZ, 0xc0, !PT ;  /* 0x0000001000607812 */ /* 0x000fe400078ec0ff */
[----:B------:R-:W-:Y:S02]  /*2860*/  SHF.R.S32.HI R66, RZ, 0x1f, R71 ;  /* 0x0000001fff427819 */ /* 0x000fe40000011447 */
[----:B------:R-:W-:-:S02]  /*2870*/  SHF.R.S32.HI R64, RZ, 0x1f, R69 ;  /* 0x0000001fff407819 */ /* 0x000fc40000011445 */
[----:B------:R-:W-:-:S07]  /*2880*/  LOP3.LUT R0, R0, 0x20, RZ, 0xc0, !PT ;  /* 0x0000002000007812 */ /* 0x000fce00078ec0ff */
.L_x_1389:
[----:B0-----:R-:W0:Y:S01]  /*2890*/  LDC.64 R60, c[0x0][0x2d8] ;  /* 0x0000b600ff3c7b82 */ /* 0x001e220000000a00 */
[----:B------:R-:W-:Y:S01]  /*28a0*/  VIADD R57, R57, 0xffffffff ;  /* 0xffffffff39397836 */ /* 0x000fe20000000000 */
[----:B------:R-:W-:Y:S05]  /*28b0*/  YIELD ;  /* 0x0000000000007946 */ /* 0x000fea0003800000 */
[----:B------:R-:W-:Y:S01]  /*28c0*/  SHF.R.S32.HI R7, RZ, 0x1f, R57 ;  /* 0x0000001fff077819 */ /* 0x000fe20000011439 */
[----:B------:R-:W1:Y:S01]  /*28d0*/  LDC R101, c[0x0][0x3d4] ;  /* 0x0000f500ff657b82 */ /* 0x000e620000000800 */
[-C--:B------:R-:W-:Y:S01]  /*28e0*/  IMAD R4, R82, R57.reuse, RZ ;  /* 0x0000003952047224 */ /* 0x080fe200078e02ff */
[----:B------:R-:W-:Y:S01]  /*28f0*/  BSSY B0, `(.L_x_1334) ;  /* 0x0000671000007945 */ /* 0x000fe20003800000 */
[----:B------:R-:W-:Y:S01]  /*2900*/  IMAD.WIDE.U32 R40, R81, R57, RZ ;  /* 0x0000003951287225 */ /* 0x000fe200078e00ff */
[----:B------:R-:W-:-:S03]  /*2910*/  ISETP.GT.AND P0, PT, R57, R56, PT ;  /* 0x000000383900720c */ /* 0x000fc60003f04270 */
[----:B------:R-:W-:Y:S02]  /*2920*/  IMAD R5, R7, R81, R4 ;  /* 0x0000005107057224 */ /* 0x000fe400078e0204 */
[----:B------:R-:W-:Y:S02]  /*2930*/  IMAD R63, R17, 0x6000, R188 ;  /* 0x00006000113f7824 */ /* 0x000fe400078e02bc */
[----:B------:R-:W-:Y:S02]  /*2940*/  IMAD.IADD R43, R41, 0x1, R5 ;  /* 0x00000001292b7824 */ /* 0x000fe400078e0205 */
[----:B------:R-:W-:Y:S02]  /*2950*/  IMAD R5, R17, 0x6000, R189 ;  /* 0x0000600011057824 */ /* 0x000fe400078e02bd */
[----:B------:R-:W-:Y:S01]  /*2960*/  IMAD.IADD R63, R16, 0x1, R63 ;  /* 0x00000001103f7824 */ /* 0x000fe200078e023f */
[----:B0-----:R-:W-:Y:S01]  /*2970*/  IADD3 R28, P1, P2, R40, R60, R89 ;  /* 0x0000003c281c7210 */ /* 0x001fe20007a3e059 */
[----:B------:R-:W-:-:S03]  /*2980*/  IMAD.IADD R62, R16, 0x1, R5 ;  /* 0x00000001103e7824 */ /* 0x000fc600078e0205 */
[----:B------:R-:W-:Y:S02]  /*2990*/  IADD3.X R29, R43, R61, R90, P1, P2 ;  /* 0x0000003d2b1d7210 */ /* 0x000fe40000fe445a */
[----:B-1----:R-:W-:-:S13]  /*29a0*/  ISETP.GE.AND P1, PT, R101, 0x1, PT ;  /* 0x000000016500780c */ /* 0x002fda0003f26270 */
[----:B---3--:R-:W-:Y:S05]  /*29b0*/  @!P1 BRA `(.L_x_1335) ;  /* 0x0000006400109947 */ /* 0x008fea0003800000 */
[----:B------:R-:W-:Y:S01]  /*29c0*/  ULDC.U8 UR4, c[0x0][0x3f0] ;  /* 0x0000fc0000047ab9 */ /* 0x000fe20000000000 */
[-C--:B------:R-:W-:Y:S01]  /*29d0*/  IMAD R4, R78, R57.reuse, RZ ;  /* 0x000000394e047224 */ /* 0x080fe200078e02ff */
[----:B------:R-:W-:Y:S01]  /*29e0*/  ISETP.NE.AND P1, PT, RZ, UR4, PT ;  /* 0x00000004ff007c0c */ /* 0x000fe2000bf25270 */
[----:B------:R-:W-:Y:S02]  /*29f0*/  IMAD R6, R80, R57, RZ ;  /* 0x0000003950067224 */ /* 0x000fe400078e02ff */
[----:B------:R-:W-:Y:S02]  /*2a00*/  IMAD R5, R7, R77, R4 ;  /* 0x0000004d07057224 */ /* 0x000fe400078e0204 */
[----:B------:R-:W-:Y:S02]  /*2a10*/  IMAD R94, R57, -0x80, R58 ;  /* 0xffffff80395e7824 */ /* 0x000fe400078e023a */
[----:B------:R-:W-:Y:S02]  /*2a20*/  IMAD R7, R7, R79, R6 ;  /* 0x0000004f07077224 */ /* 0x000fe400078e0206 */
[----:B------:R-:W-:Y:S01]  /*2a30*/  IMAD.WIDE.U32 R38, R77, R57, RZ ;  /* 0x000000394d267225 */ /* 0x000fe200078e00ff */
[----:B------:R-:W-:-:S03]  /*2a40*/  VIMNMX R94, R94, 0x80, PT ;  /* 0x000000805e5e7848 */ /* 0x000fc60003fe0100 */
[----:B------:R-:W-:-:S04]  /*2a50*/  IMAD.WIDE.U32 R36, R79, R57, RZ ;  /* 0x000000394f247225 */ /* 0x000fc800078e00ff */
[----:B------:R-:W-:Y:S02]  /*2a60*/  IMAD.IADD R95, R39, 0x1, R5 ;  /* 0x00000001275f7824 */ /* 0x000fe400078e0205 */
        /* <DEDUP_REMOVED lines=17> */
[----:B------:R-:W-:Y:S01]  /*2b80*/  ULDC.64 UR4, c[0x0][0x3c8] ;  /* 0x0000f20000047ab9 */ /* 0x000fe20000000a00 */
[----:B------:R-:W-:Y:S02]  /*2b90*/  CS2R R60, SRZ ;  /* 0x00000000003c7805 */ /* 0x000fe4000001ff00 */
[----:B------:R-:W-:Y:S02]  /*2ba0*/  IADD3 R38, P1, P3, R2, UR4, R38 ;  /* 0x0000000402267c10 */ /* 0x000fe4000fb3e026 */
        /* <DEDUP_REMOVED lines=38> */
.L_x_1338:
[----:B------:R-:W-:Y:S05]  /*2e10*/  BSYNC B1 ;  /* 0x0000000000017941 */ /* 0x000fea0003800000 */
.L_x_1337:
[----:B------:R-:W-:Y:S01]  /*2e20*/  UISETP.NE.AND UP0, UPT, UR39, 0x3, UPT ;  /* 0x000000032700788c */ /* 0x000fe2000bf05270 */
[----:B0----5:R-:W-:Y:S01]  /*2e30*/  IMAD.MOV.U32 R36, RZ, RZ, R8 ;  /* 0x000000ffff247224 */ /* 0x021fe200078e0008 */
[----:B------:R-:W-:Y:S01]  /*2e40*/  MOV R39, R14 ;  /* 0x0000000e00277202 */ /* 0x000fe20000000f00 */
[----:B------:R-:W-:Y:S02]  /*2e50*/  IMAD.MOV.U32 R38, RZ, RZ, R12 ;  /* 0x000000ffff267224 */ /* 0x000fe400078e000c */
[----:B------:R-:W-:Y:S01]  /*2e60*/  IMAD.MOV.U32 R102, RZ, RZ, R24 ;  /* 0x000000ffff667224 */ /* 0x000fe200078e0018 */
[----:B------:R-:W-:Y:S01]  /*2e70*/  PLOP3.LUT P1, PT, PT, PT, UP0, 0x80, 0x0 ;  /* 0x000000000000781c */ /* 0x000fe20003f2f008 */
[----:B------:R-:W-:Y:S02]  /*2e80*/  IMAD.MOV.U32 R104, RZ, RZ, R32 ;  /* 0x000000ffff687224 */ /* 0x000fe400078e0020 */
[----:B------:R-:W-:Y:S02]  /*2e90*/  IMAD.MOV.U32 R106, RZ, RZ, R40 ;  /* 0x000000ffff6a7224 */ /* 0x000fe400078e0028 */
[----:B------:R-:W-:-:S02]  /*2ea0*/  IMAD.MOV.U32 R119, RZ, RZ, R60 ;  /* 0x000000ffff777224 */ /* 0x000fc400078e003c */
[----:B------:R-:W-:Y:S02]  /*2eb0*/  IMAD.MOV.U32 R37, RZ, RZ, R10 ;  /* 0x000000ffff257224 */ /* 0x000fe400078e000a */
[----:B------:R-:W-:Y:S02]  /*2ec0*/  IMAD.MOV.U32 R103, RZ, RZ, R26 ;  /* 0x000000ffff677224 */ /* 0x000fe400078e001a */
[----:B------:R-:W-:Y:S02]  /*2ed0*/  IMAD.MOV.U32 R105, RZ, RZ, R30 ;  /* 0x000000ffff697224 */ /* 0x000fe400078e001e */
[----:B------:R-:W-:Y:S02]  /*2ee0*/  IMAD.MOV.U32 R107, RZ, RZ, R34 ;  /* 0x000000ffff6b7224 */ /* 0x000fe400078e0022 */
[----:B------:R-:W-:Y:S01]  /*2ef0*/  IMAD.MOV.U32 R116, RZ, RZ, R42 ;  /* 0x000000ffff747224 */ /* 0x000fe200078e002a */
[----:B------:R-:W-:Y:S06]  /*2f00*/  @!P1 BRA `(.L_x_1339) ;  /* 0x0000000000049947 */ /* 0x000fec0003800000 */
[----:B------:R-:W-:Y:S01]  /*2f10*/  BPT.TRAP 0x1 ;  /* 0x000000040000795c */ /* 0x000fe20000300000 */
.L_x_1339:
[----:B------:R-:W-:Y:S01]  /*2f20*/  IMAD R92, R17, 0x8, R16 ;  /* 0x00000008115c7824 */ /* 0x000fe200078e0210 */
[----:B------:R-:W-:Y:S01]  /*2f30*/  SHF.L.U32 R95, R173, 0x1f, RZ ;  /* 0x0000001fad5f7819 */ /* 0x000fe200000006ff */
[----:B------:R-:W-:Y:S03]  /*2f40*/  BSSY B1, `(.L_x_1340) ;  /* 0x0000003000017945 */ /* 0x000fe60003800000 */
[----:B------:R-:W0:Y:S02]  /*2f50*/  SYNCS.PHASECHK.TRANS64.TRYWAIT P3, [R92+URZ+0x22890], R95 ;  /* 0x0228905f5c0075a7 */ /* 0x000e24000806017f */
[----:B0-----:R-:W-:Y:S05]  /*2f60*/  @!P3 BRA `(.L_x_1341) ;  /* 0x0000025000bcb947 */ /* 0x001fea0003800000 */
.L_x_1684:
[----:B------:R-:W-:Y:S05]  /*2f70*/  BSYNC B1 ;  /* 0x0000000000017941 */ /* 0x000fea0003800000 */
.L_x_1340:
[----:B------:R-:W-:Y:S05]  /*2f80*/  @P2 BRA `(.L_x_1342) ;  /* 0x00000060001c2947 */ /* 0x000fea0003800000 */
[----:B------:R-:W-:Y:S01]  /*2f90*/  ISETP.NE.AND P2, PT, R59, RZ, PT ;  /* 0x000000ff3b00720c */ /* 0x000fe20003f45270 */
[----:B------:R-:W-:-:S12]  /*2fa0*/  BSSY B1, `(.L_x_1343) ;  /* 0x0000071000017945 */ /* 0x000fd80003800000 */
[----:B------:R-:W-:Y:S05]  /*2fb0*/  @!P2 BRA `(.L_x_1344) ;  /* 0x0000000400bca947 */ /* 0x000fea0003800000 */
[----:B------:R1:W2:Y:S01]  /*2fc0*/  LDS.128 R4, [R63+0x16400] ;  /* 0x016400003f047984 */ /* 0x0002a20000000c00 */
[----:B------:R-:W-:Y:S01]  /*2fd0*/  ISETP.GE.AND P2, PT, R172, R101, PT ;  /* 0x00000065ac00720c */ /* 0x000fe20003f46270 */
[----:B------:R-:W-:-:S12]  /*2fe0*/  BSSY B2, `(.L_x_1345) ;  /* 0x000006b000027945 */ /* 0x000fd80003800000 */
[----:B-1----:R-:W-:Y:S05]  /*2ff0*/  @P2 BRA `(.L_x_1346) ;  /* 0x0000000400a42947 */ /* 0x002fea0003800000 */
[----:B------:R-:W-:Y:S01]  /*3000*/  SHF.R.U32.HI R110, RZ, 0x8, R61 ;  /* 0x00000008ff6e7819 */ /* 0x000fe2000001163d */
[----:B--2---:R-:W-:Y:S01]  /*3010*/  IMAD.MOV.U32 R60, RZ, RZ, R7 ;  /* 0x000000ffff3c7224 */ /* 0x004fe200078e0007 */
[--C-:B------:R-:W-:Y:S02]  /*3020*/  SHF.R.U32.HI R42, RZ, 0x8, R43.reuse ;  /* 0x00000008ff2a7819 */ /* 0x100fe4000001162b */
[----:B------:R-:W-:Y:S02]  /*3030*/  SHF.R.U32.HI R109, RZ, 0x10, R43 ;  /* 0x00000010ff6d7819 */ /* 0x000fe4000001162b */
[----:B------:R-:W-:Y:S01]  /*3040*/  LOP3.LUT R108, R43, 0xff0000ff, RZ, 0xc0, !PT ;  /* 0xff0000ff2b6c7812 */ /* 0x000fe200078ec0ff */
[----:B------:R-:W-:Y:S01]  /*3050*/  IMAD.MOV.U32 R43, RZ, RZ, R6 ;  /* 0x000000ffff2b7224 */ /* 0x000fe200078e0006 */
[----:B------:R-:W-:Y:S01]  /*3060*/  SHF.R.U32.HI R111, RZ, 0x10, R61 ;  /* 0x00000010ff6f7819 */ /* 0x000fe2000001163d */
[----:B------:R-:W-:Y:S01]  /*3070*/  IMAD.SHL.U32 R6, R110, 0x100, RZ ;  /* 0x000001006e067824 */ /* 0x000fe200078e00ff */
[----:B------:R-:W-:Y:S01]  /*3080*/  LOP3.LUT R61, R61, 0xff0000ff, RZ, 0xc0, !PT ;  /* 0xff0000ff3d3d7812 */ /* 0x000fe200078ec0ff */
[----:B------:R-:W-:-:S03]  /*3090*/  IMAD.SHL.U32 R7, R42, 0x100, RZ ;  /* 0x000001002a077824 */ /* 0x000fc600078e00ff */
        /* <DEDUP_REMOVED lines=11> */
[----:B------:R-:W-:Y:S01]  /*3150*/  HADD2.F32 R7, -RZ, R6.H1_H1 ;  /* 0x30000006ff077230 */ /* 0x000fe20000004100 */
[----:B------:R-:W-:Y:S01]  /*3160*/  F2FP.F16.E4M3.UNPACK_B R61, R119.H1 ;  /* 0x00000077ff3d723e */ /* 0x000fe200030006ff */
[----:B------:R-:W-:-:S02]  /*3170*/  HADD2.F32 R42, -RZ, R5.H1_H1 ;  /* 0x30000005ff2a7230 */ /* 0x000fc40000004100 */
[----:B------:R-:W-:Y:S02]  /*3180*/  HADD2.F32 R6, -RZ, R6.H0_H0 ;  /* 0x20000006ff067230 */ /* 0x000fe40000004100 */
        /* <DEDUP_REMOVED lines=14> */
[--C-:B------:R-:W-:Y:S01]  /*3270*/  HADD2.F32 R110, -RZ, R6.reuse.H1_H1 ;  /* 0x30000006ff6e7230 */ /* 0x100fe20000004100 */
[----:B------:R-:W-:Y:S01]  /*3280*/  F2FP.F16.E4M3.UNPACK_B R42, R119 ;  /* 0x00000077ff2a723e */ /* 0x000fe200020006ff */
[----:B------:R-:W-:Y:S01]  /*3290*/  HADD2.F32 R108, -RZ, R6.H0_H0 ;  /* 0x20000006ff6c7230 */ /* 0x000fe20000004100 */
[----:B------:R-:W-:Y:S01]  /*32a0*/  F2FP.SATFINITE.E4M3.F32.PACK_AB_MERGE_C R120, R118, R117, RZ ;  /* 0x000000757678723e */ /* 0x000fe200048070ff */
[----:B------:R-:W-:-:S02]  /*32b0*/  HADD2.F32 R6, -RZ, R5.H0_H0 ;  /* 0x20000005ff067230 */ /* 0x000fc40000004100 */
[----:B------:R-:W-:Y:S02]  /*32c0*/  HADD2.F32 R7, -RZ, R5.H1_H1 ;  /* 0x30000005ff077230 */ /* 0x000fe40000004100 */
[--C-:B------:R-:W-:Y:S02]  /*32d0*/  HADD2.F32 R5, -RZ, R4.reuse.H0_H0 ;  /* 0x20000004ff057230 */ /* 0x100fe40000004100 */
[-C--:B------:R-:W-:Y:S01]  /*32e0*/  FMUL.FTZ R114, R6, R110.reuse ;  /* 0x0000006e06727220 */ /* 0x080fe20000410000 */
[----:B------:R-:W-:Y:S02]  /*32f0*/  HADD2.F32 R4, -RZ, R4.H1_H1 ;  /* 0x30000004ff047230 */ /* 0x000fe40000004100 */
[----:B------:R-:W-:Y:S01]  /*3300*/  FMUL.FTZ R113, R7, R110 ;  /* 0x0000006e07717220 */ /* 0x000fe20000410000 */
[--C-:B------:R-:W-:Y:S02]  /*3310*/  HADD2.F32 R61, -RZ, R42.reuse.H1_H1 ;  /* 0x3000002aff3d7230 */ /* 0x100fe40000004100 */
[----:B------:R-:W-:Y:S01]  /*3320*/  FMUL.FTZ R111, R5, R108 ;  /* 0x0000006c056f7220 */ /* 0x000fe20000410000 */
[----:B------:R-:W-:-:S02]  /*3330*/  HADD2.F32 R42, -RZ, R42.H0_H0 ;  /* 0x2000002aff2a7230 */ /* 0x000fc40000004100 */
[----:B------:R-:W-:Y:S01]  /*3340*/  FMUL.FTZ R110, R4, R108 ;  /* 0x0000006c046e7220 */ /* 0x000fe20000410000 */
[----:B------:R-:W-:Y:S01]  /*3350*/  F2FP.F16.E4M3.UNPACK_B R108, R112.H1 ;  /* 0x00000070ff6c723e */ /* 0x000fe200030006ff */
[-C--:B------:R-:W-:Y:S01]  /*3360*/  FFMA.FTZ R6, R6, R61.reuse, -R113 ;  /* 0x0000003d06067223 */ /* 0x080fe20000010871 */
[----:B------:R-:W-:Y:S01]  /*3370*/  FFMA.FTZ R7, R7, R61, R114 ;  /* 0x0000003d07077223 */ /* 0x000fe20000010072 */
[----:B------:R-:W-:Y:S01]  /*3380*/  FFMA.FTZ R113, R5, R42, -R110 ;  /* 0x0000002a05717223 */ /* 0x000fe2000001086e */
[----:B------:R-:W-:Y:S01]  /*3390*/  F2FP.F16.E4M3.UNPACK_B R5, R60.H1 ;  /* 0x0000003cff05723e */ /* 0x000fe200030006ff */
[----:B------:R-:W-:Y:S01]  /*33a0*/  FFMA.FTZ R114, R4, R42, R111 ;  /* 0x0000002a04727223 */ /* 0x000fe2000001006f */
[----:B------:R-:W-:Y:S01]  /*33b0*/  F2FP.F16.E4M3.UNPACK_B R42, R109.H1 ;  /* 0x0000006dff2a723e */ /* 0x000fe200030006ff */
[----:B------:R-:W-:Y:S01]  /*33c0*/  HADD2.F32 R111, -RZ, R108.H1_H1 ;  /* 0x3000006cff6f7230 */ /* 0x000fe20000004100 */
[----:B------:R-:W-:Y:S01]  /*33d0*/  F2FP.SATFINITE.E4M3.F32.PACK_AB_MERGE_C R119, R7, R6, RZ ;  /* 0x000000060777723e */ /* 0x000fe200048070ff */
[--C-:B------:R-:W-:Y:S01]  /*33e0*/  HADD2.F32 R7, -RZ, R5.reuse.H1_H1 ;  /* 0x30000005ff077230 */ /* 0x100fe20000004100 */
        /* <DEDUP_REMOVED lines=42> */
.L_x_1346:
[----:B------:R-:W-:Y:S05]  /*3690*/  BSYNC B2 ;  /* 0x0000000000027941 */ /* 0x000fea0003800000 */
.L_x_1345:
[----:B--2---:R1:W-:Y:S02]  /*36a0*/  STG.E.128 desc[UR40][R28.64], R4 ;  /* 0x000000041c007986 */ /* 0x0043e4000c101d28 */
.L_x_1344:
[----:B------:R-:W-:Y:S05]  /*36b0*/  BSYNC B1 ;  /* 0x0000000000017941 */ /* 0x000fea0003800000 */
.L_x_1343:
[----:B------:R-:W-:Y:S01]  /*36c0*/  ISETP.NE.AND P2, PT, R99, RZ, PT ;  /* 0x000000ff6300720c */ /* 0x000fe20003f45270 */
[----:B------:R-:W-:-:S12]  /*36d0*/  BSSY B1, `(.L_x_1347) ;  /* 0x0000072000017945 */ /* 0x000fd80003800000 */
[----:B------:R-:W-:Y:S05]  /*36e0*/  @!P2 BRA `(.L_x_1348) ;  /* 0x0000000400c0a947 */ /* 0x000fea0003800000 */
[----:B-1----:R1:W2:Y:S01]  /*36f0*/  LDS.128 R4, [R62+0x16400] ;  /* 0x016400003e047984 */ /* 0x0022a20000000c00 */
[----:B------:R-:W-:Y:S01]  /*3700*/  VIADD R42, R172, 0x10 ;  /* 0x00000010ac2a7836 */ /* 0x000fe20000000000 */
[----:B------:R-:W-:Y:S04]  /*3710*/  BSSY B2, `(.L_x_1349) ;  /* 0x000006c000027945 */ /* 0x000fe80003800000 */
[----:B------:R-:W-:-:S13]  /*3720*/  ISETP.GE.AND P2, PT, R42, R101, PT ;  /* 0x000000652a00720c */ /* 0x000fda0003f46270 */
[----:B-1----:R-:W-:Y:S05]  /*3730*/  @P2 BRA `(.L_x_1350) ;  /* 0x0000000400a42947 */ /* 0x002fea0003800000 */
[----:B------:R-:W-:Y:S01]  /*3740*/  SHF.R.U32.HI R61, RZ, 0x8, R41 ;  /* 0x00000008ff3d7819 */ /* 0x000fe20000011629 */
[----:B--2---:R-:W-:Y:S01]  /*3750*/  IMAD.MOV.U32 R40, RZ, RZ, R7 ;  /* 0x000000ffff287224 */ /* 0x004fe200078e0007 */
[----:B------:R-:W-:Y:S02]  /*3760*/  SHF.R.U32.HI R42, RZ, 0x8, R35 ;  /* 0x00000008ff2a7819 */ /* 0x000fe40000011623 */
[----:B------:R-:W-:Y:S01]  /*3770*/  LOP3.LUT R34, R41, 0xff0000ff, RZ, 0xc0, !PT ;  /* 0xff0000ff29227812 */ /* 0x000fe200078ec0ff */
[----:B------:R-:W-:Y:S01]  /*3780*/  IMAD.SHL.U32 R7, R61, 0x100, RZ ;  /* 0x000001003d077824 */ /* 0x000fe200078e00ff */
[----:B------:R-:W-:Y:S02]  /*3790*/  SHF.R.U32.HI R43, RZ, 0x10, R41 ;  /* 0x00000010ff2b7819 */ /* 0x000fe40000011629 */
[----:B------:R-:W-:Y:S02]  /*37a0*/  LOP3.LUT R41, R35, 0xff0000ff, RZ, 0xc0, !PT ;  /* 0xff0000ff23297812 */ /* 0x000fe400078ec0ff */
[----:B------:R-:W-:Y:S01]  /*37b0*/  SHF.R.U32.HI R60, RZ, 0x10, R35 ;  /* 0x00000010ff3c7819 */ /* 0x000fe20000011623 */
[----:B------:R-:W-:Y:S01]  /*37c0*/  IMAD.MOV.U32 R35, RZ, RZ, R6 ;  /* 0x000000ffff237224 */ /* 0x000fe200078e0006 */
[----:B------:R-:W-:Y:S01]  /*37d0*/  LOP3.LUT R7, R34, 0xff00, R7, 0xf8, !PT ;  /* 0x0000ff0022077812 */ /* 0x000fe200078ef807 */
[----:B------:R-:W-:Y:S01]  /*37e0*/  IMAD.SHL.U32 R6, R42, 0x100, RZ ;  /* 0x000001002a067824 */ /* 0x000fe200078e00ff */
[-C--:B------:R-:W-:Y:S01]  /*37f0*/  F2FP.F16.E4M3.UNPACK_B R42, R107.reuse.H1 ;  /* 0x0000006bff2a723e */ /* 0x080fe200030006ff */
[----:B------:R-:W-:Y:S01]  /*3800*/  IMAD.U32 R60, R60, 0x10000, RZ ;  /* 0x000100003c3c7824 */ /* 0x000fe200078e00ff */
[----:B------:R-:W-:Y:S01]  /*3810*/  F2FP.F16.E4M3.UNPACK_B R107, R107 ;  /* 0x0000006bff6b723e */ /* 0x000fe200020006ff */
[----:B------:R-:W-:Y:S01]  /*3820*/  IMAD.U32 R34, R43, 0x10000, RZ ;  /* 0x000100002b227824 */ /* 0x000fe200078e00ff */
[----:B------:R-:W-:Y:S01]  /*3830*/  LOP3.LUT R41, R41, 0xff00, R6, 0xf8, !PT ;  /* 0x0000ff0029297812 */ /* 0x000fe200078ef806 */
[----:B------:R-:W-:Y:S01]  /*3840*/  HADD2.F32 R61, -RZ, R42.H1_H1 ;  /* 0x3000002aff3d7230 */ /* 0x000fe20000004100 */
[----:B------:R-:W-:-:S02]  /*3850*/  F2FP.F16.E4M3.UNPACK_B R6, R5 ;  /* 0x00000005ff06723e */ /* 0x000fc400020006ff */
[----:B------:R-:W-:Y:S01]  /*3860*/  LOP3.LUT R108, R41, 0xff0000, R60, 0xf8, !PT ;  /* 0x00ff0000296c7812 */ /* 0x000fe200078ef83c */
[----:B------:R-:W-:Y:S01]  /*3870*/  HADD2.F32 R60, -RZ, R42.H0_H0 ;  /* 0x2000002aff3c7230 */ /* 0x000fe20000004100 */
[----:B------:R-:W-:Y:S01]  /*3880*/  LOP3.LUT R43, R7, 0xff0000, R34, 0xf8, !PT ;  /* 0x00ff0000072b7812 */ /* 0x000fe200078ef822 */
[--C-:B------:R-:W-:Y:S01]  /*3890*/  HADD2.F32 R7, -RZ, R6.reuse.H1_H1 ;  /* 0x30000006ff077230 */ /* 0x100fe20000004100 */
[----:B------:R-:W-:Y:S01]  /*38a0*/  F2FP.F16.E4M3.UNPACK_B R41, R106.H1 ;  /* 0x0000006aff29723e */ /* 0x000fe200030006ff */
[----:B------:R-:W-:Y:S01]  /*38b0*/  HADD2.F32 R6, -RZ, R6.H0_H0 ;  /* 0x20000006ff067230 */ /* 0x000fe20000004100 */
[----:B------:R-:W-:Y:S02]  /*38c0*/  F2FP.F16.E4M3.UNPACK_B R5, R5.H1 ;  /* 0x00000005ff05723e */ /* 0x000fe400030006ff */
[-C--:B------:R-:W-:Y:S01]  /*38d0*/  FMUL.FTZ R109, R7, R60.reuse ;  /* 0x0000003c076d7220 */ /* 0x080fe20000410000 */
[----:B------:R-:W-:Y:S02]  /*38e0*/  HADD2.F32 R42, -RZ, R41.H0_H0 ;  /* 0x20000029ff2a7230 */ /* 0x000fe40000004100 */
[----:B------:R-:W-:Y:S01]  /*38f0*/  FMUL.FTZ R60, R6, R60 ;  /* 0x0000003c063c7220 */ /* 0x000fe20000410000 */
[--C-:B------:R-:W-:Y:S01]  /*3900*/  HADD2.F32 R34, -RZ, R5.reuse.H1_H1 ;  /* 0x30000005ff227230 */ /* 0x100fe20000004100 */
[----:B------:R-:W-:Y:S01]  /*3910*/  F2FP.F16.E4M3.UNPACK_B R106, R106 ;  /* 0x0000006aff6a723e */ /* 0x000fe200020006ff */
[----:B------:R-:W-:-:S02]  /*3920*/  HADD2.F32 R5, -RZ, R5.H0_H0 ;  /* 0x20000005ff057230 */ /* 0x000fc40000004100 */
[-C--:B------:R-:W-:Y:S01]  /*3930*/  FFMA.FTZ R109, R6, R42.reuse, -R109 ;  /* 0x0000002a066d7223 */ /* 0x080fe2000001086d */
[----:B------:R-:W-:Y:S02]  /*3940*/  HADD2.F32 R41, -RZ, R41.H1_H1 ;  /* 0x30000029ff297230 */ /* 0x000fe40000004100 */
[CC--:B------:R-:W-:Y:S01]  /*3950*/  FMUL.FTZ R6, R34.reuse, R61.reuse ;  /* 0x0000003d22067220 */ /* 0x0c0fe20000410000 */
[----:B------:R-:W-:Y:S01]  /*3960*/  FFMA.FTZ R110, R7, R42, R60 ;  /* 0x0000002a076e7223 */ /* 0x000fe2000001003c */
[C---:B------:R-:W-:Y:S02]  /*3970*/  FMUL.FTZ R61, R5.reuse, R61 ;  /* 0x0000003d053d7220 */ /* 0x040fe40000410000 */
        /* <DEDUP_REMOVED lines=69> */
.L_x_1350:
[----:B------:R-:W-:Y:S05]  /*3dd0*/  BSYNC B2 ;  /* 0x0000000000027941 */ /* 0x000fea0003800000 */
.L_x_1349:
[----:B--2---:R2:W-:Y:S02]  /*3de0*/  STG.E.128 desc[UR40][R28.64+0x20], R4 ;  /* 0x000020041c007986 */ /* 0x0045e4000c101d28 */
.L_x_1348:
[----:B------:R-:W-:Y:S05]  /*3df0*/  BSYNC B1 ;  /* 0x0000000000017941 */ /* 0x000fea0003800000 */
.L_x_1347:
[----:B------:R-:W-:Y:S01]  /*3e00*/  ISETP.NE.AND P2, PT, R98, RZ, PT ;  /* 0x000000ff6200720c */ /* 0x000fe20003f45270 */
[----:B------:R-:W-:-:S12]  /*3e10*/  BSSY B1, `(.L_x_1351) ;  /* 0x0000072000017945 */ /* 0x000fd80003800000 */
[----:B------:R-:W-:Y:S05]  /*3e20*/  @!P2 BRA `(.L_x_1352) ;  /* 0x0000000400c0a947 */ /* 0x000fea0003800000 */
[----:B-12---:R1:W2:Y:S01]  /*3e30*/  LDS.128 R4, [R63+0x18400] ;  /* 0x018400003f047984 */ /* 0x0062a20000000c00 */
[----:B------:R-:W-:Y:S01]  /*3e40*/  VIADD R34, R172, 0x20 ;  /* 0x00000020ac227836 */ /* 0x000fe20000000000 */
[----:B------:R-:W-:Y:S04]  /*3e50*/  BSSY B2, `(.L_x_1353) ;  /* 0x000006c000027945 */ /* 0x000fe80003800000 */
[----:B------:R-:W-:-:S13]  /*3e60*/  ISETP.GE.AND P2, PT, R34, R101, PT ;  /* 0x000000652200720c */ /* 0x000fda0003f46270 */
        /* <DEDUP_REMOVED lines=11> */
[----:B------:R-:W-:Y:S02]  /*3f20*/  LOP3.LUT R30, R33, 0xff00, R6, 0xf8, !PT ;  /* 0x0000ff00211e7812 */ /* 0x000fe400078ef806 */
[----:B------:R-:W-:Y:S01]  /*3f30*/  LOP3.LUT R40, R34, 0xff00, R7, 0xf8, !PT ;  /* 0x0000ff0022287812 */ /* 0x000fe200078ef807 */
[----:B------:R-:W-:Y:S01]  /*3f40*/  IMAD.U32 R7, R41, 0x10000, RZ ;  /* 0x0001000029077824 */ /* 0x000fe200078e00ff */
[----:B------:R-:W-:Y:S02]  /*3f50*/  SHF.L.U32 R33, R35, 0x10, RZ ;  /* 0x0000001023217819 */ /* 0x000fe400000006ff */
        /* <DEDUP_REMOVED lines=91> */
.L_x_1354:
[----:B------:R-:W-:Y:S05]  /*4510*/  BSYNC B2 ;  /* 0x0000000000027941 */ /* 0x000fea0003800000 */
.L_x_1353:
[----:B--2---:R3:W-:Y:S02]  /*4520*/  STG.E.128 desc[UR40][R28.64+0x40], R4 ;  /* 0x000040041c007986 */ /* 0x0047e4000c101d28 */
.L_x_1352:
[----:B------:R-:W-:Y:S05]  /*4530*/  BSYNC B1 ;  /* 0x0000000000017941 */ /* 0x000fea0003800000 */
.L_x_1351:
[----:B------:R-:W-:Y:S01]  /*4540*/  ISETP.NE.AND P2, PT, R97, RZ, PT ;  /* 0x000000ff6100720c */ /* 0x000fe20003f45270 */
[----:B------:R-:W-:-:S12]  /*4550*/  BSSY B1, `(.L_x_1355) ;  /* 0x0000072000017945 */ /* 0x000fd80003800000 */
[----:B------:R-:W-:Y:S05]  /*4560*/  @!P2 BRA `(.L_x_1356) ;  /* 0x0000000400c0a947 */ /* 0x000fea0003800000 */
[----:B-123--:R1:W2:Y:S01]  /*4570*/  LDS.128 R4, [R62+0x18400] ;  /* 0x018400003e047984 */ /* 0x00e2a20000000c00 */
[----:B------:R-:W-:Y:S01]  /*4580*/  VIADD R30, R172, 0x30 ;  /* 0x00000030ac1e7836 */ /* 0x000fe20000000000 */
[----:B------:R-:W-:Y:S04]  /*4590*/  BSSY B2, `(.L_x_1357) ;  /* 0x000006c000027945 */ /* 0x000fe80003800000 */
[----:B------:R-:W-:-:S13]  /*45a0*/  ISETP.GE.AND P2, PT, R30, R101, PT ;  /* 0x000000651e00720c */ /* 0x000fda0003f46270 */
[----:B-1----:R-:W-:Y:S05]  /*45b0*/  @P2 BRA `(.L_x_1358) ;  /* 0x0000000400a42947 */ /* 0x002fea0003800000 */
[----:B------:R-:W-:Y:S01]  /*45c0*/  SHF.R.U32.HI R34, RZ, 0x8, R25 ;  /* 0x00000008ff227819 */ /* 0x000fe20000011619 */
[----:B--2---:R-:W-:Y:S01]  /*45d0*/  IMAD.MOV.U32 R26, RZ, RZ, R7 ;  /* 0x000000ffff1a7224 */ /* 0x004fe200078e0007 */
[--C-:B------:R-:W-:Y:S02]  /*45e0*/  SHF.R.U32.HI R31, RZ, 0x8, R27.reuse ;  /* 0x00000008ff1f7819 */ /* 0x100fe4000001161b */
[----:B------:R-:W-:Y:S01]  /*45f0*/  LOP3.LUT R30, R27, 0xff0000ff, RZ, 0xc0, !PT ;  /* 0xff0000ff1b1e7812 */ /* 0x000fe200078ec0ff */
[----:B------:R-:W-:Y:S01]  /*4600*/  IMAD.SHL.U32 R7, R34, 0x100, RZ ;  /* 0x0000010022077824 */ /* 0x000fe200078e00ff */
[----:B------:R-:W-:Y:S01]  /*4610*/  SHF.R.U32.HI R32, RZ, 0x10, R27 ;  /* 0x00000010ff207819 */ /* 0x000fe2000001161b */
[----:B------:R-:W-:Y:S01]  /*4620*/  IMAD.SHL.U32 R27, R31, 0x100, RZ ;  /* 0x000001001f1b7824 */ /* 0x000fe200078e00ff */
[----:B------:R-:W-:Y:S02]  /*4630*/  LOP3.LUT R24, R25, 0xff0000ff, RZ, 0xc0, !PT ;  /* 0xff0000ff19187812 */ /* 0x000fe400078ec0ff */
[----:B------:R-:W-:Y:S01]  /*4640*/  SHF.R.U32.HI R33, RZ, 0x10, R25 ;  /* 0x00000010ff217819 */ /* 0x000fe20000011619 */
[----:B------:R-:W-:Y:S01]  /*4650*/  IMAD.U32 R32, R32, 0x10000, RZ ;  /* 0x0001000020207824 */ /* 0x000fe200078e00ff */
[----:B------:R-:W-:Y:S01]  /*4660*/  LOP3.LUT R7, R24, 0xff00, R7, 0xf8, !PT ;  /* 0x0000ff0018077812 */ /* 0x000fe200078ef807 */
[----:B------:R-:W-:Y:S01]  /*4670*/  IMAD.MOV.U32 R25, RZ, RZ, R6 ;  /* 0x000000ffff197224 */ /* 0x000fe200078e0006 */
[----:B------:R-:W-:Y:S01]  /*4680*/  LOP3.LUT R27, R30, 0xff00, R27, 0xf8, !PT ;  /* 0x0000ff001e1b7812 */ /* 0x000fe200078ef81b */
[----:B------:R-:W-:Y:S01]  /*4690*/  IMAD.U32 R24, R33, 0x10000, RZ ;  /* 0x0001000021187824 */ /* 0x000fe200078e00ff */
[----:B------:R-:W-:-:S02]  /*46a0*/  F2FP.F16.E4M3.UNPACK_B R30, R103.H1 ;  /* 0x00000067ff1e723e */ /* 0x000fc400030006ff */
        /* <DEDUP_REMOVED lines=8> */
[----:B------:R-:W-:Y:S02]  /*4730*/  HADD2.F32 R6, -RZ, R6.H0_H0 ;  /* 0x20000006ff067230 */ /* 0x000fe40000004100 */
[----:B------:R-:W-:Y:S01]  /*4740*/  FMUL.FTZ R35, R7, R32 ;  /* 0x0000002007237220 */ /* 0x000fe20000410000 */
[----:B------:R-:W-:Y:S01]  /*4750*/  HADD2.F32 R30, -RZ, R27.H0_H0 ;  /* 0x2000001bff1e7230 */ /* 0x000fe20000004100 */
[----:B------:R-:W-:Y:S01]  /*4760*/  F2FP.F16.E4M3.UNPACK_B R103, R103 ;  /* 0x00000067ff67723e */ /* 0x000fe200020006ff */
[----:B------:R-:W-:-:S02]  /*4770*/  HADD2.F32 R24, -RZ, R5.H1_H1 ;  /* 0x30000005ff187230 */ /* 0x000fc40000004100 */
        /* <DEDUP_REMOVED lines=77> */
.L_x_1358:
[----:B------:R-:W-:Y:S05]  /*4c50*/  BSYNC B2 ;  /* 0x0000000000027941 */ /* 0x000fea0003800000 */
.L_x_1357:
[----:B--2---:R4:W-:Y:S02]  /*4c60*/  STG.E.128 desc[UR40][R28.64+0x60], R4 ;  /* 0x000060041c007986 */ /* 0x0049e4000c101d28 */
.L_x_1356:
[----:B------:R-:W-:Y:S05]  /*4c70*/  BSYNC B1 ;  /* 0x0000000000017941 */ /* 0x000fea0003800000 */
.L_x_1355:
[----:B------:R-:W-:Y:S01]  /*4c80*/  ISETP.NE.AND P2, PT, R96, RZ, PT ;  /* 0x000000ff6000720c */ /* 0x000fe20003f45270 */
[----:B------:R-:W-:-:S12]  /*4c90*/  BSSY B1, `(.L_x_1359) ;  /* 0x0000072000017945 */ /* 0x000fd80003800000 */
[----:B------:R-:W-:Y:S05]  /*4ca0*/  @!P2 BRA `(.L_x_1360) ;  /* 0x0000000400c0a947 */ /* 0x000fea0003800000 */
[----:B-1234-:R1:W2:Y:S01]  /*4cb0*/  LDS.128 R4, [R63+0x1a400] ;  /* 0x01a400003f047984 */ /* 0x01e2a20000000c00 */
[----:B------:R-:W-:Y:S01]  /*4cc0*/  VIADD R24, R172, 0x40 ;  /* 0x00000040ac187836 */ /* 0x000fe20000000000 */
[----:B------:R-:W-:Y:S04]  /*4cd0*/  BSSY B2, `(.L_x_1361) ;  /* 0x000006c000027945 */ /* 0x000fe80003800000 */
[----:B------:R-:W-:-:S13]  /*4ce0*/  ISETP.GE.AND P2, PT, R24, R101, PT ;  /* 0x000000651800720c */ /* 0x000fda0003f46270 */
[----:B-1----:R-:W-:Y:S05]  /*4cf0*/  @P2 BRA `(.L_x_1362) ;  /* 0x0000000400a42947 */ /* 0x002fea0003800000 */
[----:B------:R-:W-:Y:S01]  /*4d00*/  SHF.R.U32.HI R12, RZ, 0x8, R15 ;  /* 0x00000008ff0c7819 */ /* 0x000fe2000001160f */
[----:B--2---:R-:W-:Y:S01]  /*4d10*/  IMAD.MOV.U32 R14, RZ, RZ, R7 ;  /* 0x000000ffff0e7224 */ /* 0x004fe200078e0007 */
[--C-:B------:R-:W-:Y:S02]  /*4d20*/  SHF.R.U32.HI R26, RZ, 0x8, R13.reuse ;  /* 0x00000008ff1a7819 */ /* 0x100fe4000001160d */
[----:B------:R-:W-:Y:S01]  /*4d30*/  SHF.R.U32.HI R30, RZ, 0x10, R13 ;  /* 0x00000010ff1e7819 */ /* 0x000fe2000001160d */
[----:B------:R-:W-:Y:S01]  /*4d40*/  IMAD.SHL.U32 R7, R12, 0x100, RZ ;  /* 0x000001000c077824 */ /* 0x000fe200078e00ff */
[----:B------:R-:W-:Y:S01]  /*4d50*/  LOP3.LUT R25, R13, 0xff0000ff, RZ, 0xc0, !PT ;  /* 0xff0000ff0d197812 */ /* 0x000fe200078ec0ff */
[----:B------:R-:W-:Y:S01]  /*4d60*/  IMAD.MOV.U32 R13, RZ, RZ, R6 ;  /* 0x000000ffff0d7224 */ /* 0x000fe200078e0006 */
[----:B------:R-:W-:Y:S01]  /*4d70*/  SHF.R.U32.HI R27, RZ, 0x10, R15 ;  /* 0x00000010ff1b7819 */ /* 0x000fe2000001160f */
[----:B------:R-:W-:Y:S01]  /*4d80*/  IMAD.SHL.U32 R6, R26, 0x100, RZ ;  /* 0x000001001a067824 */ /* 0x000fe200078e00ff */
[----:B------:R-:W-:-:S03]  /*4d90*/  LOP3.LUT R24, R15, 0xff0000ff, RZ, 0xc0, !PT ;  /* 0xff0000ff0f187812 */ /* 0x000fc600078ec0ff */
[----:B------:R-:W-:Y:S01]  /*4da0*/  IMAD.U32 R15, R27, 0x10000, RZ ;  /* 0x000100001b0f7824 */ /* 0x000fe200078e00ff */
[----:B------:R-:W-:Y:S01]  /*4db0*/  LOP3.LUT R26, R24, 0xff00, R7, 0xf8, !PT ;  /* 0x0000ff00181a7812 */ /* 0x000fe200078ef807 */
[----:B------:R-:W-:Y:S01]  /*4dc0*/  IMAD.U32 R7, R30, 0x10000, RZ ;  /* 0x000100001e077824 */ /* 0x000fe200078e00ff */
[----:B------:R-:W-:Y:S02]  /*4dd0*/  LOP3.LUT R12, R25, 0xff00, R6, 0xf8, !PT ;  /* 0x0000ff00190c7812 */ /* 0x000fe400078ef806 */
        /* <DEDUP_REMOVED lines=91> */
.L_x_1362:
[----:B------:R-:W-:Y:S05]  /*5390*/  BSYNC B2 ;  /* 0x0000000000027941 */ /* 0x000fea0003800000 */
.L_x_1361:
[----:B--2---:R1:W-:Y:S02]  /*53a0*/  STG.E.128 desc[UR40][R28.64+0x80], R4 ;  /* 0x000080041c007986 */ /* 0x0043e4000c101d28 */
.L_x_1360:
[----:B------:R-:W-:Y:S05]  /*53b0*/  BSYNC B1 ;  /* 0x0000000000017941 */ /* 0x000fea0003800000 */
.L_x_1359:
[----:B------:R-:W-:-:S13]  /*53c0*/  ISETP.NE.AND P2, PT, R0, RZ, PT ;  /* 0x000000ff0000720c */ /* 0x000fda0003f45270 */
        /* <DEDUP_REMOVED lines=111> */
.L_x_1364:
[----:B------:R-:W-:Y:S05]  /*5ac0*/  BSYNC B1 ;  /* 0x0000000000017941 */ /* 0x000fea0003800000 */
.L_x_1363:
[----:B--2---:R1:W-:Y:S01]  /*5ad0*/  STG.E.128 desc[UR40][R28.64+0xa0], R4 ;  /* 0x0000a0041c007986 */ /* 0x0043e2000c101d28 */
[----:B------:R-:W-:Y:S05]  /*5ae0*/  BRA `(.L_x_1342) ;  /* 0x0000003400447947 */ /* 0x000fea0003800000 */
.L_x_1336:
        /* <DEDUP_REMOVED lines=42> */
.L_x_1366:
[----:B------:R-:W-:Y:S05]  /*5d90*/  BSYNC B1 ;  /* 0x0000000000017941 */ /* 0x000fea0003800000 */
.L_x_1365:
[----:B------:R-:W-:Y:S01]  /*5da0*/  UISETP.NE.AND UP0, UPT, UR39, 0x3, UPT ;  /* 0x000000032700788c */ /* 0x000fe2000bf05270 */
[----:B-----5:R-:W-:Y:S01]  /*5db0*/  IMAD.MOV.U32 R106, RZ, RZ, R6 ;  /* 0x000000ffff6a7224 */ /* 0x020fe200078e0006 */
        /* <DEDUP_REMOVED lines=14> */
.L_x_1367:
[----:B------:R-:W-:Y:S01]  /*5ea0*/  IMAD R92, R17, 0x8, R16 ;  /* 0x00000008115c7824 */ /* 0x000fe200078e0210 */
[----:B------:R-:W-:Y:S01]  /*5eb0*/  SHF.L.U32 R95, R173, 0x1f, RZ ;  /* 0x0000001fad5f7819 */ /* 0x000fe200000006ff */
[----:B------:R-:W-:Y:S03]  /*5ec0*/  BSSY B1, `(.L_x_1368) ;  /* 0x0000003000017945 */ /* 0x000fe60003800000 */
[----:B------:R-:W1:Y:S02]  /*5ed0*/  SYNCS.PHASECHK.TRANS64.TRYWAIT P3, [R92+URZ+0x22890], R95 ;  /* 0x0228905f5c0075a7 */ /* 0x000e64000806017f */
[----:B-1----:R-:W-:Y:S05]  /*5ee0*/  @!P3 BRA `(.L_x_1369) ;  /* 0x0000022000f0b947 */ /* 0x002fea0003800000 */
.L_x_1685:
[----:B------:R-:W-:Y:S05]  /*5ef0*/  BSYNC B1 ;  /* 0x0000000000017941 */ /* 0x000fea0003800000 */
.L_x_1368:
[----:B------:R-:W-:Y:S05]  /*5f00*/  @P2 BRA `(.L_x_1342) ;  /* 0x00000030003c2947 */ /* 0x000fea0003800000 */
[----:B------:R-:W2:Y:S01]  /*5f10*/  LDC R110, c[0x0][0x2e4] ;  /* 0x0000b900ff6e7b82 */ /* 0x000ea20000000800 */
[----:B------:R-:W-:Y:S01]  /*5f20*/  ISETP.NE.AND P2, PT, R59, RZ, PT ;  /* 0x000000ff3b00720c */ /* 0x000fe20003f45270 */
[----:B------:R-:W-:Y:S01]  /*5f30*/  ULDC.64 UR4, c[0x0][0x2f0] ;  /* 0x0000bc0000047ab9 */ /* 0x000fe20000000a00 */
[----:B------:R-:W-:Y:S01]  /*5f40*/  IMAD.MOV.U32 R62, RZ, RZ, R40 ;  /* 0x000000ffff3e7224 */ /* 0x000fe200078e0028 */
[----:B------:R-:W-:Y:S01]  /*5f50*/  BSSY B1, `(.L_x_1370) ;  /* 0x00000f8000017945 */ /* 0x000fe20003800000 */
[----:B0-----:R-:W-:Y:S02]  /*5f60*/  IMAD R36, R196, UR4, RZ ;  /* 0x00000004c4247c24 */ /* 0x001fe4000f8e02ff */
[----:B------:R-:W-:Y:S02]  /*5f70*/  IMAD.MOV.U32 R63, RZ, RZ, R43 ;  /* 0x000000ffff3f7224 */ /* 0x000fe400078e002b */
[C---:B------:R-:W-:Y:S02]  /*5f80*/  IMAD R37, R19.reuse, UR5, R36 ;  /* 0x0000000513257c24 */ /* 0x040fe4000f8e0224 */
[----:B------:R-:W-:-:S04]  /*5f90*/  IMAD.WIDE.U32 R62, R19, UR4, R62 ;  /* 0x00000004133e7c25 */ /* 0x000fc8000f8e003e */
[----:B------:R-:W-:Y:S02]  /*5fa0*/  IMAD.IADD R112, R37, 0x1, R63 ;  /* 0x0000000125707824 */ /* 0x000fe400078e023f */
[----:B--2---:R-:W-:Y:S01]  /*5fb0*/  IMAD.IADD R116, R110, 0x1, -R75 ;  /* 0x000000016e747824 */ /* 0x004fe200078e0a4b */
[----:B------:R-:W-:Y:S06]  /*5fc0*/  @!P2 BRA `(.L_x_1371) ;  /* 0x0000000c00c0a947 */ /* 0x000fec0003800000 */
[----:B------:R-:W-:Y:S01]  /*5fd0*/  ISETP.GE.AND P4, PT, R22, R93, PT ;  /* 0x0000005d1600720c */ /* 0x000fe20003f86270 */
[----:B------:R-:W-:Y:S01]  /*5fe0*/  BSSY B2, `(.L_x_1372) ;  /* 0x00000ec000027945 */ /* 0x000fe20003800000 */
[----:B------:R-:W-:Y:S02]  /*5ff0*/  IADD3 R103, P2, P3, R52, R62, R73 ;  /* 0x0000003e34677210 */ /* 0x000fe40007b5e049 */
[----:B------:R-:W-:Y:S02]  /*6000*/  SEL R36, R75, R116, !P4 ;  /* 0x000000744b247207 */ /* 0x000fe40006000000 */
[----:B------:R-:W-:Y:S02]  /*6010*/  IADD3.X R40, R91, R112, R67, P2, P3 ;  /* 0x000000705b287210 */ /* 0x000fe400017e6443 */
[----:B------:R-:W-:-:S04]  /*6020*/  SHF.R.S32.HI R37, RZ, 0x1f, R36 ;  /* 0x0000001fff257819 */ /* 0x000fc80000011424 */
[----:B------:R-:W-:-:S04]  /*6030*/  LEA.HI R37, R37, R36, RZ, 0x5 ;  /* 0x0000002425257211 */ /* 0x000fc800078f28ff */
[----:B------:R-:W-:-:S04]  /*6040*/  SHF.R.S32.HI R36, RZ, 0x5, R37 ;  /* 0x00000005ff247819 */ /* 0x000fc80000011425 */
[----:B------:R-:W-:-:S04]  /*6050*/  LEA.HI.SX32 R36, R87, R36, 0x1c ;  /* 0x0000002457247211 */ /* 0x000fc800078fe2ff */
[----:B------:R-:W-:Y:S01]  /*6060*/  SHF.R.S32.HI R39, RZ, 0x1f, R36 ;  /* 0x0000001fff277819 */ /* 0x000fe20000011424 */
[----:B------:R-:W-:-:S03]  /*6070*/  IMAD.SHL.U32 R37, R36, 0x10, RZ ;  /* 0x0000001024257824 */ /* 0x000fc600078e00ff */
[----:B------:R-:W-:Y:S02]  /*6080*/  LEA.HI R39, R39, R36, RZ, 0x2 ;  /* 0x0000002427277211 */ /* 0x000fe400078f10ff */
[----:B------:R-:W-:Y:S02]  /*6090*/  ISETP.GE.AND P2, PT, R37, R110, PT ;  /* 0x0000006e2500720c */ /* 0x000fe40003f46270 */
[----:B------:R-:W-:Y:S01]  /*60a0*/  LOP3.LUT R36, R180, 0x30, R37, 0xf8, !PT ;  /* 0x00000030b4247812 */ /* 0x000fe200078ef825 */
[----:B------:R-:W-:-:S03]  /*60b0*/  IMAD.SHL.U32 R39, R39, 0x800, RZ ;  /* 0x0000080027277824 */ /* 0x000fc600078e00ff */
[----:B------:R-:W-:Y:S02]  /*60c0*/  LOP3.LUT R36, R36, R181, RZ, 0x3c, !PT ;  /* 0x000000b524247212 */ /* 0x000fe400078e3cff */
[----:B------:R-:W-:-:S04]  /*60d0*/  LOP3.LUT R39, R39, 0xffffe000, RZ, 0xc0, !PT ;  /* 0xffffe00027277812 */ /* 0x000fc800078ec0ff */
[----:B------:R-:W-:Y:S02]  /*60e0*/  IADD3 R36, R36, R39, R182 ;  /* 0x0000002724247210 */ /* 0x000fe40007ffe0b6 */
[--C-:B------:R-:W-:Y:S02]  /*60f0*/  @!P2 SHF.R.S32.HI R38, RZ, 0x1f, R37.reuse ;  /* 0x0000001fff26a819 */ /* 0x100fe40000011425 */
[----:B------:R-:W-:Y:S01]  /*6100*/  @!P2 IADD3 R105, P3, P4, R52, R62, R37 ;  /* 0x0000003e3469a210 */ /* 0x000fe20007c7e025 */
[C---:B------:R-:W-:Y:S02]  /*6110*/  IMAD R37, R17.reuse, 0x6000, R88 ;  /* 0x0000600011257824 */ /* 0x040fe400078e0258 */
[----:B------:R-:W-:Y:S01]  /*6120*/  IMAD R39, R17, 0x6000, R36 ;  /* 0x0000600011277824 */ /* 0x000fe200078e0224 */
[----:B------:R-:W-:Y:S01]  /*6130*/  @!P2 IADD3.X R38, R91, R112, R38, P3, P4 ;  /* 0x000000705b26a210 */ /* 0x000fe20001fe8426 */
[----:B------:R-:W-:Y:S01]  /*6140*/  IMAD.IADD R37, R16, 0x1, R37 ;  /* 0x0000000110257824 */ /* 0x000fe200078e0225 */
[----:B------:R-:W-:-:S05]  /*6150*/  IADD3 R102, P3, R103, R60, RZ ;  /* 0x0000003c67667210 */ /* 0x000fca0007f7e0ff */
[----:B------:R-:W-:Y:S01]  /*6160*/  IMAD.X R103, R40, 0x1, R61, P3 ;  /* 0x0000000128677824 */ /* 0x000fe200018e063d */
[----:B------:R-:W-:Y:S01]  /*6170*/  @!P2 IADD3 R104, P3, R105, R60, RZ ;  /* 0x0000003c6968a210 */ /* 0x000fe20007f7e0ff */
[----:B------:R-:W-:-:S04]  /*6180*/  IMAD.IADD R40, R16, 0x1, R39 ;  /* 0x0000000110287824 */ /* 0x000fc800078e0227 */
[----:B------:R-:W-:Y:S01]  /*6190*/  @!P2 IMAD.X R105, R38, 0x1, R61, P3 ;  /* 0x000000012669a824 */ /* 0x000fe200018e063d */
[----:B------:R-:W-:Y:S01]  /*61a0*/  ISETP.GE.AND P3, PT, R22, R101, PT ;  /* 0x000000651600720c */ /* 0x000fe20003f66270 */
[----:B------:R-:W0:Y:S04]  /*61b0*/  LDS.128 R36, [R37+0x16400] ;  /* 0x0164000025247984 */ /* 0x000e280000000c00 */
[----:B------:R-:W2:Y:S08]  /*61c0*/  LDS.128 R40, [R40+0x16400] ;  /* 0x0164000028287984 */ /* 0x000eb00000000c00 */
[----:B------:R-:W-:Y:S05]  /*61d0*/  @P3 BRA `(.L_x_1373) ;  /* 0x0000000c00303947 */ /* 0x000fea0003800000 */
[----:B------:R-:W-:Y:S02]  /*61e0*/  SHF.R.U32.HI R28, RZ, 0x8, R29 ;  /* 0x00000008ff1c7819 */ /* 0x000fe4000001161d */
[----:B------:R-:W-:Y:S02]  /*61f0*/  SHF.R.U32.HI R34, RZ, 0x8, R35 ;  /* 0x00000008ff227819 */ /* 0x000fe40000011623 */
[----:B------:R-:W-:Y:S01]  /*6200*/  SHF.R.U32.HI R32, RZ, 0x8, R33 ;  /* 0x00000008ff207819 */ /* 0x000fe20000011621 */
[----:B------:R-:W-:Y:S01]  /*6210*/  IMAD.SHL.U32 R28, R28, 0x100, RZ ;  /* 0x000001001c1c7824 */ /* 0x000fe200078e00ff */
[----:B------:R-:W-:Y:S01]  /*6220*/  SHF.R.U32.HI R123, RZ, 0x10, R29 ;  /* 0x00000010ff7b7819 */ /* 0x000fe2000001161d */
[----:B------:R-:W-:Y:S01]  /*6230*/  IMAD.SHL.U32 R34, R34, 0x100, RZ ;  /* 0x0000010022227824 */ /* 0x000fe200078e00ff */
[----:B------:R-:W-:Y:S01]  /*6240*/  LOP3.LUT R29, R29, 0xff0000ff, RZ, 0xc0, !PT ;  /* 0xff0000ff1d1d7812 */ /* 0x000fe200078ec0ff */
[----:B------:R-:W-:Y:S01]  /*6250*/  IMAD.SHL.U32 R32, R32, 0x100, RZ ;  /* 0x0000010020207824 */ /* 0x000fe200078e00ff */
[----:B------:R-:W-:-:S02]  /*6260*/  SHF.R.U32.HI R30, RZ, 0x8, R31 ;  /* 0x00000008ff1e7819 */ /* 0x000fc4000001161f */
[----:B------:R-:W-:Y:S02]  /*6270*/  SHF.R.U32.HI R122, RZ, 0x10, R35 ;  /* 0x00000010ff7a7819 */ /* 0x000fe40000011623 */
[----:B------:R-:W-:Y:S02]  /*6280*/  SHF.R.U32.HI R125, RZ, 0x10, R33 ;  /* 0x00000010ff7d7819 */ /* 0x000fe40000011621 */
[----:B------:R-:W-:Y:S02]  /*6290*/  LOP3.LUT R35, R35, 0xff0000ff, RZ, 0xc0, !PT ;  /* 0xff0000ff23237812 */ /* 0x000fe400078ec0ff */
[----:B------:R-:W-:Y:S02]  /*62a0*/  LOP3.LUT R33, R33, 0xff0000ff, RZ, 0xc0, !PT ;  /* 0xff0000ff21217812 */ /* 0x000fe400078ec0ff */
[----:B------:R-:W-:Y:S01]  /*62b0*/  LOP3.LUT R29, R29, 0xff00, R28, 0xf8, !PT ;  /* 0x0000ff001d1d7812 */ /* 0x000fe200078ef81c */
[----:B------:R-:W-:Y:S01]  /*62c0*/  IMAD.SHL.U32 R28, R30, 0x100, RZ ;  /* 0x000001001e1c7824 */ /* 0x000fe200078e00ff */
[----:B------:R-:W-:Y:S01]  /*62d0*/  SHF.R.U32.HI R121, RZ, 0x10, R31 ;  /* 0x00000010ff797819 */ /* 0x000fe2000001161f */
[----:B------:R-:W-:Y:S01]  /*62e0*/  IMAD.U32 R30, R123, 0x10000, RZ ;  /* 0x000100007b1e7824 */ /* 0x000fe200078e00ff */
[----:B------:R-:W-:-:S02]  /*62f0*/  LOP3.LUT R31, R31, 0xff0000ff, RZ, 0xc0, !PT ;  /* 0xff0000ff1f1f7812 */ /* 0x000fc400078ec0ff */
[----:B------:R-:W-:Y:S02]  /*6300*/  LOP3.LUT R128, R35, 0xff00, R34, 0xf8, !PT ;  /* 0x0000ff0023807812 */ /* 0x000fe400078ef822 */
[----:B------:R-:W-:Y:S02]  /*6310*/  LOP3.LUT R126, R33, 0xff00, R32, 0xf8, !PT ;  /* 0x0000ff00217e7812 */ /* 0x000fe400078ef820 */
[----:B------:R-:W-:Y:S02]  /*6320*/  F2FP.F16.E4M3.UNPACK_B R123, R120.H1 ;  /* 0x00000078ff7b723e */ /* 0x000fe400030006ff */
[----:B--2---:R-:W-:Y:S02]  /*6330*/  F2FP.F16.E4M3.UNPACK_B R34, R40.H1 ;  /* 0x00000028ff22723e */ /* 0x004fe400030006ff */
[----:B0-----:R-:W-:Y:S01]  /*6340*/  F2FP.F16.E4M3.UNPACK_B R32, R36.H1 ;  /* 0x00000024ff20723e */ /* 0x001fe200030006ff */
[----:B------:R-:W-:Y:S01]  /*6350*/  HADD2.F32 R124, -RZ, R123.H0_H0 ;  /* 0x2000007bff7c7230 */ /* 0x000fe20000004100 */
[----:B------:R-:W-:Y:S01]  /*6360*/  LOP3.LUT R31, R31, 0xff00, R28, 0xf8, !PT ;  /* 0x0000ff001f1f7812 */ /* 0x000fe200078ef81c */
[----:B------:R-:W-:Y:S01]  /*6370*/  HADD2.F32 R35, -RZ, R34.H0_H0 ;  /* 0x20000022ff237230 */ /* 0x000fe20000004100 */
[----:B------:R-:W-:Y:S01]  /*6380*/  SHF.L.U32 R28, R121, 0x10, RZ ;  /* 0x00000010791c7819 */ /* 0x000fe200000006ff */
[----:B------:R-:W-:Y:S01]  /*6390*/  HADD2.F32 R33, -RZ, R32.H0_H0 ;  /* 0x20000020ff217230 */ /* 0x000fe20000004100 */
[----:B------:R-:W-:-:S02]  /*63a0*/  F2FP.F16.E4M3.UNPACK_B R121, R119.H1 ;  /* 0x00000077ff79723e */ /* 0x000fc400030006ff */
[----:B------:R-:W-:Y:S01]  /*63b0*/  LOP3.LUT R30, R29, 0xff0000, R30, 0xf8, !PT ;  /* 0x00ff00001d1e7812 */ /* 0x000fe200078ef81e */
[----:B------:R-:W-:Y:S01]  /*63c0*/  IMAD.U32 R29, R122, 0x10000, RZ ;  /* 0x000100007a1d7824 */ /* 0x000fe200078e00ff */
[----:B------:R-:W-:Y:S01]  /*63d0*/  LOP3.LUT R28, R31, 0xff0000, R28, 0xf8, !PT ;  /* 0x00ff00001f1c7812 */ /* 0x000fe200078ef81c */
[----:B------:R-:W-:Y:S02]  /*63e0*/  IMAD.U32 R31, R125, 0x10000, RZ ;  /* 0x000100007d1f7824 */ /* 0x000fe400078e00ff */
[-C--:B------:R-:W-:Y:S01]  /*63f0*/  FMUL.FTZ R130, R35, R124.reuse ;  /* 0x0000007c23827220 */ /* 0x080fe20000410000 */
[----:B------:R-:W-:Y:S02]  /*6400*/  HADD2.F32 R122, -RZ, R121.H0_H0 ;  /* 0x20000079ff7a7230 */ /* 0x000fe40000004100 */
[----:B------:R-:W-:Y:S01]  /*6410*/  FMUL.FTZ R124, R33, R124 ;  /* 0x0000007c217c7220 */ /* 0x000fe20000410000 */
[----:B------:R-:W-:Y:S02]  /*6420*/  F2FP.F16.E4M3.UNPACK_B R120, R120 ;  /* 0x00000078ff78723e */ /* 0x000fe400020006ff */
[----:B------:R-:W-:Y:S01]  /*6430*/  LOP3.LUT R31, R126, 0xff0000, R31, 0xf8, !PT ;  /* 0x00ff00007e1f7812 */ /* 0x000fe200078ef81f */
[-C--:B------:R-:W-:Y:S01]  /*6440*/  FFMA.FTZ R126, R35, R122.reuse, R124 ;  /* 0x0000007a237e7223 */ /* 0x080fe2000001007c */
[----:B------:R-:W-:Y:S01]  /*6450*/  FFMA.FTZ R130, R33, R122, -R130 ;  /* 0x0000007a21827223 */ /* 0x000fe20000010882 */
[----:B------:R-:W-:Y:S01]  /*6460*/  HADD2.F32 R124, -RZ, R123.H1_H1 ;  /* 0x3000007bff7c7230 */ /* 0x000fe20000004100 */
[----:B------:R-:W-:Y:S01]  /*6470*/  F2FP.F16.E4M3.UNPACK_B R40, R40 ;  /* 0x00000028ff28723e */ /* 0x000fe200020006ff */
[----:B------:R-:W-:Y:S01]  /*6480*/  HADD2.F32 R35, -RZ, R34.H1_H1 ;  /* 0x30000022ff237230 */ /* 0x000fe20000004100 */
[----:B------:R-:W-:Y:S01]  /*6490*/  F2FP.F16.E4M3.UNPACK_B R36, R36 ;  /* 0x00000024ff24723e */ /* 0x000fe200020006ff */
[----:B------:R-:W-:Y:S01]  /*64a0*/  HADD2.F32 R33, -RZ, R32.H1_H1 ;  /* 0x30000020ff217230 */ /* 0x000fe20000004100 */
[----:B------:R-:W-:Y:S01]  /*64b0*/  LOP3.LUT R29, R128, 0xff0000, R29, 0xf8, !PT ;  /* 0x00ff0000801d7812 */ /* 0x000fe200078ef81d */
[----:B------:R-:W-:-:S02]  /*64c0*/  HADD2.F32 R122, -RZ, R121.H1_H1 ;  /* 0x30000079ff7a7230 */ /* 0x000fc40000004100 */
[-C--:B------:R-:W-:Y:S01]  /*64d0*/  FMUL.FTZ R128, R35, R124.reuse ;  /* 0x0000007c23807220 */ /* 0x080fe20000410000 */
[----:B------:R-:W-:Y:S01]  /*64e0*/  F2FP.F16.E4M3.UNPACK_B R119, R119 ;  /* 0x00000077ff77723e */ /* 0x000fe200020006ff */
[----:B------:R-:W-:Y:S02]  /*64f0*/  HADD2.F32 R121, -RZ, R120.H0_H0 ;  /* 0x20000078ff797230 */ /* 0x000fe40000004100 */
[C---:B------:R-:W-:Y:S01]  /*6500*/  FMUL.FTZ R124, R33.reuse, R124 ;  /* 0x0000007c217c7220 */ /* 0x040fe20000410000 */
[----:B------:R-:W-:Y:S02]  /*6510*/  HADD2.F32 R34, -RZ, R40.H0_H0 ;  /* 0x20000028ff227230 */ /* 0x000fe40000004100 */
[-C--:B------:R-:W-:Y:S01]  /*6520*/  FFMA.FTZ R129, R33, R122.reuse, -R128 ;  /* 0x0000007a21817223 */ /* 0x080fe20000010880 */
[----:B------:R-:W-:Y:S02]  /*6530*/  HADD2.F32 R32, -RZ, R36.H0_H0 ;  /* 0x20000024ff207230 */ /* 0x000fe40000004100 */
[----:B------:R-:W-:Y:S01]  /*6540*/  FFMA.FTZ R131, R35, R122, R124 ;  /* 0x0000007a23837223 */ /* 0x000fe2000001007c */
        /* <DEDUP_REMOVED lines=9> */
[-C--:B------:R-:W-:Y:S01]  /*65e0*/  FMUL.FTZ R125, R40, R35.reuse ;  /* 0x00000023287d7220 */ /* 0x080fe20000410000 */
[----:B------:R-:W-:Y:S01]  /*65f0*/  F2FP.F16.E4M3.UNPACK_B R33, R118.H1 ;  /* 0x00000076ff21723e */ /* 0x000fe200030006ff */
[C---:B------:R-:W-:Y:S01]  /*6600*/  FMUL.FTZ R127, R36.reuse, R35 ;  /* 0x00000023247f7220 */ /* 0x040fe20000410000 */
[----:B------:R-:W-:Y:S01]  /*6610*/  F2FP.F16.E4M3.UNPACK_B R34, R42.H1 ;  /* 0x0000002aff22723e */ /* 0x000fe200030006ff */
[----:B------:R-:W-:Y:S01]  /*6620*/  FFMA.FTZ R122, R36, R119, -R125 ;  /* 0x00000077247a7223 */ /* 0x000fe2000001087d */
[----:B------:R-:W-:Y:S01]  /*6630*/  F2FP.F16.E4M3.UNPACK_B R36, R117.H1 ;  /* 0x00000075ff24723e */ /* 0x000fe200030006ff */
[--C-:B------:R-:W-:Y:S01]  /*6640*/  HADD2.F32 R120, -RZ, R33.reuse.H0_H0 ;  /* 0x20000021ff787230 */ /* 0x100fe20000004100 */
[----:B------:R-:W-:Y:S01]  /*6650*/  F2FP.F16.E4M3.UNPACK_B R32, R38.H1 ;  /* 0x00000026ff20723e */ /* 0x000fe200030006ff */
[----:B------:R-:W-:Y:S02]  /*6660*/  HADD2.F32 R35, -RZ, R34.H0_H0 ;  /* 0x20000022ff237230 */ /* 0x000fe40000004100 */
[----:B------:R-:W-:Y:S01]  /*6670*/  FFMA.FTZ R124, R40, R119, R127 ;  /* 0x00000077287c7223 */ /* 0x000fe2000001007f */
[----:B------:R-:W-:Y:S01]  /*6680*/  HADD2.F32 R119, -RZ, R33.H1_H1 ;  /* 0x30000021ff777230 */ /* 0x000fe20000004100 */
[----:B------:R-:W-:Y:S01]  /*6690*/  F2FP.F16.E4M3.UNPACK_B R118, R118 ;  /* 0x00000076ff76723e */ /* 0x000fe200020006ff */
[----:B------:R-:W-:-:S02]  /*66a0*/  HADD2.F32 R33, -RZ, R32.H0_H0 ;  /* 0x20000020ff217230 */ /* 0x000fc40000004100 */
[----:B------:R-:W-:Y:S01]  /*66b0*/  FMUL.FTZ R128, R35, R120 ;  /* 0x0000007823807220 */ /* 0x000fe20000410000 */
[----:B------:R-:W-:Y:S01]  /*66c0*/  HADD2.F32 R40, -RZ, R36.H0_H0 ;  /* 0x20000024ff287230 */ /* 0x000fe20000004100 */
[----:B------:R-:W-:Y:S01]  /*66d0*/  F2FP.F16.E4M3.UNPACK_B R38, R38 ;  /* 0x00000026ff26723e */ /* 0x000fe200020006ff */
[----:B------:R-:W-:Y:S02]  /*66e0*/  HADD2.F32 R34, -RZ, R34.H1_H1 ;  /* 0x30000022ff227230 */ /* 0x000fe40000004100 */
[C---:B------:R-:W-:Y:S01]  /*66f0*/  FMUL.FTZ R120, R33.reuse, R120 ;  /* 0x0000007821787220 */ /* 0x040fe20000410000 */
[----:B------:R-:W-:Y:S02]  /*6700*/  HADD2.F32 R32, -RZ, R32.H1_H1 ;  /* 0x30000020ff207230 */ /* 0x000fe40000004100 */
[----:B------:R-:W-:Y:S01]  /*6710*/  FFMA.FTZ R128, R33, R40, -R128 ;  /* 0x0000002821807223 */ /* 0x000fe20000010880 */
[----:B------:R-:W-:Y:S02]  /*6720*/  HADD2.F32 R33, -RZ, R36.H1_H1 ;  /* 0x30000024ff217230 */ /* 0x000fe40000004100 */
[-C--:B------:R-:W-:Y:S01]  /*6730*/  FMUL.FTZ R125, R34, R119.reuse ;  /* 0x00000077227d7220 */ /* 0x080fe20000410000 */
[----:B------:R-:W-:Y:S01]  /*6740*/  F2FP.F16.E4M3.UNPACK_B R42, R42 ;  /* 0x0000002aff2a723e */ /* 0x000fe200020006ff */
[C---:B------:R-:W-:Y:S01]  /*6750*/  FMUL.FTZ R119, R32.reuse, R119 ;  /* 0x0000007720777220 */ /* 0x040fe20000410000 */
[----:B------:R-:W-:Y:S01]  /*6760*/  FFMA.FTZ R120, R35, R40, R120 ;  /* 0x0000002823787223 */ /* 0x000fe20000010078 */
[----:B------:R-:W-:Y:S01]  /*6770*/  FFMA.FTZ R133, R32, R33, -R125 ;  /* 0x0000002120857223 */ /* 0x000fe2000001087d */
[----:B------:R-:W-:-:S02]  /*6780*/  HADD2.F32 R35, -RZ, R118.H0_H0 ;  /* 0x20000076ff237230 */ /* 0x000fc40000004100 */
[----:B------:R-:W-:Y:S01]  /*6790*/  FFMA.FTZ R135, R34, R33, R119 ;  /* 0x0000002122877223 */ /* 0x000fe20000010077 */
[----:B------:R-:W-:Y:S01]  /*67a0*/  F2FP.F16.E4M3.UNPACK_B R117, R117 ;  /* 0x00000075ff75723e */ /* 0x000fe200020006ff */
[----:B------:R-:W-:Y:S01]  /*67b0*/  HADD2.F32 R32, -RZ, R38.H0_H0 ;  /* 0x20000026ff207230 */ /* 0x000fe20000004100 */
[----:B------:R-:W-:Y:S01]  /*67c0*/  F2FP.SATFINITE.E4M3.F32.PACK_AB_MERGE_C R128, R133, R128, RZ ;  /* 0x000000808580723e */ /* 0x000fe200048070ff */
[----:B------:R-:W-:Y:S01]  /*67d0*/  HADD2.F32 R33, -RZ, R42.H0_H0 ;  /* 0x2000002aff217230 */ /* 0x000fe20000004100 */
[----:B------:R-:W-:Y:S01]  /*67e0*/  F2FP.SATFINITE.E4M3.F32.PACK_AB_MERGE_C R40, R131, R126, RZ ;  /* 0x0000007e8328723e */ /* 0x000fe200048070ff */
[----:B------:R-:W-:Y:S02]  /*67f0*/  HADD2.F32 R119, -RZ, R118.H1_H1 ;  /* 0x30000076ff777230 */ /* 0x000fe40000004100 */
[-C--:B------:R-:W-:Y:S01]  /*6800*/  FMUL.FTZ R36, R32, R35.reuse ;  /* 0x0000002320247220 */ /* 0x080fe20000410000 */
[----:B------:R-:W-:Y:S02]  /*6810*/  HADD2.F32 R42, -RZ, R42.H1_H1 ;  /* 0x3000002aff2a7230 */ /* 0x000fe40000004100 */
[----:B------:R-:W-:Y:S01]  /*6820*/  FMUL.FTZ R125, R33, R35 ;  /* 0x00000023217d7220 */ /* 0x000fe20000410000 */
[----:B------:R-:W-:Y:S01]  /*6830*/  HADD2.F32 R38, -RZ, R38.H1_H1 ;  /* 0x30000026ff267230 */ /* 0x000fe20000004100 */
[----:B------:R-:W-:Y:S01]  /*6840*/  F2FP.SATFINITE.E4M3.F32.PACK_AB_MERGE_C R40, R124, R121, R40 ;  /* 0x000000797c28723e */ /* 0x000fe20004807028 */
[----:B------:R-:W-:-:S02]  /*6850*/  HADD2.F32 R34, -RZ, R117.H0_H0 ;  /* 0x20000075ff227230 */ /* 0x000fc40000004100 */
[-C--:B------:R-:W-:Y:S01]  /*6860*/  FMUL.FTZ R35, R42, R119.reuse ;  /* 0x000000772a237220 */ /* 0x080fe20000410000 */
[----:B------:R-:W-:Y:S02]  /*6870*/  HADD2.F32 R117, -RZ, R117.H1_H1 ;  /* 0x30000075ff757230 */ /* 0x000fe40000004100 */
[----:B------:R-:W-:Y:S01]  /*6880*/  FMUL.FTZ R119, R38, R119 ;  /* 0x0000007726777220 */ /* 0x000fe20000410000 */
[-C--:B------:R-:W-:Y:S01]  /*6890*/  FFMA.FTZ R125, R32, R34.reuse, -R125 ;  /* 0x00000022207d7223 */ /* 0x080fe2000001087d */
[----:B------:R-:W-:Y:S02]  /*68a0*/  FFMA.FTZ R118, R33, R34, R36 ;  /* 0x0000002221767223 */ /* 0x000fe40000010024 */
[----:B------:R-:W-:Y:S01]  /*68b0*/  FFMA.FTZ R127, R42, R117, R119 ;  /* 0x000000752a7f7223 */ /* 0x000fe20000010077 */
[----:B------:R-:W-:Y:S01]  /*68c0*/  F2FP.F16.E4M3.UNPACK_B R34, R41 ;  /* 0x00000029ff22723e */ /* 0x000fe200020006ff */
[----:B------:R-:W-:Y:S01]  /*68d0*/  FFMA.FTZ R38, R38, R117, -R35 ;  /* 0x0000007526267223 */ /* 0x000fe20000010823 */
[----:B------:R-:W-:-:S02]  /*68e0*/  F2FP.F16.E4M3.UNPACK_B R119, R31 ;  /* 0x0000001fff77723e */ /* 0x000fc400020006ff */
[----:B------:R-:W-:Y:S01]  /*68f0*/  F2FP.SATFINITE.E4M3.F32.PACK_AB_MERGE_C R42, R135, R120, RZ ;  /* 0x00000078872a723e */ /* 0x000fe200048070ff */
[--C-:B------:R-:W-:Y:S01]  /*6900*/  HADD2.F32 R35, -RZ, R34.reuse.H0_H0 ;  /* 0x20000022ff237230 */ /* 0x100fe20000004100 */
[----:B------:R-:W-:Y:S01]  /*6910*/  F2FP.F16.E4M3.UNPACK_B R32, R37 ;  /* 0x00000025ff20723e */ /* 0x000fe200020006ff */
[----:B------:R-:W-:Y:S01]  /*6920*/  HADD2.F32 R120, -RZ, R119.H0_H0 ;  /* 0x20000077ff787230 */ /* 0x000fe20000004100 */
[----:B------:R-:W-:Y:S01]  /*6930*/  F2FP.F16.E4M3.UNPACK_B R117, R30 ;  /* 0x0000001eff75723e */ /* 0x000fe200020006ff */
[----:B------:R-:W-:Y:S01]  /*6940*/  HADD2.F32 R34, -RZ, R34.H1_H1 ;  /* 0x30000022ff227230 */ /* 0x000fe20000004100 */
[----:B------:R-:W-:Y:S01]  /*6950*/  F2FP.SATFINITE.E4M3.F32.PACK_AB_MERGE_C R36, R129, R130, RZ ;  /* 0x000000828124723e */ /* 0x000fe200048070ff */
[----:B------:R-:W-:Y:S01]  /*6960*/  HADD2.F32 R33, -RZ, R32.H0_H0 ;  /* 0x20000020ff217230 */ /* 0x000fe20000004100 */
[----:B------:R-:W-:Y:S01]  /*6970*/  F2FP.SATFINITE.E4M3.F32.PACK_AB_MERGE_C R42, R127, R118, R42 ;  /* 0x000000767f2a723e */ /* 0x000fe2000480702a */
[----:B------:R-:W-:Y:S01]  /*6980*/  HADD2.F32 R118, -RZ, R117.H0_H0 ;  /* 0x20000075ff767230 */ /* 0x000fe20000004100 */
[----:B------:R-:W-:Y:S01]  /*6990*/  F2FP.SATFINITE.E4M3.F32.PACK_AB_MERGE_C R36, R122, R123, R36 ;  /* 0x0000007b7a24723e */ /* 0x000fe20004807024 */
[----:B------:R-:W-:Y:S01]  /*69a0*/  FMUL.FTZ R122, R35, R120 ;  /* 0x00000078237a7220 */ /* 0x000fe20000410000 */
[----:B------:R-:W-:-:S02]  /*69b0*/  HADD2.F32 R119, -RZ, R119.H1_H1 ;  /* 0x30000077ff777230 */ /* 0x000fc40000004100 */
[C---:B------:R-:W-:Y:S01]  /*69c0*/  FMUL.FTZ R120, R33.reuse, R120 ;  /* 0x0000007821787220 */ /* 0x040fe20000410000 */
[----:B------:R-:W-:Y:S02]  /*69d0*/  HADD2.F32 R32, -RZ, R32.H1_H1 ;  /* 0x30000020ff207230 */ /* 0x000fe40000004100 */
[----:B------:R-:W-:Y:S01]  /*69e0*/  FFMA.FTZ R122, R33, R118, -R122 ;  /* 0x00000076217a7223 */ /* 0x000fe2000001087a */
[----:B------:R-:W-:Y:S02]  /*69f0*/  HADD2.F32 R117, -RZ, R117.H1_H1 ;  /* 0x30000075ff757230 */ /* 0x000fe40000004100 */
[----:B------:R-:W-:Y:S01]  /*6a00*/  FMUL.FTZ R33, R34, R119 ;  /* 0x0000007722217220 */ /* 0x000fe20000410000 */
[----:B------:R-:W-:Y:S01]  /*6a10*/  F2FP.F16.E4M3.UNPACK_B R37, R37.H1 ;  /* 0x00000025ff25723e */ /* 0x000fe200030006ff */
[C---:B------:R-:W-:Y:S01]  /*6a20*/  FMUL.FTZ R119, R32.reuse, R119 ;  /* 0x0000007720777220 */ /* 0x040fe20000410000 */
[----:B------:R-:W-:Y:S01]  /*6a30*/  F2FP.F16.E4M3.UNPACK_B R41, R41.H1 ;  /* 0x00000029ff29723e */ /* 0x000fe200030006ff */
[----:B------:R-:W-:Y:S01]  /*6a40*/  FFMA.FTZ R123, R32, R117, -R33 ;  /* 0x00000075207b7223 */ /* 0x000fe20000010821 */
[----:B------:R-:W-:Y:S01]  /*6a50*/  F2FP.F16.E4M3.UNPACK_B R33, R31.H1 ;  /* 0x0000001fff21723e */ /* 0x000fe200030006ff */
[----:B------:R-:W-:Y:S01]  /*6a60*/  HADD2.F32 R31, -RZ, R37.H0_H0 ;  /* 0x20000025ff1f7230 */ /* 0x000fe20000004100 */
[----:B------:R-:W-:Y:S01]  /*6a70*/  F2FP.SATFINITE.E4M3.F32.PACK_AB_MERGE_C R38, R38, R125, R128 ;  /* 0x0000007d2626723e */ /* 0x000fe20004807080 */
[----:B------:R-:W-:Y:S01]  /*6a80*/  FFMA.FTZ R125, R34, R117, R119 ;  /* 0x00000075227d7223 */ /* 0x000fe20000010077 */
[----:B------:R-:W-:-:S02]  /*6a90*/  HADD2.F32 R32, -RZ, R41.H0_H0 ;  /* 0x20000029ff207230 */ /* 0x000fc40000004100 */
[----:B------:R-:W-:Y:S01]  /*6aa0*/  FFMA.FTZ R120, R35, R118, R120 ;  /* 0x0000007623787223 */ /* 0x000fe20000010078 */
[----:B------:R-:W-:Y:S01]  /*6ab0*/  HADD2.F32 R34, -RZ, R33.H0_H0 ;  /* 0x20000021ff227230 */ /* 0x000fe20000004100 */
[----:B------:R-:W-:Y:S01]  /*6ac0*/  F2FP.F16.E4M3.UNPACK_B R30, R30.H1 ;  /* 0x0000001eff1e723e */ /* 0x000fe200030006ff */
[----:B------:R-:W-:Y:S01]  /*6ad0*/  HADD2.F32 R41, -RZ, R41.H1_H1 ;  /* 0x30000029ff297230 */ /* 0x000fe20000004100 */
[----:B------:R-:W-:Y:S01]  /*6ae0*/  F2FP.F16.E4M3.UNPACK_B R117, R29 ;  /* 0x0000001dff75723e */ /* 0x000fe200020006ff */
[----:B------:R-:W-:Y:S02]  /*6af0*/  HADD2.F32 R118, -RZ, R33.H1_H1 ;  /* 0x30000021ff767230 */ /* 0x000fe40000004100 */
[-C--:B------:R-:W-:Y:S01]  /*6b00*/  FMUL.FTZ R124, R32, R34.reuse ;  /* 0x00000022207c7220 */ /* 0x080fe20000410000 */
[----:B------:R-:W-:Y:S02]  /*6b10*/  HADD2.F32 R37, -RZ, R37.H1_H1 ;  /* 0x30000025ff257230 */ /* 0x000fe40000004100 */
[----:B------:R-:W-:Y:S01]  /*6b20*/  FMUL.FTZ R35, R31, R34 ;  /* 0x000000221f237220 */ /* 0x000fe20000410000 */
[----:B------:R-:W-:-:S02]  /*6b30*/  HADD2.F32 R33, -RZ, R30.H0_H0 ;  /* 0x2000001eff217230 */ /* 0x000fc40000004100 */
[----:B------:R-:W-:Y:S02]  /*6b40*/  HADD2.F32 R34, -RZ, R30.H1_H1 ;  /* 0x3000001eff227230 */ /* 0x000fe40000004100 */
[-C--:B------:R-:W-:Y:S01]  /*6b50*/  FMUL.FTZ R30, R41, R118.reuse ;  /* 0x00000076291e7220 */ /* 0x080fe20000410000 */
[----:B------:R-:W-:Y:S01]  /*6b60*/  FMUL.FTZ R118, R37, R118 ;  /* 0x0000007625767220 */ /* 0x000fe20000410000 */
[-C--:B------:R-:W-:Y:S01]  /*6b70*/  FFMA.FTZ R124, R31, R33.reuse, -R124 ;  /* 0x000000211f7c7223 */ /* 0x080fe2000001087c */
[----:B------:R-:W-:Y:S01]  /*6b80*/  FFMA.FTZ R126, R32, R33, R35 ;  /* 0x00000021207e7223 */ /* 0x000fe20000010023 */
[-C--:B------:R-:W-:Y:S01]  /*6b90*/  FFMA.FTZ R127, R37, R34.reuse, -R30 ;  /* 0x00000022257f7223 */ /* 0x080fe2000001081e */
[----:B------:R-:W-:Y:S01]  /*6ba0*/  F2FP.F16.E4M3.UNPACK_B R33, R43 ;  /* 0x0000002bff21723e */ /* 0x000fe200020006ff */
[----:B------:R-:W-:Y:S01]  /*6bb0*/  FFMA.FTZ R129, R41, R34, R118 ;  /* 0x0000002229817223 */ /* 0x000fe20000010076 */
[----:B------:R-:W-:Y:S01]  /*6bc0*/  F2FP.F16.E4M3.UNPACK_B R30, R39 ;  /* 0x00000027ff1e723e */ /* 0x000fe200020006ff */
[----:B------:R-:W-:Y:S01]  /*6bd0*/  HADD2.F32 R119, -RZ, R117.H0_H0 ;  /* 0x20000075ff777230 */ /* 0x000fe20000004100 */
[----:B------:R-:W-:Y:S01]  /*6be0*/  F2FP.F16.E4M3.UNPACK_B R43, R43.H1 ;  /* 0x0000002bff2b723e */ /* 0x000fe200030006ff */
[----:B------:R-:W-:Y:S01]  /*6bf0*/  HADD2.F32 R34, -RZ, R33.H0_H0 ;  /* 0x20000021ff227230 */ /* 0x000fe20000004100 */
[----:B------:R-:W-:Y:S01]  /*6c00*/  F2FP.F16.E4M3.UNPACK_B R118, R29.H1 ;  /* 0x0000001dff76723e */ /* 0x000fe200030006ff */
[--C-:B------:R-:W-:Y:S01]  /*6c10*/  HADD2.F32 R31, -RZ, R30.reuse.H0_H0 ;  /* 0x2000001eff1f7230 */ /* 0x100fe20000004100 */
[----:B------:R-:W-:Y:S01]  /*6c20*/  F2FP.F16.E4M3.UNPACK_B R39, R39.H1 ;  /* 0x00000027ff27723e */ /* 0x000fe200030006ff */
[----:B------:R-:W-:Y:S01]  /*6c30*/  HADD2.F32 R30, -RZ, R30.H1_H1 ;  /* 0x3000001eff1e7230 */ /* 0x000fe20000004100 */
        /* <DEDUP_REMOVED lines=12> */
[----:B------:R-:W-:Y:S01]  /*6d00*/  FFMA.FTZ R119, R34, R37, R119 ;  /* 0x0000002522777223 */ /* 0x000fe20000010077 */
[----:B------:R-:W-:Y:S02]  /*6d10*/  HADD2.F32 R118, -RZ, R118.H1_H1 ;  /* 0x30000076ff767230 */ /* 0x000fe40000004100 */
[----:B------:R-:W-:Y:S01]  /*6d20*/  FFMA.FTZ R121, R28, R41, R121 ;  /* 0x000000291c797223 */ /* 0x000fe20000010079 */
[----:B------:R-:W-:Y:S02]  /*6d30*/  HADD2.F32 R39, -RZ, R39.H1_H1 ;  /* 0x30000027ff277230 */ /* 0x000fe40000004100 */
[----:B------:R-:W-:Y:S01]  /*6d40*/  FFMA.FTZ R128, R31, R37, -R128 ;  /* 0x000000251f807223 */ /* 0x000fe20000010880 */
[----:B------:R-:W-:Y:S02]  /*6d50*/  HADD2.F32 R33, -RZ, R33.H1_H1 ;  /* 0x30000021ff217230 */ /* 0x000fe40000004100 */
[----:B------:R-:W-:Y:S01]  /*6d60*/  FMUL.FTZ R34, R43, R118 ;  /* 0x000000762b227220 */ /* 0x000fe20000410000 */
[----:B------:R-:W-:-:S02]  /*6d70*/  HADD2.F32 R117, -RZ, R117.H1_H1 ;  /* 0x30000075ff757230 */ /* 0x000fc40000004100 */
[----:B------:R-:W-:Y:S01]  /*6d80*/  FMUL.FTZ R118, R39, R118 ;  /* 0x0000007627767220 */ /* 0x000fe20000410000 */
[----:B------:R-:W-:Y:S02]  /*6d90*/  HADD2.F32 R28, -RZ, R35.H1_H1 ;  /* 0x30000023ff1c7230 */ /* 0x000fe40000004100 */
[----:B------:R-:W-:Y:S01]  /*6da0*/  FFMA.FTZ R131, R32, R41, -R131 ;  /* 0x0000002920837223 */ /* 0x000fe20000010883 */
[----:B------:R-:W-:Y:S02]  /*6db0*/  HADD2.F32 R29, -RZ, R29.H1_H1 ;  /* 0x3000001dff1d7230 */ /* 0x000fe40000004100 */
[-C--:B------:R-:W-:Y:S01]  /*6dc0*/  FMUL.FTZ R31, R33, R117.reuse ;  /* 0x00000075211f7220 */ /* 0x080fe20000410000 */
[C---:B------:R-:W-:Y:S01]  /*6dd0*/  FMUL.FTZ R32, R30.reuse, R117 ;  /* 0x000000751e207220 */ /* 0x040fe20000410000 */
[-C--:B------:R-:W-:Y:S01]  /*6de0*/  FFMA.FTZ R34, R39, R28.reuse, -R34 ;  /* 0x0000001c27227223 */ /* 0x080fe20000010822 */
[----:B------:R-:W-:Y:S01]  /*6df0*/  FFMA.FTZ R118, R43, R28, R118 ;  /* 0x0000001c2b767223 */ /* 0x000fe20000010076 */
[-C--:B------:R-:W-:Y:S01]  /*6e00*/  FFMA.FTZ R31, R30, R29.reuse, -R31 ;  /* 0x0000001d1e1f7223 */ /* 0x080fe2000001081f */
        /* <DEDUP_REMOVED lines=8> */
[----:B------:R-:W-:-:S07]  /*6e90*/  F2FP.SATFINITE.E4M3.F32.PACK_AB_MERGE_C R43, R32, R119, R118 ;  /* 0x00000077202b723e */ /* 0x000fce0004807076 */
.L_x_1373:
[----:B------:R-:W-:Y:S05]  /*6ea0*/  BSYNC B2 ;  /* 0x0000000000027941 */ /* 0x000fea0003800000 */
.L_x_1372:
[----:B0-----:R0:W-:Y:S04]  /*6eb0*/  STG.E.128 desc[UR40][R102.64], R36 ;  /* 0x0000002466007986 */ /* 0x0011e8000c101d28 */
[----:B--2---:R0:W-:Y:S02]  /*6ec0*/  @!P2 STG.E.128 desc[UR40][R104.64], R40 ;  /* 0x000000286800a986 */ /* 0x0041e4000c101d28 */
.L_x_1371:
[----:B------:R-:W-:Y:S05]  /*6ed0*/  BSYNC B1 ;  /* 0x0000000000017941 */ /* 0x000fea0003800000 */
.L_x_1370:
[----:B------:R-:W-:Y:S01]  /*6ee0*/  ISETP.NE.AND P2, PT, R99, RZ, PT ;  /* 0x000000ff6300720c */ /* 0x000fe20003f45270 */
[----:B------:R-:W-:-:S12]  /*6ef0*/  BSSY B1, `(.L_x_1374) ;  /* 0x00000f7000017945 */ /* 0x000fd80003800000 */
[----:B------:R-:W-:Y:S05]  /*6f00*/  @!P2 BRA `(.L_x_1375) ;  /* 0x0000000c00d4a947 */ /* 0x000fea0003800000 */
[----:B------:R-:W-:Y:S01]  /*6f10*/  ISETP.GE.AND P4, PT, R175, R93, PT ;  /* 0x0000005daf00720c */ /* 0x000fe20003f86270 */
[----:B------:R-:W-:Y:S01]  /*6f20*/  BSSY B2, `(.L_x_1376) ;  /* 0x00000f1000027945 */ /* 0x000fe20003800000 */
[----:B0-----:R-:W-:Y:S02]  /*6f30*/  IADD3 R37, P2, P3, R52, R62, R71 ;  /* 0x0000003e34257210 */ /* 0x001fe40007b5e047 */
        /* <DEDUP_REMOVED lines=32> */
[----:B------:R-:W-:Y:S02]  /*7140*/  SHF.R.U32.HI R103, RZ, 0x8, R13 ;  /* 0x00000008ff677819 */ /* 0x000fe4000001160d */
[----:B------:R-:W-:Y:S02]  /*7150*/  LOP3.LUT R26, R27, 0xff0000ff, RZ, 0xc0, !PT ;  /* 0xff0000ff1b1a7812 */ /* 0x000fe400078ec0ff */
[----:B------:R-:W-:Y:S01]  /*7160*/  SHF.R.U32.HI R118, RZ, 0x10, R27 ;  /* 0x00000010ff767819 */ /* 0x000fe2000001161b */
[----:B------:R-:W-:Y:S01]  /*7170*/  IMAD.SHL.U32 R27, R40, 0x100, RZ ;  /* 0x00000100281b7824 */ /* 0x000fe200078e00ff */
[----:B------:R-:W-:-:S02]  /*7180*/  SHF.R.U32.HI R43, RZ, 0x8, R15 ;  /* 0x00000008ff2b7819 */ /* 0x000fc4000001160f */
[----:B------:R-:W-:Y:S01]  /*7190*/  LOP3.LUT R24, R25, 0xff0000ff, RZ, 0xc0, !PT ;  /* 0xff0000ff19187812 */ /* 0x000fe200078ec0ff */
[----:B------:R-:W-:Y:S01]  /*71a0*/  IMAD.U32 R118, R118, 0x10000, RZ ;  /* 0x0001000076767824 */ /* 0x000fe200078e00ff */
[----:B------:R-:W-:Y:S01]  /*71b0*/  SHF.R.U32.HI R104, RZ, 0x10, R25 ;  /* 0x00000010ff687819 */ /* 0x000fe20000011619 */
[----:B------:R-:W-:Y:S01]  /*71c0*/  IMAD.SHL.U32 R25, R41, 0x100, RZ ;  /* 0x0000010029197824 */ /* 0x000fe200078e00ff */
[----:B------:R-:W-:Y:S02]  /*71d0*/  LOP3.LUT R12, R13, 0xff0000ff, RZ, 0xc0, !PT ;  /* 0xff0000ff0d0c7812 */ /* 0x000fe400078ec0ff */
[----:B------:R-:W-:Y:S01]  /*71e0*/  SHF.R.U32.HI R102, RZ, 0x10, R13 ;  /* 0x00000010ff667819 */ /* 0x000fe2000001160d */
[----:B------:R-:W-:Y:S01]  /*71f0*/  IMAD.SHL.U32 R13, R103, 0x100, RZ ;  /* 0x00000100670d7824 */ /* 0x000fe200078e00ff */
[----:B------:R-:W-:Y:S01]  /*7200*/  LOP3.LUT R14, R15, 0xff0000ff, RZ, 0xc0, !PT ;  /* 0xff0000ff0f0e7812 */ /* 0x000fe200078ec0ff */
[----:B------:R-:W-:Y:S01]  /*7210*/  IMAD.U32 R104, R104, 0x10000, RZ ;  /* 0x0001000068687824 */ /* 0x000fe200078e00ff */
[----:B------:R-:W-:Y:S01]  /*7220*/  SHF.R.U32.HI R42, RZ, 0x10, R15 ;  /* 0x00000010ff2a7819 */ /* 0x000fe2000001160f */
[----:B------:R-:W-:Y:S01]  /*7230*/  IMAD.SHL.U32 R15, R43, 0x100, RZ ;  /* 0x000001002b0f7824 */ /* 0x000fe200078e00ff */
[----:B------:R-:W-:-:S02]  /*7240*/  LOP3.LUT R103, R26, 0xff00, R27, 0xf8, !PT ;  /* 0x0000ff001a677812 */ /* 0x000fc400078ef81b */
[----:B------:R-:W-:Y:S02]  /*7250*/  LOP3.LUT R43, R24, 0xff00, R25, 0xf8, !PT ;  /* 0x0000ff00182b7812 */ /* 0x000fe400078ef819 */
[----:B------:R-:W-:Y:S02]  /*7260*/  F2FP.F16.E4M3.UNPACK_B R41, R115.H1 ;  /* 0x00000073ff29723e */ /* 0x000fe400030006ff */
[----:B--2---:R-:W-:Y:S02]  /*7270*/  F2FP.F16.E4M3.UNPACK_B R26, R32.H1 ;  /* 0x00000020ff1a723e */ /* 0x004fe400030006ff */
[----:B------:R-:W-:Y:S01]  /*7280*/  LOP3.LUT R12, R12, 0xff00, R13, 0xf8, !PT ;  /* 0x0000ff000c0c7812 */ /* 0x000fe200078ef80d */
[----:B------:R-:W-:Y:S01]  /*7290*/  IMAD.U32 R13, R102, 0x10000, RZ ;  /* 0x00010000660d7824 */ /* 0x000fe200078e00ff */
[----:B0-----:R-:W-:Y:S01]  /*72a0*/  F2FP.F16.E4M3.UNPACK_B R24, R28.H1 ;  /* 0x0000001cff18723e */ /* 0x001fe200030006ff */
[----:B------:R-:W-:Y:S01]  /*72b0*/  HADD2.F32 R102, -RZ, R41.H0_H0 ;  /* 0x20000029ff667230 */ /* 0x000fe20000004100 */
[----:B------:R-:W-:Y:S01]  /*72c0*/  F2FP.F16.E4M3.UNPACK_B R40, R113.H1 ;  /* 0x00000071ff28723e */ /* 0x000fe200030006ff */
[----:B------:R-:W-:Y:S01]  /*72d0*/  HADD2.F32 R27, -RZ, R26.H0_H0 ;  /* 0x2000001aff1b7230 */ /* 0x000fe20000004100 */
[----:B------:R-:W-:Y:S01]  /*72e0*/  LOP3.LUT R15, R14, 0xff00, R15, 0xf8, !PT ;  /* 0x0000ff000e0f7812 */ /* 0x000fe200078ef80f */
[----:B------:R-:W-:Y:S01]  /*72f0*/  HADD2.F32 R25, -RZ, R24.H0_H0 ;  /* 0x20000018ff197230 */ /* 0x000fe20000004100 */
[----:B------:R-:W-:Y:S01]  /*7300*/  LOP3.LUT R14, R12, 0xff0000, R13, 0xf8, !PT ;  /* 0x00ff00000c0e7812 */ /* 0x000fe200078ef80d */
[----:B------:R-:W-:-:S02]  /*7310*/  IMAD.U32 R12, R42, 0x10000, RZ ;  /* 0x000100002a0c7824 */ /* 0x000fc400078e00ff */
[-C--:B------:R-:W-:Y:S01]  /*7320*/  FMUL.FTZ R120, R27, R102.reuse ;  /* 0x000000661b787220 */ /* 0x080fe20000410000 */
[--C-:B------:R-:W-:Y:S02]  /*7330*/  HADD2.F32 R42, -RZ, R40.reuse.H0_H0 ;  /* 0x20000028ff2a7230 */ /* 0x100fe40000004100 */
[----:B------:R-:W-:Y:S01]  /*7340*/  FMUL.FTZ R102, R25, R102 ;  /* 0x0000006619667220 */ /* 0x000fe20000410000 */
[----:B------:R-:W-:Y:S01]  /*7350*/  F2FP.F16.E4M3.UNPACK_B R115, R115 ;  /* 0x00000073ff73723e */ /* 0x000fe200020006ff */
[----:B------:R-:W-:Y:S01]  /*7360*/  HADD2.F32 R40, -RZ, R40.H1_H1 ;  /* 0x30000028ff287230 */ /* 0x000fe20000004100 */
[----:B------:R-:W-:Y:S01]  /*7370*/  LOP3.LUT R12, R15, 0xff0000, R12, 0xf8, !PT ;  /* 0x00ff00000f0c7812 */ /* 0x000fe200078ef80c */
[-C--:B------:R-:W-:Y:S01]  /*7380*/  FFMA.FTZ R120, R25, R42.reuse, -R120 ;  /* 0x0000002a19787223 */ /* 0x080fe20000010878 */
[----:B------:R-:W-:Y:S01]  /*7390*/  LOP3.LUT R15, R43, 0xff0000, R104, 0xf8, !PT ;  /* 0x00ff00002b0f7812 */ /* 0x000fe200078ef868 */
        /* <DEDUP_REMOVED lines=8> */
[-C--:B------:R-:W-:Y:S01]  /*7420*/  FMUL.FTZ R102, R27, R42.reuse ;  /* 0x0000002a1b667220 */ /* 0x080fe20000410000 */
[----:B------:R-:W-:Y:S02]  /*7430*/  HADD2.F32 R26, -RZ, R32.H0_H0 ;  /* 0x20000020ff1a7230 */ /* 0x000fe40000004100 */
[C---:B------:R-:W-:Y:S01]  /*7440*/  FMUL.FTZ R42, R25.reuse, R42 ;  /* 0x0000002a192a7220 */ /* 0x040fe20000410000 */
[----:B------:R-:W-:Y:S02]  /*7450*/  HADD2.F32 R24, -RZ, R28.H0_H0 ;  /* 0x2000001cff187230 */ /* 0x000fe40000004100 */
[-C--:B------:R-:W-:Y:S01]  /*7460*/  FFMA.FTZ R105, R25, R40.reuse, -R102 ;  /* 0x0000002819697223 */ /* 0x080fe20000010866 */
[----:B------:R-:W-:Y:S02]  /*7470*/  HADD2.F32 R25, -RZ, R113.H0_H0 ;  /* 0x20000071ff197230 */ /* 0x000fe40000004100 */
[----:B------:R-:W-:Y:S01]  /*7480*/  FFMA.FTZ R117, R27, R40, R42 ;  /* 0x000000281b757223 */ /* 0x000fe2000001002a */
        /* <DEDUP_REMOVED lines=10> */
[----:B------:R-:W-:Y:S01]  /*7530*/  FMUL.FTZ R115, R28, R115 ;  /* 0x000000731c737220 */ /* 0x000fe20000410000 */
[----:B------:R-:W-:-:S02]  /*7540*/  F2FP.F16.E4M3.UNPACK_B R26, R34.H1 ;  /* 0x00000022ff1a723e */ /* 0x000fc400030006ff */
[----:B------:R-:W-:Y:S01]  /*7550*/  LOP3.LUT R13, R103, 0xff0000, R118, 0xf8, !PT ;  /* 0x00ff0000670d7812 */ /* 0x000fe200078ef876 */
        /* <DEDUP_REMOVED lines=22> */
[----:B------:R-:W-:Y:S01]  /*76c0*/  F2FP.F16.E4M3.UNPACK_B R111, R111 ;  /* 0x0000006fff6f723e */ /* 0x000fe200020006ff */
[----:B------:R-:W-:Y:S01]  /*76d0*/  FFMA.FTZ R119, R26, R25, R41 ;  /* 0x000000191a777223 */ /* 0x000fe20000010029 */
[----:B------:R-:W-:Y:S01]  /*76e0*/  HADD2.F32 R27, -RZ, R114.H0_H0 ;  /* 0x20000072ff1b7230 */ /* 0x000fe20000004100 */
[----:B------:R-:W-:Y:S01]  /*76f0*/  F2FP.SATFINITE.E4M3.F32.PACK_AB_MERGE_C R104, R117, R104, RZ ;  /* 0x000000687568723e */ /* 0x000fe200048070ff */
[----:B------:R-:W-:Y:S01]  /*7700*/  HADD2.F32 R24, -RZ, R30.H0_H0 ;  /* 0x2000001eff187230 */ /* 0x000fe20000004100 */
[----:B------:R-:W-:Y:S01]  /*7710*/  F2FP.SATFINITE.E4M3.F32.PACK_AB_MERGE_C R115, R115, R118, RZ ;  /* 0x000000767373723e */ /* 0x000fe200048070ff */
[----:B------:R-:W-:Y:S01]  /*7720*/  HADD2.F32 R25, -RZ, R34.H0_H0 ;  /* 0x20000022ff197230 */ /* 0x000fe20000004100 */
[----:B------:R-:W-:Y:S01]  /*7730*/  F2FP.SATFINITE.E4M3.F32.PACK_AB_MERGE_C R119, R119, R32, RZ ;  /* 0x000000207777723e */ /* 0x000fe200048070ff */
[----:B------:R-:W-:-:S02]  /*7740*/  HADD2.F32 R41, -RZ, R114.H1_H1 ;  /* 0x30000072ff297230 */ /* 0x000fc40000004100 */
[-C--:B------:R-:W-:Y:S01]  /*7750*/  FMUL.FTZ R28, R24, R27.reuse ;  /* 0x0000001b181c7220 */ /* 0x080fe20000410000 */
[----:B------:R-:W-:Y:S02]  /*7760*/  HADD2.F32 R34, -RZ, R34.H1_H1 ;  /* 0x30000022ff227230 */ /* 0x000fe40000004100 */
[C---:B------:R-:W-:Y:S01]  /*7770*/  FMUL.FTZ R113, R25.reuse, R27 ;  /* 0x0000001b19717220 */ /* 0x040fe20000410000 */
[--C-:B------:R-:W-:Y:S01]  /*7780*/  HADD2.F32 R26, -RZ, R111.reuse.H0_H0 ;  /* 0x2000006fff1a7230 */ /* 0x100fe20000004100 */
[----:B------:R-:W-:Y:S01]  /*7790*/  F2FP.F16.E4M3.UNPACK_B R32, R15 ;  /* 0x0000000fff20723e */ /* 0x000fe200020006ff */
[----:B------:R-:W-:Y:S02]  /*77a0*/  HADD2.F32 R30, -RZ, R30.H1_H1 ;  /* 0x3000001eff1e7230 */ /* 0x000fe40000004100 */
[-C--:B------:R-:W-:Y:S01]  /*77b0*/  FMUL.FTZ R27, R34, R41.reuse ;  /* 0x00000029221b7220 */ /* 0x080fe20000410000 */
[----:B------:R-:W-:Y:S02]  /*77c0*/  HADD2.F32 R111, -RZ, R111.H1_H1 ;  /* 0x3000006fff6f7230 */ /* 0x000fe40000004100 */
[-C--:B------:R-:W-:Y:S01]  /*77d0*/  FFMA.FTZ R113, R24, R26.reuse, -R113 ;  /* 0x0000001a18717223 */ /* 0x080fe20000010871 */
[----:B------:R-:W-:Y:S01]  /*77e0*/  FFMA.FTZ R40, R25, R26, R28 ;  /* 0x0000001a19287223 */ /* 0x000fe2000001001c */
[C---:B------:R-:W-:Y:S01]  /*77f0*/  FMUL.FTZ R41, R30.reuse, R41 ;  /* 0x000000291e297220 */ /* 0x040fe20000410000 */
[----:B------:R-:W-:Y:S01]  /*7800*/  F2FP.F16.E4M3.UNPACK_B R26, R33 ;  /* 0x00000021ff1a723e */ /* 0x000fe200020006ff */
[----:B------:R-:W-:Y:S01]  /*7810*/  FFMA.FTZ R30, R30, R111, -R27 ;  /* 0x0000006f1e1e7223 */ /* 0x000fe2000001081b */
[----:B------:R-:W-:Y:S01]  /*7820*/  F2FP.F16.E4M3.UNPACK_B R24, R29 ;  /* 0x0000001dff18723e */ /* 0x000fe200020006ff */
[----:B------:R-:W-:Y:S01]  /*7830*/  FFMA.FTZ R41, R34, R111, R41 ;  /* 0x0000006f22297223 */ /* 0x000fe20000010029 */
[----:B------:R-:W-:Y:S01]  /*7840*/  F2FP.F16.E4M3.UNPACK_B R28, R14 ;  /* 0x0000000eff1c723e */ /* 0x000fe200020006ff */
[----:B------:R-:W-:Y:S01]  /*7850*/  HADD2.F32 R27, -RZ, R26.H0_H0 ;  /* 0x2000001aff1b7230 */ /* 0x000fe20000004100 */
[----:B------:R-:W-:Y:S01]  /*7860*/  F2FP.SATFINITE.E4M3.F32.PACK_AB_MERGE_C R115, R30, R113, R115 ;  /* 0x000000711e73723e */ /* 0x000fe20004807073 */
[----:B------:R-:W-:Y:S01]  /*7870*/  HADD2.F32 R34, -RZ, R32.H0_H0 ;  /* 0x20000020ff227230 */ /* 0x000fe20000004100 */
[----:B------:R-:W-:Y:S01]  /*7880*/  F2FP.SATFINITE.E4M3.F32.PACK_AB_MERGE_C R119, R41, R40, R119 ;  /* 0x000000282977723e */ /* 0x000fe20004807077 */
[----:B------:R-:W-:Y:S01]  /*7890*/  HADD2.F32 R25, -RZ, R24.H0_H0 ;  /* 0x20000018ff197230 */ /* 0x000fe20000004100 */
[----:B------:R-:W-:Y:S01]  /*78a0*/  F2FP.SATFINITE.E4M3.F32.PACK_AB_MERGE_C R117, R102, R43, R104 ;  /* 0x0000002b6675723e */ /* 0x000fe20004807068 */
        /* <DEDUP_REMOVED lines=10> */
[----:B------:R-:W-:Y:S01]  /*7950*/  F2FP.SATFINITE.E4M3.F32.PACK_AB_MERGE_C R105, R105, R120, RZ ;  /* 0x000000786969723e */ /* 0x000fe200048070ff */
[C---:B------:R-:W-:Y:S01]  /*7960*/  FMUL.FTZ R41, R24.reuse, R41 ;  /* 0x0000002918297220 */ /* 0x040fe20000410000 */
[----:B------:R-:W-:Y:S01]  /*7970*/  F2FP.F16.E4M3.UNPACK_B R29, R29.H1 ;  /* 0x0000001dff1d723e */ /* 0x000fe200030006ff */
[----:B------:R-:W-:Y:S01]  /*7980*/  FFMA.FTZ R43, R24, R25, -R27 ;  /* 0x00000019182b7223 */ /* 0x000fe2000001081b */
[----:B------:R-:W-:Y:S02]  /*7990*/  F2FP.F16.E4M3.UNPACK_B R33, R33.H1 ;  /* 0x00000021ff21723e */ /* 0x000fe400030006ff */
[----:B------:R-:W-:Y:S01]  /*79a0*/  F2FP.F16.E4M3.UNPACK_B R27, R15.H1 ;  /* 0x0000000fff1b723e */ /* 0x000fe200030006ff */
[----:B------:R-:W-:Y:S01]  /*79b0*/  HADD2.F32 R15, -RZ, R29.H0_H0 ;  /* 0x2000001dff0f7230 */ /* 0x000fe20000004100 */
[----:B------:R-:W-:Y:S01]  /*79c0*/  F2FP.SATFINITE.E4M3.F32.PACK_AB_MERGE_C R114, R103, R42, R105 ;  /* 0x0000002a6772723e */ /* 0x000fe20004807069 */
[----:B------:R-:W-:Y:S01]  /*79d0*/  FFMA.FTZ R103, R26, R25, R41 ;  /* 0x000000191a677223 */ /* 0x000fe20000010029 */
[----:B------:R-:W-:Y:S01]  /*79e0*/  HADD2.F32 R24, -RZ, R33.H0_H0 ;  /* 0x20000021ff187230 */ /* 0x000fe20000004100 */
[----:B------:R-:W-:Y:S01]  /*79f0*/  F2FP.F16.E4M3.UNPACK_B R14, R14.H1 ;  /* 0x0000000eff0e723e */ /* 0x000fe200030006ff */
[----:B------:R-:W-:Y:S01]  /*7a00*/  HADD2.F32 R26, -RZ, R27.H0_H0 ;  /* 0x2000001bff1a7230 */ /* 0x000fe20000004100 */
[----:B------:R-:W-:Y:S01]  /*7a10*/  F2FP.F16.E4M3.UNPACK_B R32, R13.H1 ;  /* 0x0000000dff20723e */ /* 0x000fe200030006ff */
[----:B------:R-:W-:-:S02]  /*7a20*/  HADD2.F32 R33, -RZ, R33.H1_H1 ;  /* 0x30000021ff217230 */ /* 0x000fc40000004100 */
[----:B------:R-:W-:Y:S02]  /*7a30*/  HADD2.F32 R28, -RZ, R27.H1_H1 ;  /* 0x3000001bff1c7230 */ /* 0x000fe40000004100 */
[CC--:B------:R-:W-:Y:S01]  /*7a40*/  FMUL.FTZ R30, R24.reuse, R26.reuse ;  /* 0x0000001a181e7220 */ /* 0x0c0fe20000410000 */
[--C-:B------:R-:W-:Y:S02]  /*7a50*/  HADD2.F32 R25, -RZ, R14.reuse.H0_H0 ;  /* 0x2000000eff197230 */ /* 0x100fe40000004100 */
[----:B------:R-:W-:Y:S01]  /*7a60*/  FMUL.FTZ R27, R15, R26 ;  /* 0x0000001a0f1b7220 */ /* 0x000fe20000410000 */
[----:B------:R-:W-:Y:S02]  /*7a70*/  HADD2.F32 R29, -RZ, R29.H1_H1 ;  /* 0x3000001dff1d7230 */ /* 0x000fe40000004100 */
[----:B------:R-:W-:Y:S02]  /*7a80*/  HADD2.F32 R26, -RZ, R14.H1_H1 ;  /* 0x3000000eff1a7230 */ /* 0x000fe40000004100 */
[----:B------:R-:W-:Y:S01]  /*7a90*/  FMUL.FTZ R14, R33, R28 ;  /* 0x0000001c210e7220 */ /* 0x000fe20000410000 */
[-C--:B------:R-:W-:Y:S01]  /*7aa0*/  FFMA.FTZ R42, R15, R25.reuse, -R30 ;  /* 0x000000190f2a7223 */ /* 0x080fe2000001081e */
[----:B------:R-:W-:Y:S01]  /*7ab0*/  FFMA.FTZ R102, R24, R25, R27 ;  /* 0x0000001918667223 */ /* 0x000fe2000001001b */
[----:B------:R-:W-:Y:S01]  /*7ac0*/  F2FP.F16.E4M3.UNPACK_B R25, R35 ;  /* 0x00000023ff19723e */ /* 0x000fe200020006ff */
[C---:B------:R-:W-:Y:S01]  /*7ad0*/  FFMA.FTZ R105, R29.reuse, R26, -R14 ;  /* 0x0000001a1d697223 */ /* 0x040fe2000001080e */
[----:B------:R-:W-:Y:S01]  /*7ae0*/  F2FP.F16.E4M3.UNPACK_B R14, R31 ;  /* 0x0000001fff0e723e */ /* 0x000fe200020006ff */
[----:B------:R-:W-:Y:S01]  /*7af0*/  FMUL.FTZ R28, R29, R28 ;  /* 0x0000001c1d1c7220 */ /* 0x000fe20000410000 */
[----:B------:R-:W-:Y:S01]  /*7b00*/  F2FP.F16.E4M3.UNPACK_B R35, R35.H1 ;  /* 0x00000023ff23723e */ /* 0x000fe200030006ff */
[----:B------:R-:W-:Y:S01]  /*7b10*/  HADD2.F32 R41, -RZ, R32.H0_H0 ;  /* 0x20000020ff297230 */ /* 0x000fe20000004100 */
        /* <DEDUP_REMOVED lines=8> */
[----:B------:R-:W-:Y:S01]  /*7ba0*/  F2FP.SATFINITE.E4M3.F32.PACK_AB_MERGE_C R102, R111, R102, RZ ;  /* 0x000000666f66723e */ /* 0x000fe200048070ff */
[----:B------:R-:W-:Y:S01]  /*7bb0*/  HADD2.F32 R33, -RZ, R30.H0_H0 ;  /* 0x2000001eff217230 */ /* 0x000fe20000004100 */
[----:B------:R-:W-:Y:S01]  /*7bc0*/  F2FP.SATFINITE.E4M3.F32.PACK_AB_MERGE_C R42, R105, R42, RZ ;  /* 0x0000002a692a723e */ /* 0x000fe200048070ff */
[----:B------:R-:W-:-:S02]  /*7bd0*/  HADD2.F32 R29, -RZ, R27.H0_H0 ;  /* 0x2000001bff1d7230 */ /* 0x000fc40000004100 */
[-C--:B------:R-:W-:Y:S01]  /*7be0*/  FMUL.FTZ R113, R12, R41.reuse ;  /* 0x000000290c717220 */ /* 0x080fe20000410000 */
[----:B------:R-:W-:Y:S01]  /*7bf0*/  FMUL.FTZ R41, R24, R41 ;  /* 0x0000002918297220 */ /* 0x000fe20000410000 */
[----:B------:R-:W-:Y:S02]  /*7c00*/  HADD2.F32 R35, -RZ, R35.H1_H1 ;  /* 0x30000023ff237230 */ /* 0x000fe40000004100 */
[----:B------:R-:W-:Y:S01]  /*7c10*/  FMUL.FTZ R104, R26, R33 ;  /* 0x000000211a687220 */ /* 0x000fe20000410000 */
[----:B------:R-:W-:Y:S02]  /*7c20*/  HADD2.F32 R32, -RZ, R32.H1_H1 ;  /* 0x30000020ff207230 */ /* 0x000fe40000004100 */
[-C--:B------:R-:W-:Y:S01]  /*7c30*/  FFMA.FTZ R113, R24, R29.reuse, -R113 ;  /* 0x0000001d18717223 */ /* 0x080fe20000010871 */
[----:B------:R-:W-:Y:S02]  /*7c40*/  HADD2.F32 R31, -RZ, R31.H1_H1 ;  /* 0x3000001fff1f7230 */ /* 0x000fe40000004100 */
[----:B------:R-:W-:Y:S01]  /*7c50*/  FFMA.FTZ R41, R12, R29, R41 ;  /* 0x0000001d0c297223 */ /* 0x000fe20000010029 */
[----:B------:R-:W-:-:S02]  /*7c60*/  HADD2.F32 R15, -RZ, R14.H0_H0 ;  /* 0x2000000eff0f7230 */ /* 0x000fc40000004100 */
[-C--:B------:R-:W-:Y:S01]  /*7c70*/  FMUL.FTZ R24, R35, R32.reuse ;  /* 0x0000002023187220 */ /* 0x080fe20000410000 */
[----:B------:R-:W-:Y:S02]  /*7c80*/  HADD2.F32 R28, -RZ, R13.H0_H0 ;  /* 0x2000000dff1c7230 */ /* 0x000fe40000004100 */
[----:B------:R-:W-:Y:S01]  /*7c90*/  FMUL.FTZ R32, R31, R32 ;  /* 0x000000201f207220 */ /* 0x000fe20000410000 */
[----:B------:R-:W-:Y:S02]  /*7ca0*/  HADD2.F32 R25, -RZ, R25.H1_H1 ;  /* 0x30000019ff197230 */ /* 0x000fe40000004100 */
[C---:B------:R-:W-:Y:S01]  /*7cb0*/  FMUL.FTZ R33, R15.reuse, R33 ;  /* 0x000000210f217220 */ /* 0x040fe20000410000 */
[----:B------:R-:W-:Y:S02]  /*7cc0*/  HADD2.F32 R30, -RZ, R30.H1_H1 ;  /* 0x3000001eff1e7230 */ /* 0x000fe40000004100 */
[----:B------:R-:W-:Y:S01]  /*7cd0*/  FFMA.FTZ R104, R15, R28, -R104 ;  /* 0x0000001c0f687223 */ /* 0x000fe20000010868 */
[----:B------:R-:W-:-:S02]  /*7ce0*/  HADD2.F32 R14, -RZ, R14.H1_H1 ;  /* 0x3000000eff0e7230 */ /* 0x000fc40000004100 */
[----:B------:R-:W-:Y:S01]  /*7cf0*/  FFMA.FTZ R33, R26, R28, R33 ;  /* 0x0000001c1a217223 */ /* 0x000fe20000010021 */
[----:B------:R-:W-:Y:S02]  /*7d00*/  HADD2.F32 R12, -RZ, R27.H1_H1 ;  /* 0x3000001bff0c7230 */ /* 0x000fe40000004100 */
[-C--:B------:R-:W-:Y:S01]  /*7d10*/  FMUL.FTZ R15, R25, R30.reuse ;  /* 0x0000001e190f7220 */ /* 0x080fe20000410000 */
[----:B------:R-:W-:Y:S02]  /*7d20*/  HADD2.F32 R13, -RZ, R13.H1_H1 ;  /* 0x3000000dff0d7230 */ /* 0x000fe40000004100 */
[C---:B------:R-:W-:Y:S01]  /*7d30*/  FMUL.FTZ R30, R14.reuse, R30 ;  /* 0x0000001e0e1e7220 */ /* 0x040fe20000410000 */
[----:B------:R-:W-:Y:S01]  /*7d40*/  F2FP.SATFINITE.E4M3.F32.PACK_AB_MERGE_C R34, R103, R34, R102 ;  /* 0x000000226722723e */ /* 0x000fe20004807066 */
[-C--:B------:R-:W-:Y:S01]  /*7d50*/  FFMA.FTZ R32, R35, R12.reuse, R32 ;  /* 0x0000000c23207223 */ /* 0x080fe20000010020 */
[----:B------:R-:W-:Y:S01]  /*7d60*/  FFMA.FTZ R24, R31, R12, -R24 ;  /* 0x0000000c1f187223 */ /* 0x000fe20000010818 */
[-C--:B------:R-:W-:Y:S01]  /*7d70*/  FFMA.FTZ R30, R25, R13.reuse, R30 ;  /* 0x0000000d191e7223 */ /* 0x080fe2000001001e */
[----:B------:R-:W-:Y:S01]  /*7d80*/  FFMA.FTZ R15, R14, R13, -R15 ;  /* 0x0000000d0e0f7223 */ /* 0x000fe2000001080f */
[----:B------:R-:W-:Y:S01]  /*7d90*/  F2FP.SATFINITE.E4M3.F32.PACK_AB_MERGE_C R29, R43, R40, R42 ;  /* 0x000000282b1d723e */ /* 0x000fe2000480702a */
[----:B------:R-:W-:Y:S01]  /*7da0*/  IMAD.MOV.U32 R28, RZ, RZ, R114 ;  /* 0x000000ffff1c7224 */ /* 0x000fe200078e0072 */
[----:B------:R-:W-:-:S02]  /*7db0*/  F2FP.SATFINITE.E4M3.F32.PACK_AB_MERGE_C R32, R32, R41, RZ ;  /* 0x000000292020723e */ /* 0x000fc400048070ff */
[----:B------:R-:W-:Y:S02]  /*7dc0*/  F2FP.SATFINITE.E4M3.F32.PACK_AB_MERGE_C R24, R24, R113, RZ ;  /* 0x000000711818723e */ /* 0x000fe400048070ff */
[----:B------:R-:W-:Y:S01]  /*7dd0*/  F2FP.SATFINITE.E4M3.F32.PACK_AB_MERGE_C R35, R30, R33, R32 ;  /* 0x000000211e23723e */ /* 0x000fe20004807020 */
[----:B------:R-:W-:Y:S01]  /*7de0*/  IMAD.MOV.U32 R33, RZ, RZ, R34 ;  /* 0x000000ffff217224 */ /* 0x000fe200078e0022 */
[----:B------:R-:W-:Y:S01]  /*7df0*/  F2FP.SATFINITE.E4M3.F32.PACK_AB_MERGE_C R31, R15, R104, R24 ;  /* 0x000000680f1f723e */ /* 0x000fe20004807018 */
[----:B------:R-:W-:Y:S02]  /*7e00*/  IMAD.MOV.U32 R32, RZ, RZ, R117 ;  /* 0x000000ffff207224 */ /* 0x000fe400078e0075 */
[----:B------:R-:W-:Y:S02]  /*7e10*/  IMAD.MOV.U32 R30, RZ, RZ, R115 ;  /* 0x000000ffff1e7224 */ /* 0x000fe400078e0073 */
[----:B------:R-:W-:-:S07]  /*7e20*/  IMAD.MOV.U32 R34, RZ, RZ, R119 ;  /* 0x000000ffff227224 */ /* 0x000fce00078e0077 */
.L_x_1377:
[----:B------:R-:W-:Y:S05]  /*7e30*/  BSYNC B2 ;  /* 0x0000000000027941 */ /* 0x000fea0003800000 */
.L_x_1376:
[----:B0-----:R3:W-:Y:S04]  /*7e40*/  STG.E.128 desc[UR40][R36.64], R28 ;  /* 0x0000001c24007986 */ /* 0x0017e8000c101d28 */
[----:B--2---:R3:W-:Y:S02]  /*7e50*/  @!P2 STG.E.128 desc[UR40][R38.64], R32 ;  /* 0x000000202600a986 */ /* 0x0047e4000c101d28 */
.L_x_1375:
[----:B------:R-:W-:Y:S05]  /*7e60*/  BSYNC B1 ;  /* 0x0000000000017941 */ /* 0x000fea0003800000 */
.L_x_1374:
[----:B------:R-:W-:-:S13]  /*7e70*/  ISETP.NE.AND P2, PT, R98, RZ, PT ;  /* 0x000000ff6200720c */ /* 0x000fda0003f45270 */
[----:B------:R-:W-:Y:S05]  /*7e80*/  @!P2 BRA `(.L_x_1342) ;  /* 0x00000010005ca947 */ /* 0x000fea0003800000 */
[----:B------:R-:W-:Y:S01]  /*7e90*/  ISETP.GE.AND P4, PT, R174, R93, PT ;  /* 0x0000005dae00720c */ /* 0x000fe20003f86270 */
[----:B------:R-:W-:Y:S01]  /*7ea0*/  BSSY B1, `(.L_x_1378) ;  /* 0x00000eb000017945 */ /* 0x000fe20003800000 */
[----:B---3--:R-:W-:Y:S02]  /*7eb0*/  IADD3 R29, P2, P3, R52, R62, R69 ;  /* 0x0000003e341d7210 */ /* 0x008fe40007b5e045 */
[----:B------:R-:W-:Y:S02]  /*7ec0*/  SEL R116, R75, R116, !P4 ;  /* 0x000000744b747207 */ /* 0x000fe40006000000 */
[----:B------:R-:W-:Y:S02]  /*7ed0*/  IADD3.X R14, R91, R112, R64, P2, P3 ;  /* 0x000000705b0e7210 */ /* 0x000fe400017e6440 */
[----:B------:R-:W-:Y:S02]  /*7ee0*/  SHF.R.S32.HI R13, RZ, 0x1f, R116 ;  /* 0x0000001fff0d7819 */ /* 0x000fe40000011474 */
[----:B------:R-:W-:-:S02]  /*7ef0*/  IADD3 R28, P2, R29, R60, RZ ;  /* 0x0000003c1d1c7210 */ /* 0x000fc40007f5e0ff */
[----:B------:R-:W-:-:S03]  /*7f00*/  LEA.HI R13, R13, R116, RZ, 0x5 ;  /* 0x000000740d0d7211 */ /* 0x000fc600078f28ff */
[----:B------:R-:W-:Y:S01]  /*7f10*/  IMAD.X R29, R14, 0x1, R61, P2 ;  /* 0x000000010e1d7824 */ /* 0x000fe200010e063d */
[----:B------:R-:W-:Y:S02]  /*7f20*/  SHF.R.S32.HI R12, RZ, 0x5, R13 ;  /* 0x00000005ff0c7819 */ /* 0x000fe4000001140d */
[----:B------:R-:W-:Y:S02]  /*7f30*/  ISETP.GE.AND P2, PT, R174, R101, PT ;  /* 0x00000065ae00720c */ /* 0x000fe40003f46270 */
[----:B------:R-:W-:-:S04]  /*7f40*/  LEA.HI.SX32 R12, R83, R12, 0x1c ;  /* 0x0000000c530c7211 */ /* 0x000fc800078fe2ff */
[----:B------:R-:W-:Y:S01]  /*7f50*/  SHF.R.S32.HI R13, RZ, 0x1f, R12 ;  /* 0x0000001fff0d7819 */ /* 0x000fe2000001140c */
[----:B------:R-:W-:-:S03]  /*7f60*/  IMAD.SHL.U32 R31, R12, 0x10, RZ ;  /* 0x000000100c1f7824 */ /* 0x000fc600078e00ff */
[----:B------:R-:W-:Y:S02]  /*7f70*/  LEA.HI R13, R13, R12, RZ, 0x2 ;  /* 0x0000000c0d0d7211 */ /* 0x000fe400078f10ff */
[----:B------:R-:W-:-:S03]  /*7f80*/  LOP3.LUT R12, R180, 0x30, R31, 0xf8, !PT ;  /* 0x00000030b40c7812 */ /* 0x000fc600078ef81f */
[----:B------:R-:W-:Y:S01]  /*7f90*/  IMAD.SHL.U32 R13, R13, 0x800, RZ ;  /* 0x000008000d0d7824 */ /* 0x000fe200078e00ff */
[----:B------:R-:W-:-:S04]  /*7fa0*/  LOP3.LUT R12, R12, R181, RZ, 0x3c, !PT ;  /* 0x000000b50c0c7212 */ /* 0x000fc800078e3cff */
[----:B------:R-:W-:-:S04]  /*7fb0*/  LOP3.LUT R13, R13, 0xffffe000, RZ, 0xc0, !PT ;  /* 0xffffe0000d0d7812 */ /* 0x000fc800078ec0ff */
[----:B------:R-:W-:Y:S01]  /*7fc0*/  IADD3 R12, R12, R13, R182 ;  /* 0x0000000d0c0c7210 */ /* 0x000fe20007ffe0b6 */
[----:B------:R-:W-:-:S04]  /*7fd0*/  IMAD R13, R17, 0x6000, R84 ;  /* 0x00006000110d7824 */ /* 0x000fc800078e0254 */
[----:B------:R-:W-:Y:S02]  /*7fe0*/  IMAD R15, R17, 0x6000, R12 ;  /* 0x00006000110f7824 */ /* 0x000fe400078e020c */
[C---:B------:R-:W-:Y:S02]  /*7ff0*/  IMAD.IADD R13, R16.reuse, 0x1, R13 ;  /* 0x00000001100d7824 */ /* 0x040fe400078e020d */
[----:B------:R-:W-:-:S04]  /*8000*/  IMAD.IADD R24, R16, 0x1, R15 ;  /* 0x0000000110187824 */ /* 0x000fc800078e020f */
[----:B------:R-:W2:Y:S04]  /*8010*/  LDS.128 R12, [R13+0x16400] ;  /* 0x016400000d0c7984 */ /* 0x000ea80000000c00 */
[----:B------:R-:W3:Y:S01]  /*8020*/  LDS.128 R24, [R24+0x16400] ;  /* 0x0164000018187984 */ /* 0x000ee20000000c00 */
[----:B------:R-:W-:Y:S05]  /*8030*/  @P2 BRA `(.L_x_1379) ;  /* 0x0000000c00442947 */ /* 0x000fea0003800000 */
[----:B------:R-:W-:Y:S02]  /*8040*/  SHF.R.U32.HI R4, RZ, 0x8, R5 ;  /* 0x00000008ff047819 */ /* 0x000fe40000011605 */
[----:B------:R-:W-:Y:S02]  /*8050*/  SHF.R.U32.HI R10, RZ, 0x8, R11 ;  /* 0x00000008ff0a7819 */ /* 0x000fe4000001160b */
[----:B------:R-:W-:Y:S02]  /*8060*/  SHF.R.U32.HI R8, RZ, 0x8, R9 ;  /* 0x00000008ff087819 */ /* 0x000fe40000011609 */
[----:B------:R-:W-:Y:S01]  /*8070*/  SHF.R.U32.HI R33, RZ, 0x10, R5 ;  /* 0x00000010ff217819 */ /* 0x000fe20000011605 */
[----:B------:R-:W-:Y:S01]  /*8080*/  IMAD.SHL.U32 R10, R10, 0x100, RZ ;  /* 0x000001000a0a7824 */ /* 0x000fe200078e00ff */
[----:B------:R-:W-:Y:S01]  /*8090*/  LOP3.LUT R5, R5, 0xff0000ff, RZ, 0xc0, !PT ;  /* 0xff0000ff05057812 */ /* 0x000fe200078ec0ff */
[----:B------:R-:W-:Y:S01]  /*80a0*/  IMAD.SHL.U32 R8, R8, 0x100, RZ ;  /* 0x0000010008087824 */ /* 0x000fe200078e00ff */
[----:B------:R-:W-:-:S02]  /*80b0*/  SHF.R.U32.HI R6, RZ, 0x8, R7 ;  /* 0x00000008ff067819 */ /* 0x000fc40000011607 */
[----:B------:R-:W-:Y:S02]  /*80c0*/  SHF.L.U32 R4, R4, 0x8, RZ ;  /* 0x0000000804047819 */ /* 0x000fe400000006ff */
        /* <DEDUP_REMOVED lines=9> */
[----:B0-----:R-:W-:Y:S02]  /*8160*/  LOP3.LUT R38, R11, 0xff00, R10, 0xf8, !PT ;  /* 0x0000ff000b267812 */ /* 0x001fe400078ef80a */
[----:B------:R-:W-:Y:S02]  /*8170*/  LOP3.LUT R36, R9, 0xff00, R8, 0xf8, !PT ;  /* 0x0000ff0009247812 */ /* 0x000fe400078ef808 */
[----:B------:R-:W-:Y:S02]  /*8180*/  F2FP.F16.E4M3.UNPACK_B R33, R109.H1 ;  /* 0x0000006dff21723e */ /* 0x000fe400030006ff */
[----:B---3--:R-:W-:Y:S02]  /*8190*/  F2FP.F16.E4M3.UNPACK_B R10, R24.H1 ;  /* 0x00000018ff0a723e */ /* 0x008fe400030006ff */
[----:B--2---:R-:W-:Y:S01]  /*81a0*/  F2FP.F16.E4M3.UNPACK_B R8, R12.H1 ;  /* 0x0000000cff08723e */ /* 0x004fe200030006ff */
[----:B------:R-:W-:Y:S01]  /*81b0*/  HADD2.F32 R34, -RZ, R33.H0_H0 ;  /* 0x20000021ff227230 */ /* 0x000fe20000004100 */
[----:B------:R-:W-:Y:S01]  /*81c0*/  LOP3.LUT R7, R7, 0xff00, R4, 0xf8, !PT ;  /* 0x0000ff0007077812 */ /* 0x000fe200078ef804 */
[----:B------:R-:W-:Y:S01]  /*81d0*/  IMAD.U32 R4, R30, 0x10000, RZ ;  /* 0x000100001e047824 */ /* 0x000fe200078e00ff */
[----:B------:R-:W-:Y:S01]  /*81e0*/  F2FP.F16.E4M3.UNPACK_B R30, R107.H1 ;  /* 0x0000006bff1e723e */ /* 0x000fe200030006ff */
[----:B------:R-:W-:Y:S01]  /*81f0*/  HADD2.F32 R11, -RZ, R10.H0_H0 ;  /* 0x2000000aff0b7230 */ /* 0x000fe20000004100 */
[----:B------:R-:W-:Y:S01]  /*8200*/  LOP3.LUT R6, R5, 0xff0000, R6, 0xf8, !PT ;  /* 0x00ff000005067812 */ /* 0x000fe200078ef806 */
[----:B------:R-:W-:Y:S01]  /*8210*/  HADD2.F32 R9, -RZ, R8.H0_H0 ;  /* 0x20000008ff097230 */ /* 0x000fe20000004100 */
[----:B------:R-:W-:Y:S01]  /*8220*/  LOP3.LUT R4, R7, 0xff0000, R4, 0xf8, !PT ;  /* 0x00ff000007047812 */ /* 0x000fe200078ef804 */
[----:B------:R-:W-:-:S02]  /*8230*/  IMAD.U32 R7, R35, 0x10000, RZ ;  /* 0x0001000023077824 */ /* 0x000fc400078e00ff */
[-C--:B------:R-:W-:Y:S01]  /*8240*/  FMUL.FTZ R40, R11, R34.reuse ;  /* 0x000000220b287220 */ /* 0x080fe20000410000 */
[----:B------:R-:W-:Y:S02]  /*8250*/  IMAD.U32 R5, R32, 0x10000, RZ ;  /* 0x0001000020057824 */ /* 0x000fe400078e00ff */
[C---:B------:R-:W-:Y:S01]  /*8260*/  FMUL.FTZ R34, R9.reuse, R34 ;  /* 0x0000002209227220 */ /* 0x040fe20000410000 */
[--C-:B------:R-:W-:Y:S01]  /*8270*/  HADD2.F32 R32, -RZ, R30.reuse.H0_H0 ;  /* 0x2000001eff207230 */ /* 0x100fe20000004100 */
[----:B------:R-:W-:Y:S01]  /*8280*/  LOP3.LUT R7, R36, 0xff0000, R7, 0xf8, !PT ;  /* 0x00ff000024077812 */ /* 0x000fe200078ef807 */
[----:B------:R-:W-:Y:S01]  /*8290*/  HADD2.F32 R30, -RZ, R30.H1_H1 ;  /* 0x3000001eff1e7230 */ /* 0x000fe20000004100 */
[----:B------:R-:W-:Y:S02]  /*82a0*/  F2FP.F16.E4M3.UNPACK_B R109, R109 ;  /* 0x0000006dff6d723e */ /* 0x000fe400020006ff */
        /* <DEDUP_REMOVED lines=35> */
[----:B------:R-:W-:Y:S01]  /*84e0*/  LOP3.LUT R5, R38, 0xff0000, R5, 0xf8, !PT ;  /* 0x00ff000026057812 */ /* 0x000fe200078ef805 */
[----:B------:R-:W-:Y:S02]  /*84f0*/  HADD2.F32 R9, -RZ, R8.H0_H0 ;  /* 0x20000008ff097230 */ /* 0x000fe40000004100 */
[----:B------:R-:W-:Y:S01]  /*8500*/  FMUL.FTZ R38, R11, R30 ;  /* 0x0000001e0b267220 */ /* 0x000fe20000410000 */
[----:B------:R-:W-:Y:S01]  /*8510*/  HADD2.F32 R24, -RZ, R12.H0_H0 ;  /* 0x2000000cff187230 */ /* 0x000fe20000004100 */
[----:B------:R-:W-:Y:S01]  /*8520*/  F2FP.F16.E4M3.UNPACK_B R108, R108 ;  /* 0x0000006cff6c723e */ /* 0x000fe200020006ff */
[----:B------:R-:W-:Y:S02]  /*8530*/  HADD2.F32 R10, -RZ, R10.H1_H1 ;  /* 0x3000000aff0a7230 */ /* 0x000fe40000004100 */
[----:B------:R-:W-:Y:S01]  /*8540*/  FMUL.FTZ R30, R9, R30 ;  /* 0x0000001e091e7220 */ /* 0x000fe20000410000 */
[----:B------:R-:W-:-:S02]  /*8550*/  HADD2.F32 R8, -RZ, R8.H1_H1 ;  /* 0x30000008ff087230 */ /* 0x000fc40000004100 */
[----:B------:R-:W-:Y:S01]  /*8560*/  FFMA.FTZ R38, R9, R24, -R38 ;  /* 0x0000001809267223 */ /* 0x000fe20000010826 */
[----:B------:R-:W-:Y:S02]  /*8570*/  HADD2.F32 R9, -RZ, R12.H1_H1 ;  /* 0x3000000cff097230 */ /* 0x000fe40000004100 */
[-C--:B------:R-:W-:Y:S01]  /*8580*/  FMUL.FTZ R41, R10, R33.reuse ;  /* 0x000000210a297220 */ /* 0x080fe20000410000 */
[----:B------:R-:W-:Y:S01]  /*8590*/  F2FP.F16.E4M3.UNPACK_B R26, R26 ;  /* 0x0000001aff1a723e */ /* 0x000fe200020006ff */
[C---:B------:R-:W-:Y:S01]  /*85a0*/  FMUL.FTZ R33, R8.reuse, R33 ;  /* 0x0000002108217220 */ /* 0x040fe20000410000 */
[----:B------:R-:W-:Y:S01]  /*85b0*/  F2FP.F16.E4M3.UNPACK_B R14, R14 ;  /* 0x0000000eff0e723e */ /* 0x000fe200020006ff */
[-C--:B------:R-:W-:Y:S01]  /*85c0*/  FFMA.FTZ R101, R8, R9.reuse, -R41 ;  /* 0x0000000908657223 */ /* 0x080fe20000010829 */
[----:B------:R-:W-:Y:S02]  /*85d0*/  HADD2.F32 R12, -RZ, R108.H0_H0 ;  /* 0x2000006cff0c7230 */ /* 0x000fe40000004100 */
[----:B------:R-:W-:Y:S01]  /*85e0*/  FFMA.FTZ R103, R10, R9, R33 ;  /* 0x000000090a677223 */ /* 0x000fe20000010021 */
[----:B------:R-:W-:Y:S01]  /*85f0*/  F2FP.F16.E4M3.UNPACK_B R106, R106 ;  /* 0x0000006aff6a723e */ /* 0x000fe200020006ff */
[----:B------:R-:W-:-:S02]  /*8600*/  HADD2.F32 R9, -RZ, R26.H0_H0 ;  /* 0x2000001aff097230 */ /* 0x000fc40000004100 */
[----:B------:R-:W-:Y:S01]  /*8610*/  FFMA.FTZ R24, R11, R24, R30 ;  /* 0x000000180b187223 */ /* 0x000fe2000001001e */
[----:B------:R-:W-:Y:S01]  /*8620*/  HADD2.F32 R8, -RZ, R14.H0_H0 ;  /* 0x2000000eff087230 */ /* 0x000fe20000004100 */
[----:B------:R-:W-:Y:S01]  /*8630*/  F2FP.SATFINITE.E4M3.F32.PACK_AB_MERGE_C R101, R101, R38, RZ ;  /* 0x000000266565723e */ /* 0x000fe200048070ff */
[----:B------:R-:W-:Y:S02]  /*8640*/  HADD2.F32 R33, -RZ, R108.H1_H1 ;  /* 0x3000006cff217230 */ /* 0x000fe40000004100 */
[-C--:B------:R-:W-:Y:S01]  /*8650*/  FMUL.FTZ R41, R9, R12.reuse ;  /* 0x0000000c09297220 */ /* 0x080fe20000410000 */
[----:B------:R-:W-:Y:S02]  /*8660*/  HADD2.F32 R26, -RZ, R26.H1_H1 ;  /* 0x3000001aff1a7230 */ /* 0x000fe40000004100 */
[----:B------:R-:W-:Y:S01]  /*8670*/  FMUL.FTZ R12, R8, R12 ;  /* 0x0000000c080c7220 */ /* 0x000fe20000410000 */
[----:B------:R-:W-:Y:S01]  /*8680*/  HADD2.F32 R10, -RZ, R106.H0_H0 ;  /* 0x2000006aff0a7230 */ /* 0x000fe20000004100 */
[----:B------:R-:W-:Y:S01]  /*8690*/  F2FP.SATFINITE.E4M3.F32.PACK_AB_MERGE_C R103, R103, R24, RZ ;  /* 0x000000186767723e */ /* 0x000fe200048070ff */
        /* <DEDUP_REMOVED lines=12> */
[----:B------:R-:W-:Y:S01]  /*8760*/  F2FP.F16.E4M3.UNPACK_B R12, R6 ;  /* 0x00000006ff0c723e */ /* 0x000fe200020006ff */
        /* <DEDUP_REMOVED lines=9> */
[----:B------:R-:W-:Y:S01]  /*8800*/  FFMA.FTZ R30, R9, R14, -R30 ;  /* 0x0000000e091e7223 */ /* 0x000fe2000001081e */
[----:B------:R-:W-:Y:S01]  /*8810*/  F2FP.SATFINITE.E4M3.F32.PACK_AB_MERGE_C R37, R37, R40, RZ ;  /* 0x000000282525723e */ /* 0x000fe200048070ff */
[----:B------:R-:W-:Y:S02]  /*8820*/  HADD2.F32 R8, -RZ, R8.H1_H1 ;  /* 0x30000008ff087230 */ /* 0x000fe40000004100 */
[----:B------:R-:W-:Y:S01]  /*8830*/  FFMA.FTZ R26, R11, R14, R26 ;  /* 0x0000000e0b1a7223 */ /* 0x000fe2000001001a */
[----:B------:R-:W-:-:S02]  /*8840*/  HADD2.F32 R9, -RZ, R12.H1_H1 ;  /* 0x3000000cff097230 */ /* 0x000fc40000004100 */
[-C--:B------:R-:W-:Y:S01]  /*8850*/  FMUL.FTZ R11, R10, R33.reuse ;  /* 0x000000210a0b7220 */ /* 0x080fe20000410000 */
[----:B------:R-:W-:Y:S01]  /*8860*/  F2FP.SATFINITE.E4M3.F32.PACK_AB_MERGE_C R38, R35, R32, R37 ;  /* 0x000000202326723e */ /* 0x000fe20004807025 */
[C---:B------:R-:W-:Y:S01]  /*8870*/  FMUL.FTZ R33, R8.reuse, R33 ;  /* 0x0000002108217220 */ /* 0x040fe20000410000 */
[----:B------:R-:W-:Y:S01]  /*8880*/  F2FP.F16.E4M3.UNPACK_B R13, R13.H1 ;  /* 0x0000000dff0d723e */ /* 0x000fe200030006ff */
[----:B------:R-:W-:Y:S01]  /*8890*/  FFMA.FTZ R35, R8, R9, -R11 ;  /* 0x0000000908237223 */ /* 0x000fe2000001080b */
[----:B------:R-:W-:Y:S01]  /*88a0*/  F2FP.F16.E4M3.UNPACK_B R25, R25.H1 ;  /* 0x00000019ff19723e */ /* 0x000fe200030006ff */
[----:B------:R-:W-:Y:S01]  /*88b0*/  FFMA.FTZ R37, R10, R9, R33 ;  /* 0x000000090a257223 */ /* 0x000fe20000010021 */
[----:B------:R-:W-:Y:S01]  /*88c0*/  F2FP.F16.E4M3.UNPACK_B R11, R7.H1 ;  /* 0x00000007ff0b723e */ /* 0x000fe200030006ff */
[----:B------:R-:W-:Y:S01]  /*88d0*/  HADD2.F32 R7, -RZ, R13.H0_H0 ;  /* 0x2000000dff077230 */ /* 0x000fe20000004100 */
[----:B------:R-:W-:Y:S01]  /*88e0*/  F2FP.F16.E4M3.UNPACK_B R6, R6.H1 ;  /* 0x00000006ff06723e */ /* 0x000fe200030006ff */
[----:B------:R-:W-:Y:S01]  /*88f0*/  HADD2.F32 R8, -RZ, R25.H0_H0 ;  /* 0x20000019ff087230 */ /* 0x000fe20000004100 */
[----:B------:R-:W-:Y:S01]  /*8900*/  F2FP.SATFINITE.E4M3.F32.PACK_AB_MERGE_C R36, R39, R36, RZ ;  /* 0x000000242724723e */ /* 0x000fe200048070ff */
[----:B------:R-:W-:Y:S01]  /*8910*/  HADD2.F32 R10, -RZ, R11.H0_H0 ;  /* 0x2000000bff0a7230 */ /* 0x000fe20000004100 */
[----:B------:R-:W-:Y:S01]  /*8920*/  F2FP.F16.E4M3.UNPACK_B R24, R5.H1 ;  /* 0x00000005ff18723e */ /* 0x000fe200030006ff */
[----:B------:R-:W-:Y:S01]  /*8930*/  HADD2.F32 R25, -RZ, R25.H1_H1 ;  /* 0x30000019ff197230 */ /* 0x000fe20000004100 */
[----:B------:R-:W-:Y:S01]  /*8940*/  F2FP.SATFINITE.E4M3.F32.PACK_AB_MERGE_C R109, R109, R34, R36 ;  /* 0x000000226d6d723e */ /* 0x000fe20004807024 */
[----:B------:R-:W-:-:S02]  /*8950*/  HADD2.F32 R12, -RZ, R11.H1_H1 ;  /* 0x3000000bff0c7230 */ /* 0x000fc40000004100 */
        /* <DEDUP_REMOVED lines=63> */
.L_x_1379:
[----:B------:R-:W-:Y:S05]  /*8d50*/  BSYNC B1 ;  /* 0x0000000000017941 */ /* 0x000fea0003800000 */
.L_x_1378:
[----:B--2---:R2:W-:Y:S01]  /*8d60*/  STG.E.128 desc[UR40][R28.64], R12 ;  /* 0x0000000c1c007986 */ /* 0x0045e2000c101d28 */
[----:B------:R-:W-:-:S13]  /*8d70*/  ISETP.GE.AND P2, PT, R31, R110, PT ;  /* 0x0000006e1f00720c */ /* 0x000fda0003f46270 */
[----:B------:R-:W-:Y:S05]  /*8d80*/  @P2 BRA `(.L_x_1342) ;  /* 0x00000000009c2947 */ /* 0x000fea0003800000 */
[--C-:B------:R-:W-:Y:S02]  /*8d90*/  SHF.R.S32.HI R4, RZ, 0x1f, R31.reuse ;  /* 0x0000001fff047819 */ /* 0x100fe4000001141f */
[----:B------:R-:W-:-:S04]  /*8da0*/  IADD3 R31, P2, P3, R52, R62, R31 ;  /* 0x0000003e341f7210 */ /* 0x000fc80007b5e01f */
[----:B------:R-:W-:Y:S02]  /*8db0*/  IADD3.X R4, R91, R112, R4, P2, P3 ;  /* 0x000000705b047210 */ /* 0x000fe400017e6404 */
[----:B------:R-:W-:-:S05]  /*8dc0*/  IADD3 R60, P2, R31, R60, RZ ;  /* 0x0000003c1f3c7210 */ /* 0x000fca0007f5e0ff */
[----:B------:R-:W-:-:S05]  /*8dd0*/  IMAD.X R61, R4, 0x1, R61, P2 ;  /* 0x00000001043d7824 */ /* 0x000fca00010e063d */
[----:B---3--:R3:W-:Y:S01]  /*8de0*/  STG.E.128 desc[UR40][R60.64], R24 ;  /* 0x000000183c007986 */ /* 0x0087e2000c101d28 */
[----:B------:R-:W-:Y:S05]  /*8df0*/  BRA `(.L_x_1342) ;  /* 0x0000000000807947 */ /* 0x000fea0003800000 */
.L_x_1335:
[----:B------:R-:W-:-:S06]  /*8e00*/  UISETP.NE.AND UP0, UPT, UR39, 0x3, UPT ;  /* 0x000000032700788c */ /* 0x000fcc000bf05270 */
[----:B------:R-:W-:-:S13]  /*8e10*/  PLOP3.LUT P1, PT, PT, PT, UP0, 0x80, 0x0 ;  /* 0x000000000000781c */ /* 0x000fda0003f2f008 */
[----:B------:R-:W-:Y:S05]  /*8e20*/  @!P1 BRA `(.L_x_1380) ;  /* 0x0000000000049947 */ /* 0x000fea0003800000 */
[----:B------:R-:W-:Y:S01]  /*8e30*/  BPT.TRAP 0x1 ;  /* 0x000000040000795c */ /* 0x000fe20000300000 */
.L_x_1380:
[----:B------:R-:W-:Y:S01]  /*8e40*/  IMAD R92, R17, 0x8, R16 ;  /* 0x00000008115c7824 */ /* 0x000fe200078e0210 */
[----:B------:R-:W-:Y:S01]  /*8e50*/  SHF.L.U32 R95, R173, 0x1f, RZ ;  /* 0x0000001fad5f7819 */ /* 0x000fe200000006ff */
[----:B------:R-:W-:Y:S01]  /*8e60*/  IMAD R94, R57, -0x80, R58 ;  /* 0xffffff80395e7824 */ /* 0x000fe200078e023a */
[----:B------:R-:W-:Y:S02]  /*8e70*/  BSSY B1, `(.L_x_1381) ;  /* 0x0000004000017945 */ /* 0x000fe40003800000 */
[----:B------:R-:W0:Y:S02]  /*8e80*/  SYNCS.PHASECHK.TRANS64.TRYWAIT P2, [R92+URZ+0x22890], R95 ;  /* 0x0228905f5c0075a7 */ /* 0x000e24000804017f */
[----:B------:R-:W-:Y:S01]  /*8e90*/  VIMNMX R94, R94, 0x80, PT ;  /* 0x000000805e5e7848 */ /* 0x000fe20003fe0100 */
[----:B0-----:R-:W-:Y:S06]  /*8ea0*/  @!P2 BRA `(.L_x_1382) ;  /* 0x000001f40014a947 */ /* 0x001fec0003800000 */
.L_x_1686:
[----:B------:R-:W-:Y:S05]  /*8eb0*/  BSYNC B1 ;  /* 0x0000000000017941 */ /* 0x000fea0003800000 */
.L_x_1381:
[----:B------:R-:W-:-:S13]  /*8ec0*/  ISETP.GE.AND P2, PT, R19, R94, PT ;  /* 0x0000005e1300720c */ /* 0x000fda0003f46270 */
[----:B------:R-:W-:Y:S05]  /*8ed0*/  @P2 BRA `(.L_x_1342) ;  /* 0x0000000000482947 */ /* 0x000fea0003800000 */
[----:B------:R-:W-:-:S13]  /*8ee0*/  ISETP.NE.AND P2, PT, R59, RZ, PT ;  /* 0x000000ff3b00720c */ /* 0x000fda0003f45270 */
[----:B------:R-:W1:Y:S04]  /*8ef0*/  @P2 LDS.128 R4, [R63+0x16400] ;  /* 0x016400003f042984 */ /* 0x000e680000000c00 */
[----:B-1----:R-:W-:Y:S01]  /*8f00*/  @P2 STG.E.128 desc[UR40][R28.64], R4 ;  /* 0x000000041c002986 */ /* 0x002fe2000c101d28 */
        /* <DEDUP_REMOVED lines=14> */
[----:B-1----:R1:W-:Y:S02]  /*8ff0*/  @P2 STG.E.128 desc[UR40][R28.64+0xa0], R8 ;  /* 0x0000a0081c002986 */ /* 0x0023e4000c101d28 */
.L_x_1342:
[----:B------:R-:W-:Y:S05]  /*9000*/  BSYNC B0 ;  /* 0x0000000000007941 */ /* 0x000fea0003800000 */
.L_x_1334:
[----:B-1234-:R-:W1:Y:S01]  /*9010*/  S2R R4, SR_TID.X ;  /* 0x0000000000047919 */ /* 0x01ee620000002100 */
[----:B------:R-:W-:Y:S01]  /*9020*/  @!PT LDS RZ, [RZ] ;  /* 0x00000000fffff984 */ /* 0x000fe20000000800 */
[----:B------:R-:W-:Y:S01]  /*9030*/  @!PT LDS RZ, [RZ] ;  /* 0x00000000fffff984 */ /* 0x000fe20000000800 */
[----:B------:R-:W-:Y:S01]  /*9040*/  @!PT LDS RZ, [RZ] ;  /* 0x00000000fffff984 */ /* 0x000fe20000000800 */
[----:B------:R-:W-:Y:S01]  /*9050*/  @!PT LDS RZ, [RZ] ;  /* 0x00000000fffff984 */ /* 0x000fe20000000800 */
[----:B------:R2:W-:Y:S06]  /*9060*/  MEMBAR.ALL.CTA ;  /* 0x0000000000007992 */ /* 0x0005ec0000008000 */
[----:B--2---:R-:W2:Y:S01]  /*9070*/  FENCE.VIEW.ASYNC.S ;  /* 0x00000000000073c6 */ /* 0x004ea20000000000 */
[----:B------:R-:W-:Y:S05]  /*9080*/  WARPSYNC.ALL ;  /* 0x0000000000007948 */ /* 0x000fea0003800000 */
[----:B------:R-:W-:Y:S01]  /*9090*/  BSSY B0, `(.L_x_1383) ;  /* 0x0000009000007945 */ /* 0x000fe20003800000 */
[----:B-1----:R-:W-:Y:S01]  /*90a0*/  LOP3.LUT R4, R4, 0x7f, RZ, 0xc0, !PT ;  /* 0x0000007f04047812 */ /* 0x002fe200078ec0ff */
[----:B--2---:R1:W-:Y:S03]  /*90b0*/  BAR.SYNC.DEFER_BLOCKING R76, 0x80 ;  /* 0x0002004c0000751d */ /* 0x0043e60000010000 */
[----:B------:R-:W-:-:S13]  /*90c0*/  ISETP.NE.AND P3, PT, R4, RZ, PT ;  /* 0x000000ff0400720c */ /* 0x000fda0003f65270 */
[----:B------:R-:W-:-:S05]  /*90d0*/  @!P3 VIADD R4, R92, 0x228a0 ;  /* 0x000228a05c04b836 */ /* 0x000fca0000000000 */
[----:B------:R-:W-:-:S04]  /*90e0*/  @!P3 PRMT R4, RZ, 0x654, R4 ;  /* 0x00000654ff04b816 */ /* 0x000fc80000000004 */
[----:B------:R1:W-:Y:S01]  /*90f0*/  @!P3 SYNCS.ARRIVE.TRANS64.RED.A1T0 RZ, [R4+URZ], RZ ;  /* 0x000000ff04ffb9a7 */ /* 0x0003e2000810043f */
[----:B------:R-:W-:Y:S05]  /*9100*/  @!P1 BRA `(.L_x_1384) ;  /* 0x0000000000049947 */ /* 0x000fea0003800000 */
[----:B------:R-:W-:Y:S01]  /*9110*/  BPT.TRAP 0x1 ;  /* 0x000000040000795c */ /* 0x000fe20000300000 */
.L_x_1384:
[----:B------:R-:W-:Y:S05]  /*9120*/  BSYNC B0 ;  /* 0x0000000000007941 */ /* 0x000fea0003800000 */
.L_x_1383:
[----:B------:R-:W2:Y:S01]  /*9130*/  SYNCS.PHASECHK.TRANS64.TRYWAIT P1, [R92+URZ+0x228b0], R95 ;  /* 0x0228b05f5c0075a7 */ /* 0x000ea2000802017f */
[----:B------:R-:W-:Y:S04]  /*9140*/  BSSY B0, `(.L_x_1385) ;  /* 0x0000002000007945 */ /* 0x000fe80003800000 */
[----:B--2---:R-:W-:Y:S05]  /*9150*/  @!P1 BRA `(.L_x_1386) ;  /* 0x000001f0007c9947 */ /* 0x004fea0003800000 */
.L_x_1687:
[----:B------:R-:W-:Y:S05]  /*9160*/  BSYNC B0 ;  /* 0x0000000000007941 */ /* 0x000fea0003800000 */
.L_x_1385:
[----:B------:R-:W-:Y:S01]  /*9170*/  ISETP.GE.AND P1, PT, R19, R94, PT ;  /* 0x0000005e1300720c */ /* 0x000fe20003f26270 */
[----:B------:R-:W-:-:S12]  /*9180*/  BSSY B0, `(.L_x_1387) ;  /* 0x0000030000007945 */ /* 0x000fd80003800000 */
[----:B------:R-:W-:Y:S05]  /*9190*/  @P1 BRA `(.L_x_1388) ;  /* 0x0000000000b81947 */ /* 0x000fea0003800000 */
[----:B------:R-:W-:Y:S01]  /*91a0*/  ULDC UR4, c[0x0][0x310] ;  /* 0x0000c40000047ab9 */ /* 0x000fe20000000800 */
[----:B------:R-:W-:Y:S01]  /*91b0*/  PLOP3.LUT P5, PT, PT, PT, PT, 0x8, 0x0 ;  /* 0x000000000000781c */ /* 0x000fe20003fae170 */
[----:B------:R-:W-:Y:S01]  /*91c0*/  IMAD R27, R17, 0x4000, R190 ;  /* 0x00004000111b7824 */ /* 0x000fe200078e02be */
[----:B------:R-:W-:Y:S01]  /*91d0*/  ISETP.GE.AND P2, PT, R175, UR4, PT ;  /* 0x00000004af007c0c */ /* 0x000fe2000bf46270 */
[----:B-1----:R-:W-:Y:S01]  /*91e0*/  IMAD.WIDE R4, R57, 0x80, R44 ;  /* 0x0000008039047825 */ /* 0x002fe200078e022c */
[----:B------:R-:W-:Y:S01]  /*91f0*/  PLOP3.LUT P4, PT, PT, PT, PT, 0x8, 0x0 ;  /* 0x000000000000781c */ /* 0x000fe20003f8e170 */
[----:B------:R-:W-:Y:S01]  /*9200*/  ULDC.64 UR6, c[0x0][0x318] ;  /* 0x0000c60000067ab9 */ /* 0x000fe20000000a00 */
[----:B------:R-:W-:Y:S01]  /*9210*/  ULDC.64 UR8, c[0x0][0x308] ;  /* 0x0000c20000087ab9 */ /* 0x000fe20000000a00 */
[----:B------:R-:W-:Y:S02]  /*9220*/  IMAD.MOV.U32 R6, RZ, RZ, R50 ;  /* 0x000000ffff067224 */ /* 0x000fe400078e0032 */
[----:B------:R-:W-:-:S02]  /*9230*/  IMAD.MOV.U32 R7, RZ, RZ, R65 ;  /* 0x000000ffff077224 */ /* 0x000fc400078e0041 */
[----:B------:R-:W-:Y:S02]  /*9240*/  IMAD R5, R5, UR6, RZ ;  /* 0x0000000605057c24 */ /* 0x000fe4000f8e02ff */
[C---:B------:R-:W-:Y:S02]  /*9250*/  IMAD.WIDE.U32 R6, R4.reuse, UR6, R6 ;  /* 0x0000000604067c25 */ /* 0x040fe4000f8e0006 */
[----:B------:R-:W-:Y:S02]  /*9260*/  @!P2 LOP3.LUT P1, RZ, R183, 0x2, RZ, 0xc0, !PT ;  /* 0x00000002b7ffa812 */ /* 0x000fe4000782c0ff */
[----:B------:R-:W-:Y:S02]  /*9270*/  IMAD R5, R4, UR7, R5 ;  /* 0x0000000704057c24 */ /* 0x000fe4000f8e0205 */
[----:B------:R-:W-:Y:S01]  /*9280*/  @!P2 PLOP3.LUT P5, PT, P1, PT, PT, 0x80, 0x0 ;  /* 0x000000000000a81c */ /* 0x000fe20000faf070 */
[----:B------:R-:W-:Y:S01]  /*9290*/  @!P2 VIADD R4, R27, 0x20 ;  /* 0x000000201b04a836 */ /* 0x000fe20000000000 */
[----:B------:R-:W-:-:S11]  /*92a0*/  ISETP.GE.AND P1, PT, R174, UR4, PT ;  /* 0x00000004ae007c0c */ /* 0x000fd6000bf26270 */
[----:B------:R-:W-:Y:S02]  /*92b0*/  @P5 VIADD R4, R27, 0xffffffe0 ;  /* 0xffffffe01b045836 */ /* 0x000fe40000000000 */
[----:B------:R-:W-:Y:S01]  /*92c0*/  @!P1 LOP3.LUT P6, RZ, R183, 0x4, RZ, 0xc0, !PT ;  /* 0x00000004b7ff9812 */ /* 0x000fe200078cc0ff */
[----:B------:R-:W-:Y:S02]  /*92d0*/  @!P1 VIADD R8, R27, 0x40 ;  /* 0x000000401b089836 */ /* 0x000fe40000000000 */
[----:B------:R-:W-:Y:S01]  /*92e0*/  @!P2 IMAD.IADD R4, R16, 0x1, R4 ;  /* 0x000000011004a824 */ /* 0x000fe200078e0204 */
[----:B------:R-:W-:Y:S02]  /*92f0*/  @!P1 PLOP3.LUT P4, PT, P6, PT, PT, 0x80, 0x0 ;  /* 0x000000000000981c */ /* 0x000fe4000378f070 */
[----:B------:R-:W-:-:S04]  /*9300*/  IADD3 R24, P6, R6, UR8, RZ ;  /* 0x0000000806187c10 */ /* 0x000fc8000ffde0ff */
[----:B------:R-:W-:Y:S02]  /*9310*/  IADD3.X R25, R7, UR9, R5, P6, !PT ;  /* 0x0000000907197c10 */ /* 0x000fe4000b7fe405 */
[----:B------:R-:W1:Y:S05]  /*9320*/  @!P2 LDS.128 R4, [R4+0x8400] ;  /* 0x008400000404a984 */ /* 0x000e6a0000000c00 */
[----:B------:R-:W-:-:S04]  /*9330*/  @P4 VIADD R8, R27, 0xffffffc0 ;  /* 0xffffffc01b084836 */ /* 0x000fc80000000000 */
[----:B------:R-:W-:-:S06]  /*9340*/  @!P1 IMAD.IADD R8, R16, 0x1, R8 ;  /* 0x0000000110089824 */ /* 0x000fcc00078e0208 */
[----:B------:R-:W3:Y:S04]  /*9350*/  @!P1 LDS.128 R8, [R8+0x8400] ;  /* 0x0084000008089984 */ /* 0x000ee80000000c00 */
[----:B-1----:R-:W-:Y:S04]  /*9360*/  @!P2 STG.E.128 desc[UR40][R24.64+0x20], R4 ;  /* 0x000020041800a986 */ /* 0x002fe8000c101d28 */
[----:B---3--:R-:W-:Y:S01]  /*9370*/  @!P1 STG.E.128 desc[UR40][R24.64+0x40], R8 ;  /* 0x0000400818009986 */ /* 0x008fe2000c101d28 */
[----:B------:R-:W-:-:S13]  /*9380*/  ISETP.GE.AND P1, PT, R22, UR4, PT ;  /* 0x0000000416007c0c */ /* 0x000fda000bf26270 */
[----:B------:R-:W-:-:S06]  /*9390*/  @!P1 IMAD.IADD R12, R16, 0x1, R27 ;  /* 0x00000001100c9824 */ /* 0x000fcc00078e021b */
[----:B------:R-:W1:Y:S04]  /*93a0*/  @!P1 LDS.128 R12, [R12+0x8400] ;  /* 0x008400000c0c9984 */ /* 0x000e680000000c00 */
[----:B-1----:R3:W-:Y:S01]  /*93b0*/  @!P1 STG.E.128 desc[UR40][R24.64], R12 ;  /* 0x0000000c18009986 */ /* 0x0027e2000c101d28 */
[----:B------:R-:W-:-:S13]  /*93c0*/  ISETP.GE.AND P1, PT, R100, UR4, PT ;  /* 0x0000000464007c0c */ /* 0x000fda000bf26270 */
[----:B------:R-:W-:Y:S05]  /*93d0*/  @P1 BRA `(.L_x_1388) ;  /* 0x0000000000281947 */ /* 0x000fea0003800000 */
[----:B------:R-:W-:Y:S01]  /*93e0*/  R2P PR, R183, 0x6 ;  /* 0x00000006b7007804 */ /* 0x000fe20000000000 */
[----:B------:R-:W-:Y:S01]  /*93f0*/  IMAD.MOV.U32 R4, RZ, RZ, -0x40 ;  /* 0xffffffc0ff047424 */ /* 0x000fe200078e00ff */
[----:B------:R-:W-:Y:S01]  /*9400*/  MOV R6, 0x40 ;  /* 0x0000004000067802 */ /* 0x000fe20000000f00 */
[----:B------:R-:W-:-:S03]  /*9410*/  IMAD.MOV.U32 R5, RZ, RZ, 0x60 ;  /* 0x00000060ff057424 */ /* 0x000fc600078e00ff */
[----:B------:R-:W-:-:S07]  /*9420*/  SEL R4, R4, 0x40, P2 ;  /* 0x0000004004047807 */ /* 0x000fce0001000000 */
[----:B------:R-:W-:Y:S01]  /*9430*/  @P2 IADD3 R5, -R6, 0x20, RZ ;  /* 0x0000002006052810 */ /* 0x000fe20007ffe1ff */
[----:B------:R-:W-:-:S05]  /*9440*/  @P1 VIADD R5, R4, 0xffffffe0 ;  /* 0xffffffe004051836 */ /* 0x000fca0000000000 */
[----:B------:R-:W-:-:S06]  /*9450*/  IADD3 R5, R16, R27, R5 ;  /* 0x0000001b10057210 */ /* 0x000fcc0007ffe005 */
[----:B------:R-:W1:Y:S04]  /*9460*/  LDS.128 R4, [R5+0x8400] ;  /* 0x0084000005047984 */ /* 0x000e680000000c00 */
[----:B-1----:R4:W-:Y:S02]  /*9470*/  STG.E.128 desc[UR40][R24.64+0x60], R4 ;  /* 0x0000600418007986 */ /* 0x0029e4000c101d28 */
.L_x_1388:
[----:B------:R-:W-:Y:S05]  /*9480*/  BSYNC B0 ;  /* 0x0000000000007941 */ /* 0x000fea0003800000 */
.L_x_1387:
[----:B------:R-:W-:Y:S01]  /*9490*/  @!PT LDS RZ, [RZ] ;  /* 0x00000000fffff984 */ /* 0x000fe20000000800 */
[----:B------:R-:W-:Y:S01]  /*94a0*/  @!PT LDS RZ, [RZ] ;  /* 0x00000000fffff984 */ /* 0x000fe20000000800 */
[----:B------:R-:W-:Y:S01]  /*94b0*/  @!PT LDS RZ, [RZ] ;  /* 0x00000000fffff984 */ /* 0x000fe20000000800 */
[----:B------:R-:W-:Y:S01]  /*94c0*/  @!PT LDS RZ, [RZ] ;  /* 0x00000000fffff984 */ /* 0x000fe20000000800 */
[----:B------:R5:W-:Y:S06]  /*94d0*/  MEMBAR.ALL.CTA ;  /* 0x0000000000007992 */ /* 0x000bec0000008000 */
[----:B-----5:R-:W5:Y:S01]  /*94e0*/  FENCE.VIEW.ASYNC.S ;  /* 0x00000000000073c6 */ /* 0x020f620000000000 */
[----:B------:R-:W-:Y:S02]  /*94f0*/  VIADD R17, R17, 0x1 ;  /* 0x0000000111117836 */ /* 0x000fe40000000000 */
[----:B0-2---:R-:W-:Y:S01]  /*9500*/  @!P3 VIADD R92, R92, 0x228c0 ;  /* 0x000228c05c5cb836 */ /* 0x005fe20000000000 */
[----:B-----5:R0:W-:Y:S02]  /*9510*/  BAR.SYNC.DEFER_BLOCKING R76, 0x80 ;  /* 0x0002004c0000751d */ /* 0x0201e40000010000 */
[----:B------:R-:W-:-:S02]  /*9520*/  ISETP.NE.AND P1, PT, R17, 0x2, PT ;  /* 0x000000021100780c */ /* 0x000fc40003f25270 */
[----:B------:R-:W-:Y:S02]  /*9530*/  @!P3 PRMT R92, RZ, 0x654, R92 ;  /* 0x00000654ff5cb816 */ /* 0x000fe4000000005c */
[----:B-1--4-:R-:W-:Y:S02]  /*9540*/  SEL R4, RZ, 0x1, P1 ;  /* 0x00000001ff047807 */ /* 0x012fe40000800000 */
[----:B------:R-:W-:Y:S02]  /*9550*/  SEL R17, R17, RZ, P1 ;  /* 0x000000ff11117207 */ /* 0x000fe40000800000 */
[----:B------:R-:W-:Y:S01]  /*9560*/  LOP3.LUT R173, R173, R4, RZ, 0x3c, !PT ;  /* 0x00000004adad7212 */ /* 0x000fe200078e3cff */
[----:B------:R0:W-:Y:S01]  /*9570*/  @!P3 SYNCS.ARRIVE.TRANS64.RED.A1T0 RZ, [R92+URZ], RZ ;  /* 0x000000ff5cffb9a7 */ /* 0x0001e2000810043f */
[----:B------:R-:W-:Y:S05]  /*9580*/  @P0 BRA `(.L_x_1389) ;  /* 0xffffff9000c00947 */ /* 0x000fea000383ffff */
[----:B------:R-:W1:Y:S01]  /*9590*/  S2R R5, SR_TID.X ;  /* 0x0000000000057919 */ /* 0x000e620000002100 */
[----:B------:R-:W-:Y:S02]  /*95a0*/  PLOP3.LUT P0, PT, PT, PT, PT, 0x8, 0x0 ;  /* 0x000000000000781c */ /* 0x000fe40003f0e170 */
[----:B-1----:R-:W-:-:S04]  /*95b0*/  SHF.R.U32.HI R5, RZ, 0x7, R5 ;  /* 0x00000007ff057819 */ /* 0x002fc80000011605 */
[----:B------:R-:W-:-:S13]  /*95c0*/  ISETP.NE.AND P2, PT, R5, 0x1, PT ;  /* 0x000000010500780c */ /* 0x000fda0003f45270 */
[----:B------:R-:W-:Y:S06]  /*95d0*/  @!P2 BAR.ARV 0x9, 0x100 ;  /* 0x024400000000ab1d */ /* 0x000fec0000002000 */
.L_x_1329:
[----:B------:R-:W1:Y:S01]  /*95e0*/  LDC R0, c[0x0][0x428] ;  /* 0x00010a00ff007b82 */ /* 0x000e620000000800 */
[----:B------:R-:W-:-:S07]  /*95f0*/  IMAD.MOV.U32 R191, RZ, RZ, R178 ;  /* 0x000000ffffbf7224 */ /* 0x000fce00078e00b2 */
[----:B------:R-:W2:Y:S01]  /*9600*/  LDC.64 R4, c[0x0][0x9e0] ;  /* 0x00027800ff047b82 */ /* 0x000ea20000000a00 */
[----:B-1----:R-:W-:Y:S02]  /*9610*/  ISETP.NE.AND P1, PT, R0, 0x1, PT ;  /* 0x000000010000780c */ /* 0x002fe40003f25270 */
[----:B------:R-:W-:-:S05]  /*9620*/  IADD3 R0, R170, 0x80, -R171 ;  /* 0x00000080aa007810 */ /* 0x000fca0007ffe8ab */
[----:B------:R-:W-:Y:S01]  /*9630*/  IMAD R185, R177, 0x80, R0 ;  /* 0x00000080b1b97824 */ /* 0x000fe200078e0200 */
[----:B--2---:R-:W-:-:S05]  /*9640*/  ISETP.GE.AND P2, PT, R5, 0x1, PT ;  /* 0x000000010500780c */ /* 0x004fca0003f46270 */
[----:B------:R-:W1:Y:S08]  /*9650*/  @P1 LDC R3, c[0x0][0x42c] ;  /* 0x00010b00ff031b82 */ /* 0x000e700000000800 */
[----:B------:R-:W2:Y:S01]  /*9660*/  @P1 LDC R2, c[0x0][0x430] ;  /* 0x00010c00ff021b82 */ /* 0x000ea20000000800 */
[----:B-1----:R-:W-:Y:S01]  /*9670*/  @P1 IMAD.HI.U32 R3, R178, R3, RZ ;  /* 0x00000003b2031227 */ /* 0x002fe200078e00ff */
[----:B------:R-:W-:Y:S06]  /*9680*/  @P0 BRA `(.L_x_1390) ;  /* 0x00000000000c0947 */ /* 0x000fec0003800000 */
[----:B------:R-:W1:Y:S01]  /*9690*/  FENCE.VIEW.ASYNC.G ;  /* 0x00000000000073c6 */ /* 0x000e620000000100 */
[----:B------:R-:W-:Y:S05]  /*96a0*/  WARPSYNC.ALL ;  /* 0x0000000000007948 */ /* 0x000fea0003800000 */
[----:B-1----:R-:W-:Y:S06]  /*96b0*/  BAR.ARV 0xc, 0x180 ;  /* 0x0306000000007b1d */ /* 0x002fec0000002000 */
.L_x_1390:
[----:B--2---:R-:W-:Y:S01]  /*96c0*/  @P1 SHF.R.U32.HI R191, RZ, R2, R3 ;  /* 0x00000002ffbf1219 */ /* 0x004fe20000011603 */
[----:B------:R-:W-:Y:S01]  /*96d0*/  IMAD.IADD R0, R185, 0x1, R4 ;  /* 0x00000001b9007824 */ /* 0x000fe200078e0204 */
[----:B------:R-:W-:Y:S06]  /*96e0*/  @!P2 BRA `(.L_x_1391) ;  /* 0x000000000048a947 */ /* 0x000fec0003800000 */
[C---:B------:R-:W-:Y:S01]  /*96f0*/  ISETP.GT.AND P0, PT, R185.reuse, RZ, PT ;  /* 0x000000ffb900720c */ /* 0x040fe20003f04270 */
[----:B------:R-:W-:Y:S01]  /*9700*/  BSSY B0, `(.L_x_1392) ;  /* 0x000000e000007945 */ /* 0x000fe20003800000 */
[----:B------:R-:W-:-:S11]  /*9710*/  VIADD R2, R185, 0xffffffff ;  /* 0xffffffffb9027836 */ /* 0x000fd60000000000 */
        /* <DEDUP_REMOVED lines=8> */
.L_x_1393:
[----:B------:R-:W-:-:S13]  /*97a0*/  ISETP.NE.AND P0, PT, R5, 0x1, PT ;  /* 0x000000010500780c */ /* 0x000fda0003f05270 */
[----:B------:R-:W1:Y:S02]  /*97b0*/  @P0 LDC.64 R6, c[0x0][0x9e8] ;  /* 0x00027a00ff060b82 */ /* 0x000e640000000a00 */
[----:B-1----:R-:W-:-:S05]  /*97c0*/  @P0 IMAD.HI.U32 R4, R2, R6, RZ ;  /* 0x0000000602040227 */ /* 0x002fca00078e00ff */
[----:B------:R-:W-:-:S07]  /*97d0*/  @P0 SHF.R.U32.HI R2, RZ, R7, R4 ;  /* 0x00000007ff020219 */ /* 0x000fce0000011604 */
.L_x_1394:
[----:B------:R-:W-:Y:S05]  /*97e0*/  BSYNC B0 ;  /* 0x0000000000007941 */ /* 0x000fea0003800000 */
.L_x_1392:
[----:B------:R-:W-:-:S05]  /*97f0*/  IMAD R3, R2, R5, R5 ;  /* 0x0000000502037224 */ /* 0x000fca00078e0205 */
[----:B------:R-:W-:-:S07]  /*9800*/  VIMNMX R0, R0, R3, PT ;  /* 0x0000000300007248 */ /* 0x000fce0003fe0100 */
.L_x_1391:
[----:B------:R-:W-:Y:S01]  /*9810*/  VIADD R0, R0, 0x7f ;  /* 0x0000007f00007836 */ /* 0x000fe20000000000 */
[----:B------:R-:W-:Y:S01]  /*9820*/  ULDC UR4, c[0x0][0x9dc] ;  /* 0x0002770000047ab9 */ /* 0x000fe20000000800 */
[----:B------:R-:W-:-:S03]  /*9830*/  IMAD.IADD R207, R170, 0x1, -R171 ;  /* 0x00000001aacf7824 */ /* 0x000fc600078e0aab */
[----:B------:R-:W-:Y:S01]  /*9840*/  SHF.R.S32.HI R3, RZ, 0x1f, R0 ;  /* 0x0000001fff037819 */ /* 0x000fe20000011400 */
[----:B------:R-:W-:-:S03]  /*9850*/  IMAD R89, R177, 0x80, R207 ;  /* 0x00000080b1597824 */ /* 0x000fc600078e02cf */
[----:B------:R-:W-:Y:S01]  /*9860*/  LEA.HI R3, R3, R0, RZ, 0x7 ;  /* 0x0000000003037211 */ /* 0x000fe200078f38ff */
[----:B------:R-:W-:-:S03]  /*9870*/  VIADD R0, R89, -UR4 ;  /* 0x8000000459007c36 */ /* 0x000fc60008000000 */
[----:B------:R-:W-:-:S04]  /*9880*/  SHF.R.S32.HI R3, RZ, 0x7, R3 ;  /* 0x00000007ff037819 */ /* 0x000fc80000011403 */
[----:B------:R-:W-:Y:S01]  /*9890*/  VIMNMX R91, R54, R3, PT ;  /* 0x00000003365b7248 */ /* 0x000fe20003fe0100 */
[----:B------:R-:W-:Y:S06]  /*98a0*/  @!P2 BRA `(.L_x_1395) ;  /* 0x000000000048a947 */ /* 0x000fec0003800000 */
[----:B------:R-:W-:Y:S01]  /*98b0*/  ISETP.GT.AND P0, PT, R89, -0x1, PT ;  /* 0xffffffff5900780c */ /* 0x000fe20003f04270 */
[----:B------:R-:W-:-:S12]  /*98c0*/  BSSY B0, `(.L_x_1396) ;  /* 0x000000e000007945 */ /* 0x000fd80003800000 */
        /* <DEDUP_REMOVED lines=8> */
.L_x_1397:
[----:B------:R-:W-:-:S13]  /*9950*/  ISETP.NE.AND P0, PT, R5, 0x1, PT ;  /* 0x000000010500780c */ /* 0x000fda0003f05270 */
[----:B------:R-:W1:Y:S02]  /*9960*/  @P0 LDC.64 R2, c[0x0][0x9e8] ;  /* 0x00027a00ff020b82 */ /* 0x000e640000000a00 */
[----:B-1----:R-:W-:-:S04]  /*9970*/  @P0 IMAD.HI.U32 R4, R89, R2, RZ ;  /* 0x0000000259040227 */ /* 0x002fc800078e00ff */
[----:B------:R-:W-:Y:S01]  /*9980*/  IMAD.MOV.U32 R2, RZ, RZ, R89 ;  /* 0x000000ffff027224 */ /* 0x000fe200078e0059 */
[----:B------:R-:W-:-:S07]  /*9990*/  @P0 SHF.R.U32.HI R2, RZ, R3, R4 ;  /* 0x00000003ff020219 */ /* 0x000fce0000011604 */
.L_x_1398:
[----:B------:R-:W-:Y:S05]  /*99a0*/  BSYNC B0 ;  /* 0x0000000000007941 */ /* 0x000fea0003800000 */
.L_x_1396:
[----:B------:R-:W-:-:S05]  /*99b0*/  IMAD R3, R2, R5, RZ ;  /* 0x0000000502037224 */ /* 0x000fca00078e02ff */
[----:B------:R-:W-:-:S07]  /*99c0*/  VIMNMX R0, R0, R3, !PT ;  /* 0x0000000300007248 */ /* 0x000fce0007fe0100 */
.L_x_1395:
[----:B------:R-:W-:Y:S01]  /*99d0*/  SHF.R.S32.HI R3, RZ, 0x1f, R0 ;  /* 0x0000001fff037819 */ /* 0x000fe20000011400 */
[----:B------:R-:W-:Y:S01]  /*99e0*/  IMAD.MOV.U32 R62, RZ, RZ, RZ ;  /* 0x000000ffff3e7224 */ /* 0x000fe200078e00ff */
[----:B------:R-:W-:Y:S01]  /*99f0*/  PLOP3.LUT P0, PT, PT, PT, PT, 0x80, 0x0 ;  /* 0x000000000000781c */ /* 0x000fe20003f0f070 */
[----:B------:R-:W-:Y:S01]  /*9a00*/  IMAD.MOV.U32 R64, RZ, RZ, RZ ;  /* 0x000000ffff407224 */ /* 0x000fe200078e00ff */
[----:B------:R-:W-:Y:S02]  /*9a10*/  LEA.HI R3, R3, R0, RZ, 0x7 ;  /* 0x0000000003037211 */ /* 0x000fe400078f38ff */
[----:B------:R-:W-:Y:S02]  /*9a20*/  CS2R R150, SRZ ;  /* 0x0000000000967805 */ /* 0x000fe4000001ff00 */
        /* <DEDUP_REMOVED lines=11> */
[----:B---3--:R-:W-:Y:S02]  /*9ae0*/  CS2R R12, SRZ ;  /* 0x00000000000c7805 */ /* 0x008fe4000001ff00 */
        /* <DEDUP_REMOVED lines=20> */
[----:B0-----:R-:W-:Y:S02]  /*9c30*/  CS2R R92, SRZ ;  /* 0x00000000005c7805 */ /* 0x001fe4000001ff00 */
[----:B------:R-:W-:Y:S01]  /*9c40*/  CS2R R40, SRZ ;  /* 0x0000000000287805 */ /* 0x000fe2000001ff00 */
[----:B------:R-:W-:Y:S06]  /*9c50*/  @!P1 BRA `(.L_x_1399) ;  /* 0x0000015000d89947 */ /* 0x000fec0003800000 */
[----:B------:R-:W-:-:S03]  /*9c60*/  UMOV UR4, 0xffffffff ;  /* 0xffffffff00047882 */ /* 0x000fc60000000000 */
[----:B------:R-:W-:Y:S05]  /*9c70*/  BRA.DIV UR4, `(.L_x_1400) ;  /* 0x000001e604c87947 */ /* 0x000fea000b800000 */
[----:B------:R0:W1:Y:S02]  /*9c80*/  SHFL.IDX PT, R176, R202, RZ, 0x1f ;  /* 0x00001fffcab07589 */ /* 0x00006400000e0000 */
.L_x_1690:
        /* <DEDUP_REMOVED lines=24> */
[----:B0-2--5:R-:W-:Y:S05]  /*9e10*/  CALL.ABS.NOINC R2 ;  /* 0x0000000002007343 */ /* 0x025fea0003c00000 */
.L_x_1401:
[----:B------:R-:W-:Y:S01]  /*9e20*/  ULDC.64 UR4, c[0x0][0x990] ;  /* 0x0002640000047ab9 */ /* 0x000fe20000000a00 */
[----:B------:R-:W-:Y:S01]  /*9e30*/  ULDC.64 UR6, c[0x0][0x998] ;  /* 0x0002660000067ab9 */ /* 0x000fe20000000a00 */
[----:B------:R-:W-:Y:S02]  /*9e40*/  ISETP.NE.U32.AND P0, PT, RZ, UR4, PT ;  /* 0x00000004ff007c0c */ /* 0x000fe4000bf05070 */
[----:B------:R-:W-:Y:S02]  /*9e50*/  ISETP.NE.U32.AND P1, PT, RZ, UR6, PT ;  /* 0x00000006ff007c0c */ /* 0x000fe4000bf25070 */
[----:B------:R-:W-:Y:S02]  /*9e60*/  ISETP.NE.AND.EX P0, PT, RZ, UR5, PT, P0 ;  /* 0x00000005ff007c0c */ /* 0x000fe4000bf05300 */
[----:B------:R-:W-:-:S11]  /*9e70*/  ISETP.NE.AND.EX P1, PT, RZ, UR7, PT, P1 ;  /* 0x00000007ff007c0c */ /* 0x000fd6000bf25310 */
[----:B------:R-:W1:Y:S01]  /*9e80*/  @P0 LDC.64 R8, c[0x0][0x9a8] ;  /* 0x00026a00ff080b82 */ /* 0x000e620000000a00 */
[--C-:B------:R-:W-:Y:S02]  /*9e90*/  @P0 SHF.R.S32.HI R3, RZ, 0x1f, R179.reuse ;  /* 0x0000001fff030819 */ /* 0x100fe400000114b3 */
[----:B------:R-:W-:Y:S02]  /*9ea0*/  @P1 SHF.R.S32.HI R5, RZ, 0x1f, R179 ;  /* 0x0000001fff051819 */ /* 0x000fe400000114b3 */
[----:B------:R-:W-:-:S03]  /*9eb0*/  @P0 SHF.R.S32.HI R7, RZ, 0x1f, R191 ;  /* 0x0000001fff070819 */ /* 0x000fc600000114bf */
[----:B------:R-:W2:Y:S08]  /*9ec0*/  @P1 LDC.64 R10, c[0x0][0x9b8] ;  /* 0x00026e00ff0a1b82 */ /* 0x000eb00000000a00 */
[----:B------:R-:W3:Y:S08]  /*9ed0*/  @P0 LDC.64 R12, c[0x0][0x9b0] ;  /* 0x00026c00ff0c0b82 */ /* 0x000ef00000000a00 */
[----:B------:R-:W4:Y:S01]  /*9ee0*/  @P1 LDC.64 R14, c[0x0][0x9c0] ;  /* 0x00027000ff0e1b82 */ /* 0x000f220000000a00 */
[----:B-1----:R-:W-:-:S02]  /*9ef0*/  @P0 IMAD R0, R3, R8, RZ ;  /* 0x0000000803000224 */ /* 0x002fc400078e02ff */
[----:B------:R-:W-:-:S04]  /*9f00*/  @P0 IMAD.WIDE.U32 R2, R179, R8, RZ ;  /* 0x00000008b3020225 */ /* 0x000fc800078e00ff */
[----:B------:R-:W-:Y:S02]  /*9f10*/  @P0 IMAD R9, R179, R9, R0 ;  /* 0x00000009b3090224 */ /* 0x000fe400078e0200 */
[----:B--2---:R-:W-:-:S03]  /*9f20*/  @P1 IMAD R4, R5, R10, RZ ;  /* 0x0000000a05041224 */ /* 0x004fc600078e02ff */
[----:B------:R-:W-:Y:S01]  /*9f30*/  @P0 IADD3 R3, R3, R9, RZ ;  /* 0x0000000903030210 */ /* 0x000fe20007ffe0ff */
[C---:B------:R-:W-:Y:S01]  /*9f40*/  @P1 IMAD R11, R179.reuse, R11, R4 ;  /* 0x0000000bb30b1224 */ /* 0x040fe200078e0204 */
[----:B------:R-:W-:Y:S01]  /*9f50*/  @P1 SHF.R.S32.HI R9, RZ, 0x1f, R191 ;  /* 0x0000001fff091819 */ /* 0x000fe200000114bf */
        /* <DEDUP_REMOVED lines=11> */
[----:B------:R-:W-:Y:S01]  /*a010*/  @P1 LEA R8, P3, R6, UR6, 0x2 ;  /* 0x0000000606081c11 */ /* 0x000fe2000f8610ff */
[----:B------:R-:W-:-:S02]  /*a020*/  @P1 IMAD.IADD R3, R7, 0x1, R11 ;  /* 0x0000000107031824 */ /* 0x000fc400078e020b */
[----:B------:R-:W-:Y:S01]  /*a030*/  IMAD.MOV.U32 R0, RZ, RZ, 0x3f800000 ;  /* 0x3f800000ff007424 */ /* 0x000fe200078e00ff */
        /* <DEDUP_REMOVED lines=20> */
.L_x_1405:
[----:B--2---:R2:W3:Y:S02]  /*a180*/  SYNCS.PHASECHK.TRANS64.TRYWAIT P0, [R16+URZ+0x22800], R3 ;  /* 0x02280003100075a7 */ /* 0x0044e4000800017f */
[----:B---3--:R-:W-:Y:S05]  /*a190*/  @!P0 NANOSLEEP.SYNCS 0x989680 ;  /* 0x009896800000895d */ /* 0x008fea0003900000 */
[----:B------:R-:W3:Y:S02]  /*a1a0*/  @!P0 SYNCS.PHASECHK.TRANS64 P0, [R16+URZ+0x22800], R3 ;  /* 0x02280003100085a7 */ /* 0x000ee4000800007f */
[----:B---3--:R-:W-:Y:S05]  /*a1b0*/  @!P0 BRA `(.L_x_1405) ;  /* 0xfffffffc00f08947 */ /* 0x008fea000383ffff */
.L_x_1404:
[----:B------:R-:W-:Y:S05]  /*a1c0*/  BSYNC B0 ;  /* 0x0000000000007941 */ /* 0x000fea0003800000 */
.L_x_1403:
[----:B------:R-:W-:Y:S05]  /*a1d0*/  BRA `(.L_x_1406) ;  /* 0x0000006c00d87947 */ /* 0x000fea0003800000 */
.L_x_1402:
[----:B------:R-:W-:Y:S01]  /*a1e0*/  ULOP3.LUT UP0, URZ, UR42, 0x1bf, URZ, 0xc0, !UPT ;  /* 0x000001bf2a3f7892 */ /* 0x000fe2000f80c03f */
[----:B-----5:R-:W-:Y:S01]  /*a1f0*/  SHF.R.S32.HI R0, RZ, 0x1f, R55 ;  /* 0x0000001fff007819 */ /* 0x020fe20000011437 */
[----:B------:R-:W-:Y:S01]  /*a200*/  ULDC.64 UR4, c[0x0][0x3d8] ;  /* 0x0000f60000047ab9 */ /* 0x000fe20000000a00 */
[----:B------:R-:W-:Y:S01]  /*a210*/  ULDC.64 UR6, c[0x0][0x3e8] ;  /* 0x0000fa0000067ab9 */ /* 0x000fe20000000a00 */
[----:B------:R-:W-:Y:S01]  /*a220*/  IMAD.WIDE.U32 R46, R55, UR4, RZ ;  /* 0x00000004372e7c25 */ /* 0x000fe2000f8e00ff */
[----:B------:R-:W-:Y:S02]  /*a230*/  SHF.R.S32.HI R59, RZ, 0x1f, R172 ;  /* 0x0000001fff3b7819 */ /* 0x000fe400000114ac */
[----:B------:R-:W-:Y:S01]  /*a240*/  PLOP3.LUT P0, PT, PT, PT, UP0, 0x80, 0x0 ;  /* 0x000000000000781c */ /* 0x000fe20003f0f008 */
[C---:B------:R-:W-:Y:S01]  /*a250*/  IMAD R4, R0.reuse, UR4, RZ ;  /* 0x0000000400047c24 */ /* 0x040fe2000f8e02ff */
[----:B------:R-:W-:Y:S01]  /*a260*/  SHF.R.S32.HI R61, RZ, 0x1f, R22 ;  /* 0x0000001fff3d7819 */ /* 0x000fe20000011416 */
[----:B------:R-:W-:-:S02]  /*a270*/  IMAD R0, R0, UR6, RZ ;  /* 0x0000000600007c24 */ /* 0x000fc4000f8e02ff */
[C---:B------:R-:W-:Y:S02]  /*a280*/  IMAD R53, R55.reuse, UR5, R4 ;  /* 0x0000000537357c24 */ /* 0x040fe4000f8e0204 */
[C---:B------:R-:W-:Y:S02]  /*a290*/  IMAD R51, R55.reuse, UR7, R0 ;  /* 0x0000000737337c24 */ /* 0x040fe4000f8e0200 */
[----:B------:R-:W-:-:S04]  /*a2a0*/  IMAD.WIDE.U32 R48, R55, UR6, RZ ;  /* 0x0000000637307c25 */ /* 0x000fc8000f8e00ff */
[----:B------:R-:W-:Y:S02]  /*a2b0*/  IMAD.IADD R53, R53, 0x1, R47 ;  /* 0x0000000135357824 */ /* 0x000fe400078e022f */
[----:B------:R-:W-:Y:S01]  /*a2c0*/  IMAD.IADD R51, R51, 0x1, R49 ;  /* 0x0000000133337824 */ /* 0x000fe200078e0231 */
        /* <DEDUP_REMOVED lines=16> */
[----:B0-2---:R-:W-:Y:S05]  /*a3d0*/  CALL.ABS.NOINC R14 ;  /* 0x000000000e007343 */ /* 0x005fea0003c00000 */
.L_x_1407:
[----:B------:R-:W1:Y:S01]  /*a3e0*/  LDC.64 R12, c[0x0][0x3d8] ;  /* 0x0000f600ff0c7b82 */ /* 0x000e620000000a00 */
[----:B------:R-:W-:Y:S01]  /*a3f0*/  SHF.R.S32.HI R3, RZ, 0x1f, R177 ;  /* 0x0000001fff037819 */ /* 0x000fe200000114b1 */
[----:B------:R-:W-:Y:S01]  /*a400*/  ULDC.U8 UR4, c[0x0][0x3f0] ;  /* 0x0000fc0000047ab9 */ /* 0x000fe20000000000 */
[----:B------:R-:W-:Y:S01]  /*a410*/  BSSY B0, `(.L_x_1408) ;  /* 0x00006ca000007945 */ /* 0x000fe20003800000 */
[----:B------:R-:W-:-:S04]  /*a420*/  ISETP.NE.AND P0, PT, RZ, UR4, PT ;  /* 0x00000004ff007c0c */ /* 0x000fc8000bf05270 */
[----:B------:R-:W2:Y:S01]  /*a430*/  LDC.64 R10, c[0x0][0x3e8] ;  /* 0x0000fa00ff0a7b82 */ /* 0x000ea20000000a00 */
[-C--:B-1----:R-:W-:Y:S02]  /*a440*/  IMAD R0, R3, R12.reuse, RZ ;  /* 0x0000000c03007224 */ /* 0x082fe400078e02ff */
[----:B------:R-:W-:-:S04]  /*a450*/  IMAD.WIDE.U32 R4, R177, R12, RZ ;  /* 0x0000000cb1047225 */ /* 0x000fc800078e00ff */
[----:B------:R-:W-:Y:S02]  /*a460*/  IMAD.SHL.U32 R55, R4, 0x80, RZ ;  /* 0x0000008004377824 */ /* 0x000fe400078e00ff */
[-C--:B--2---:R-:W-:Y:S02]  /*a470*/  IMAD R8, R3, R10.reuse, RZ ;  /* 0x0000000a03087224 */ /* 0x084fe400078e02ff */
[C---:B------:R-:W-:Y:S02]  /*a480*/  IMAD R3, R177.reuse, R13, R0 ;  /* 0x0000000db1037224 */ /* 0x040fe400078e0200 */
[----:B------:R-:W-:-:S04]  /*a490*/  IMAD.WIDE.U32 R6, R177, R10, RZ ;  /* 0x0000000ab1067225 */ /* 0x000fc800078e00ff */
[----:B------:R-:W-:Y:S02]  /*a4a0*/  IMAD R9, R177, R11, R8 ;  /* 0x0000000bb1097224 */ /* 0x000fe400078e0208 */
[----:B------:R-:W-:Y:S02]  /*a4b0*/  IMAD.IADD R5, R5, 0x1, R3 ;  /* 0x0000000105057824 */ /* 0x000fe400078e0203 */
[----:B------:R-:W-:Y:S02]  /*a4c0*/  IMAD R0, R177, -0x80, R171 ;  /* 0xffffff80b1007824 */ /* 0x000fe400078e02ab */
[----:B------:R-:W-:Y:S01]  /*a4d0*/  IMAD.IADD R3, R7, 0x1, R9 ;  /* 0x0000000107037824 */ /* 0x000fe200078e0209 */
[----:B------:R-:W-:Y:S01]  /*a4e0*/  SHF.L.U64.HI R52, R4, 0x7, R5 ;  /* 0x0000000704347819 */ /* 0x000fe20000010205 */
[----:B------:R-:W-:Y:S01]  /*a4f0*/  IMAD.SHL.U32 R57, R6, 0x80, RZ ;  /* 0x0000008006397824 */ /* 0x000fe200078e00ff */
[----:B------:R-:W-:Y:S02]  /*a500*/  VIMNMX R4, R0, 0x80, PT ;  /* 0x0000008000047848 */ /* 0x000fe40003fe0100 */
[----:B------:R-:W-:Y:S01]  /*a510*/  SHF.L.U64.HI R54, R6, 0x7, R3 ;  /* 0x0000000706367819 */ /* 0x000fe20000010203 */
[----:B------:R-:W-:Y:S06]  /*a520*/  @!P0 BRA `(.L_x_1409) ;  /* 0x0000003400808947 */ /* 0x000fec0003800000 */
[----:B------:R-:W1:Y:S01]  /*a530*/  LDC R0, c[0x0][0x428] ;  /* 0x00010a00ff007b82 */ /* 0x000e620000000800 */
[----:B------:R-:W-:Y:S01]  /*a540*/  ISETP.GE.AND P0, PT, R19, R4, PT ;  /* 0x000000041300720c */ /* 0x000fe20003f06270 */
[----:B------:R-:W-:Y:S01]  /*a550*/  IMAD R3, R177, 0x80, R19 ;  /* 0x00000080b1037824 */ /* 0x000fe200078e0213 */
[----:B------:R-:W-:Y:S01]  /*a560*/  BSSY B1, `(.L_x_1410) ;  /* 0x0000050000017945 */ /* 0x000fe20003800000 */
        /* <DEDUP_REMOVED lines=12> */
[----:B------:R-:W-:Y:S02]  /*a630*/  IMAD.MOV.U32 R4, RZ, RZ, R46 ;  /* 0x000000ffff047224 */ /* 0x000fe400078e002e */
[----:B------:R-:W-:Y:S02]  /*a640*/  IMAD.MOV.U32 R6, RZ, RZ, R48 ;  /* 0x000000ffff067224 */ /* 0x000fe400078e0030 */
[----:B------:R-:W-:Y:S01]  /*a650*/  IMAD.MOV.U32 R7, RZ, RZ, R51 ;  /* 0x000000ffff077224 */ /* 0x000fe200078e0033 */
[----:B-1----:R-:W-:-:S13]  /*a660*/  ISETP.NE.AND P1, PT, R0, 0x1, PT ;  /* 0x000000010000780c */ /* 0x002fda0003f25270 */
[----:B------:R-:W1:Y:S08]  /*a670*/  @P1 LDC R0, c[0x0][0x42c] ;  /* 0x00010b00ff001b82 */ /* 0x000e700000000800 */
[----:B------:R-:W2:Y:S01]  /*a680*/  @P1 LDC R5, c[0x0][0x430] ;  /* 0x00010c00ff051b82 */ /* 0x000ea20000000800 */
[----:B-1----:R-:W-:-:S05]  /*a690*/  @P1 IMAD.HI.U32 R0, R3, R0, RZ ;  /* 0x0000000003001227 */ /* 0x002fca00078e00ff */
[----:B--2---:R-:W-:Y:S01]  /*a6a0*/  @P1 SHF.R.U32.HI R3, RZ, R5, R0 ;  /* 0x00000005ff031219 */ /* 0x004fe20000011600 */
[----:B------:R-:W-:-:S03]  /*a6b0*/  IMAD.MOV.U32 R5, RZ, RZ, R53 ;  /* 0x000000ffff057224 */ /* 0x000fc600078e0035 */
[----:B------:R-:W-:Y:S01]  /*a6c0*/  SHF.R.S32.HI R45, RZ, 0x1f, R3 ;  /* 0x0000001fff2d7819 */ /* 0x000fe20000011403 */
[----:B------:R-:W-:Y:S06]  /*a6d0*/  @P0 BRA `(.L_x_1411) ;  /* 0x0000000000e00947 */ /* 0x000fec0003800000 */
[----:B------:R-:W-:Y:S01]  /*a6e0*/  MOV R8, R172 ;  /* 0x000000ac00087202 */ /* 0x000fe20000000f00 */
[CC--:B------:R-:W-:Y:S01]  /*a6f0*/  IMAD R0, R196.reuse, R12.reuse, RZ ;  /* 0x0000000cc4007224 */ /* 0x0c0fe200078e02ff */
[----:B------:R-:W-:Y:S01]  /*a700*/  ULDC UR4, c[0x0][0x3d4] ;  /* 0x0000f50000047ab9 */ /* 0x000fe20000000800 */
[----:B------:R-:W-:Y:S01]  /*a710*/  IMAD.MOV.U32 R9, RZ, RZ, R59 ;  /* 0x000000ffff097224 */ /* 0x000fe200078e003b */
[----:B------:R-:W-:Y:S01]  /*a720*/  ULDC.64 UR6, c[0x0][0x3c8] ;  /* 0x0000f20000067ab9 */ /* 0x000fe20000000a00 */
[C---:B------:R-:W-:Y:S01]  /*a730*/  IMAD R21, R19.reuse, R13, R0 ;  /* 0x0000000d13157224 */ /* 0x040fe200078e0200 */
[----:B------:R-:W-:Y:S01]  /*a740*/  ULDC.64 UR8, c[0x0][0x3e0] ;  /* 0x0000f80000087ab9 */ /* 0x000fe20000000a00 */
[----:B------:R-:W-:Y:S01]  /*a750*/  IMAD.WIDE.U32 R14, R19, R12, R8 ;  /* 0x0000000c130e7225 */ /* 0x000fe200078e0008 */
[----:B------:R-:W-:Y:S02]  /*a760*/  CS2R R42, SRZ ;  /* 0x00000000002a7805 */ /* 0x000fe4000001ff00 */
[----:B------:R-:W-:Y:S01]  /*a770*/  CS2R R40, SRZ ;  /* 0x0000000000287805 */ /* 0x000fe2000001ff00 */
[----:B------:R-:W-:Y:S01]  /*a780*/  IMAD R0, R196, R10, RZ ;  /* 0x0000000ac4007224 */ /* 0x000fe200078e02ff */
[----:B------:R-:W-:Y:S01]  /*a790*/  IADD3 R14, P2, P5, R55, R46, R14 ;  /* 0x0000002e370e7210 */ /* 0x000fe20007d5e00e */
[----:B------:R-:W-:-:S02]  /*a7a0*/  IMAD.IADD R21, R21, 0x1, R15 ;  /* 0x0000000115157824 */ /* 0x000fc400078e020f */
[----:B------:R-:W-:-:S04]  /*a7b0*/  IMAD.WIDE.U32 R8, R19, R10, R8 ;  /* 0x0000000a13087225 */ /* 0x000fc800078e0008 */
[----:B------:R-:W-:Y:S01]  /*a7c0*/  IMAD R15, R19, R11, R0 ;  /* 0x0000000b130f7224 */ /* 0x000fe200078e0200 */
[----:B------:R-:W-:Y:S01]  /*a7d0*/  IADD3 R46, P3, P4, R57, R48, R8 ;  /* 0x00000030392e7210 */ /* 0x000fe20007c7e008 */
[C---:B------:R-:W-:Y:S02]  /*a7e0*/  VIADD R8, R172.reuse, 0x10 ;  /* 0x00000010ac087836 */ /* 0x040fe40000000000 */
[----:B------:R-:W-:Y:S02]  /*a7f0*/  IMAD.IADD R0, R15, 0x1, R9 ;  /* 0x000000010f007824 */ /* 0x000fe400078e0209 */
[----:B------:R-:W-:Y:S01]  /*a800*/  VIADD R20, R172, 0x20 ;  /* 0x00000020ac147836 */ /* 0x000fe20000000000 */
[----:B------:R-:W-:Y:S01]  /*a810*/  ISETP.GE.AND P1, PT, R8, UR4, PT ;  /* 0x0000000408007c0c */ /* 0x000fe2000bf26270 */
[----:B------:R-:W-:Y:S01]  /*a820*/  VIADD R9, R172, 0x30 ;  /* 0x00000030ac097836 */ /* 0x000fe20000000000 */
[----:B------:R-:W-:Y:S02]  /*a830*/  IADD3.X R0, R54, R51, R0, P3, P4 ;  /* 0x0000003336007210 */ /* 0x000fe40001fe8400 */
[----:B------:R-:W-:-:S02]  /*a840*/  ISETP.GE.AND P4, PT, R172, UR4, PT ;  /* 0x00000004ac007c0c */ /* 0x000fc4000bf86270 */
[----:B------:R-:W-:Y:S02]  /*a850*/  IADD3.X R8, R52, R53, R21, P2, P5 ;  /* 0x0000003534087210 */ /* 0x000fe400017ea415 */
[----:B------:R-:W-:Y:S02]  /*a860*/  IADD3 R14, P3, R14, UR6, RZ ;  /* 0x000000060e0e7c10 */ /* 0x000fe4000ff7e0ff */
[----:B------:R-:W-:Y:S02]  /*a870*/  IADD3 R46, P5, R46, UR8, RZ ;  /* 0x000000082e2e7c10 */ /* 0x000fe4000ffbe0ff */
[----:B------:R-:W-:Y:S01]  /*a880*/  ISETP.GE.AND P2, PT, R20, UR4, PT ;  /* 0x0000000414007c0c */ /* 0x000fe2000bf46270 */
[----:B------:R-:W-:Y:S01]  /*a890*/  VIADD R20, R172, 0x40 ;  /* 0x00000040ac147836 */ /* 0x000fe20000000000 */
[----:B------:R-:W-:Y:S02]  /*a8a0*/  IADD3.X R15, R8, UR7, RZ, P3, !PT ;  /* 0x00000007080f7c10 */ /* 0x000fe40009ffe4ff */
[----:B------:R-:W-:Y:S01]  /*a8b0*/  IADD3.X R47, R0, UR9, RZ, P5, !PT ;  /* 0x00000009002f7c10 */ /* 0x000fe2000affe4ff */
[----:B------:R-:W-:Y:S01]  /*a8c0*/  VIADD R0, R172, 0x50 ;  /* 0x00000050ac007836 */ /* 0x000fe20000000000 */
[----:B------:R-:W-:Y:S01]  /*a8d0*/  ISETP.GE.AND P3, PT, R9, UR4, PT ;  /* 0x0000000409007c0c */ /* 0x000fe2000bf66270 */
[----:B------:R1:W5:Y:S01]  /*a8e0*/  @!P4 LDG.E.64 R42, desc[UR40][R14.64] ;  /* 0x000000280e2ac981 */ /* 0x000362000c1e1b00 */
[----:B------:R-:W-:-:S03]  /*a8f0*/  ISETP.GE.AND P5, PT, R20, UR4, PT ;  /* 0x0000000414007c0c */ /* 0x000fc6000bfa6270 */
[----:B------:R1:W5:Y:S01]  /*a900*/  @!P4 LDG.E.64 R40, desc[UR40][R46.64] ;  /* 0x000000282e28c981 */ /* 0x000362000c1e1b00 */
[----:B------:R-:W-:Y:S02]  /*a910*/  ISETP.GE.AND P4, PT, R0, UR4, PT ;  /* 0x0000000400007c0c */ /* 0x000fe4000bf86270 */
        /* <DEDUP_REMOVED lines=20> */
.L_x_1411:
[----:B------:R-:W-:Y:S05]  /*aa60*/  BSYNC B1 ;  /* 0x0000000000017941 */ /* 0x000fea0003800000 */
.L_x_1410:
[----:B------:R-:W-:Y:S01]  /*aa70*/  IMAD R0, R45, R12, RZ ;  /* 0x0000000c2d007224 */ /* 0x000fe200078e02ff */
[----:B------:R-:W-:Y:S01]  /*aa80*/  ULDC.64 UR4, c[0x0][0x3c8] ;  /* 0x0000f20000047ab9 */ /* 0x000fe20000000a00 */
[----:B------:R-:W-:Y:S01]  /*aa90*/  IMAD.WIDE.U32 R6, R3, R10, R6 ;  /* 0x0000000a03067225 */ /* 0x000fe200078e0006 */
[----:B------:R-:W-:-:S03]  /*aaa0*/  ULDC.64 UR6, c[0x0][0x3e0] ;  /* 0x0000f80000067ab9 */ /* 0x000fc60000000a00 */
[----:B------:R-:W-:-:S04]  /*aab0*/  IMAD.WIDE.U32 R4, R3, R12, R4 ;  /* 0x0000000c03047225 */ /* 0x000fc800078e0004 */
[----:B------:R-:W-:Y:S01]  /*aac0*/  IMAD R10, R45, R10, RZ ;  /* 0x0000000a2d0a7224 */ /* 0x000fe200078e02ff */
[----:B------:R-:W-:Y:S01]  /*aad0*/  IADD3 R4, P1, R4, UR4, RZ ;  /* 0x0000000404047c10 */ /* 0x000fe2000ff3e0ff */
[C---:B------:R-:W-:Y:S01]  /*aae0*/  IMAD R13, R3.reuse, R13, R0 ;  /* 0x0000000d030d7224 */ /* 0x040fe200078e0200 */
[----:B------:R-:W-:Y:S01]  /*aaf0*/  IADD3 R0, P2, R6, UR6, RZ ;  /* 0x0000000606007c10 */ /* 0x000fe2000ff5e0ff */
[----:B------:R-:W-:Y:S01]  /*ab00*/  IMAD R3, R3, R11, R10 ;  /* 0x0000000b03037224 */ /* 0x000fe200078e020a */
[----:B------:R-:W-:Y:S02]  /*ab10*/  UMOV UR4, 0xffffffff ;  /* 0xffffffff00047882 */ /* 0x000fe40000000000 */
[----:B------:R-:W-:Y:S02]  /*ab20*/  IADD3.X R13, R5, UR5, R13, P1, !PT ;  /* 0x00000005050d7c10 */ /* 0x000fe40008ffe40d */
[----:B------:R-:W-:Y:S01]  /*ab30*/  IADD3.X R3, R7, UR7, R3, P2, !PT ;  /* 0x0000000707037c10 */ /* 0x000fe200097fe403 */
[----:B------:R-:W-:Y:S06]  /*ab40*/  BRA.DIV UR4, `(.L_x_1412) ;  /* 0x000001da04407947 */ /* 0x000fec000b800000 */
.L_x_1693:
[----:B------:R-:W-:-:S03]  /*ab50*/  UMOV UR4, 0xffffffff ;  /* 0xffffffff00047882 */ /* 0x000fc60000000000 */
[----:B------:R-:W-:Y:S05]  /*ab60*/  BRA.DIV UR4, `(.L_x_1413) ;  /* 0x000001da045c7947 */ /* 0x000fea000b800000 */
.L_x_1696:
[----:B------:R-:W-:-:S03]  /*ab70*/  UMOV UR4, 0xffffffff ;  /* 0xffffffff00047882 */ /* 0x000fc60000000000 */
[----:B------:R-:W-:Y:S05]  /*ab80*/  BRA.DIV UR4, `(.L_x_1414) ;  /* 0x000001da047c7947 */ /* 0x000fea000b800000 */
.L_x_1699:
[----:B------:R-:W-:-:S03]  /*ab90*/  UMOV UR4, 0xffffffff ;  /* 0xffffffff00047882 */ /* 0x000fc60000000000 */
[----:B------:R-:W-:Y:S05]  /*aba0*/  BRA.DIV UR4, `(.L_x_1415) ;  /* 0x000001da049c7947 */ /* 0x000fea000b800000 */
.L_x_1702:
        /* <DEDUP_REMOVED lines=8> */
.L_x_1703:
[----:B------:R-:W-:Y:S05]  /*ac30*/  BSYNC B1 ;  /* 0x0000000000017941 */ /* 0x000fea0003800000 */
.L_x_1416:
[----:B------:R-:W-:Y:S05]  /*ac40*/  @P0 BRA `(.L_x_1418) ;  /* 0x0000006400180947 */ /* 0x000fea0003800000 */
[----:B--2---:R-:W2:Y:S01]  /*ac50*/  LDC R3, c[0x0][0x3d4] ;  /* 0x0000f500ff037b82 */ /* 0x004ea20000000800 */
[C---:B------:R-:W-:Y:S01]  /*ac60*/  VIADD R0, R172.reuse, 0x10 ;  /* 0x00000010ac007836 */ /* 0x040fe20000000000 */
[----:B------:R-:W-:Y:S01]  /*ac70*/  BSSY B1, `(.L_x_1419) ;  /* 0x0000083000017945 */ /* 0x000fe20003800000 */
[C---:B------:R-:W-:Y:S02]  /*ac80*/  VIADD R4, R172.reuse, 0x20 ;  /* 0x00000020ac047836 */ /* 0x040fe40000000000 */
[C---:B------:R-:W-:Y:S01]  /*ac90*/  VIADD R6, R172.reuse, 0x30 ;  /* 0x00000030ac067836 */ /* 0x040fe20000000000 */
[-C--:B--2---:R-:W-:Y:S02]  /*aca0*/  ISETP.GE.AND P0, PT, R172, R3.reuse, PT ;  /* 0x00000003ac00720c */ /* 0x084fe40003f06270 */
[-C--:B------:R-:W-:Y:S01]  /*acb0*/  ISETP.GE.AND P1, PT, R0, R3.reuse, PT ;  /* 0x000000030000720c */ /* 0x080fe20003f26270 */
[----:B------:R-:W-:Y:S01]  /*acc0*/  VIADD R0, R172, 0x40 ;  /* 0x00000040ac007836 */ /* 0x000fe20000000000 */
[-C--:B------:R-:W-:Y:S01]  /*acd0*/  ISETP.GE.AND P2, PT, R4, R3.reuse, PT ;  /* 0x000000030400720c */ /* 0x080fe20003f46270 */
[----:B------:R-:W-:Y:S01]  /*ace0*/  VIADD R4, R172, 0x50 ;  /* 0x00000050ac047836 */ /* 0x000fe20000000000 */
[----:B------:R-:W-:-:S02]  /*acf0*/  ISETP.GE.AND P3, PT, R6, R3, PT ;  /* 0x000000030600720c */ /* 0x000fc40003f66270 */
[-C--:B------:R-:W-:Y:S01]  /*ad00*/  ISETP.GE.AND P4, PT, R0, R3.reuse, PT ;  /* 0x000000030000720c */ /* 0x080fe20003f86270 */
[----:B------:R-:W-:Y:S01]  /*ad10*/  IMAD.IADD R0, R16, 0x1, R188 ;  /* 0x0000000110007824 */ /* 0x000fe200078e02bc */
[----:B------:R-:W-:-:S03]  /*ad20*/  ISETP.GE.AND P5, PT, R4, R3, PT ;  /* 0x000000030400720c */ /* 0x000fc60003fa6270 */
[----:B------:R-:W-:Y:S10]  /*ad30*/  @P0 BRA `(.L_x_1420) ;  /* 0x0000000400d80947 */ /* 0x000ff40003800000 */
[----:B------:R-:W2:Y:S01]  /*ad40*/  LDS.128 R4, [R0+0x10400] ;  /* 0x0104000000047984 */ /* 0x000ea20000000c00 */
[----:B-----5:R-:W-:Y:S02]  /*ad50*/  SHF.R.U32.HI R3, RZ, 0x8, R42 ;  /* 0x00000008ff037819 */ /* 0x020fe4000001162a */
[----:B------:R-:W-:Y:S02]  /*ad60*/  SHF.R.U32.HI R11, RZ, 0x8, R43 ;  /* 0x00000008ff0b7819 */ /* 0x000fe4000001162b */
[----:B------:R-:W-:Y:S02]  /*ad70*/  LOP3.LUT R10, R42, 0xff, RZ, 0xc0, !PT ;  /* 0x000000ff2a0a7812 */ /* 0x000fe400078ec0ff */
[----:B------:R-:W-:Y:S02]  /*ad80*/  LOP3.LUT R3, R3, 0xff, RZ, 0xc0, !PT ;  /* 0x000000ff03037812 */ /* 0x000fe400078ec0ff */
[----:B------:R-:W-:Y:S02]  /*ad90*/  LOP3.LUT R12, R43, 0xff, RZ, 0xc0, !PT ;  /* 0x000000ff2b0c7812 */ /* 0x000fe400078ec0ff */
[----:B------:R-:W-:-:S02]  /*ada0*/  LOP3.LUT R11, R11, 0xff, RZ, 0xc0, !PT ;  /* 0x000000ff0b0b7812 */ /* 0x000fc400078ec0ff */
[----:B------:R-:W-:Y:S02]  /*adb0*/  PRMT R3, R3, 0x7604, R10 ;  /* 0x0000760403037816 */ /* 0x000fe4000000000a */
[----:B-1----:R-:W-:Y:S02]  /*adc0*/  SHF.R.U32.HI R46, RZ, 0x10, R43 ;  /* 0x00000010ff2e7819 */ /* 0x002fe4000001162b */
        /* <DEDUP_REMOVED lines=109> */
.L_x_1420:
[----:B------:R-:W-:Y:S05]  /*b4a0*/  BSYNC B1 ;  /* 0x0000000000017941 */ /* 0x000fea0003800000 */
.L_x_1419:
        /* <DEDUP_REMOVED lines=13> */
[----:B-1----:R-:W-:Y:S02]  /*b580*/  LOP3.LUT R15, R13, 0xff, RZ, 0xc0, !PT ;  /* 0x000000ff0d0f7812 */ /* 0x002fe400078ec0ff */
        /* <DEDUP_REMOVED lines=31> */
[CC--:B------:R-:W-:Y:S01]  /*b780*/  FMUL.FTZ R42, R10.reuse, R40.reuse ;  /* 0x000000280a2a7220 */ /* 0x0c0fe20000410000 */
[----:B------:R-:W-:Y:S01]  /*b790*/  F2FP.F16.E4M3.UNPACK_B R7, R5 ;  /* 0x00000005ff07723e */ /* 0x000fe200020006ff */
[----:B------:R-:W-:Y:S01]  /*b7a0*/  FMUL.FTZ R45, R10, R37 ;  /* 0x000000250a2d7220 */ /* 0x000fe20000410000 */
        /* <DEDUP_REMOVED lines=26> */
[CC--:B------:R-:W-:Y:S01]  /*b950*/  FMUL.FTZ R40, R6.reuse, R41.reuse ;  /* 0x0000002906287220 */ /* 0x0c0fe20000410000 */
        /* <DEDUP_REMOVED lines=10> */
[----:B------:R-:W-:Y:S01]  /*ba00*/  HADD2.F32 R6, -RZ, R4.H1_H1 ;  /* 0x30000004ff067230 */ /* 0x000fe20000004100 */
[----:B------:R-:W-:Y:S01]  /*ba10*/  F2FP.SATFINITE.E4M3.F32.PACK_AB_MERGE_C R43, R46, R43, RZ ;  /* 0x0000002b2e2b723e */ /* 0x000fe200048070ff */
[----:B------:R-:W-:-:S02]  /*ba20*/  HADD2.F32 R12, -RZ, R11.H1_H1 ;  /* 0x3000000bff0c7230 */ /* 0x000fc40000004100 */
[----:B------:R-:W-:Y:S02]  /*ba30*/  HADD2.F32 R5, -RZ, R4.H0_H0 ;  /* 0x20000004ff057230 */ /* 0x000fe40000004100 */
[C---:B------:R-:W-:Y:S01]  /*ba40*/  FMUL.FTZ R36, R6.reuse, R15 ;  /* 0x0000000f06247220 */ /* 0x040fe20000410000 */
[----:B------:R-:W-:Y:S02]  /*ba50*/  HADD2.F32 R4, -RZ, R3.H1_H1 ;  /* 0x30000003ff047230 */ /* 0x000fe40000004100 */
[-C--:B------:R-:W-:Y:S01]  /*ba60*/  FMUL.FTZ R40, R6, R12.reuse ;  /* 0x0000000c06287220 */ /* 0x080fe20000410000 */
[----:B------:R-:W-:Y:S02]  /*ba70*/  HADD2.F32 R11, -RZ, R11.H0_H0 ;  /* 0x2000000bff0b7230 */ /* 0x000fe40000004100 */
[C---:B------:R-:W-:Y:S01]  /*ba80*/  FFMA.FTZ R36, R5.reuse, R12, -R36 ;  /* 0x0000000c05247223 */ /* 0x040fe20000010824 */
[----:B------:R-:W-:Y:S02]  /*ba90*/  HADD2.F32 R3, -RZ, R3.H0_H0 ;  /* 0x20000003ff037230 */ /* 0x000fe40000004100 */
[C---:B------:R-:W-:Y:S01]  /*baa0*/  FMUL.FTZ R6, R4.reuse, R13 ;  /* 0x0000000d04067220 */ /* 0x040fe20000410000 */
[----:B------:R-:W-:Y:S01]  /*bab0*/  FFMA.FTZ R15, R5, R15, R40 ;  /* 0x0000000f050f7223 */ /* 0x000fe20000010028 */
[----:B------:R-:W-:Y:S01]  /*bac0*/  FMUL.FTZ R4, R4, R11 ;  /* 0x0000000b04047220 */ /* 0x000fe20000410000 */
[----:B------:R-:W-:-:S02]  /*bad0*/  HADD2.F32 R5, -RZ, R14.H1_H1 ;  /* 0x3000000eff057230 */ /* 0x000fc40000004100 */
[C---:B------:R-:W-:Y:S01]  /*bae0*/  FFMA.FTZ R12, R3.reuse, R11, -R6 ;  /* 0x0000000b030c7223 */ /* 0x040fe20000010806 */
[----:B------:R-:W-:Y:S02]  /*baf0*/  HADD2.F32 R11, -RZ, R38.H1_H1 ;  /* 0x30000026ff0b7230 */ /* 0x000fe40000004100 */
[----:B------:R-:W-:Y:S01]  /*bb00*/  FFMA.FTZ R13, R3, R13, R4 ;  /* 0x0000000d030d7223 */ /* 0x000fe20000010004 */
[----:B------:R-:W-:Y:S02]  /*bb10*/  HADD2.F32 R4, -RZ, R10.H1_H1 ;  /* 0x3000000aff047230 */ /* 0x000fe40000004100 */
[----:B------:R-:W-:Y:S02]  /*bb20*/  HADD2.F32 R38, -RZ, R38.H0_H0 ;  /* 0x20000026ff267230 */ /* 0x000fe40000004100 */
[----:B------:R-:W-:Y:S02]  /*bb30*/  HADD2.F32 R3, -RZ, R7.H1_H1 ;  /* 0x30000007ff037230 */ /* 0x000fe40000004100 */
[----:B------:R-:W-:Y:S01]  /*bb40*/  FMUL.FTZ R37, R4, R11 ;  /* 0x0000000b04257220 */ /* 0x000fe20000410000 */
[----:B------:R-:W-:-:S02]  /*bb50*/  HADD2.F32 R14, -RZ, R14.H0_H0 ;  /* 0x2000000eff0e7230 */ /* 0x000fc40000004100 */
        /* <DEDUP_REMOVED lines=12> */
[----:B------:R-:W-:Y:S02]  /*bc20*/  F2FP.SATFINITE.E4M3.F32.PACK_AB_MERGE_C R6, R39, R42, R43 ;  /* 0x0000002a2706723e */ /* 0x000fe4000480702b */
[----:B------:R-:W-:Y:S02]  /*bc30*/  F2FP.SATFINITE.E4M3.F32.PACK_AB_MERGE_C R7, R48, R45, R7 ;  /* 0x0000002d3007723e */ /* 0x000fe40004807007 */
[----:B------:R-:W-:Y:S02]  /*bc40*/  F2FP.SATFINITE.E4M3.F32.PACK_AB_MERGE_C R4, R13, R12, R4 ;  /* 0x0000000c0d04723e */ /* 0x000fe40004807004 */
[----:B------:R-:W-:-:S05]  /*bc50*/  F2FP.SATFINITE.E4M3.F32.PACK_AB_MERGE_C R5, R38, R5, R37 ;  /* 0x000000052605723e */ /* 0x000fca0004807025 */
[----:B------:R3:W-:Y:S02]  /*bc60*/  STS.128 [R195], R4 ;  /* 0x00000004c3007388 */ /* 0x0007e40000000c00 */
.L_x_1422:
[----:B------:R-:W-:Y:S05]  /*bc70*/  BSYNC B1 ;  /* 0x0000000000017941 */ /* 0x000fea0003800000 */
.L_x_1421:
[----:B------:R-:W-:Y:S04]  /*bc80*/  BSSY B1, `(.L_x_1423) ;  /* 0x0000078000017945 */ /* 0x000fe80003800000 */
[----:B------:R-:W-:Y:S05]  /*bc90*/  @P2 BRA `(.L_x_1424) ;  /* 0x0000000400d82947 */ /* 0x000fea0003800000 */
[----:B--23--:R-:W2:Y:S01]  /*bca0*/  LDS.128 R4, [R0+0x12400] ;  /* 0x0124000000047984 */ /* 0x00cea20000000c00 */
[----:B-----5:R-:W-:Y:S02]  /*bcb0*/  SHF.R.U32.HI R3, RZ, 0x8, R32 ;  /* 0x00000008ff037819 */ /* 0x020fe40000011620 */
[----:B------:R-:W-:Y:S02]  /*bcc0*/  SHF.R.U32.HI R11, RZ, 0x8, R33 ;  /* 0x00000008ff0b7819 */ /* 0x000fe40000011621 */
[----:B------:R-:W-:Y:S02]  /*bcd0*/  LOP3.LUT R10, R32, 0xff, RZ, 0xc0, !PT ;  /* 0x000000ff200a7812 */ /* 0x000fe400078ec0ff */
[----:B------:R-:W-:Y:S02]  /*bce0*/  LOP3.LUT R3, R3, 0xff, RZ, 0xc0, !PT ;  /* 0x000000ff03037812 */ /* 0x000fe400078ec0ff */
[----:B------:R-:W-:Y:S02]  /*bcf0*/  LOP3.LUT R12, R33, 0xff, RZ, 0xc0, !PT ;  /* 0x000000ff210c7812 */ /* 0x000fe400078ec0ff */
[----:B------:R-:W-:-:S02]  /*bd00*/  LOP3.LUT R11, R11, 0xff, RZ, 0xc0, !PT ;  /* 0x000000ff0b0b7812 */ /* 0x000fc400078ec0ff */
[----:B------:R-:W-:Y:S02]  /*bd10*/  PRMT R3, R3, 0x7604, R10 ;  /* 0x0000760403037816 */ /* 0x000fe4000000000a */
[----:B------:R-:W-:Y:S02]  /*bd20*/  SHF.R.U32.HI R36, RZ, 0x10, R33 ;  /* 0x00000010ff247819 */ /* 0x000fe40000011621 */
[--C-:B-1----:R-:W-:Y:S02]  /*bd30*/  SHF.R.U32.HI R14, RZ, 0x8, R35.reuse ;  /* 0x00000008ff0e7819 */ /* 0x102fe40000011623 */
        /* <DEDUP_REMOVED lines=107> */
[----:B------:R4:W-:Y:S02]  /*c3f0*/  STS.128 [R0+0x12400], R4 ;  /* 0x0124000400007388 */ /* 0x0009e40000000c00 */
.L_x_1424:
[----:B------:R-:W-:Y:S05]  /*c400*/  BSYNC B1 ;  /* 0x0000000000017941 */ /* 0x000fea0003800000 */
.L_x_1423:
        /* <DEDUP_REMOVED lines=124> */
.L_x_1426:
[----:B------:R-:W-:Y:S05]  /*cbd0*/  BSYNC B1 ;  /* 0x0000000000017941 */ /* 0x000fea0003800000 */
.L_x_1425:
[----:B------:R-:W-:Y:S04]  /*cbe0*/  BSSY B1, `(.L_x_1427) ;  /* 0x0000078000017945 */ /* 0x000fe80003800000 */
[----:B------:R-:W-:Y:S05]  /*cbf0*/  @P4 BRA `(.L_x_1428) ;  /* 0x0000000400d84947 */ /* 0x000fea0003800000 */
[----:B-1234-:R-:W1:Y:S01]  /*cc00*/  LDS.128 R4, [R0+0x14400] ;  /* 0x0144000000047984 */ /* 0x01ee620000000c00 */
        /* <DEDUP_REMOVED lines=28> */
[----:B-1----:R-:W-:Y:S02]  /*cdd0*/  F2FP.F16.E4M3.UNPACK_B R3, R6.H1 ;  /* 0x00000006ff03723e */ /* 0x002fe400030006ff */
        /* <DEDUP_REMOVED lines=88> */
.L_x_1428:
[----:B------:R-:W-:Y:S05]  /*d360*/  BSYNC B1 ;  /* 0x0000000000017941 */ /* 0x000fea0003800000 */
.L_x_1427:
[----:B------:R-:W-:Y:S05]  /*d370*/  @P5 BRA `(.L_x_1418) ;  /* 0x0000003c004c5947 */ /* 0x000fea0003800000 */
[----:B-1234-:R-:W1:Y:S01]  /*d380*/  LDS.128 R4, [R195+0x4000] ;  /* 0x00400000c3047984 */ /* 0x01ee620000000c00 */
[----:B-----5:R-:W-:Y:S02]  /*d390*/  SHF.R.U32.HI R15, RZ, 0x8, R21 ;  /* 0x00000008ff0f7819 */ /* 0x020fe40000011615 */
[----:B------:R-:W-:Y:S02]  /*d3a0*/  SHF.R.U32.HI R11, RZ, 0x8, R9 ;  /* 0x00000008ff0b7819 */ /* 0x000fe40000011609 */
[----:B------:R-:W-:Y:S02]  /*d3b0*/  SHF.R.U32.HI R13, RZ, 0x8, R20 ;  /* 0x00000008ff0d7819 */ /* 0x000fe40000011614 */
[----:B------:R-:W-:Y:S02]  /*d3c0*/  LOP3.LUT R14, R21, 0xff, RZ, 0xc0, !PT ;  /* 0x000000ff150e7812 */ /* 0x000fe400078ec0ff */
[----:B------:R-:W-:Y:S02]  /*d3d0*/  LOP3.LUT R15, R15, 0xff, RZ, 0xc0, !PT ;  /* 0x000000ff0f0f7812 */ /* 0x000fe400078ec0ff */
[----:B------:R-:W-:-:S02]  /*d3e0*/  LOP3.LUT R10, R9, 0xff, RZ, 0xc0, !PT ;  /* 0x000000ff090a7812 */ /* 0x000fc400078ec0ff */
[----:B------:R-:W-:Y:S02]  /*d3f0*/  LOP3.LUT R11, R11, 0xff, RZ, 0xc0, !PT ;  /* 0x000000ff0b0b7812 */ /* 0x000fe400078ec0ff */
[----:B------:R-:W-:Y:S02]  /*d400*/  SHF.R.U32.HI R3, RZ, 0x8, R8 ;  /* 0x00000008ff037819 */ /* 0x000fe40000011608 */
[----:B------:R-:W-:Y:S02]  /*d410*/  LOP3.LUT R12, R20, 0xff, RZ, 0xc0, !PT ;  /* 0x000000ff140c7812 */ /* 0x000fe400078ec0ff */
[----:B------:R-:W-:Y:S02]  /*d420*/  LOP3.LUT R13, R13, 0xff, RZ, 0xc0, !PT ;  /* 0x000000ff0d0d7812 */ /* 0x000fe400078ec0ff */
[----:B------:R-:W-:Y:S02]  /*d430*/  PRMT R15, R15, 0x7604, R14 ;  /* 0x000076040f0f7816 */ /* 0x000fe4000000000e */
[----:B------:R-:W-:-:S02]  /*d440*/  PRMT R11, R11, 0x7604, R10 ;  /* 0x000076040b0b7816 */ /* 0x000fc4000000000a */
[----:B------:R-:W-:Y:S02]  /*d450*/  SHF.R.U32.HI R14, RZ, 0x10, R21 ;  /* 0x00000010ff0e7819 */ /* 0x000fe40000011615 */
[----:B------:R-:W-:Y:S02]  /*d460*/  SHF.R.U32.HI R10, RZ, 0x10, R9 ;  /* 0x00000010ff0a7819 */ /* 0x000fe40000011609 */
[----:B------:R-:W-:Y:S02]  /*d470*/  LOP3.LUT R0, R8, 0xff, RZ, 0xc0, !PT ;  /* 0x000000ff08007812 */ /* 0x000fe400078ec0ff */
[----:B------:R-:W-:Y:S02]  /*d480*/  LOP3.LUT R3, R3, 0xff, RZ, 0xc0, !PT ;  /* 0x000000ff03037812 */ /* 0x000fe400078ec0ff */
[----:B------:R-:W-:Y:S02]  /*d490*/  PRMT R13, R13, 0x7604, R12 ;  /* 0x000076040d0d7816 */ /* 0x000fe4000000000c */
[----:B------:R-:W-:-:S02]  /*d4a0*/  SHF.R.U32.HI R12, RZ, 0x10, R20 ;  /* 0x00000010ff0c7819 */ /* 0x000fc40000011614 */
[----:B------:R-:W-:Y:S02]  /*d4b0*/  LOP3.LUT R14, R14, 0xff, RZ, 0xc0, !PT ;  /* 0x000000ff0e0e7812 */ /* 0x000fe400078ec0ff */
[----:B------:R-:W-:Y:S02]  /*d4c0*/  LOP3.LUT R10, R10, 0xff, RZ, 0xc0, !PT ;  /* 0x000000ff0a0a7812 */ /* 0x000fe400078ec0ff */
[----:B------:R-:W-:Y:S02]  /*d4d0*/  PRMT R3, R3, 0x7604, R0 ;  /* 0x0000760403037816 */ /* 0x000fe40000000000 */
[----:B------:R-:W-:Y:S02]  /*d4e0*/  SHF.R.U32.HI R0, RZ, 0x10, R8 ;  /* 0x00000010ff007819 */ /* 0x000fe40000011608 */
[----:B------:R-:W-:Y:S02]  /*d4f0*/  LOP3.LUT R12, R12, 0xff, RZ, 0xc0, !PT ;  /* 0x000000ff0c0c7812 */ /* 0x000fe400078ec0ff */
[----:B------:R-:W-:-:S02]  /*d500*/  PRMT R25, R14, 0x7054, R15 ;  /* 0x000070540e197816 */ /* 0x000fc4000000000f */
[----:B------:R-:W-:Y:S02]  /*d510*/  PRMT R11, R10, 0x7054, R11 ;  /* 0x000070540a0b7816 */ /* 0x000fe4000000000b */
[----:B------:R-:W-:Y:S02]  /*d520*/  LOP3.LUT R0, R0, 0xff, RZ, 0xc0, !PT ;  /* 0x000000ff00007812 */ /* 0x000fe400078ec0ff */
[----:B------:R-:W-:Y:S02]  /*d530*/  PRMT R15, R12, 0x7054, R13 ;  /* 0x000070540c0f7816 */ /* 0x000fe4000000000d */
[----:B------:R-:W-:Y:S02]  /*d540*/  LOP3.LUT R25, R25, 0xff000000, R21, 0xf8, !PT ;  /* 0xff00000019197812 */ /* 0x000fe400078ef815 */
[----:B------:R-:W-:Y:S02]  /*d550*/  LOP3.LUT R13, R11, 0xff000000, R9, 0xf8, !PT ;  /* 0xff0000000b0d7812 */ /* 0x000fe400078ef809 */
[----:B------:R-:W-:-:S02]  /*d560*/  PRMT R3, R0, 0x7054, R3 ;  /* 0x0000705400037816 */ /* 0x000fc40000000003 */
[-C--:B-1----:R-:W-:Y:S02]  /*d570*/  F2FP.F16.E4M3.UNPACK_B R0, R6.reuse.H1 ;  /* 0x00000006ff00723e */ /* 0x082fe400030006ff */
[----:B------:R-:W-:Y:S02]  /*d580*/  F2FP.F16.E4M3.UNPACK_B R21, R25 ;  /* 0x00000019ff15723e */ /* 0x000fe400020006ff */
[----:B------:R-:W-:Y:S01]  /*d590*/  F2FP.F16.E4M3.UNPACK_B R14, R13 ;  /* 0x0000000dff0e723e */ /* 0x000fe200020006ff */
[----:B------:R-:W-:Y:S01]  /*d5a0*/  HADD2.F32 R9, -RZ, R0.H1_H1 ;  /* 0x30000000ff097230 */ /* 0x000fe20000004100 */
[----:B------:R-:W-:Y:S01]  /*d5b0*/  LOP3.LUT R20, R15, 0xff000000, R20, 0xf8, !PT ;  /* 0xff0000000f147812 */ /* 0x000fe200078ef814 */
[----:B------:R-:W-:Y:S01]  /*d5c0*/  HADD2.F32 R24, -RZ, R21.H1_H1 ;  /* 0x30000015ff187230 */ /* 0x000fe20000004100 */
[----:B------:R-:W-:Y:S01]  /*d5d0*/  LOP3.LUT R12, R3, 0xff000000, R8, 0xf8, !PT ;  /* 0xff000000030c7812 */ /* 0x000fe200078ef808 */
[----:B------:R-:W-:Y:S01]  /*d5e0*/  HADD2.F32 R15, -RZ, R14.H1_H1 ;  /* 0x3000000eff0f7230 */ /* 0x000fe20000004100 */
[----:B------:R-:W-:Y:S01]  /*d5f0*/  F2FP.F16.E4M3.UNPACK_B R3, R6 ;  /* 0x00000006ff03723e */ /* 0x000fe200020006ff */
[----:B------:R-:W-:-:S02]  /*d600*/  HADD2.F32 R8, -RZ, R0.H0_H0 ;  /* 0x20000000ff087230 */ /* 0x000fc40000004100 */
[CC--:B------:R-:W-:Y:S01]  /*d610*/  FMUL.FTZ R27, R9.reuse, R24.reuse ;  /* 0x00000018091b7220 */ /* 0x0c0fe20000410000 */
[----:B------:R-:W-:Y:S01]  /*d620*/  F2FP.F16.E4M3.UNPACK_B R10, R7 ;  /* 0x00000007ff0a723e */ /* 0x000fe200020006ff */
[----:B------:R-:W-:Y:S01]  /*d630*/  FMUL.FTZ R9, R9, R15 ;  /* 0x0000000f09097220 */ /* 0x000fe20000410000 */
[----:B------:R-:W-:Y:S01]  /*d640*/  F2FP.F16.E4M3.UNPACK_B R11, R7.H1 ;  /* 0x00000007ff0b723e */ /* 0x000fe200030006ff */
[C---:B------:R-:W-:Y:S01]  /*d650*/  FFMA.FTZ R27, R8.reuse, R15, -R27 ;  /* 0x0000000f081b7223 */ /* 0x040fe2000001081b */
[-C--:B------:R-:W-:Y:S01]  /*d660*/  F2FP.F16.E4M3.UNPACK_B R6, R5.reuse ;  /* 0x00000005ff06723e */ /* 0x080fe200020006ff */
[----:B------:R-:W-:Y:S01]  /*d670*/  FFMA.FTZ R26, R8, R24, R9 ;  /* 0x00000018081a7223 */ /* 0x000fe20000010009 */
[----:B------:R-:W-:Y:S01]  /*d680*/  F2FP.F16.E4M3.UNPACK_B R7, R5.H1 ;  /* 0x00000005ff07723e */ /* 0x000fe200030006ff */
[----:B------:R-:W-:Y:S01]  /*d690*/  HADD2.F32 R8, -RZ, R21.H0_H0 ;  /* 0x20000015ff087230 */ /* 0x000fe20000004100 */
[----:B------:R-:W-:Y:S01]  /*d6a0*/  F2FP.F16.E4M3.UNPACK_B R25, R25.H1 ;  /* 0x00000019ff19723e */ /* 0x000fe200030006ff */
[--C-:B------:R-:W-:Y:S01]  /*d6b0*/  HADD2.F32 R5, -RZ, R3.reuse.H1_H1 ;  /* 0x30000003ff057230 */ /* 0x100fe20000004100 */
[----:B------:R-:W-:Y:S01]  /*d6c0*/  F2FP.F16.E4M3.UNPACK_B R13, R13.H1 ;  /* 0x0000000dff0d723e */ /* 0x000fe200030006ff */
[----:B------:R-:W-:Y:S01]  /*d6d0*/  HADD2.F32 R14, -RZ, R14.H0_H0 ;  /* 0x2000000eff0e7230 */ /* 0x000fe20000004100 */
[----:B------:R-:W-:Y:S01]  /*d6e0*/  F2FP.F16.E4M3.UNPACK_B R0, R4 ;  /* 0x00000004ff00723e */ /* 0x000fe200020006ff */
[----:B------:R-:W-:-:S02]  /*d6f0*/  HADD2.F32 R3, -RZ, R3.H0_H0 ;  /* 0x20000003ff037230 */ /* 0x000fc40000004100 */
[C---:B------:R-:W-:Y:S01]  /*d700*/  FMUL.FTZ R24, R5.reuse, R8 ;  /* 0x0000000805187220 */ /* 0x040fe20000410000 */
[----:B------:R-:W-:Y:S02]  /*d710*/  HADD2.F32 R9, -RZ, R25.H0_H0 ;  /* 0x20000019ff097230 */ /* 0x000fe40000004100 */
[-C--:B------:R-:W-:Y:S01]  /*d720*/  FMUL.FTZ R15, R5, R14.reuse ;  /* 0x0000000e050f7220 */ /* 0x080fe20000410000 */
[--C-:B------:R-:W-:Y:S02]  /*d730*/  HADD2.F32 R5, -RZ, R10.reuse.H1_H1 ;  /* 0x3000000aff057230 */ /* 0x100fe40000004100 */
[C---:B------:R-:W-:Y:S01]  /*d740*/  FFMA.FTZ R24, R3.reuse, R14, -R24 ;  /* 0x0000000e03187223 */ /* 0x040fe20000010818 */
[----:B------:R-:W-:Y:S02]  /*d750*/  HADD2.F32 R10, -RZ, R10.H0_H0 ;  /* 0x2000000aff0a7230 */ /* 0x000fe40000004100 */
[----:B------:R-:W-:Y:S01]  /*d760*/  FFMA.FTZ R21, R3, R8, R15 ;  /* 0x0000000803157223 */ /* 0x000fe2000001000f */
[----:B------:R-:W-:-:S02]  /*d770*/  HADD2.F32 R8, -RZ, R13.H0_H0 ;  /* 0x2000000dff087230 */ /* 0x000fc40000004100 */
[CC--:B------:R-:W-:Y:S01]  /*d780*/  FMUL.FTZ R15, R5.reuse, R9.reuse ;  /* 0x00000009050f7220 */ /* 0x0c0fe20000410000 */
[----:B------:R-:W-:Y:S01]  /*d790*/  HADD2.F32 R14, -RZ, R25.H1_H1 ;  /* 0x30000019ff0e7230 */ /* 0x000fe20000004100 */
[----:B------:R-:W-:Y:S01]  /*d7a0*/  F2FP.F16.E4M3.UNPACK_B R4, R4.H1 ;  /* 0x00000004ff04723e */ /* 0x000fe200030006ff */
[----:B------:R-:W-:Y:S02]  /*d7b0*/  HADD2.F32 R3, -RZ, R11.H1_H1 ;  /* 0x3000000bff037230 */ /* 0x000fe40000004100 */
[-C--:B------:R-:W-:Y:S01]  /*d7c0*/  FMUL.FTZ R5, R5, R8.reuse ;  /* 0x0000000805057220 */ /* 0x080fe20000410000 */
[C---:B------:R-:W-:Y:S01]  /*d7d0*/  FFMA.FTZ R25, R10.reuse, R8, -R15 ;  /* 0x000000080a197223 */ /* 0x040fe2000001080f */
[----:B------:R-:W-:Y:S02]  /*d7e0*/  HADD2.F32 R8, -RZ, R13.H1_H1 ;  /* 0x3000000dff087230 */ /* 0x000fe40000004100 */
[----:B------:R-:W-:Y:S02]  /*d7f0*/  HADD2.F32 R11, -RZ, R11.H0_H0 ;  /* 0x2000000bff0b7230 */ /* 0x000fe40000004100 */
[C---:B------:R-:W-:Y:S01]  /*d800*/  FMUL.FTZ R30, R3.reuse, R14 ;  /* 0x0000000e031e7220 */ /* 0x040fe20000410000 */
[----:B------:R-:W-:Y:S01]  /*d810*/  FFMA.FTZ R28, R10, R9, R5 ;  /* 0x000000090a1c7223 */ /* 0x000fe20000010005 */
[----:B------:R-:W-:Y:S01]  /*d820*/  F2FP.F16.E4M3.UNPACK_B R9, R20 ;  /* 0x00000014ff09723e */ /* 0x000fe200020006ff */
[-C--:B------:R-:W-:Y:S01]  /*d830*/  FMUL.FTZ R10, R3, R8.reuse ;  /* 0x00000008030a7220 */ /* 0x080fe20000410000 */
[----:B------:R-:W-:Y:S01]  /*d840*/  FFMA.FTZ R30, R11, R8, -R30 ;  /* 0x000000080b1e7223 */ /* 0x000fe2000001081e */
[----:B------:R-:W-:Y:S01]  /*d850*/  F2FP.F16.E4M3.UNPACK_B R8, R12 ;  /* 0x0000000cff08723e */ /* 0x000fe200020006ff */
[----:B------:R-:W-:-:S02]  /*d860*/  HADD2.F32 R5, -RZ, R4.H1_H1 ;  /* 0x30000004ff057230 */ /* 0x000fc40000004100 */
[----:B------:R-:W-:Y:S01]  /*d870*/  FFMA.FTZ R29, R11, R14, R10 ;  /* 0x0000000e0b1d7223 */ /* 0x000fe2000001000a */
[--C-:B------:R-:W-:Y:S01]  /*d880*/  HADD2.F32 R13, -RZ, R9.reuse.H1_H1 ;  /* 0x30000009ff0d7230 */ /* 0x100fe20000004100 */
[----:B------:R-:W-:Y:S01]  /*d890*/  F2FP.F16.E4M3.UNPACK_B R12, R12.H1 ;  /* 0x0000000cff0c723e */ /* 0x000fe200030006ff */
[----:B------:R-:W-:Y:S01]  /*d8a0*/  HADD2.F32 R10, -RZ, R9.H0_H0 ;  /* 0x20000009ff0a7230 */ /* 0x000fe20000004100 */
[----:B------:R-:W-:Y:S01]  /*d8b0*/  F2FP.F16.E4M3.UNPACK_B R20, R20.H1 ;  /* 0x00000014ff14723e */ /* 0x000fe200030006ff */
[----:B------:R-:W-:Y:S02]  /*d8c0*/  HADD2.F32 R9, -RZ, R8.H1_H1 ;  /* 0x30000008ff097230 */ /* 0x000fe40000004100 */
[----:B------:R-:W-:Y:S01]  /*d8d0*/  FMUL.FTZ R11, R5, R13 ;  /* 0x0000000d050b7220 */ /* 0x000fe20000410000 */
[----:B------:R-:W-:Y:S02]  /*d8e0*/  HADD2.F32 R3, -RZ, R0.H1_H1 ;  /* 0x30000000ff037230 */ /* 0x000fe40000004100 */
        /* <DEDUP_REMOVED lines=10> */
[----:B------:R-:W-:-:S02]  /*d990*/  HADD2.F32 R4, -RZ, R12.H1_H1 ;  /* 0x3000000cff047230 */ /* 0x000fc40000004100 */
[--C-:B------:R-:W-:Y:S02]  /*d9a0*/  HADD2.F32 R3, -RZ, R7.reuse.H1_H1 ;  /* 0x30000007ff037230 */ /* 0x100fe40000004100 */
[--C-:B------:R-:W-:Y:S02]  /*d9b0*/  HADD2.F32 R8, -RZ, R20.reuse.H1_H1 ;  /* 0x30000014ff087230 */ /* 0x100fe40000004100 */
[----:B------:R-:W-:Y:S02]  /*d9c0*/  HADD2.F32 R9, -RZ, R20.H0_H0 ;  /* 0x20000014ff097230 */ /* 0x000fe40000004100 */
[C---:B------:R-:W-:Y:S01]  /*d9d0*/  FMUL.FTZ R13, R3.reuse, R4 ;  /* 0x00000004030d7220 */ /* 0x040fe20000410000 */
[----:B------:R-:W-:Y:S02]  /*d9e0*/  HADD2.F32 R0, -RZ, R6.H1_H1 ;  /* 0x30000006ff007230 */ /* 0x000fe40000004100 */
[----:B------:R-:W-:Y:S02]  /*d9f0*/  HADD2.F32 R5, -RZ, R12.H0_H0 ;  /* 0x2000000cff057230 */ /* 0x000fe40000004100 */
[----:B------:R-:W-:Y:S01]  /*da00*/  FMUL.FTZ R12, R3, R8 ;  /* 0x00000008030c7220 */ /* 0x000fe20000410000 */
[----:B------:R-:W-:-:S02]  /*da10*/  HADD2.F32 R7, -RZ, R7.H0_H0 ;  /* 0x20000007ff077230 */ /* 0x000fc40000004100 */
[C---:B------:R-:W-:Y:S01]  /*da20*/  FMUL.FTZ R3, R0.reuse, R9 ;  /* 0x0000000900037220 */ /* 0x040fe20000410000 */
[----:B------:R-:W-:Y:S02]  /*da30*/  HADD2.F32 R6, -RZ, R6.H0_H0 ;  /* 0x20000006ff067230 */ /* 0x000fe40000004100 */
[-C--:B------:R-:W-:Y:S01]  /*da40*/  FMUL.FTZ R0, R0, R5.reuse ;  /* 0x0000000500007220 */ /* 0x080fe20000410000 */
[C---:B------:R-:W-:Y:S01]  /*da50*/  FFMA.FTZ R12, R7.reuse, R4, -R12 ;  /* 0x00000004070c7223 */ /* 0x040fe2000001080c */
[----:B------:R-:W-:Y:S01]  /*da60*/  FFMA.FTZ R13, R7, R8, R13 ;  /* 0x00000008070d7223 */ /* 0x000fe2000001000d */
[C---:B------:R-:W-:Y:S01]  /*da70*/  FFMA.FTZ R5, R6.reuse, R5, -R3 ;  /* 0x0000000506057223 */ /* 0x040fe20000010803 */
[----:B------:R-:W-:Y:S01]  /*da80*/  FFMA.FTZ R0, R6, R9, R0 ;  /* 0x0000000906007223 */ /* 0x000fe20000010000 */
[----:B------:R-:W-:Y:S02]  /*da90*/  F2FP.SATFINITE.E4M3.F32.PACK_AB_MERGE_C R6, R26, R27, RZ ;  /* 0x0000001b1a06723e */ /* 0x000fe400048070ff */
[----:B------:R-:W-:-:S02]  /*daa0*/  F2FP.SATFINITE.E4M3.F32.PACK_AB_MERGE_C R7, R29, R30, RZ ;  /* 0x0000001e1d07723e */ /* 0x000fc400048070ff */
[----:B------:R-:W-:Y:S02]  /*dab0*/  F2FP.SATFINITE.E4M3.F32.PACK_AB_MERGE_C R4, R15, R14, RZ ;  /* 0x0000000e0f04723e */ /* 0x000fe400048070ff */
[----:B------:R-:W-:Y:S02]  /*dac0*/  F2FP.SATFINITE.E4M3.F32.PACK_AB_MERGE_C R12, R13, R12, RZ ;  /* 0x0000000c0d0c723e */ /* 0x000fe400048070ff */
[----:B------:R-:W-:Y:S02]  /*dad0*/  F2FP.SATFINITE.E4M3.F32.PACK_AB_MERGE_C R6, R21, R24, R6 ;  /* 0x000000181506723e */ /* 0x000fe40004807006 */
[----:B------:R-:W-:Y:S02]  /*dae0*/  F2FP.SATFINITE.E4M3.F32.PACK_AB_MERGE_C R7, R28, R25, R7 ;  /* 0x000000191c07723e */ /* 0x000fe40004807007 */
[----:B------:R-:W-:Y:S02]  /*daf0*/  F2FP.SATFINITE.E4M3.F32.PACK_AB_MERGE_C R4, R10, R11, R4 ;  /* 0x0000000b0a04723e */ /* 0x000fe40004807004 */
[----:B------:R-:W-:-:S05]  /*db00*/  F2FP.SATFINITE.E4M3.F32.PACK_AB_MERGE_C R5, R0, R5, R12 ;  /* 0x000000050005723e */ /* 0x000fca000480700c */
[----:B------:R1:W-:Y:S01]  /*db10*/  STS.128 [R195+0x4000], R4 ;  /* 0x00400004c3007388 */ /* 0x0003e20000000c00 */
[----:B------:R-:W-:Y:S05]  /*db20*/  BRA `(.L_x_1418) ;  /* 0x0000003400607947 */ /* 0x000fea0003800000 */
.L_x_1409:
[----:B------:R-:W1:Y:S01]  /*db30*/  LDC R0, c[0x0][0x428] ;  /* 0x00010a00ff007b82 */ /* 0x000e620000000800 */
[----:B------:R-:W-:Y:S01]  /*db40*/  ISETP.GE.AND P0, PT, R19, R4, PT ;  /* 0x000000041300720c */ /* 0x000fe20003f06270 */
[----:B------:R-:W-:Y:S01]  /*db50*/  IMAD R3, R177, 0x80, R19 ;  /* 0x00000080b1037824 */ /* 0x000fe200078e0213 */
[----:B------:R-:W-:Y:S01]  /*db60*/  BSSY B1, `(.L_x_1429) ;  /* 0x0000041000017945 */ /* 0x000fe20003800000 */
[----:B------:R-:W-:Y:S01]  /*db70*/  IMAD.MOV.U32 R20, RZ, RZ, R46 ;  /* 0x000000ffff147224 */ /* 0x000fe200078e002e */
[----:B------:R-:W-:Y:S01]  /*db80*/  CS2R R40, SRZ ;  /* 0x0000000000287805 */ /* 0x000fe2000001ff00 */
[----:B------:R-:W-:Y:S01]  /*db90*/  IMAD.MOV.U32 R21, RZ, RZ, R53 ;  /* 0x000000ffff157224 */ /* 0x000fe200078e0035 */
[----:B------:R-:W-:Y:S01]  /*dba0*/  CS2R R42, SRZ ;  /* 0x00000000002a7805 */ /* 0x000fe2000001ff00 */
[----:B------:R-:W-:Y:S01]  /*dbb0*/  IMAD.MOV.U32 R50, RZ, RZ, R48 ;  /* 0x000000ffff327224 */ /* 0x000fe200078e0030 */
        /* <DEDUP_REMOVED lines=9> */
[----:B-1----:R-:W-:-:S13]  /*dc50*/  ISETP.NE.AND P1, PT, R0, 0x1, PT ;  /* 0x000000010000780c */ /* 0x002fda0003f25270 */
[----:B------:R-:W1:Y:S08]  /*dc60*/  @P1 LDC R0, c[0x0][0x42c] ;  /* 0x00010b00ff001b82 */ /* 0x000e700000000800 */
[----:B------:R-:W2:Y:S01]  /*dc70*/  @P1 LDC R5, c[0x0][0x430] ;  /* 0x00010c00ff051b82 */ /* 0x000ea20000000800 */
[----:B-1----:R-:W-:-:S05]  /*dc80*/  @P1 IMAD.HI.U32 R0, R3, R0, RZ ;  /* 0x0000000003001227 */ /* 0x002fca00078e00ff */
[----:B--2---:R-:W-:Y:S02]  /*dc90*/  @P1 SHF.R.U32.HI R3, RZ, R5, R0 ;  /* 0x00000005ff031219 */ /* 0x004fe40000011600 */
[----:B------:R-:W-:Y:S02]  /*dca0*/  CS2R R4, SRZ ;  /* 0x0000000000047805 */ /* 0x000fe4000001ff00 */
[----:B------:R-:W-:Y:S01]  /*dcb0*/  SHF.R.S32.HI R45, RZ, 0x1f, R3 ;  /* 0x0000001fff2d7819 */ /* 0x000fe20000011403 */
[----:B------:R-:W-:Y:S06]  /*dcc0*/  @P0 BRA `(.L_x_1430) ;  /* 0x0000000000a80947 */ /* 0x000fec0003800000 */
[----:B------:R-:W-:Y:S01]  /*dcd0*/  MOV R5, R61 ;  /* 0x0000003d00057202 */ /* 0x000fe20000000f00 */
[C---:B------:R-:W-:Y:S01]  /*dce0*/  IMAD R0, R196.reuse, R12, RZ ;  /* 0x0000000cc4007224 */ /* 0x040fe200078e02ff */
[----:B------:R-:W-:Y:S01]  /*dcf0*/  ULDC.64 UR4, c[0x0][0x3c8] ;  /* 0x0000f20000047ab9 */ /* 0x000fe20000000a00 */
[----:B------:R-:W-:Y:S01]  /*dd00*/  IMAD.MOV.U32 R4, RZ, RZ, R22 ;  /* 0x000000ffff047224 */ /* 0x000fe200078e0016 */
[----:B------:R-:W-:Y:S01]  /*dd10*/  ULDC.64 UR6, c[0x0][0x3e0] ;  /* 0x0000f80000067ab9 */ /* 0x000fe20000000a00 */
[----:B------:R-:W-:Y:S01]  /*dd20*/  IMAD R8, R196, R10, RZ ;  /* 0x0000000ac4087224 */ /* 0x000fe200078e02ff */
[----:B------:R-:W-:Y:S01]  /*dd30*/  CS2R R28, SRZ ;  /* 0x00000000001c7805 */ /* 0x000fe2000001ff00 */
[----:B------:R-:W-:Y:S01]  /*dd40*/  IMAD.WIDE.U32 R6, R19, R12, R4 ;  /* 0x0000000c13067225 */ /* 0x000fe200078e0004 */
[----:B------:R-:W-:Y:S02]  /*dd50*/  CS2R R30, SRZ ;  /* 0x00000000001e7805 */ /* 0x000fe4000001ff00 */
[----:B------:R-:W-:-:S02]  /*dd60*/  CS2R R24, SRZ ;  /* 0x0000000000187805 */ /* 0x000fc4000001ff00 */
[----:B------:R-:W-:Y:S01]  /*dd70*/  CS2R R26, SRZ ;  /* 0x00000000001a7805 */ /* 0x000fe2000001ff00 */
[C---:B------:R-:W-:Y:S01]  /*dd80*/  IMAD R9, R19.reuse, R13, R0 ;  /* 0x0000000d13097224 */ /* 0x040fe200078e0200 */
[----:B------:R-:W-:Y:S01]  /*dd90*/  CS2R R40, SRZ ;  /* 0x0000000000287805 */ /* 0x000fe2000001ff00 */
[C---:B------:R-:W-:Y:S01]  /*dda0*/  IMAD.WIDE.U32 R4, R19.reuse, R10, R4 ;  /* 0x0000000a13047225 */ /* 0x040fe200078e0004 */
[----:B------:R-:W-:Y:S02]  /*ddb0*/  CS2R R42, SRZ ;  /* 0x00000000002a7805 */ /* 0x000fe4000001ff00 */
[----:B------:R-:W-:Y:S02]  /*ddc0*/  CS2R R36, SRZ ;  /* 0x0000000000247805 */ /* 0x000fe4000001ff00 */
[----:B------:R-:W-:Y:S01]  /*ddd0*/  CS2R R38, SRZ ;  /* 0x0000000000267805 */ /* 0x000fe2000001ff00 */
[----:B------:R-:W-:Y:S01]  /*dde0*/  IMAD R15, R19, R11, R8 ;  /* 0x0000000b130f7224 */ /* 0x000fe200078e0208 */
[----:B------:R-:W-:Y:S01]  /*ddf0*/  IADD3 R8, P1, P2, R55, R46, R6 ;  /* 0x0000002e37087210 */ /* 0x000fe20007a3e006 */
[----:B------:R-:W-:Y:S01]  /*de00*/  IMAD.IADD R9, R7, 0x1, R9 ;  /* 0x0000000107097824 */ /* 0x000fe200078e0209 */
[----:B------:R-:W-:Y:S01]  /*de10*/  IADD3 R14, P3, P4, R57, R48, R4 ;  /* 0x00000030390e7210 */ /* 0x000fe20007c7e004 */
[----:B------:R-:W-:Y:S01]  /*de20*/  IMAD.IADD R0, R5, 0x1, R15 ;  /* 0x0000000105007824 */ /* 0x000fe200078e020f */
[----:B------:R-:W-:-:S02]  /*de30*/  CS2R R6, SRZ ;  /* 0x0000000000067805 */ /* 0x000fc4000001ff00 */
[----:B------:R-:W-:Y:S02]  /*de40*/  CS2R R32, SRZ ;  /* 0x0000000000207805 */ /* 0x000fe4000001ff00 */
[----:B------:R-:W-:Y:S02]  /*de50*/  IADD3.X R4, R52, R53, R9, P1, P2 ;  /* 0x0000003534047210 */ /* 0x000fe40000fe4409 */
[----:B------:R-:W-:Y:S02]  /*de60*/  CS2R R34, SRZ ;  /* 0x0000000000227805 */ /* 0x000fe4000001ff00 */
[----:B------:R-:W-:Y:S01]  /*de70*/  IADD3 R8, P1, R8, UR4, RZ ;  /* 0x0000000408087c10 */ /* 0x000fe2000ff3e0ff */
[----:B------:R-:W-:Y:S01]  /*de80*/  ULDC UR4, c[0x0][0x3d4] ;  /* 0x0000f50000047ab9 */ /* 0x000fe20000000800 */
[----:B------:R-:W-:Y:S02]  /*de90*/  IADD3.X R0, R54, R51, R0, P3, P4 ;  /* 0x0000003336007210 */ /* 0x000fe40001fe8400 */
[----:B------:R-:W-:-:S02]  /*dea0*/  IADD3 R14, P2, R14, UR6, RZ ;  /* 0x000000060e0e7c10 */ /* 0x000fc4000ff5e0ff */
[----:B------:R-:W-:Y:S02]  /*deb0*/  IADD3.X R9, R4, UR5, RZ, P1, !PT ;  /* 0x0000000504097c10 */ /* 0x000fe40008ffe4ff */
[----:B------:R-:W-:Y:S02]  /*dec0*/  CS2R R4, SRZ ;  /* 0x0000000000047805 */ /* 0x000fe4000001ff00 */
[----:B------:R-:W-:Y:S02]  /*ded0*/  IADD3.X R15, R0, UR7, RZ, P2, !PT ;  /* 0x00000007000f7c10 */ /* 0x000fe400097fe4ff */
[----:B------:R-:W-:Y:S02]  /*dee0*/  ISETP.GE.AND P1, PT, R22, UR4, PT ;  /* 0x0000000416007c0c */ /* 0x000fe4000bf26270 */
[----:B------:R-:W-:Y:S02]  /*def0*/  ISETP.GE.AND P2, PT, R175, UR4, PT ;  /* 0x00000004af007c0c */ /* 0x000fe4000bf46270 */
[----:B------:R-:W-:-:S09]  /*df00*/  ISETP.GE.AND P3, PT, R174, UR4, PT ;  /* 0x00000004ae007c0c */ /* 0x000fd2000bf66270 */
[----:B------:R1:W5:Y:S04]  /*df10*/  @!P1 LDG.E.128 R28, desc[UR40][R8.64] ;  /* 0x00000028081c9981 */ /* 0x000368000c1e1d00 */
[----:B------:R1:W5:Y:S04]  /*df20*/  @!P2 LDG.E.128 R24, desc[UR40][R8.64+0x20] ;  /* 0x000020280818a981 */ /* 0x000368000c1e1d00 */
[----:B------:R1:W5:Y:S04]  /*df30*/  @!P3 LDG.E.128 R4, desc[UR40][R8.64+0x40] ;  /* 0x000040280804b981 */ /* 0x000368000c1e1d00 */
[----:B------:R1:W5:Y:S04]  /*df40*/  @!P1 LDG.E.128 R40, desc[UR40][R14.64] ;  /* 0x000000280e289981 */ /* 0x000368000c1e1d00 */
[----:B------:R1:W5:Y:S04]  /*df50*/  @!P2 LDG.E.128 R36, desc[UR40][R14.64+0x20] ;  /* 0x000020280e24a981 */ /* 0x000368000c1e1d00 */
[----:B------:R1:W5:Y:S02]  /*df60*/  @!P3 LDG.E.128 R32, desc[UR40][R14.64+0x40] ;  /* 0x000040280e20b981 */ /* 0x000364000c1e1d00 */
.L_x_1430:
[----:B------:R-:W-:Y:S05]  /*df70*/  BSYNC B1 ;  /* 0x0000000000017941 */ /* 0x000fea0003800000 */
.L_x_1429:
[----:B------:R-:W-:Y:S01]  /*df80*/  IMAD R0, R45, R12, RZ ;  /* 0x0000000c2d007224 */ /* 0x000fe200078e02ff */
[----:B------:R-:W-:Y:S01]  /*df90*/  ULDC.64 UR4, c[0x0][0x3c8] ;  /* 0x0000f20000047ab9 */ /* 0x000fe20000000a00 */
[----:B-1----:R-:W-:Y:S01]  /*dfa0*/  IMAD.WIDE.U32 R14, R3, R10, R50 ;  /* 0x0000000a030e7225 */ /* 0x002fe200078e0032 */
        /* <DEDUP_REMOVED lines=11> */
.L_x_1706:
[----:B------:R-:W-:-:S03]  /*e060*/  UMOV UR4, 0xffffffff ;  /* 0xffffffff00047882 */ /* 0x000fc60000000000 */
[----:B------:R-:W-:Y:S05]  /*e070*/  BRA.DIV UR4, `(.L_x_1432) ;  /* 0x000001a604c87947 */ /* 0x000fea000b800000 */
.L_x_1709:
[----:B------:R-:W-:-:S03]  /*e080*/  UMOV UR4, 0xffffffff ;  /* 0xffffffff00047882 */ /* 0x000fc60000000000 */
[----:B------:R-:W-:Y:S05]  /*e090*/  BRA.DIV UR4, `(.L_x_1433) ;  /* 0x000001a604e87947 */ /* 0x000fea000b800000 */
.L_x_1712:
[----:B------:R-:W-:-:S03]  /*e0a0*/  UMOV UR4, 0xffffffff ;  /* 0xffffffff00047882 */ /* 0x000fc60000000000 */
[----:B------:R-:W-:Y:S05]  /*e0b0*/  BRA.DIV UR4, `(.L_x_1434) ;  /* 0x000001aa04087947 */ /* 0x000fea000b800000 */
.L_x_1715:
[----:B------:R-:W-:Y:S01]  /*e0c0*/  ULEA.HI UR4, UR36, UR36, URZ, 0x1 ;  /* 0x0000002424047291 */ /* 0x000fe2000f8f083f */
[----:B------:R-:W-:Y:S03]  /*e0d0*/  BSSY B1, `(.L_x_1435) ;  /* 0x0000007000017945 */ /* 0x000fe60003800000 */
[----:B------:R-:W-:-:S04]  /*e0e0*/  ULOP3.LUT UR4, UR4, 0xfffffffe, URZ, 0xc0, !UPT ;  /* 0xfffffffe04047892 */ /* 0x000fc8000f8ec03f */
[----:B------:R-:W-:-:S06]  /*e0f0*/  UIADD3 UR4, UR36, -UR4, URZ ;  /* 0x8000000424047290 */ /* 0x000fcc000fffe03f */
[----:B------:R-:W-:-:S05]  /*e100*/  IMAD.U32 R3, RZ, RZ, UR4 ;  /* 0x00000004ff037e24 */ /* 0x000fca000f8e00ff */
[----:B------:R-:W-:-:S04]  /*e110*/  SHF.L.U32 R3, R3, 0x1f, RZ ;  /* 0x0000001f03037819 */ /* 0x000fc800000006ff */
[----:B------:R-:W1:Y:S02]  /*e120*/  SYNCS.PHASECHK.TRANS64.TRYWAIT P1, [R16+URZ+0x22800], R3 ;  /* 0x02280003100075a7 */ /* 0x000e64000802017f */
[----:B-1----:R-:W-:Y:S05]  /*e130*/  @!P1 BRA `(.L_x_1436) ;  /* 0x000001a800109947 */ /* 0x002fea0003800000 */
.L_x_1716:
[----:B------:R-:W-:Y:S05]  /*e140*/  BSYNC B1 ;  /* 0x0000000000017941 */ /* 0x000fea0003800000 */
.L_x_1435:
[----:B------:R-:W-:Y:S05]  /*e150*/  @P0 BRA `(.L_x_1418) ;  /* 0x0000002c00d40947 */ /* 0x000fea0003800000 */
[----:B------:R-:W2:Y:S01]  /*e160*/  LDC R0, c[0x0][0x3d4] ;  /* 0x0000f500ff007b82 */ /* 0x000ea20000000800 */
[----:B------:R-:W-:Y:S01]  /*e170*/  BSSY B1, `(.L_x_1437) ;  /* 0x00000fb000017945 */ /* 0x000fe20003800000 */
[-C--:B--2---:R-:W-:Y:S02]  /*e180*/  ISETP.GE.AND P0, PT, R22, R0.reuse, PT ;  /* 0x000000001600720c */ /* 0x084fe40003f06270 */
[-C--:B------:R-:W-:Y:S02]  /*e190*/  ISETP.GE.AND P1, PT, R175, R0.reuse, PT ;  /* 0x00000000af00720c */ /* 0x080fe40003f26270 */
[----:B------:R-:W-:-:S09]  /*e1a0*/  ISETP.GE.AND P2, PT, R174, R0, PT ;  /* 0x00000000ae00720c */ /* 0x000fd20003f46270 */
[----:B------:R-:W-:Y:S05]  /*e1b0*/  @P0 BRA `(.L_x_1438) ;  /* 0x0000000c00d80947 */ /* 0x000fea0003800000 */
[----:B-1---5:R-:W-:Y:S02]  /*e1c0*/  SHF.R.U32.HI R3, RZ, 0x8, R28 ;  /* 0x00000008ff037819 */ /* 0x022fe4000001161c */
        /* <DEDUP_REMOVED lines=8> */
[----:B------:R-:W-:Y:S01]  /*e250*/  LEA.HI R9, R8, R3, RZ, 0x2 ;  /* 0x0000000308097211 */ /* 0x000fe200078f10ff */
[----:B------:R-:W-:Y:S01]  /*e260*/  IMAD.SHL.U32 R3, R3, 0x10, RZ ;  /* 0x0000001003037824 */ /* 0x000fe200078e00ff */
[----:B------:R-:W-:Y:S02]  /*e270*/  PRMT R47, R12, 0x7604, R13 ;  /* 0x000076040c2f7816 */ /* 0x000fe4000000000d */
[----:B------:R-:W-:Y:S01]  /*e280*/  SHF.R.U32.HI R12, RZ, 0x8, R40 ;  /* 0x00000008ff0c7819 */ /* 0x000fe20000011628 */
[----:B------:R-:W-:Y:S01]  /*e290*/  IMAD.SHL.U32 R9, R9, 0x800, RZ ;  /* 0x0000080009097824 */ /* 0x000fe200078e00ff */
[----:B------:R-:W-:-:S02]  /*e2a0*/  LOP3.LUT R8, R180, 0x30, R3, 0xf8, !PT ;  /* 0x00000030b4087812 */ /* 0x000fc400078ef803 */
[----:B------:R-:W-:Y:S02]  /*e2b0*/  SHF.R.U32.HI R10, RZ, 0x8, R29 ;  /* 0x00000008ff0a7819 */ /* 0x000fe4000001161d */
[----:B------:R-:W-:Y:S02]  /*e2c0*/  LOP3.LUT R13, R12, 0xff, RZ, 0xc0, !PT ;  /* 0x000000ff0c0d7812 */ /* 0x000fe400078ec0ff */
[----:B------:R-:W-:Y:S02]  /*e2d0*/  LOP3.LUT R12, R8, R181, RZ, 0x3c, !PT ;  /* 0x000000b5080c7212 */ /* 0x000fe400078e3cff */
[----:B------:R-:W-:Y:S02]  /*e2e0*/  LOP3.LUT R3, R9, 0xffffe000, RZ, 0xc0, !PT ;  /* 0xffffe00009037812 */ /* 0x000fe400078ec0ff */
[----:B------:R-:W-:Y:S02]  /*e2f0*/  LOP3.LUT R11, R29, 0xff, RZ, 0xc0, !PT ;  /* 0x000000ff1d0b7812 */ /* 0x000fe400078ec0ff */
[----:B------:R-:W-:-:S02]  /*e300*/  LOP3.LUT R10, R10, 0xff, RZ, 0xc0, !PT ;  /* 0x000000ff0a0a7812 */ /* 0x000fc400078ec0ff */
[----:B------:R-:W-:Y:S02]  /*e310*/  IADD3 R3, R12, R182, R3 ;  /* 0x000000b60c037210 */ /* 0x000fe40007ffe003 */
[----:B------:R-:W-:Y:S02]  /*e320*/  PRMT R20, R10, 0x7604, R11 ;  /* 0x000076040a147816 */ /* 0x000fe4000000000b */
[----:B------:R-:W-:Y:S01]  /*e330*/  SHF.R.U32.HI R10, RZ, 0x8, R31 ;  /* 0x00000008ff0a7819 */ /* 0x000fe2000001161f */
[----:B------:R-:W-:Y:S01]  /*e340*/  IMAD.IADD R3, R16, 0x1, R3 ;  /* 0x0000000110037824 */ /* 0x000fe200078e0203 */
[----:B------:R-:W-:Y:S02]  /*e350*/  LOP3.LUT R14, R40, 0xff, RZ, 0xc0, !PT ;  /* 0x000000ff280e7812 */ /* 0x000fe400078ec0ff */
[----:B------:R-:W-:Y:S02]  /*e360*/  LOP3.LUT R11, R31, 0xff, RZ, 0xc0, !PT ;  /* 0x000000ff1f0b7812 */ /* 0x000fe400078ec0ff */
[----:B------:R-:W-:-:S02]  /*e370*/  LOP3.LUT R10, R10, 0xff, RZ, 0xc0, !PT ;  /* 0x000000ff0a0a7812 */ /* 0x000fc400078ec0ff */
[----:B------:R-:W-:Y:S02]  /*e380*/  PRMT R53, R13, 0x7604, R14 ;  /* 0x000076040d357816 */ /* 0x000fe4000000000e */
[----:B------:R-:W1:Y:S01]  /*e390*/  LDS.128 R12, [R3+0x10400] ;  /* 0x01040000030c7984 */ /* 0x000e620000000c00 */
[----:B------:R-:W-:Y:S02]  /*e3a0*/  PRMT R46, R10, 0x7604, R11 ;  /* 0x000076040a2e7816 */ /* 0x000fe4000000000b */
[----:B------:R-:W-:Y:S01]  /*e3b0*/  SHF.R.U32.HI R49, RZ, 0x8, R42 ;  /* 0x00000008ff317819 */ /* 0x000fe2000001162a */
[----:B------:R-:W2:Y:S01]  /*e3c0*/  LDS.128 R8, [R200+0x10400] ;  /* 0x01040000c8087984 */ /* 0x000ea20000000c00 */
[----:B------:R-:W-:Y:S02]  /*e3d0*/  SHF.R.U32.HI R45, RZ, 0x8, R41 ;  /* 0x00000008ff2d7819 */ /* 0x000fe40000011629 */
[----:B------:R-:W-:Y:S02]  /*e3e0*/  LOP3.LUT R50, R42, 0xff, RZ, 0xc0, !PT ;  /* 0x000000ff2a327812 */ /* 0x000fe400078ec0ff */
[----:B------:R-:W-:-:S02]  /*e3f0*/  LOP3.LUT R49, R49, 0xff, RZ, 0xc0, !PT ;  /* 0x000000ff31317812 */ /* 0x000fc400078ec0ff */
[----:B------:R-:W-:Y:S02]  /*e400*/  LOP3.LUT R48, R41, 0xff, RZ, 0xc0, !PT ;  /* 0x000000ff29307812 */ /* 0x000fe400078ec0ff */
[----:B------:R-:W-:Y:S02]  /*e410*/  LOP3.LUT R45, R45, 0xff, RZ, 0xc0, !PT ;  /* 0x000000ff2d2d7812 */ /* 0x000fe400078ec0ff */
[----:B------:R-:W-:Y:S02]  /*e420*/  PRMT R57, R49, 0x7604, R50 ;  /* 0x0000760431397816 */ /* 0x000fe40000000032 */
[----:B------:R-:W-:Y:S02]  /*e430*/  PRMT R48, R45, 0x7604, R48 ;  /* 0x000076042d307816 */ /* 0x000fe40000000030 */
[----:B------:R-:W-:Y:S02]  /*e440*/  SHF.R.U32.HI R49, RZ, 0x10, R31 ;  /* 0x00000010ff317819 */ /* 0x000fe4000001161f */
[----:B------:R-:W-:-:S02]  /*e450*/  SHF.R.U32.HI R55, RZ, 0x10, R41 ;  /* 0x00000010ff377819 */ /* 0x000fc40000011629 */
[----:B------:R-:W-:Y:S01]  /*e460*/  SHF.R.U32.HI R51, RZ, 0x8, R43 ;  /* 0x00000008ff337819 */ /* 0x000fe2000001162b */
[----:B------:R-:W-:Y:S01]  /*e470*/  IMAD.U32 R49, R49, 0x10000, RZ ;  /* 0x0001000031317824 */ /* 0x000fe200078e00ff */
[----:B------:R-:W-:Y:S01]  /*e480*/  SHF.R.U32.HI R45, RZ, 0x10, R29 ;  /* 0x00000010ff2d7819 */ /* 0x000fe2000001161d */
[----:B------:R-:W-:Y:S01]  /*e490*/  IMAD.U32 R55, R55, 0x10000, RZ ;  /* 0x0001000037377824 */ /* 0x000fe200078e00ff */
[----:B------:R-:W-:Y:S02]  /*e4a0*/  LOP3.LUT R52, R43, 0xff, RZ, 0xc0, !PT ;  /* 0x000000ff2b347812 */ /* 0x000fe400078ec0ff */
[----:B------:R-:W-:Y:S01]  /*e4b0*/  LOP3.LUT R51, R51, 0xff, RZ, 0xc0, !PT ;  /* 0x000000ff33337812 */ /* 0x000fe200078ec0ff */
[----:B------:R-:W-:Y:S01]  /*e4c0*/  IMAD.U32 R45, R45, 0x10000, RZ ;  /* 0x000100002d2d7824 */ /* 0x000fe200078e00ff */
[----:B------:R-:W-:Y:S02]  /*e4d0*/  SHF.R.U32.HI R59, RZ, 0x10, R43 ;  /* 0x00000010ff3b7819 */ /* 0x000fe4000001162b */
[----:B------:R-:W-:-:S02]  /*e4e0*/  LOP3.LUT R21, R21, 0xff0000, R28, 0xf8, !PT ;  /* 0x00ff000015157812 */ /* 0x000fc400078ef81c */
[----:B------:R-:W-:Y:S01]  /*e4f0*/  PRMT R52, R51, 0x7604, R52 ;  /* 0x0000760433347816 */ /* 0x000fe20000000034 */
[----:B------:R-:W-:Y:S01]  /*e500*/  IMAD.U32 R59, R59, 0x10000, RZ ;  /* 0x000100003b3b7824 */ /* 0x000fe200078e00ff */
[----:B------:R-:W-:Y:S02]  /*e510*/  LOP3.LUT R51, R46, 0xff0000, R49, 0xf8, !PT ;  /* 0x00ff00002e337812 */ /* 0x000fe400078ef831 */
[----:B------:R-:W-:Y:S02]  /*e520*/  LOP3.LUT R55, R48, 0xff0000, R55, 0xf8, !PT ;  /* 0x00ff000030377812 */ /* 0x000fe400078ef837 */
[----:B------:R-:W-:Y:S02]  /*e530*/  LOP3.LUT R45, R20, 0xff0000, R45, 0xf8, !PT ;  /* 0x00ff0000142d7812 */ /* 0x000fe400078ef82d */
[----:B------:R-:W-:Y:S02]  /*e540*/  LOP3.LUT R49, R47, 0xff0000, R30, 0xf8, !PT ;  /* 0x00ff00002f317812 */ /* 0x000fe400078ef81e */
[----:B------:R-:W-:-:S02]  /*e550*/  LOP3.LUT R47, R21, 0xff000000, R28, 0xf8, !PT ;  /* 0xff000000152f7812 */ /* 0x000fc400078ef81c */
[--C-:B------:R-:W-:Y:S02]  /*e560*/  LOP3.LUT R21, R53, 0xff0000, R40.reuse, 0xf8, !PT ;  /* 0x00ff000035157812 */ /* 0x100fe400078ef828 */
[----:B------:R-:W-:Y:S02]  /*e570*/  LOP3.LUT R55, R55, 0xff000000, R41, 0xf8, !PT ;  /* 0xff00000037377812 */ /* 0x000fe400078ef829 */
[----:B------:R-:W-:Y:S02]  /*e580*/  LOP3.LUT R48, R45, 0xff000000, R29, 0xf8, !PT ;  /* 0xff0000002d307812 */ /* 0x000fe400078ef81d */
[----:B------:R-:W-:Y:S02]  /*e590*/  LOP3.LUT R59, R52, 0xff0000, R59, 0xf8, !PT ;  /* 0x00ff0000343b7812 */ /* 0x000fe400078ef83b */
[----:B------:R-:W-:Y:S02]  /*e5a0*/  LOP3.LUT R53, R51, 0xff000000, R31, 0xf8, !PT ;  /* 0xff00000033357812 */ /* 0x000fe400078ef81f */
[----:B------:R-:W-:-:S02]  /*e5b0*/  LOP3.LUT R54, R21, 0xff000000, R40, 0xf8, !PT ;  /* 0xff00000015367812 */ /* 0x000fc400078ef828 */
[----:B------:R-:W-:Y:S02]  /*e5c0*/  LOP3.LUT R52, R49, 0xff000000, R30, 0xf8, !PT ;  /* 0xff00000031347812 */ /* 0x000fe400078ef81e */
[----:B------:R-:W-:Y:S02]  /*e5d0*/  F2FP.F16.E4M3.UNPACK_B R51, R55 ;  /* 0x00000037ff33723e */ /* 0x000fe400020006ff */
[----:B-1----:R-:W-:Y:S02]  /*e5e0*/  F2FP.F16.E4M3.UNPACK_B R40, R13 ;  /* 0x0000000dff28723e */ /* 0x002fe400020006ff */
[----:B------:R-:W-:Y:S01]  /*e5f0*/  F2FP.F16.E4M3.UNPACK_B R49, R48 ;  /* 0x00000030ff31723e */ /* 0x000fe200020006ff */
[----:B------:R-:W-:Y:S01]  /*e600*/  HADD2.F32 R56, -RZ, R51.H0_H0 ;  /* 0x20000033ff387230 */ /* 0x000fe20000004100 */
[-C--:B--2---:R-:W-:Y:S02]  /*e610*/  F2FP.F16.E4M3.UNPACK_B R20, R9.reuse ;  /* 0x00000009ff14723e */ /* 0x084fe400020006ff */
[----:B------:R-:W-:Y:S01]  /*e620*/  F2FP.F16.E4M3.UNPACK_B R21, R9.H1 ;  /* 0x00000009ff15723e */ /* 0x000fe200030006ff */
[--C-:B------:R-:W-:Y:S01]  /*e630*/  HADD2.F32 R9, -RZ, R40.reuse.H0_H0 ;  /* 0x20000028ff097230 */ /* 0x100fe20000004100 */
[--C-:B------:R-:W-:Y:S01]  /*e640*/  LOP3.LUT R57, R57, 0xff0000, R42.reuse, 0xf8, !PT ;  /* 0x00ff000039397812 */ /* 0x100fe200078ef82a */
[----:B------:R-:W-:Y:S01]  /*e650*/  HADD2.F32 R50, -RZ, R49.H0_H0 ;  /* 0x20000031ff327230 */ /* 0x000fe20000004100 */
[-C--:B------:R-:W-:Y:S01]  /*e660*/  F2FP.F16.E4M3.UNPACK_B R28, R10.reuse ;  /* 0x0000000aff1c723e */ /* 0x080fe200020006ff */
[----:B------:R-:W-:Y:S01]  /*e670*/  HADD2.F32 R40, -RZ, R40.H1_H1 ;  /* 0x30000028ff287230 */ /* 0x000fe20000004100 */
[----:B------:R-:W-:Y:S01]  /*e680*/  F2FP.F16.E4M3.UNPACK_B R29, R10.H1 ;  /* 0x0000000aff1d723e */ /* 0x000fe200030006ff */
[----:B------:R-:W-:Y:S01]  /*e690*/  HADD2.F32 R10, -RZ, R20.H0_H0 ;  /* 0x20000014ff0a7230 */ /* 0x000fe20000004100 */
[----:B------:R-:W-:Y:S01]  /*e6a0*/  F2FP.F16.E4M3.UNPACK_B R41, R13.H1 ;  /* 0x0000000dff29723e */ /* 0x000fe200030006ff */
[----:B------:R-:W-:Y:S01]  /*e6b0*/  FMUL.FTZ R13, R9, R56 ;  /* 0x00000038090d7220 */ /* 0x000fe20000410000 */
[----:B------:R-:W-:Y:S01]  /*e6c0*/  LOP3.LUT R58, R57, 0xff000000, R42, 0xf8, !PT ;  /* 0xff000000393a7812 */ /* 0x000fe200078ef82a */
[-C--:B------:R-:W-:Y:S01]  /*e6d0*/  FMUL.FTZ R57, R9, R50.reuse ;  /* 0x0000003209397220 */ /* 0x080fe20000410000 */
[----:B------:R-:W-:Y:S01]  /*e6e0*/  F2FP.F16.E4M3.UNPACK_B R55, R55.H1 ;  /* 0x00000037ff37723e */ /* 0x000fe200030006ff */
[C---:B------:R-:W-:Y:S01]  /*e6f0*/  FFMA.FTZ R9, R10.reuse, R50, -R13 ;  /* 0x000000320a097223 */ /* 0x040fe2000001080d */
[----:B------:R-:W-:Y:S01]  /*e700*/  F2FP.F16.E4M3.UNPACK_B R48, R48.H1 ;  /* 0x00000030ff30723e */ /* 0x000fe200030006ff */
[----:B------:R-:W-:Y:S01]  /*e710*/  FFMA.FTZ R13, R10, R56, R57 ;  /* 0x000000380a0d7223 */ /* 0x000fe20000010039 */
[----:B------:R-:W-:Y:S01]  /*e720*/  HADD2.F32 R57, -RZ, R51.H1_H1 ;  /* 0x30000033ff397230 */ /* 0x000fe20000004100 */
[----:B------:R-:W-:Y:S01]  /*e730*/  LOP3.LUT R60, R59, 0xff000000, R43, 0xf8, !PT ;  /* 0xff0000003b3c7812 */ /* 0x000fe200078ef82b */
[----:B------:R-:W-:Y:S01]  /*e740*/  HADD2.F32 R49, -RZ, R49.H1_H1 ;  /* 0x30000031ff317230 */ /* 0x000fe20000004100 */
[-C--:B------:R-:W-:Y:S01]  /*e750*/  F2FP.F16.E4M3.UNPACK_B R42, R14.reuse ;  /* 0x0000000eff2a723e */ /* 0x080fe200020006ff */
[----:B------:R-:W-:Y:S01]  /*e760*/  HADD2.F32 R59, -RZ, R55.H0_H0 ;  /* 0x20000037ff3b7230 */ /* 0x000fe20000004100 */
[----:B------:R-:W-:Y:S01]  /*e770*/  F2FP.F16.E4M3.UNPACK_B R43, R14.H1 ;  /* 0x0000000eff2b723e */ /* 0x000fe200030006ff */
[----:B------:R-:W-:-:S02]  /*e780*/  HADD2.F32 R14, -RZ, R41.H0_H0 ;  /* 0x20000029ff0e7230 */ /* 0x000fc40000004100 */
[C---:B------:R-:W-:Y:S01]  /*e790*/  FMUL.FTZ R61, R40.reuse, R57 ;  /* 0x00000039283d7220 */ /* 0x040fe20000410000 */
[----:B------:R-:W-:Y:S02]  /*e7a0*/  HADD2.F32 R20, -RZ, R20.H1_H1 ;  /* 0x30000014ff147230 */ /* 0x000fe40000004100 */
[----:B------:R-:W-:Y:S01]  /*e7b0*/  FMUL.FTZ R40, R40, R49 ;  /* 0x0000003128287220 */ /* 0x000fe20000410000 */
[----:B------:R-:W-:Y:S02]  /*e7c0*/  HADD2.F32 R51, -RZ, R48.H0_H0 ;  /* 0x20000030ff337230 */ /* 0x000fe40000004100 */
[----:B------:R-:W-:Y:S01]  /*e7d0*/  FMUL.FTZ R63, R14, R59 ;  /* 0x0000003b0e3f7220 */ /* 0x000fe20000410000 */
[----:B------:R-:W-:Y:S01]  /*e7e0*/  HADD2.F32 R10, -RZ, R21.H0_H0 ;  /* 0x20000015ff0a7230 */ /* 0x000fe20000004100 */
[----:B------:R-:W-:Y:S01]  /*e7f0*/  F2FP.F16.E4M3.UNPACK_B R45, R15 ;  /* 0x0000000fff2d723e */ /* 0x000fe200020006ff */
[----:B------:R-:W-:Y:S01]  /*e800*/  FFMA.FTZ R56, R20, R49, -R61 ;  /* 0x0000003114387223 */ /* 0x000fe2000001083d */
[----:B------:R-:W-:Y:S01]  /*e810*/  FMUL.FTZ R14, R14, R51 ;  /* 0x000000330e0e7220 */ /* 0x000fe20000410000 */
[----:B------:R-:W-:Y:S01]  /*e820*/  FFMA.FTZ R62, R20, R57, R40 ;  /* 0x00000039143e7223 */ /* 0x000fe20000010028 */
[-C--:B------:R-:W-:Y:S01]  /*e830*/  F2FP.F16.E4M3.UNPACK_B R50, R60.reuse ;  /* 0x0000003cff32723e */ /* 0x080fe200020006ff */
[C---:B------:R-:W-:Y:S01]  /*e840*/  FFMA.FTZ R63, R10.reuse, R51, -R63 ;  /* 0x000000330a3f7223 */ /* 0x040fe2000001083f */
[----:B------:R-:W-:Y:S01]  /*e850*/  F2FP.F16.E4M3.UNPACK_B R20, R53 ;  /* 0x00000035ff14723e */ /* 0x000fe200020006ff */
[----:B------:R-:W-:Y:S01]  /*e860*/  FFMA.FTZ R59, R10, R59, R14 ;  /* 0x0000003b0a3b7223 */ /* 0x000fe2000001000e */
[----:B------:R-:W-:Y:S01]  /*e870*/  F2FP.F16.E4M3.UNPACK_B R30, R11 ;  /* 0x0000000bff1e723e */ /* 0x000fe200020006ff */
[----:B------:R-:W-:Y:S01]  /*e880*/  HADD2.F32 R40, -RZ, R55.H1_H1 ;  /* 0x30000037ff287230 */ /* 0x000fe20000004100 */
[----:B------:R-:W-:Y:S01]  /*e890*/  F2FP.F16.E4M3.UNPACK_B R46, R15.H1 ;  /* 0x0000000fff2e723e */ /* 0x000fe200030006ff */
[----:B------:R-:W-:Y:S01]  /*e8a0*/  HADD2.F32 R41, -RZ, R41.H1_H1 ;  /* 0x30000029ff297230 */ /* 0x000fe20000004100 */
[----:B------:R-:W-:Y:S01]  /*e8b0*/  F2FP.F16.E4M3.UNPACK_B R60, R60.H1 ;  /* 0x0000003cff3c723e */ /* 0x000fe200030006ff */
[----:B------:R-:W-:Y:S01]  /*e8c0*/  HADD2.F32 R51, -RZ, R50.H0_H0 ;  /* 0x20000032ff337230 */ /* 0x000fe20000004100 */
[----:B------:R-:W-:Y:S01]  /*e8d0*/  F2FP.F16.E4M3.UNPACK_B R53, R53.H1 ;  /* 0x00000035ff35723e */ /* 0x000fe200030006ff */
        /* <DEDUP_REMOVED lines=20> */
[----:B------:R-:W-:Y:S01]  /*ea20*/  FMUL.FTZ R45, R45, R20 ;  /* 0x000000142d2d7220 */ /* 0x000fe20000410000 */
[----:B------:R-:W-:Y:S01]  /*ea30*/  HADD2.F32 R14, -RZ, R46.H0_H0 ;  /* 0x2000002eff0e7230 */ /* 0x000fe20000004100 */
[----:B------:R-:W-:Y:S01]  /*ea40*/  F2FP.F16.E4M3.UNPACK_B R15, R12 ;  /* 0x0000000cff0f723e */ /* 0x000fe200020006ff */
[----:B------:R-:W-:Y:S02]  /*ea50*/  HADD2.F32 R21, -RZ, R53.H0_H0 ;  /* 0x20000035ff157230 */ /* 0x000fe40000004100 */
[----:B------:R-:W-:Y:S01]  /*ea60*/  FFMA.FTZ R66, R30, R20, -R49 ;  /* 0x000000141e427223 */ /* 0x000fe20000010831 */
[----:B------:R-:W-:Y:S02]  /*ea70*/  HADD2.F32 R10, -RZ, R31.H0_H0 ;  /* 0x2000001fff0a7230 */ /* 0x000fe40000004100 */
[----:B------:R-:W-:Y:S01]  /*ea80*/  FMUL.FTZ R51, R14, R41 ;  /* 0x000000290e337220 */ /* 0x000fe20000410000 */
[----:B------:R-:W-:Y:S01]  /*ea90*/  FFMA.FTZ R68, R30, R50, R45 ;  /* 0x000000321e447223 */ /* 0x000fe2000001002d */
[----:B------:R-:W-:Y:S01]  /*eaa0*/  F2FP.F16.E4M3.UNPACK_B R12, R12.H1 ;  /* 0x0000000cff0c723e */ /* 0x000fe200030006ff */
[-C--:B------:R-:W-:Y:S01]  /*eab0*/  FMUL.FTZ R14, R14, R21.reuse ;  /* 0x000000150e0e7220 */ /* 0x080fe20000410000 */
[----:B------:R-:W-:Y:S01]  /*eac0*/  F2FP.F16.E4M3.UNPACK_B R30, R54.H1 ;  /* 0x00000036ff1e723e */ /* 0x000fe200030006ff */
[C---:B------:R-:W-:Y:S01]  /*ead0*/  FFMA.FTZ R61, R10.reuse, R21, -R51 ;  /* 0x000000150a3d7223 */ /* 0x040fe20000010833 */
[----:B------:R-:W-:Y:S01]  /*eae0*/  F2FP.F16.E4M3.UNPACK_B R20, R47.H1 ;  /* 0x0000002fff14723e */ /* 0x000fe200030006ff */
[----:B------:R-:W-:Y:S01]  /*eaf0*/  FFMA.FTZ R65, R10, R41, R14 ;  /* 0x000000290a417223 */ /* 0x000fe2000001000e */
[-C--:B------:R-:W-:Y:S01]  /*eb00*/  F2FP.F16.E4M3.UNPACK_B R11, R8.reuse ;  /* 0x00000008ff0b723e */ /* 0x080fe200020006ff */
[----:B------:R-:W-:Y:S01]  /*eb10*/  HADD2.F32 R41, -RZ, R30.H0_H0 ;  /* 0x2000001eff297230 */ /* 0x000fe20000004100 */
[----:B------:R-:W-:Y:S01]  /*eb20*/  F2FP.F16.E4M3.UNPACK_B R8, R8.H1 ;  /* 0x00000008ff08723e */ /* 0x000fe200030006ff */
[----:B------:R-:W-:Y:S01]  /*eb30*/  HADD2.F32 R14, -RZ, R12.H0_H0 ;  /* 0x2000000cff0e7230 */ /* 0x000fe20000004100 */
[----:B------:R-:W-:Y:S01]  /*eb40*/  F2FP.F16.E4M3.UNPACK_B R54, R54 ;  /* 0x00000036ff36723e */ /* 0x000fe200020006ff */
[----:B------:R-:W-:Y:S01]  /*eb50*/  HADD2.F32 R21, -RZ, R20.H0_H0 ;  /* 0x20000014ff157230 */ /* 0x000fe20000004100 */
[----:B------:R-:W-:Y:S01]  /*eb60*/  F2FP.F16.E4M3.UNPACK_B R47, R47 ;  /* 0x0000002fff2f723e */ /* 0x000fe200020006ff */
[----:B------:R-:W-:-:S02]  /*eb70*/  HADD2.F32 R53, -RZ, R53.H1_H1 ;  /* 0x30000035ff357230 */ /* 0x000fc40000004100 */
[C---:B------:R-:W-:Y:S01]  /*eb80*/  FMUL.FTZ R45, R14.reuse, R41 ;  /* 0x000000290e2d7220 */ /* 0x040fe20000410000 */
[----:B------:R-:W-:Y:S02]  /*eb90*/  HADD2.F32 R60, -RZ, R60.H1_H1 ;  /* 0x3000003cff3c7230 */ /* 0x000fe40000004100 */
[----:B------:R-:W-:Y:S01]  /*eba0*/  FMUL.FTZ R14, R14, R21 ;  /* 0x000000150e0e7220 */ /* 0x000fe20000410000 */
[----:B------:R-:W-:Y:S01]  /*ebb0*/  HADD2.F32 R46, -RZ, R46.H1_H1 ;  /* 0x3000002eff2e7230 */ /* 0x000fe20000004100 */
[----:B------:R-:W-:Y:S01]  /*ebc0*/  F2FP.SATFINITE.E4M3.F32.PACK_AB_MERGE_C R63, R64, R63, RZ ;  /* 0x0000003f403f723e */ /* 0x000fe200048070ff */
[----:B------:R-:W-:Y:S01]  /*ebd0*/  HADD2.F32 R10, -RZ, R8.H0_H0 ;  /* 0x20000008ff0a7230 */ /* 0x000fe20000004100 */
[----:B------:R-:W-:Y:S01]  /*ebe0*/  F2FP.SATFINITE.E4M3.F32.PACK_AB_MERGE_C R48, R48, R59, RZ ;  /* 0x0000003b3030723e */ /* 0x000fe200048070ff */
[----:B------:R-:W-:Y:S02]  /*ebf0*/  HADD2.F32 R31, -RZ, R31.H1_H1 ;  /* 0x3000001fff1f7230 */ /* 0x000fe40000004100 */
[C---:B------:R-:W-:Y:S01]  /*ec00*/  FMUL.FTZ R40, R46.reuse, R60 ;  /* 0x0000003c2e287220 */ /* 0x040fe20000410000 */
[----:B------:R-:W-:Y:S01]  /*ec10*/  FMUL.FTZ R49, R46, R53 ;  /* 0x000000352e317220 */ /* 0x000fe20000410000 */
[----:B------:R-:W-:Y:S01]  /*ec20*/  FFMA.FTZ R46, R10, R41, R14 ;  /* 0x000000290a2e7223 */ /* 0x000fe2000001000e */
[----:B------:R-:W-:-:S02]  /*ec30*/  HADD2.F32 R41, -RZ, R30.H1_H1 ;  /* 0x3000001eff297230 */ /* 0x000fc40000004100 */
[C---:B------:R-:W-:Y:S01]  /*ec40*/  FFMA.FTZ R70, R31.reuse, R53, -R40 ;  /* 0x000000351f467223 */ /* 0x040fe20000010828 */
[----:B------:R-:W-:Y:S02]  /*ec50*/  HADD2.F32 R12, -RZ, R12.H1_H1 ;  /* 0x3000000cff0c7230 */ /* 0x000fe40000004100 */
[----:B------:R-:W-:Y:S01]  /*ec60*/  FFMA.FTZ R40, R10, R21, -R45 ;  /* 0x000000150a287223 */ /* 0x000fe2000001082d */
[----:B------:R-:W-:Y:S02]  /*ec70*/  HADD2.F32 R21, -RZ, R20.H1_H1 ;  /* 0x30000014ff157230 */ /* 0x000fe40000004100 */
        /* <DEDUP_REMOVED lines=10> */
[----:B------:R-:W-:Y:S01]  /*ed20*/  FMUL.FTZ R41, R10, R31 ;  /* 0x0000001f0a297220 */ /* 0x000fe20000410000 */
[----:B------:R-:W-:-:S02]  /*ed30*/  HADD2.F32 R54, -RZ, R54.H1_H1 ;  /* 0x30000036ff367230 */ /* 0x000fc40000004100 */
[-C--:B------:R-:W-:Y:S01]  /*ed40*/  FMUL.FTZ R45, R10, R21.reuse ;  /* 0x000000150a2d7220 */ /* 0x080fe20000410000 */
[----:B------:R-:W-:Y:S02]  /*ed50*/  HADD2.F32 R15, -RZ, R15.H1_H1 ;  /* 0x3000000fff0f7230 */ /* 0x000fe40000004100 */
[C---:B------:R-:W-:Y:S01]  /*ed60*/  FFMA.FTZ R41, R8.reuse, R21, -R41 ;  /* 0x0000001508297223 */ /* 0x040fe20000010829 */
[----:B------:R-:W-:Y:S02]  /*ed70*/  HADD2.F32 R10, -RZ, R47.H1_H1 ;  /* 0x3000002fff0a7230 */ /* 0x000fe40000004100 */
[----:B------:R-:W-:Y:S01]  /*ed80*/  FFMA.FTZ R45, R8, R31, R45 ;  /* 0x0000001f082d7223 */ /* 0x000fe2000001002d */
[----:B------:R-:W-:Y:S01]  /*ed90*/  HADD2.F32 R11, -RZ, R11.H1_H1 ;  /* 0x3000000bff0b7230 */ /* 0x000fe20000004100 */
[----:B------:R-:W-:Y:S01]  /*eda0*/  F2FP.F16.E4M3.UNPACK_B R14, R58.H1 ;  /* 0x0000003aff0e723e */ /* 0x000fe200030006ff */
[C---:B------:R-:W-:Y:S01]  /*edb0*/  FMUL.FTZ R12, R15.reuse, R54 ;  /* 0x000000360f0c7220 */ /* 0x040fe20000410000 */
[----:B------:R-:W-:Y:S01]  /*edc0*/  F2FP.F16.E4M3.UNPACK_B R8, R52.H1 ;  /* 0x00000034ff08723e */ /* 0x000fe200030006ff */
[----:B------:R-:W-:Y:S01]  /*edd0*/  FMUL.FTZ R21, R15, R10 ;  /* 0x0000000a0f157220 */ /* 0x000fe20000410000 */
[----:B------:R-:W-:Y:S01]  /*ede0*/  F2FP.F16.E4M3.UNPACK_B R52, R52 ;  /* 0x00000034ff34723e */ /* 0x000fe200020006ff */
[----:B------:R-:W-:Y:S01]  /*edf0*/  FFMA.FTZ R20, R11, R10, -R12 ;  /* 0x0000000a0b147223 */ /* 0x000fe2000001080c */
[----:B------:R-:W-:-:S02]  /*ee00*/  HADD2.F32 R15, -RZ, R14.H0_H0 ;  /* 0x2000000eff0f7230 */ /* 0x000fc40000004100 */
[----:B------:R-:W-:Y:S01]  /*ee10*/  FFMA.FTZ R54, R11, R54, R21 ;  /* 0x000000360b367223 */ /* 0x000fe20000010015 */
[--C-:B------:R-:W-:Y:S01]  /*ee20*/  HADD2.F32 R10, -RZ, R43.reuse.H0_H0 ;  /* 0x2000002bff0a7230 */ /* 0x100fe20000004100 */
[----:B------:R-:W-:Y:S01]  /*ee30*/  F2FP.F16.E4M3.UNPACK_B R58, R58 ;  /* 0x0000003aff3a723e */ /* 0x000fe200020006ff */
[----:B------:R-:W-:Y:S01]  /*ee40*/  HADD2.F32 R11, -RZ, R8.H0_H0 ;  /* 0x20000008ff0b7230 */ /* 0x000fe20000004100 */
[----:B------:R-:W-:Y:S01]  /*ee50*/  F2FP.SATFINITE.E4M3.F32.PACK_AB_MERGE_C R9, R56, R9, R63 ;  /* 0x000000093809723e */ /* 0x000fe2000480703f */
[----:B------:R-:W-:Y:S02]  /*ee60*/  HADD2.F32 R14, -RZ, R14.H1_H1 ;  /* 0x3000000eff0e7230 */ /* 0x000fe40000004100 */
[C---:B------:R-:W-:Y:S01]  /*ee70*/  FMUL.FTZ R21, R10.reuse, R15 ;  /* 0x0000000f0a157220 */ /* 0x040fe20000410000 */
[----:B------:R-:W-:Y:S02]  /*ee80*/  HADD2.F32 R43, -RZ, R43.H1_H1 ;  /* 0x3000002bff2b7230 */ /* 0x000fe40000004100 */
[----:B------:R-:W-:Y:S01]  /*ee90*/  FMUL.FTZ R31, R10, R11 ;  /* 0x0000000b0a1f7220 */ /* 0x000fe20000410000 */
[----:B------:R-:W-:Y:S01]  /*eea0*/  HADD2.F32 R12, -RZ, R8.H1_H1 ;  /* 0x30000008ff0c7230 */ /* 0x000fe20000004100 */
[----:B------:R-:W-:Y:S01]  /*eeb0*/  F2FP.SATFINITE.E4M3.F32.PACK_AB_MERGE_C R13, R62, R13, R48 ;  /* 0x0000000d3e0d723e */ /* 0x000fe20004807030 */
[----:B------:R-:W-:-:S02]  /*eec0*/  HADD2.F32 R8, -RZ, R29.H0_H0 ;  /* 0x2000001dff087230 */ /* 0x000fc40000004100 */
[C---:B------:R-:W-:Y:S01]  /*eed0*/  FMUL.FTZ R10, R43.reuse, R14 ;  /* 0x0000000e2b0a7220 */ /* 0x040fe20000410000 */
[----:B------:R-:W-:Y:S02]  /*eee0*/  HADD2.F32 R29, -RZ, R29.H1_H1 ;  /* 0x3000001dff1d7230 */ /* 0x000fe40000004100 */
[-C--:B------:R-:W-:Y:S01]  /*eef0*/  FMUL.FTZ R43, R43, R12.reuse ;  /* 0x0000000c2b2b7220 */ /* 0x080fe20000410000 */
[C---:B------:R-:W-:Y:S01]  /*ef00*/  FFMA.FTZ R30, R8.reuse, R11, -R21 ;  /* 0x0000000b081e7223 */ /* 0x040fe20000010815 */
[----:B------:R-:W-:Y:S01]  /*ef10*/  FFMA.FTZ R47, R8, R15, R31 ;  /* 0x0000000f082f7223 */ /* 0x000fe2000001001f */
[C---:B------:R-:W-:Y:S01]  /*ef20*/  FFMA.FTZ R53, R29.reuse, R12, -R10 ;  /* 0x0000000c1d357223 */ /* 0x040fe2000001080a */
[----:B------:R-:W-:Y:S01]  /*ef30*/  FFMA.FTZ R50, R29, R14, R43 ;  /* 0x0000000e1d327223 */ /* 0x000fe2000001002b */
[----:B------:R-:W-:Y:S02]  /*ef40*/  HADD2.F32 R10, -RZ, R42.H0_H0 ;  /* 0x2000002aff0a7230 */ /* 0x000fe40000004100 */
[----:B------:R-:W-:Y:S01]  /*ef50*/  HADD2.F32 R11, -RZ, R52.H0_H0 ;  /* 0x20000034ff0b7230 */ /* 0x000fe20000004100 */
[----:B------:R-:W-:Y:S01]  /*ef60*/  F2FP.SATFINITE.E4M3.F32.PACK_AB_MERGE_C R30, R53, R30, RZ ;  /* 0x0000001e351e723e */ /* 0x000fe200048070ff */
[--C-:B------:R-:W-:Y:S01]  /*ef70*/  HADD2.F32 R21, -RZ, R58.reuse.H0_H0 ;  /* 0x2000003aff157230 */ /* 0x100fe20000004100 */
[----:B------:R-:W-:Y:S01]  /*ef80*/  F2FP.SATFINITE.E4M3.F32.PACK_AB_MERGE_C R47, R50, R47, RZ ;  /* 0x0000002f322f723e */ /* 0x000fe200048070ff */
[----:B------:R-:W-:-:S02]  /*ef90*/  HADD2.F32 R29, -RZ, R58.H1_H1 ;  /* 0x3000003aff1d7230 */ /* 0x000fc40000004100 */
[C---:B------:R-:W-:Y:S01]  /*efa0*/  FMUL.FTZ R12, R10.reuse, R11 ;  /* 0x0000000b0a0c7220 */ /* 0x040fe20000410000 */
[----:B------:R-:W-:Y:S02]  /*efb0*/  HADD2.F32 R42, -RZ, R42.H1_H1 ;  /* 0x3000002aff2a7230 */ /* 0x000fe40000004100 */
[----:B------:R-:W-:Y:S01]  /*efc0*/  FMUL.FTZ R31, R10, R21 ;  /* 0x000000150a1f7220 */ /* 0x000fe20000410000 */
[----:B------:R-:W-:Y:S02]  /*efd0*/  HADD2.F32 R15, -RZ, R52.H1_H1 ;  /* 0x30000034ff0f7230 */ /* 0x000fe40000004100 */
        /* <DEDUP_REMOVED lines=15> */
[----:B------:R-:W-:Y:S02]  /*f0d0*/  F2FP.SATFINITE.E4M3.F32.PACK_AB_MERGE_C R15, R68, R57, R15 ;  /* 0x00000039440f723e */ /* 0x000fe4000480700f */
[----:B------:R-:W-:Y:S01]  /*f0e0*/  F2FP.SATFINITE.E4M3.F32.PACK_AB_MERGE_C R12, R54, R45, R12 ;  /* 0x0000002d360c723e */ /* 0x000fe2000480700c */
[----:B------:R2:W-:Y:S01]  /*f0f0*/  STS.128 [R200+0x10400], R8 ;  /* 0x01040008c8007388 */ /* 0x0005e20000000c00 */
[----:B------:R-:W-:-:S05]  /*f100*/  F2FP.SATFINITE.E4M3.F32.PACK_AB_MERGE_C R14, R29, R14, R47 ;  /* 0x0000000e1d0e723e */ /* 0x000fca000480702f */
[----:B------:R2:W-:Y:S02]  /*f110*/  STS.128 [R3+0x10400], R12 ;  /* 0x0104000c03007388 */ /* 0x0005e40000000c00 */
.L_x_1438:
[----:B------:R-:W-:Y:S05]  /*f120*/  BSYNC B1 ;  /* 0x0000000000017941 */ /* 0x000fea0003800000 */
.L_x_1437:
[----:B------:R-:W-:Y:S04]  /*f130*/  BSSY B1, `(.L_x_1439) ;  /* 0x0000100000017945 */ /* 0x000fe80003800000 */
[----:B------:R-:W-:Y:S05]  /*f140*/  @P1 BRA `(.L_x_1440) ;  /* 0x0000000c00f81947 */ /* 0x000fea0003800000 */
[----:B-12--5:R-:W-:Y:S02]  /*f150*/  SHF.R.U32.HI R3, RZ, 0x8, R24 ;  /* 0x00000008ff037819 */ /* 0x026fe40000011618 */
        /* <DEDUP_REMOVED lines=8> */
[----:B------:R-:W-:Y:S02]  /*f1e0*/  SHF.R.U32.HI R14, RZ, 0x8, R36 ;  /* 0x00000008ff0e7819 */ /* 0x000fe40000011624 */
[----:B------:R-:W-:Y:S01]  /*f1f0*/  SHF.R.U32.HI R11, RZ, 0x8, R25 ;  /* 0x00000008ff0b7819 */ /* 0x000fe20000011619 */
[----:B------:R-:W-:Y:S01]  /*f200*/  IMAD.SHL.U32 R9, R9, 0x800, RZ ;  /* 0x0000080009097824 */ /* 0x000fe200078e00ff */
[----:B------:R-:W-:Y:S02]  /*f210*/  LOP3.LUT R8, R180, 0x30, R3, 0xf8, !PT ;  /* 0x00000030b4087812 */ /* 0x000fe400078ef803 */
[----:B------:R-:W-:-:S02]  /*f220*/  LOP3.LUT R12, R27, 0xff, RZ, 0xc0, !PT ;  /* 0x000000ff1b0c7812 */ /* 0x000fc400078ec0ff */
[----:B------:R-:W-:Y:S02]  /*f230*/  LOP3.LUT R13, R36, 0xff, RZ, 0xc0, !PT ;  /* 0x000000ff240d7812 */ /* 0x000fe400078ec0ff */
[----:B------:R-:W-:Y:S02]  /*f240*/  LOP3.LUT R3, R15, 0xff, RZ, 0xc0, !PT ;  /* 0x000000ff0f037812 */ /* 0x000fe400078ec0ff */
[----:B------:R-:W-:Y:S02]  /*f250*/  LOP3.LUT R14, R14, 0xff, RZ, 0xc0, !PT ;  /* 0x000000ff0e0e7812 */ /* 0x000fe400078ec0ff */
[----:B------:R-:W-:Y:S02]  /*f260*/  LOP3.LUT R8, R8, R181, RZ, 0x3c, !PT ;  /* 0x000000b508087212 */ /* 0x000fe400078e3cff */
[----:B------:R-:W-:Y:S02]  /*f270*/  LOP3.LUT R9, R9, 0xffffe000, RZ, 0xc0, !PT ;  /* 0xffffe00009097812 */ /* 0x000fe400078ec0ff */
[----:B------:R-:W-:-:S02]  /*f280*/  LOP3.LUT R10, R25, 0xff, RZ, 0xc0, !PT ;  /* 0x000000ff190a7812 */ /* 0x000fc400078ec0ff */
[----:B------:R-:W-:Y:S02]  /*f290*/  LOP3.LUT R11, R11, 0xff, RZ, 0xc0, !PT ;  /* 0x000000ff0b0b7812 */ /* 0x000fe400078ec0ff */
[----:B------:R-:W-:Y:S02]  /*f2a0*/  PRMT R41, R3, 0x7604, R12 ;  /* 0x0000760403297816 */ /* 0x000fe4000000000c */
[----:B------:R-:W-:Y:S02]  /*f2b0*/  PRMT R45, R14, 0x7604, R13 ;  /* 0x000076040e2d7816 */ /* 0x000fe4000000000d */
[----:B------:R-:W-:Y:S02]  /*f2c0*/  IADD3 R3, R8, R182, R9 ;  /* 0x000000b608037210 */ /* 0x000fe40007ffe009 */
[----:B------:R-:W-:Y:S02]  /*f2d0*/  SHF.R.U32.HI R13, RZ, 0x8, R37 ;  /* 0x00000008ff0d7819 */ /* 0x000fe40000011625 */
[----:B------:R-:W-:Y:S01]  /*f2e0*/  SHF.R.U32.HI R15, RZ, 0x8, R38 ;  /* 0x00000008ff0f7819 */ /* 0x000fe20000011626 */
[----:B------:R-:W-:Y:S01]  /*f2f0*/  IMAD.IADD R3, R16, 0x1, R3 ;  /* 0x0000000110037824 */ /* 0x000fe200078e0203 */
[----:B------:R-:W-:-:S02]  /*f300*/  PRMT R29, R11, 0x7604, R10 ;  /* 0x000076040b1d7816 */ /* 0x000fc4000000000a */
[----:B------:R-:W-:Y:S02]  /*f310*/  SHF.R.U32.HI R11, RZ, 0x8, R26 ;  /* 0x00000008ff0b7819 */ /* 0x000fe4000001161a */
[----:B------:R-:W-:Y:S02]  /*f320*/  LOP3.LUT R12, R37, 0xff, RZ, 0xc0, !PT ;  /* 0x000000ff250c7812 */ /* 0x000fe400078ec0ff */
[----:B------:R-:W-:Y:S02]  /*f330*/  LOP3.LUT R14, R38, 0xff, RZ, 0xc0, !PT ;  /* 0x000000ff260e7812 */ /* 0x000fe400078ec0ff */
[----:B------:R-:W-:Y:S02]  /*f340*/  LOP3.LUT R13, R13, 0xff, RZ, 0xc0, !PT ;  /* 0x000000ff0d0d7812 */ /* 0x000fe400078ec0ff */
[----:B------:R-:W-:Y:S02]  /*f350*/  LOP3.LUT R15, R15, 0xff, RZ, 0xc0, !PT ;  /* 0x000000ff0f0f7812 */ /* 0x000fe400078ec0ff */
[----:B------:R-:W-:-:S02]  /*f360*/  LOP3.LUT R10, R26, 0xff, RZ, 0xc0, !PT ;  /* 0x000000ff1a0a7812 */ /* 0x000fc400078ec0ff */
[----:B------:R-:W-:Y:S02]  /*f370*/  LOP3.LUT R11, R11, 0xff, RZ, 0xc0, !PT ;  /* 0x000000ff0b0b7812 */ /* 0x000fe400078ec0ff */
[----:B------:R-:W-:Y:S02]  /*f380*/  PRMT R47, R13, 0x7604, R12 ;  /* 0x000076040d2f7816 */ /* 0x000fe4000000000c */
[----:B------:R-:W-:Y:S02]  /*f390*/  PRMT R49, R15, 0x7604, R14 ;  /* 0x000076040f317816 */ /* 0x000fe4000000000e */
[----:B------:R-:W1:Y:S01]  /*f3a0*/  LDS.128 R12, [R3+0x10400] ;  /* 0x01040000030c7984 */ /* 0x000e620000000c00 */
[----:B------:R-:W-:Y:S02]  /*f3b0*/  PRMT R31, R11, 0x7604, R10 ;  /* 0x000076040b1f7816 */ /* 0x000fe4000000000a */
[----:B------:R-:W-:Y:S01]  /*f3c0*/  SHF.R.U32.HI R43, RZ, 0x8, R39 ;  /* 0x00000008ff2b7819 */ /* 0x000fe20000011627 */
[----:B------:R-:W2:Y:S01]  /*f3d0*/  LDS.128 R8, [R199+0x10400] ;  /* 0x01040000c7087984 */ /* 0x000ea20000000c00 */
[----:B------:R-:W-:-:S02]  /*f3e0*/  LOP3.LUT R20, R39, 0xff, RZ, 0xc0, !PT ;  /* 0x000000ff27147812 */ /* 0x000fc400078ec0ff */
[----:B------:R-:W-:Y:S02]  /*f3f0*/  LOP3.LUT R43, R43, 0xff, RZ, 0xc0, !PT ;  /* 0x000000ff2b2b7812 */ /* 0x000fe400078ec0ff */
[----:B------:R-:W-:Y:S02]  /*f400*/  SHF.R.U32.HI R28, RZ, 0x10, R25 ;  /* 0x00000010ff1c7819 */ /* 0x000fe40000011619 */
[----:B------:R-:W-:Y:S02]  /*f410*/  PRMT R51, R43, 0x7604, R20 ;  /* 0x000076042b337816 */ /* 0x000fe40000000014 */
[----:B------:R-:W-:Y:S02]  /*f420*/  SHF.R.U32.HI R20, RZ, 0x10, R24 ;  /* 0x00000010ff147819 */ /* 0x000fe40000011618 */
[----:B------:R-:W-:Y:S02]  /*f430*/  SHF.R.U32.HI R30, RZ, 0x10, R26 ;  /* 0x00000010ff1e7819 */ /* 0x000fe4000001161a */
[----:B------:R-:W-:-:S02]  /*f440*/  LOP3.LUT R28, R28, 0xff, RZ, 0xc0, !PT ;  /* 0x000000ff1c1c7812 */ /* 0x000fc400078ec0ff */
[----:B------:R-:W-:Y:S02]  /*f450*/  LOP3.LUT R20, R20, 0xff, RZ, 0xc0, !PT ;  /* 0x000000ff14147812 */ /* 0x000fe400078ec0ff */
[----:B------:R-:W-:Y:S02]  /*f460*/  LOP3.LUT R30, R30, 0xff, RZ, 0xc0, !PT ;  /* 0x000000ff1e1e7812 */ /* 0x000fe400078ec0ff */
[----:B------:R-:W-:Y:S02]  /*f470*/  SHF.R.U32.HI R40, RZ, 0x10, R27 ;  /* 0x00000010ff287819 */ /* 0x000fe4000001161b */
[----:B------:R-:W-:Y:S02]  /*f480*/  PRMT R29, R28, 0x7054, R29 ;  /* 0x000070541c1d7816 */ /* 0x000fe4000000001d */
[----:B------:R-:W-:Y:S02]  /*f490*/  SHF.R.U32.HI R28, RZ, 0x10, R37 ;  /* 0x00000010ff1c7819 */ /* 0x000fe40000011625 */
[----:B------:R-:W-:-:S02]  /*f4a0*/  PRMT R21, R20, 0x7054, R21 ;  /* 0x0000705414157816 */ /* 0x000fc40000000015 */
[----:B------:R-:W-:Y:S02]  /*f4b0*/  PRMT R31, R30, 0x7054, R31 ;  /* 0x000070541e1f7816 */ /* 0x000fe4000000001f */
[----:B------:R-:W-:Y:S02]  /*f4c0*/  SHF.R.U32.HI R20, RZ, 0x10, R36 ;  /* 0x00000010ff147819 */ /* 0x000fe40000011624 */
[----:B------:R-:W-:Y:S02]  /*f4d0*/  LOP3.LUT R40, R40, 0xff, RZ, 0xc0, !PT ;  /* 0x000000ff28287812 */ /* 0x000fe400078ec0ff */
[----:B------:R-:W-:Y:S02]  /*f4e0*/  SHF.R.U32.HI R30, RZ, 0x10, R38 ;  /* 0x00000010ff1e7819 */ /* 0x000fe40000011626 */
[----:B------:R-:W-:Y:S02]  /*f4f0*/  LOP3.LUT R28, R28, 0xff, RZ, 0xc0, !PT ;  /* 0x000000ff1c1c7812 */ /* 0x000fe400078ec0ff */
[----:B------:R-:W-:-:S02]  /*f500*/  LOP3.LUT R20, R20, 0xff, RZ, 0xc0, !PT ;  /* 0x000000ff14147812 */ /* 0x000fc400078ec0ff */
[----:B------:R-:W-:Y:S02]  /*f510*/  PRMT R43, R40, 0x7054, R41 ;  /* 0x00007054282b7816 */ /* 0x000fe40000000029 */
[----:B------:R-:W-:Y:S02]  /*f520*/  LOP3.LUT R30, R30, 0xff, RZ, 0xc0, !PT ;  /* 0x000000ff1e1e7812 */ /* 0x000fe400078ec0ff */
[----:B------:R-:W-:Y:S02]  /*f530*/  SHF.R.U32.HI R40, RZ, 0x10, R39 ;  /* 0x00000010ff287819 */ /* 0x000fe40000011627 */
[----:B------:R-:W-:Y:S02]  /*f540*/  PRMT R47, R28, 0x7054, R47 ;  /* 0x000070541c2f7816 */ /* 0x000fe4000000002f */
[----:B------:R-:W-:Y:S02]  /*f550*/  PRMT R45, R20, 0x7054, R45 ;  /* 0x00007054142d7816 */ /* 0x000fe4000000002d */
[----:B------:R-:W-:-:S02]  /*f560*/  PRMT R49, R30, 0x7054, R49 ;  /* 0x000070541e317816 */ /* 0x000fc40000000031 */
[----:B------:R-:W-:Y:S02]  /*f570*/  LOP3.LUT R41, R29, 0xff000000, R25, 0xf8, !PT ;  /* 0xff0000001d297812 */ /* 0x000fe400078ef819 */
[----:B------:R-:W-:Y:S02]  /*f580*/  LOP3.LUT R40, R40, 0xff, RZ, 0xc0, !PT ;  /* 0x000000ff28287812 */ /* 0x000fe400078ec0ff */
[----:B------:R-:W-:Y:S02]  /*f590*/  LOP3.LUT R47, R47, 0xff000000, R37, 0xf8, !PT ;  /* 0xff0000002f2f7812 */ /* 0x000fe400078ef825 */
[----:B------:R-:W-:Y:S02]  /*f5a0*/  LOP3.LUT R43, R43, 0xff000000, R27, 0xf8, !PT ;  /* 0xff0000002b2b7812 */ /* 0x000fe400078ef81b */
[----:B------:R-:W-:Y:S02]  /*f5b0*/  LOP3.LUT R45, R45, 0xff000000, R36, 0xf8, !PT ;  /* 0xff0000002d2d7812 */ /* 0x000fe400078ef824 */
[----:B------:R-:W-:-:S02]  /*f5c0*/  LOP3.LUT R49, R49, 0xff000000, R38, 0xf8, !PT ;  /* 0xff00000031317812 */ /* 0x000fc400078ef826 */
[----:B------:R-:W-:Y:S02]  /*f5d0*/  F2FP.F16.E4M3.UNPACK_B R36, R41 ;  /* 0x00000029ff24723e */ /* 0x000fe400020006ff */
[----:B-1----:R-:W-:Y:S02]  /*f5e0*/  F2FP.F16.E4M3.UNPACK_B R27, R13 ;  /* 0x0000000dff1b723e */ /* 0x002fe400020006ff */
[----:B------:R-:W-:Y:S01]  /*f5f0*/  PRMT R51, R40, 0x7054, R51 ;  /* 0x0000705428337816 */ /* 0x000fe20000000033 */
[----:B------:R-:W-:Y:S01]  /*f600*/  HADD2.F32 R37, -RZ, R36.H0_H0 ;  /* 0x20000024ff257230 */ /* 0x000fe20000004100 */
[----:B------:R-:W-:Y:S01]  /*f610*/  F2FP.F16.E4M3.UNPACK_B R38, R47 ;  /* 0x0000002fff26723e */ /* 0x000fe200020006ff */
[--C-:B------:R-:W-:Y:S01]  /*f620*/  HADD2.F32 R29, -RZ, R27.reuse.H0_H0 ;  /* 0x2000001bff1d7230 */ /* 0x100fe20000004100 */
[----:B--2---:R-:W-:Y:S01]  /*f630*/  F2FP.F16.E4M3.UNPACK_B R20, R9 ;  /* 0x00000009ff14723e */ /* 0x004fe200020006ff */
[----:B------:R-:W-:Y:S01]  /*f640*/  HADD2.F32 R27, -RZ, R27.H1_H1 ;  /* 0x3000001bff1b7230 */ /* 0x000fe20000004100 */
[----:B------:R-:W-:Y:S01]  /*f650*/  LOP3.LUT R51, R51, 0xff000000, R39, 0xf8, !PT ;  /* 0xff00000033337812 */ /* 0x000fe200078ef827 */
[--C-:B------:R-:W-:Y:S01]  /*f660*/  HADD2.F32 R39, -RZ, R38.reuse.H0_H0 ;  /* 0x20000026ff277230 */ /* 0x100fe20000004100 */
[----:B------:R-:W-:Y:S01]  /*f670*/  LOP3.LUT R42, R31, 0xff000000, R26, 0xf8, !PT ;  /* 0xff0000001f2a7812 */ /* 0x000fe200078ef81a */
[----:B------:R-:W-:Y:S01]  /*f680*/  FMUL.FTZ R46, R29, R37 ;  /* 0x000000251d2e7220 */ /* 0x000fe20000410000 */
[----:B------:R-:W-:Y:S01]  /*f690*/  LOP3.LUT R40, R21, 0xff000000, R24, 0xf8, !PT ;  /* 0xff00000015287812 */ /* 0x000fe200078ef818 */
[----:B------:R-:W-:Y:S01]  /*f6a0*/  HADD2.F32 R38, -RZ, R38.H1_H1 ;  /* 0x30000026ff267230 */ /* 0x000fe20000004100 */
[----:B------:R-:W-:Y:S01]  /*f6b0*/  F2FP.F16.E4M3.UNPACK_B R25, R11 ;  /* 0x0000000bff19723e */ /* 0x000fe200020006ff */
[----:B------:R-:W-:Y:S01]  /*f6c0*/  FMUL.FTZ R53, R29, R39 ;  /* 0x000000271d357220 */ /* 0x000fe20000410000 */
[----:B------:R-:W-:Y:S01]  /*f6d0*/  F2FP.F16.E4M3.UNPACK_B R26, R11.H1 ;  /* 0x0000000bff1a723e */ /* 0x000fe200030006ff */
[----:B------:R-:W-:Y:S01]  /*f6e0*/  HADD2.F32 R36, -RZ, R36.H1_H1 ;  /* 0x30000024ff247230 */ /* 0x000fe20000004100 */
[----:B------:R-:W-:Y:S01]  /*f6f0*/  F2FP.F16.E4M3.UNPACK_B R11, R10 ;  /* 0x0000000aff0b723e */ /* 0x000fe200020006ff */
[C---:B------:R-:W-:Y:S01]  /*f700*/  FMUL.FTZ R55, R27.reuse, R38 ;  /* 0x000000261b377220 */ /* 0x040fe20000410000 */
[----:B------:R-:W-:Y:S01]  /*f710*/  F2FP.F16.E4M3.UNPACK_B R24, R10.H1 ;  /* 0x0000000aff18723e */ /* 0x000fe200030006ff */
[--C-:B------:R-:W-:Y:S01]  /*f720*/  HADD2.F32 R10, -RZ, R20.reuse.H0_H0 ;  /* 0x20000014ff0a7230 */ /* 0x100fe20000004100 */
[----:B------:R-:W-:Y:S01]  /*f730*/  F2FP.F16.E4M3.UNPACK_B R28, R13.H1 ;  /* 0x0000000dff1c723e */ /* 0x000fe200030006ff */
[----:B------:R-:W-:Y:S01]  /*f740*/  HADD2.F32 R20, -RZ, R20.H1_H1 ;  /* 0x30000014ff147230 */ /* 0x000fe20000004100 */
[----:B------:R-:W-:Y:S01]  /*f750*/  F2FP.F16.E4M3.UNPACK_B R47, R47.H1 ;  /* 0x0000002fff2f723e */ /* 0x000fe200030006ff */
[----:B------:R-:W-:Y:S01]  /*f760*/  FMUL.FTZ R27, R27, R36 ;  /* 0x000000241b1b7220 */ /* 0x000fe20000410000 */
[----:B------:R-:W-:Y:S01]  /*f770*/  F2FP.F16.E4M3.UNPACK_B R41, R41.H1 ;  /* 0x00000029ff29723e */ /* 0x000fe200030006ff */
[C---:B------:R-:W-:Y:S01]  /*f780*/  FFMA.FTZ R46, R10.reuse, R39, R46 ;  /* 0x000000270a2e7223 */ /* 0x040fe2000001002e */
[----:B------:R-:W-:Y:S01]  /*f790*/  F2FP.F16.E4M3.UNPACK_B R30, R15 ;  /* 0x0000000fff1e723e */ /* 0x000fe200020006ff */
[----:B------:R-:W-:Y:S01]  /*f7a0*/  FFMA.FTZ R53, R10, R37, -R53 ;  /* 0x000000250a357223 */ /* 0x000fe20000010835 */
[----:B------:R-:W-:Y:S01]  /*f7b0*/  F2FP.F16.E4M3.UNPACK_B R31, R15.H1 ;  /* 0x0000000fff1f723e */ /* 0x000fe200030006ff */
[----:B------:R-:W-:Y:S01]  /*f7c0*/  HADD2.F32 R39, -RZ, R47.H0_H0 ;  /* 0x2000002fff277230 */ /* 0x000fe20000004100 */
[-C--:B------:R-:W-:Y:S01]  /*f7d0*/  F2FP.F16.E4M3.UNPACK_B R15, R14.reuse ;  /* 0x0000000eff0f723e */ /* 0x080fe200020006ff */
[----:B------:R-:W-:Y:S01]  /*f7e0*/  HADD2.F32 R37, -RZ, R41.H0_H0 ;  /* 0x20000029ff257230 */ /* 0x000fe20000004100 */
[----:B------:R-:W-:Y:S01]  /*f7f0*/  F2FP.F16.E4M3.UNPACK_B R29, R14.H1 ;  /* 0x0000000eff1d723e */ /* 0x000fe200030006ff */
[----:B------:R-:W-:Y:S01]  /*f800*/  HADD2.F32 R14, -RZ, R28.H0_H0 ;  /* 0x2000001cff0e7230 */ /* 0x000fe20000004100 */
[----:B------:R-:W-:Y:S01]  /*f810*/  F2FP.F16.E4M3.UNPACK_B R21, R9.H1 ;  /* 0x00000009ff15723e */ /* 0x000fe200030006ff */
[C---:B------:R-:W-:Y:S01]  /*f820*/  FFMA.FTZ R48, R20.reuse, R36, -R55 ;  /* 0x0000002414307223 */ /* 0x040fe20000010837 */
[----:B------:R-:W-:Y:S01]  /*f830*/  FFMA.FTZ R55, R20, R38, R27 ;  /* 0x0000002614377223 */ /* 0x000fe2000001001b */
[----:B------:R-:W-:Y:S01]  /*f840*/  F2FP.F16.E4M3.UNPACK_B R36, R51 ;  /* 0x00000033ff24723e */ /* 0x000fe200020006ff */
[----:B------:R-:W-:Y:S01]  /*f850*/  FMUL.FTZ R57, R14, R39 ;  /* 0x000000270e397220 */ /* 0x000fe20000410000 */
[----:B------:R-:W-:-:S02]  /*f860*/  HADD2.F32 R10, -RZ, R21.H0_H0 ;  /* 0x20000015ff0a7230 */ /* 0x000fc40000004100 */
[----:B------:R-:W-:Y:S01]  /*f870*/  FMUL.FTZ R14, R14, R37 ;  /* 0x000000250e0e7220 */ /* 0x000fe20000410000 */
[----:B------:R-:W-:Y:S01]  /*f880*/  F2FP.F16.E4M3.UNPACK_B R20, R43 ;  /* 0x0000002bff14723e */ /* 0x000fe200020006ff */
[----:B------:R-:W-:Y:S01]  /*f890*/  HADD2.F32 R47, -RZ, R47.H1_H1 ;  /* 0x3000002fff2f7230 */ /* 0x000fe20000004100 */
[----:B------:R-:W-:Y:S01]  /*f8a0*/  F2FP.F16.E4M3.UNPACK_B R51, R51.H1 ;  /* 0x00000033ff33723e */ /* 0x000fe200030006ff */
[C---:B------:R-:W-:Y:S01]  /*f8b0*/  FFMA.FTZ R57, R10.reuse, R37, -R57 ;  /* 0x000000250a397223 */ /* 0x040fe20000010839 */
[----:B------:R-:W-:Y:S01]  /*f8c0*/  FFMA.FTZ R38, R10, R39, R14 ;  /* 0x000000270a267223 */ /* 0x000fe2000001000e */
[----:B------:R-:W-:Y:S01]  /*f8d0*/  HADD2.F32 R37, -RZ, R36.H0_H0 ;  /* 0x20000024ff257230 */ /* 0x000fe20000004100 */
[----:B------:R-:W-:Y:S01]  /*f8e0*/  F2FP.F16.E4M3.UNPACK_B R43, R43.H1 ;  /* 0x0000002bff2b723e */ /* 0x000fe200030006ff */
[----:B------:R-:W-:Y:S01]  /*f8f0*/  HADD2.F32 R14, -RZ, R30.H0_H0 ;  /* 0x2000001eff0e7230 */ /* 0x000fe20000004100 */
[-C--:B------:R-:W-:Y:S01]  /*f900*/  F2FP.F16.E4M3.UNPACK_B R13, R12.reuse ;  /* 0x0000000cff0d723e */ /* 0x080fe200020006ff */
[----:B------:R-:W-:Y:S01]  /*f910*/  HADD2.F32 R28, -RZ, R28.H1_H1 ;  /* 0x3000001cff1c7230 */ /* 0x000fe20000004100 */
[----:B------:R-:W-:Y:S01]  /*f920*/  F2FP.F16.E4M3.UNPACK_B R12, R12.H1 ;  /* 0x0000000cff0c723e */ /* 0x000fe200030006ff */
[----:B------:R-:W-:-:S02]  /*f930*/  HADD2.F32 R27, -RZ, R20.H0_H0 ;  /* 0x20000014ff1b7230 */ /* 0x000fc40000004100 */
[----:B------:R-:W-:Y:S01]  /*f940*/  FMUL.FTZ R39, R14, R37 ;  /* 0x000000250e277220 */ /* 0x000fe20000410000 */
[----:B------:R-:W-:Y:S02]  /*f950*/  HADD2.F32 R41, -RZ, R41.H1_H1 ;  /* 0x30000029ff297230 */ /* 0x000fe40000004100 */
[----:B------:R-:W-:Y:S01]  /*f960*/  FMUL.FTZ R50, R28, R47 ;  /* 0x0000002f1c327220 */ /* 0x000fe20000410000 */
[----:B------:R-:W-:Y:S02]  /*f970*/  HADD2.F32 R10, -RZ, R25.H0_H0 ;  /* 0x20000019ff0a7230 */ /* 0x000fe40000004100 */
[----:B------:R-:W-:Y:S01]  /*f980*/  FMUL.FTZ R14, R14, R27 ;  /* 0x0000001b0e0e7220 */ /* 0x000fe20000410000 */
[----:B------:R-:W-:Y:S02]  /*f990*/  HADD2.F32 R21, -RZ, R21.H1_H1 ;  /* 0x30000015ff157230 */ /* 0x000fe40000004100 */
        /* <DEDUP_REMOVED lines=8> */
[----:B------:R-:W-:Y:S01]  /*fa20*/  HADD2.F32 R25, -RZ, R25.H1_H1 ;  /* 0x30000019ff197230 */ /* 0x000fe20000004100 */
[----:B------:R-:W-:Y:S01]  /*fa30*/  F2FP.F16.E4M3.UNPACK_B R9, R8 ;  /* 0x00000008ff09723e */ /* 0x000fe200020006ff */
[----:B------:R-:W-:-:S02]  /*fa40*/  HADD2.F32 R27, -RZ, R51.H0_H0 ;  /* 0x20000033ff1b7230 */ /* 0x000fc40000004100 */
[C---:B------:R-:W-:Y:S01]  /*fa50*/  FMUL.FTZ R28, R30.reuse, R36 ;  /* 0x000000241e1c7220 */ /* 0x040fe20000410000 */
[----:B------:R-:W-:Y:S02]  /*fa60*/  HADD2.F32 R14, -RZ, R31.H0_H0 ;  /* 0x2000001fff0e7230 */ /* 0x000fe40000004100 */
[-C--:B------:R-:W-:Y:S01]  /*fa70*/  FMUL.FTZ R37, R30, R20.reuse ;  /* 0x000000141e257220 */ /* 0x080fe20000410000 */
[--C-:B------:R-:W-:Y:S02]  /*fa80*/  HADD2.F32 R21, -RZ, R43.reuse.H0_H0 ;  /* 0x2000002bff157230 */ /* 0x100fe40000004100 */
[C---:B------:R-:W-:Y:S01]  /*fa90*/  FFMA.FTZ R59, R25.reuse, R20, -R28 ;  /* 0x00000014193b7223 */ /* 0x040fe2000001081c */
[----:B------:R-:W-:Y:S02]  /*faa0*/  HADD2.F32 R10, -RZ, R26.H0_H0 ;  /* 0x2000001aff0a7230 */ /* 0x000fe40000004100 */
[C---:B------:R-:W-:Y:S01]  /*fab0*/  FMUL.FTZ R39, R14.reuse, R27 ;  /* 0x0000001b0e277220 */ /* 0x040fe20000410000 */
[----:B------:R-:W-:Y:S01]  /*fac0*/  FFMA.FTZ R61, R25, R36, R37 ;  /* 0x00000024193d7223 */ /* 0x000fe20000010025 */
[----:B------:R-:W-:Y:S01]  /*fad0*/  FMUL.FTZ R14, R14, R21 ;  /* 0x000000150e0e7220 */ /* 0x000fe20000410000 */
[----:B------:R-:W-:Y:S01]  /*fae0*/  F2FP.F16.E4M3.UNPACK_B R25, R45.H1 ;  /* 0x0000002dff19723e */ /* 0x000fe200030006ff */
[----:B------:R-:W-:Y:S01]  /*faf0*/  HADD2.F32 R43, -RZ, R43.H1_H1 ;  /* 0x3000002bff2b7230 */ /* 0x000fe20000004100 */
[----:B------:R-:W-:Y:S01]  /*fb00*/  F2FP.F16.E4M3.UNPACK_B R20, R40.H1 ;  /* 0x00000028ff14723e */ /* 0x000fe200030006ff */
[----:B------:R-:W-:Y:S01]  /*fb10*/  FFMA.FTZ R58, R10, R27, R14 ;  /* 0x0000001b0a3a7223 */ /* 0x000fe2000001000e */
        /* <DEDUP_REMOVED lines=33> */
[----:B------:R-:W-:Y:S01]  /*fd30*/  FMUL.FTZ R31, R10, R21 ;  /* 0x000000150a1f7220 */ /* 0x000fe20000410000 */
        /* <DEDUP_REMOVED lines=24> */
[--C-:B------:R-:W-:Y:S02]  /*fec0*/  HADD2.F32 R10, -RZ, R42.reuse.H0_H0 ;  /* 0x2000002aff0a7230 */ /* 0x100fe40000004100 */
[C---:B------:R-:W-:Y:S01]  /*fed0*/  FMUL.FTZ R9, R29.reuse, R14 ;  /* 0x0000000e1d097220 */ /* 0x040fe20000410000 */
[-C--:B------:R-:W-:Y:S01]  /*fee0*/  FMUL.FTZ R21, R29, R12.reuse ;  /* 0x0000000c1d157220 */ /* 0x080fe20000410000 */
[----:B------:R-:W-:Y:S02]  /*fef0*/  HADD2.F32 R42, -RZ, R42.H1_H1 ;  /* 0x3000002aff2a7230 */ /* 0x000fe40000004100 */
[----:B------:R-:W-:Y:S01]  /*ff00*/  FFMA.FTZ R29, R8, R13, R25 ;  /* 0x0000000d081d7223 */ /* 0x000fe20000010019 */
[C---:B------:R-:W-:Y:S01]  /*ff10*/  FFMA.FTZ R41, R24.reuse, R12, -R9 ;  /* 0x0000000c18297223 */ /* 0x040fe20000010809 */
[----:B------:R-:W-:Y:S01]  /*ff20*/  FFMA.FTZ R36, R24, R14, R21 ;  /* 0x0000000e18247223 */ /* 0x000fe20000010015 */
[----:B------:R-:W-:-:S02]  /*ff30*/  HADD2.F32 R9, -RZ, R15.H0_H0 ;  /* 0x2000000fff097230 */ /* 0x000fc40000004100 */
[--C-:B------:R-:W-:Y:S02]  /*ff40*/  HADD2.F32 R12, -RZ, R49.reuse.H0_H0 ;  /* 0x20000031ff0c7230 */ /* 0x100fe40000004100 */
[----:B------:R-:W-:Y:S01]  /*ff50*/  HADD2.F32 R14, -RZ, R49.H1_H1 ;  /* 0x30000031ff0e7230 */ /* 0x000fe20000004100 */
[----:B------:R-:W-:Y:S01]  /*ff60*/  F2FP.SATFINITE.E4M3.F32.PACK_AB_MERGE_C R29, R36, R29, RZ ;  /* 0x0000001d241d723e */ /* 0x000fe200048070ff */
[----:B------:R-:W-:Y:S02]  /*ff70*/  HADD2.F32 R15, -RZ, R15.H1_H1 ;  /* 0x3000000fff0f7230 */ /* 0x000fe40000004100 */
[C---:B------:R-:W-:Y:S01]  /*ff80*/  FMUL.FTZ R13, R9.reuse, R12 ;  /* 0x0000000c090d7220 */ /* 0x040fe20000410000 */
[--C-:B------:R-:W-:Y:S02]  /*ff90*/  HADD2.F32 R8, -RZ, R11.reuse.H0_H0 ;  /* 0x2000000bff087230 */ /* 0x100fe40000004100 */
[----:B------:R-:W-:Y:S01]  /*ffa0*/  FMUL.FTZ R9, R9, R10 ;  /* 0x0000000a09097220 */ /* 0x000fe20000410000 */
[----:B------:R-:W-:-:S02]  /*ffb0*/  HADD2.F32 R11, -RZ, R11.H1_H1 ;  /* 0x3000000bff0b7230 */ /* 0x000fc40000004100 */
[C---:B------:R-:W-:Y:S01]  /*ffc0*/  FMUL.FTZ R24, R15.reuse, R14 ;  /* 0x0000000e0f187220 */ /* 0x040fe20000410000 */
[----:B------:R-:W-:Y:S01]  /*ffd0*/  FMUL.FTZ R15, R15, R42 ;  /* 0x0000002a0f0f7220 */ /* 0x000fe20000410000 */
        /* <DEDUP_REMOVED lines=21> */
.L_x_1440:
[----:B------:R-:W-:Y:S05]  /*10130*/  BSYNC B1 ;  /* 0x0000000000017941 */ /* 0x000fea0003800000 */
.L_x_1439:
[----:B------:R-:W-:Y:S05]  /*10140*/  @P2 BRA `(.L_x_1418) ;  /* 0x0000000c00d82947 */ /* 0x000fea0003800000 */
[----:B-123-5:R-:W-:Y:S02]  /*10150*/  SHF.R.U32.HI R3, RZ, 0x8, R4 ;  /* 0x00000008ff037819 */ /* 0x02efe40000011604 */
        /* <DEDUP_REMOVED lines=9> */
[----:B------:R-:W-:Y:S01]  /*101f0*/  LOP3.LUT R11, R11, 0xff, RZ, 0xc0, !PT ;  /* 0x000000ff0b0b7812 */ /* 0x000fe200078ec0ff */
[----:B------:R-:W-:Y:S01]  /*10200*/  IMAD.SHL.U32 R8, R8, 0x800, RZ ;  /* 0x0000080008087824 */ /* 0x000fe200078e00ff */
[----:B------:R-:W-:Y:S02]  /*10210*/  LOP3.LUT R0, R180, 0x30, R3, 0xf8, !PT ;  /* 0x00000030b4007812 */ /* 0x000fe400078ef803 */
[----:B------:R-:W-:-:S02]  /*10220*/  PRMT R25, R11, 0x7604, R12 ;  /* 0x000076040b197816 */ /* 0x000fc4000000000c */
[----:B------:R-:W-:Y:S02]  /*10230*/  SHF.R.U32.HI R9, RZ, 0x8, R5 ;  /* 0x00000008ff097819 */ /* 0x000fe40000011605 */
[----:B------:R-:W-:Y:S02]  /*10240*/  SHF.R.U32.HI R11, RZ, 0x8, R32 ;  /* 0x00000008ff0b7819 */ /* 0x000fe40000011620 */
[----:B------:R-:W-:Y:S02]  /*10250*/  LOP3.LUT R0, R0, R181, RZ, 0x3c, !PT ;  /* 0x000000b500007212 */ /* 0x000fe400078e3cff */
[----:B------:R-:W-:Y:S02]  /*10260*/  LOP3.LUT R3, R8, 0xffffe000, RZ, 0xc0, !PT ;  /* 0xffffe00008037812 */ /* 0x000fe400078ec0ff */
[----:B------:R-:W-:Y:S02]  /*10270*/  LOP3.LUT R10, R5, 0xff, RZ, 0xc0, !PT ;  /* 0x000000ff050a7812 */ /* 0x000fe400078ec0ff */
[----:B------:R-:W-:-:S02]  /*10280*/  LOP3.LUT R9, R9, 0xff, RZ, 0xc0, !PT ;  /* 0x000000ff09097812 */ /* 0x000fc400078ec0ff */
[----:B------:R-:W-:Y:S02]  /*10290*/  LOP3.LUT R12, R32, 0xff, RZ, 0xc0, !PT ;  /* 0x000000ff200c7812 */ /* 0x000fe400078ec0ff */
[----:B------:R-:W-:Y:S02]  /*102a0*/  LOP3.LUT R11, R11, 0xff, RZ, 0xc0, !PT ;  /* 0x000000ff0b0b7812 */ /* 0x000fe400078ec0ff */
[----:B------:R-:W-:Y:S02]  /*102b0*/  IADD3 R3, R0, R182, R3 ;  /* 0x000000b600037210 */ /* 0x000fe40007ffe003 */
[----:B------:R-:W-:Y:S02]  /*102c0*/  PRMT R20, R9, 0x7604, R10 ;  /* 0x0000760409147816 */ /* 0x000fe4000000000a */
[----:B------:R-:W-:Y:S01]  /*102d0*/  PRMT R31, R11, 0x7604, R12 ;  /* 0x000076040b1f7816 */ /* 0x000fe2000000000c */
[----:B------:R-:W-:Y:S01]  /*102e0*/  IMAD.IADD R0, R16, 0x1, R3 ;  /* 0x0000000110007824 */ /* 0x000fe200078e0203 */
[----:B------:R-:W-:-:S02]  /*102f0*/  SHF.R.U32.HI R9, RZ, 0x8, R7 ;  /* 0x00000008ff097819 */ /* 0x000fc40000011607 */
[----:B------:R-:W-:Y:S02]  /*10300*/  SHF.R.U32.HI R12, RZ, 0x8, R33 ;  /* 0x00000008ff0c7819 */ /* 0x000fe40000011621 */
[----:B------:R-:W-:Y:S02]  /*10310*/  LOP3.LUT R10, R7, 0xff, RZ, 0xc0, !PT ;  /* 0x000000ff070a7812 */ /* 0x000fe400078ec0ff */
[----:B------:R-:W-:Y:S02]  /*10320*/  LOP3.LUT R9, R9, 0xff, RZ, 0xc0, !PT ;  /* 0x000000ff09097812 */ /* 0x000fe400078ec0ff */
[----:B------:R-:W-:Y:S02]  /*10330*/  LOP3.LUT R3, R12, 0xff, RZ, 0xc0, !PT ;  /* 0x000000ff0c037812 */ /* 0x000fe400078ec0ff */
[----:B------:R-:W1:Y:S01]  /*10340*/  LDS.128 R12, [R0+0x10400] ;  /* 0x01040000000c7984 */ /* 0x000e620000000c00 */
[----:B------:R-:W-:Y:S02]  /*10350*/  PRMT R24, R9, 0x7604, R10 ;  /* 0x0000760409187816 */ /* 0x000fe4000000000a */
[----:B------:R-:W-:Y:S01]  /*10360*/  SHF.R.U32.HI R27, RZ, 0x8, R34 ;  /* 0x00000008ff1b7819 */ /* 0x000fe20000011622 */
[----:B------:R-:W2:Y:S01]  /*10370*/  LDS.128 R8, [R198+0x10400] ;  /* 0x01040000c6087984 */ /* 0x000ea20000000c00 */
[----:B------:R-:W-:-:S02]  /*10380*/  LOP3.LUT R26, R33, 0xff, RZ, 0xc0, !PT ;  /* 0x000000ff211a7812 */ /* 0x000fc400078ec0ff */
[----:B------:R-:W-:Y:S02]  /*10390*/  LOP3.LUT R28, R34, 0xff, RZ, 0xc0, !PT ;  /* 0x000000ff221c7812 */ /* 0x000fe400078ec0ff */
[----:B------:R-:W-:Y:S02]  /*103a0*/  LOP3.LUT R27, R27, 0xff, RZ, 0xc0, !PT ;  /* 0x000000ff1b1b7812 */ /* 0x000fe400078ec0ff */
[----:B------:R-:W-:Y:S02]  /*103b0*/  PRMT R26, R3, 0x7604, R26 ;  /* 0x00007604031a7816 */ /* 0x000fe4000000001a */
[----:B------:R-:W-:Y:S02]  /*103c0*/  SHF.R.U32.HI R3, RZ, 0x10, R5 ;  /* 0x00000010ff037819 */ /* 0x000fe40000011605 */
[----:B------:R-:W-:Y:S02]  /*103d0*/  SHF.R.U32.HI R37, RZ, 0x10, R33 ;  /* 0x00000010ff257819 */ /* 0x000fe40000011621 */
[----:B------:R-:W-:Y:S01]  /*103e0*/  PRMT R39, R27, 0x7604, R28 ;  /* 0x000076041b277816 */ /* 0x000fe2000000001c */
[----:B------:R-:W-:Y:S01]  /*103f0*/  IMAD.U32 R3, R3, 0x10000, RZ ;  /* 0x0001000003037824 */ /* 0x000fe200078e00ff */
[----:B------:R-:W-:Y:S01]  /*10400*/  SHF.R.U32.HI R27, RZ, 0x10, R7 ;  /* 0x00000010ff1b7819 */ /* 0x000fe20000011607 */
[----:B------:R-:W-:Y:S01]  /*10410*/  IMAD.U32 R37, R37, 0x10000, RZ ;  /* 0x0001000025257824 */ /* 0x000fe200078e00ff */
[----:B------:R-:W-:-:S02]  /*10420*/  SHF.R.U32.HI R29, RZ, 0x8, R35 ;  /* 0x00000008ff1d7819 */ /* 0x000fc40000011623 */
[----:B------:R-:W-:Y:S01]  /*10430*/  LOP3.LUT R30, R35, 0xff, RZ, 0xc0, !PT ;  /* 0x000000ff231e7812 */ /* 0x000fe200078ec0ff */
[----:B------:R-:W-:Y:S01]  /*10440*/  IMAD.U32 R27, R27, 0x10000, RZ ;  /* 0x000100001b1b7824 */ /* 0x000fe200078e00ff */
[----:B------:R-:W-:Y:S02]  /*10450*/  LOP3.LUT R29, R29, 0xff, RZ, 0xc0, !PT ;  /* 0x000000ff1d1d7812 */ /* 0x000fe400078ec0ff */
[----:B------:R-:W-:Y:S02]  /*10460*/  LOP3.LUT R3, R20, 0xff0000, R3, 0xf8, !PT ;  /* 0x00ff000014037812 */ /* 0x000fe400078ef803 */
[----:B------:R-:W-:Y:S02]  /*10470*/  LOP3.LUT R37, R26, 0xff0000, R37, 0xf8, !PT ;  /* 0x00ff00001a257812 */ /* 0x000fe400078ef825 */
[----:B------:R-:W-:Y:S02]  /*10480*/  PRMT R30, R29, 0x7604, R30 ;  /* 0x000076041d1e7816 */ /* 0x000fe4000000001e */
[----:B------:R-:W-:-:S02]  /*10490*/  SHF.R.U32.HI R41, RZ, 0x10, R35 ;  /* 0x00000010ff297819 */ /* 0x000fc40000011623 */
[----:B------:R-:W-:Y:S02]  /*104a0*/  LOP3.LUT R29, R24, 0xff0000, R27, 0xf8, !PT ;  /* 0x00ff0000181d7812 */ /* 0x000fe400078ef81b */
[----:B------:R-:W-:Y:S01]  /*104b0*/  LOP3.LUT R28, R3, 0xff000000, R5, 0xf8, !PT ;  /* 0xff000000031c7812 */ /* 0x000fe200078ef805 */
[----:B------:R-:W-:Y:S01]  /*104c0*/  IMAD.U32 R41, R41, 0x10000, RZ ;  /* 0x0001000029297824 */ /* 0x000fe200078e00ff */
[----:B------:R-:W-:Y:S02]  /*104d0*/  LOP3.LUT R37, R37, 0xff000000, R33, 0xf8, !PT ;  /* 0xff00000025257812 */ /* 0x000fe400078ef821 */
[----:B------:R-:W-:Y:S02]  /*104e0*/  LOP3.LUT R21, R21, 0xff0000, R4, 0xf8, !PT ;  /* 0x00ff000015157812 */ /* 0x000fe400078ef804 */
[----:B------:R-:W-:Y:S02]  /*104f0*/  LOP3.LUT R36, R29, 0xff000000, R7, 0xf8, !PT ;  /* 0xff0000001d247812 */ /* 0x000fe400078ef807 */
[----:B------:R-:W-:-:S02]  /*10500*/  LOP3.LUT R39, R39, 0xff0000, R34, 0xf8, !PT ;  /* 0x00ff000027277812 */ /* 0x000fc400078ef822 */
[----:B------:R-:W-:Y:S02]  /*10510*/  F2FP.F16.E4M3.UNPACK_B R29, R28 ;  /* 0x0000001cff1d723e */ /* 0x000fe400020006ff */
[----:B------:R-:W-:Y:S02]  /*10520*/  F2FP.F16.E4M3.UNPACK_B R33, R37 ;  /* 0x00000025ff21723e */ /* 0x000fe400020006ff */
[----:B-1----:R-:W-:Y:S02]  /*10530*/  F2FP.F16.E4M3.UNPACK_B R20, R13 ;  /* 0x0000000dff14723e */ /* 0x002fe400020006ff */
[----:B------:R-:W-:Y:S02]  /*10540*/  LOP3.LUT R27, R21, 0xff000000, R4, 0xf8, !PT ;  /* 0xff000000151b7812 */ /* 0x000fe400078ef804 */
[----:B------:R-:W-:Y:S01]  /*10550*/  LOP3.LUT R41, R30, 0xff0000, R41, 0xf8, !PT ;  /* 0x00ff00001e297812 */ /* 0x000fe200078ef829 */
[----:B------:R-:W-:Y:S01]  /*10560*/  HADD2.F32 R30, -RZ, R29.H0_H0 ;  /* 0x2000001dff1e7230 */ /* 0x000fe20000004100 */
[----:B------:R-:W-:Y:S01]  /*10570*/  LOP3.LUT R39, R39, 0xff000000, R34, 0xf8, !PT ;  /* 0xff00000027277812 */ /* 0x000fe200078ef822 */
[--C-:B------:R-:W-:Y:S01]  /*10580*/  HADD2.F32 R34, -RZ, R33.reuse.H0_H0 ;  /* 0x20000021ff227230 */ /* 0x100fe20000004100 */
[----:B--2---:R-:W-:Y:S01]  /*10590*/  F2FP.F16.E4M3.UNPACK_B R4, R9 ;  /* 0x00000009ff04723e */ /* 0x004fe200020006ff */
[----:B------:R-:W-:Y:S01]  /*105a0*/  HADD2.F32 R24, -RZ, R20.H0_H0 ;  /* 0x20000014ff187230 */ /* 0x000fe20000004100 */
[----:B------:R-:W-:Y:S01]  /*105b0*/  LOP3.LUT R25, R25, 0xff0000, R6, 0xf8, !PT ;  /* 0x00ff000019197812 */ /* 0x000fe200078ef806 */
[----:B------:R-:W-:Y:S01]  /*105c0*/  HADD2.F32 R33, -RZ, R33.H1_H1 ;  /* 0x30000021ff217230 */ /* 0x000fe20000004100 */
[----:B------:R-:W-:Y:S01]  /*105d0*/  LOP3.LUT R41, R41, 0xff000000, R35, 0xf8, !PT ;  /* 0xff00000029297812 */ /* 0x000fe200078ef823 */
[----:B------:R-:W-:Y:S01]  /*105e0*/  HADD2.F32 R5, -RZ, R4.H0_H0 ;  /* 0x20000004ff057230 */ /* 0x000fe20000004100 */
[----:B------:R-:W-:Y:S01]  /*105f0*/  F2FP.F16.E4M3.UNPACK_B R21, R13.H1 ;  /* 0x0000000dff15723e */ /* 0x000fe200030006ff */
[C---:B------:R-:W-:Y:S01]  /*10600*/  FMUL.FTZ R38, R24.reuse, R34 ;  /* 0x0000002218267220 */ /* 0x040fe20000410000 */
[----:B------:R-:W-:Y:S01]  /*10610*/  FMUL.FTZ R35, R24, R30 ;  /* 0x0000001e18237220 */ /* 0x000fe20000410000 */
[----:B------:R-:W-:Y:S01]  /*10620*/  F2FP.F16.E4M3.UNPACK_B R37, R37.H1 ;  /* 0x00000025ff25723e */ /* 0x000fe200030006ff */
[----:B------:R-:W-:Y:S01]  /*10630*/  HADD2.F32 R20, -RZ, R20.H1_H1 ;  /* 0x30000014ff147230 */ /* 0x000fe20000004100 */
[----:B------:R-:W-:Y:S01]  /*10640*/  F2FP.F16.E4M3.UNPACK_B R28, R28.H1 ;  /* 0x0000001cff1c723e */ /* 0x000fe200030006ff */
[----:B------:R-:W-:Y:S01]  /*10650*/  FFMA.FTZ R38, R5, R30, -R38 ;  /* 0x0000001e05267223 */ /* 0x000fe20000010826 */
[----:B------:R-:W-:Y:S01]  /*10660*/  LOP3.LUT R3, R31, 0xff0000, R32, 0xf8, !PT ;  /* 0x00ff00001f037812 */ /* 0x000fe200078ef820 */
[----:B------:R-:W-:Y:S01]  /*10670*/  FFMA.FTZ R35, R5, R34, R35 ;  /* 0x0000002205237223 */ /* 0x000fe20000010023 */
[----:B------:R-:W-:Y:S01]  /*10680*/  LOP3.LUT R31, R25, 0xff000000, R6, 0xf8, !PT ;  /* 0xff000000191f7812 */ /* 0x000fe200078ef806 */
[----:B------:R-:W-:Y:S01]  /*10690*/  HADD2.F32 R29, -RZ, R29.H1_H1 ;  /* 0x3000001dff1d7230 */ /* 0x000fe20000004100 */
[-C--:B------:R-:W-:Y:S01]  /*106a0*/  F2FP.F16.E4M3.UNPACK_B R25, R15.reuse ;  /* 0x0000000fff19723e */ /* 0x080fe200020006ff */
[----:B------:R-:W-:Y:S01]  /*106b0*/  HADD2.F32 R4, -RZ, R4.H1_H1 ;  /* 0x30000004ff047230 */ /* 0x000fe20000004100 */
[----:B------:R-:W-:Y:S01]  /*106c0*/  F2FP.F16.E4M3.UNPACK_B R26, R15.H1 ;  /* 0x0000000fff1a723e */ /* 0x000fe200030006ff */
[----:B------:R-:W-:Y:S01]  /*106d0*/  HADD2.F32 R34, -RZ, R37.H0_H0 ;  /* 0x20000025ff227230 */ /* 0x000fe20000004100 */
[----:B------:R-:W-:Y:S01]  /*106e0*/  F2FP.F16.E4M3.UNPACK_B R9, R9.H1 ;  /* 0x00000009ff09723e */ /* 0x000fe200030006ff */
[----:B------:R-:W-:Y:S01]  /*106f0*/  HADD2.F32 R30, -RZ, R28.H0_H0 ;  /* 0x2000001cff1e7230 */ /* 0x000fe20000004100 */
[-C--:B------:R-:W-:Y:S01]  /*10700*/  F2FP.F16.E4M3.UNPACK_B R15, R14.reuse ;  /* 0x0000000eff0f723e */ /* 0x080fe200020006ff */
[----:B------:R-:W-:Y:S01]  /*10710*/  FMUL.FTZ R43, R20, R33 ;  /* 0x00000021142b7220 */ /* 0x000fe20000410000 */
[----:B------:R-:W-:Y:S01]  /*10720*/  F2FP.F16.E4M3.UNPACK_B R24, R14.H1 ;  /* 0x0000000eff18723e */ /* 0x000fe200030006ff */
[----:B------:R-:W-:-:S02]  /*10730*/  HADD2.F32 R14, -RZ, R21.H0_H0 ;  /* 0x20000015ff0e7230 */ /* 0x000fc40000004100 */
[-C--:B------:R-:W-:Y:S01]  /*10740*/  FMUL.FTZ R20, R20, R29.reuse ;  /* 0x0000001d14147220 */ /* 0x080fe20000410000 */
[----:B------:R-:W-:Y:S02]  /*10750*/  HADD2.F32 R5, -RZ, R9.H0_H0 ;  /* 0x20000009ff057230 */ /* 0x000fe40000004100 */
[----:B------:R-:W-:Y:S01]  /*10760*/  FFMA.FTZ R43, R4, R29, -R43 ;  /* 0x0000001d042b7223 */ /* 0x000fe2000001082b */
[----:B------:R-:W-:Y:S01]  /*10770*/  F2FP.F16.E4M3.UNPACK_B R29, R41 ;  /* 0x00000029ff1d723e */ /* 0x000fe200020006ff */
[C---:B------:R-:W-:Y:S01]  /*10780*/  FMUL.FTZ R42, R14.reuse, R34 ;  /* 0x000000220e2a7220 */ /* 0x040fe20000410000 */
[-C--:B------:R-:W-:Y:S01]  /*10790*/  FMUL.FTZ R45, R14, R30.reuse ;  /* 0x0000001e0e2d7220 */ /* 0x080fe20000410000 */
[----:B------:R-:W-:Y:S01]  /*107a0*/  F2FP.F16.E4M3.UNPACK_B R7, R11 ;  /* 0x0000000bff07723e */ /* 0x000fe200020006ff */
[----:B------:R-:W-:Y:S01]  /*107b0*/  FFMA.FTZ R40, R4, R33, R20 ;  /* 0x0000002104287223 */ /* 0x000fe20000010014 */
[C---:B------:R-:W-:Y:S01]  /*107c0*/  FFMA.FTZ R42, R5.reuse, R30, -R42 ;  /* 0x0000001e052a7223 */ /* 0x040fe2000001082a */
[----:B------:R-:W-:Y:S01]  /*107d0*/  FFMA.FTZ R45, R5, R34, R45 ;  /* 0x00000022052d7223 */ /* 0x000fe2000001002d */
[-C--:B------:R-:W-:Y:S01]  /*107e0*/  F2FP.F16.E4M3.UNPACK_B R14, R36.reuse ;  /* 0x00000024ff0e723e */ /* 0x080fe200020006ff */
[----:B------:R-:W-:Y:S01]  /*107f0*/  HADD2.F32 R33, -RZ, R29.H0_H0 ;  /* 0x2000001dff217230 */ /* 0x000fe20000004100 */
[----:B------:R-:W-:Y:S01]  /*10800*/  F2FP.F16.E4M3.UNPACK_B R41, R41.H1 ;  /* 0x00000029ff29723e */ /* 0x000fe200030006ff */
[----:B------:R-:W-:Y:S01]  /*10810*/  HADD2.F32 R5, -RZ, R25.H0_H0 ;  /* 0x20000019ff057230 */ /* 0x000fe20000004100 */
[----:B------:R-:W-:Y:S01]  /*10820*/  F2FP.F16.E4M3.UNPACK_B R36, R36.H1 ;  /* 0x00000024ff24723e */ /* 0x000fe200030006ff */
[----:B------:R-:W-:Y:S01]  /*10830*/  HADD2.F32 R20, -RZ, R14.H0_H0 ;  /* 0x2000000eff147230 */ /* 0x000fe20000004100 */
[----:B------:R-:W-:Y:S01]  /*10840*/  F2FP.F16.E4M3.UNPACK_B R11, R11.H1 ;  /* 0x0000000bff0b723e */ /* 0x000fe200030006ff */
[----:B------:R-:W-:-:S02]  /*10850*/  HADD2.F32 R4, -RZ, R7.H0_H0 ;  /* 0x20000007ff047230 */ /* 0x000fc40000004100 */
[C---:B------:R-:W-:Y:S01]  /*10860*/  FMUL.FTZ R47, R5.reuse, R33 ;  /* 0x00000021052f7220 */ /* 0x040fe20000410000 */
[----:B------:R-:W-:Y:S02]  /*10870*/  HADD2.F32 R30, -RZ, R37.H1_H1 ;  /* 0x30000025ff1e7230 */ /* 0x000fe40000004100 */
[-C--:B------:R-:W-:Y:S01]  /*10880*/  FMUL.FTZ R46, R5, R20.reuse ;  /* 0x00000014052e7220 */ /* 0x080fe20000410000 */
[----:B------:R-:W-:Y:S02]  /*10890*/  HADD2.F32 R21, -RZ, R21.H1_H1 ;  /* 0x30000015ff157230 */ /* 0x000fe40000004100 */
[----:B------:R-:W-:Y:S01]  /*108a0*/  FFMA.FTZ R47, R4, R20, -R47 ;  /* 0x00000014042f7223 */ /* 0x000fe2000001082f */
[----:B------:R-:W-:Y:S01]  /*108b0*/  HADD2.F32 R28, -RZ, R28.H1_H1 ;  /* 0x3000001cff1c7230 */ /* 0x000fe20000004100 */
[----:B------:R-:W-:Y:S01]  /*108c0*/  LOP3.LUT R32, R3, 0xff000000, R32, 0xf8, !PT ;  /* 0xff00000003207812 */ /* 0x000fe200078ef820 */
[----:B------:R-:W-:Y:S02]  /*108d0*/  HADD2.F32 R9, -RZ, R9.H1_H1 ;  /* 0x30000009ff097230 */ /* 0x000fe40000004100 */
[----:B------:R-:W-:Y:S01]  /*108e0*/  FMUL.FTZ R34, R21, R30 ;  /* 0x0000001e15227220 */ /* 0x000fe20000410000 */
[----:B------:R-:W-:-:S02]  /*108f0*/  HADD2.F32 R20, -RZ, R29.H1_H1 ;  /* 0x3000001dff147230 */ /* 0x000fc40000004100 */
[-C--:B------:R-:W-:Y:S01]  /*10900*/  FMUL.FTZ R21, R21, R28.reuse ;  /* 0x0000001c15157220 */ /* 0x080fe20000410000 */
[----:B------:R-:W-:Y:S02]  /*10910*/  HADD2.F32 R25, -RZ, R25.H1_H1 ;  /* 0x30000019ff197230 */ /* 0x000fe40000004100 */
[C---:B------:R-:W-:Y:S01]  /*10920*/  FFMA.FTZ R37, R9.reuse, R28, -R34 ;  /* 0x0000001c09257223 */ /* 0x040fe20000010822 */
[----:B------:R-:W-:Y:S02]  /*10930*/  HADD2.F32 R14, -RZ, R14.H1_H1 ;  /* 0x3000000eff0e7230 */ /* 0x000fe40000004100 */
[----:B------:R-:W-:Y:S01]  /*10940*/  FFMA.FTZ R30, R9, R30, R21 ;  /* 0x0000001e091e7223 */ /* 0x000fe20000010015 */
[----:B------:R-:W-:Y:S02]  /*10950*/  HADD2.F32 R7, -RZ, R7.H1_H1 ;  /* 0x30000007ff077230 */ /* 0x000fe40000004100 */
[----:B------:R-:W-:Y:S01]  /*10960*/  FMUL.FTZ R28, R25, R20 ;  /* 0x00000014191c7220 */ /* 0x000fe20000410000 */
[----:B------:R-:W-:-:S02]  /*10970*/  HADD2.F32 R21, -RZ, R41.H0_H0 ;  /* 0x20000029ff157230 */ /* 0x000fc40000004100 */
[----:B------:R-:W-:Y:S01]  /*10980*/  FMUL.FTZ R25, R25, R14 ;  /* 0x0000000e19197220 */ /* 0x000fe20000410000 */
[----:B------:R-:W-:Y:S01]  /*10990*/  HADD2.F32 R5, -RZ, R26.H0_H0 ;  /* 0x2000001aff057230 */ /* 0x000fe20000004100 */
[----:B------:R-:W-:Y:S01]  /*109a0*/  F2FP.F16.E4M3.UNPACK_B R13, R12 ;  /* 0x0000000cff0d723e */ /* 0x000fe200020006ff */
[----:B------:R-:W-:Y:S01]  /*109b0*/  FFMA.FTZ R46, R4, R33, R46 ;  /* 0x00000021042e7223 */ /* 0x000fe2000001002e */
[----:B------:R-:W-:Y:S02]  /*109c0*/  HADD2.F32 R9, -RZ, R36.H0_H0 ;  /* 0x20000024ff097230 */ /* 0x000fe40000004100 */
[C---:B------:R-:W-:Y:S01]  /*109d0*/  FFMA.FTZ R34, R7.reuse, R14, -R28 ;  /* 0x0000000e07227223 */ /* 0x040fe2000001081c */
[----:B------:R-:W-:Y:S01]  /*109e0*/  HADD2.F32 R41, -RZ, R41.H1_H1 ;  /* 0x30000029ff297230 */ /* 0x000fe20000004100 */
[----:B------:R-:W-:Y:S01]  /*109f0*/  F2FP.F16.E4M3.UNPACK_B R12, R12.H1 ;  /* 0x0000000cff0c723e */ /* 0x000fe200030006ff */
[----:B------:R-:W-:Y:S02]  /*10a00*/  HADD2.F32 R26, -RZ, R26.H1_H1 ;  /* 0x3000001aff1a7230 */ /* 0x000fe40000004100 */
[----:B------:R-:W-:Y:S01]  /*10a10*/  FFMA.FTZ R33, R7, R20, R25 ;  /* 0x0000001407217223 */ /* 0x000fe20000010019 */
[----:B------:R-:W-:Y:S01]  /*10a20*/  HADD2.F32 R4, -RZ, R11.H0_H0 ;  /* 0x2000000bff047230 */ /* 0x000fe20000004100 */
[----:B------:R-:W-:Y:S01]  /*10a30*/  F2FP.F16.E4M3.UNPACK_B R14, R32.H1 ;  /* 0x00000020ff0e723e */ /* 0x000fe200030006ff */
[----:B------:R-:W-:-:S02]  /*10a40*/  HADD2.F32 R36, -RZ, R36.H1_H1 ;  /* 0x30000024ff247230 */ /* 0x000fc40000004100 */
[C---:B------:R-:W-:Y:S01]  /*10a50*/  FMUL.FTZ R29, R5.reuse, R21 ;  /* 0x00000015051d7220 */ /* 0x040fe20000410000 */
[----:B------:R-:W-:Y:S01]  /*10a60*/  F2FP.F16.E4M3.UNPACK_B R7, R27.H1 ;  /* 0x0000001bff07723e */ /* 0x000fe200030006ff */
[----:B------:R-:W-:Y:S01]  /*10a70*/  FMUL.FTZ R50, R5, R9 ;  /* 0x0000000905327220 */ /* 0x000fe20000410000 */
[-C--:B------:R-:W-:Y:S01]  /*10a80*/  F2FP.F16.E4M3.UNPACK_B R3, R8.reuse ;  /* 0x00000008ff03723e */ /* 0x080fe200020006ff */
[----:B------:R-:W-:Y:S01]  /*10a90*/  HADD2.F32 R11, -RZ, R11.H1_H1 ;  /* 0x3000000bff0b7230 */ /* 0x000fe20000004100 */
[----:B------:R-:W-:Y:S01]  /*10aa0*/  F2FP.F16.E4M3.UNPACK_B R8, R8.H1 ;  /* 0x00000008ff08723e */ /* 0x000fe200030006ff */
[----:B------:R-:W-:Y:S01]  /*10ab0*/  FMUL.FTZ R28, R26, R41 ;  /* 0x000000291a1c7220 */ /* 0x000fe20000410000 */
[----:B------:R-:W-:Y:S01]  /*10ac0*/  FFMA.FTZ R48, R4, R9, -R29 ;  /* 0x0000000904307223 */ /* 0x000fe2000001081d */
[----:B------:R-:W-:Y:S02]  /*10ad0*/  HADD2.F32 R20, -RZ, R14.H0_H0 ;  /* 0x2000000eff147230 */ /* 0x000fe40000004100 */
[----:B------:R-:W-:Y:S01]  /*10ae0*/  FMUL.FTZ R26, R26, R36 ;  /* 0x000000241a1a7220 */ /* 0x000fe20000410000 */
[----:B------:R-:W-:-:S02]  /*10af0*/  HADD2.F32 R5, -RZ, R12.H0_H0 ;  /* 0x2000000cff057230 */ /* 0x000fc40000004100 */
[----:B------:R-:W-:Y:S01]  /*10b00*/  FFMA.FTZ R50, R4, R21, R50 ;  /* 0x0000001504327223 */ /* 0x000fe20000010032 */
[--C-:B------:R-:W-:Y:S02]  /*10b10*/  HADD2.F32 R9, -RZ, R7.reuse.H0_H0 ;  /* 0x20000007ff097230 */ /* 0x100fe40000004100 */
[C---:B------:R-:W-:Y:S01]  /*10b20*/  FFMA.FTZ R49, R11.reuse, R36, -R28 ;  /* 0x000000240b317223 */ /* 0x040fe2000001081c */
[----:B------:R-:W-:Y:S02]  /*10b30*/  HADD2.F32 R4, -RZ, R8.H0_H0 ;  /* 0x20000008ff047230 */ /* 0x000fe40000004100 */
[----:B------:R-:W-:Y:S01]  /*10b40*/  FFMA.FTZ R41, R11, R41, R26 ;  /* 0x000000290b297223 */ /* 0x000fe2000001001a */
[C---:B------:R-:W-:Y:S01]  /*10b50*/  FMUL.FTZ R21, R5.reuse, R20 ;  /* 0x0000001405157220 */ /* 0x040fe20000410000 */
[----:B------:R-:W-:Y:S02]  /*10b60*/  HADD2.F32 R11, -RZ, R14.H1_H1 ;  /* 0x3000000eff0b7230 */ /* 0x000fe40000004100 */
[----:B------:R-:W-:Y:S01]  /*10b70*/  FMUL.FTZ R5, R5, R9 ;  /* 0x0000000905057220 */ /* 0x000fe20000410000 */
[----:B------:R-:W-:Y:S01]  /*10b80*/  HADD2.F32 R12, -RZ, R12.H1_H1 ;  /* 0x3000000cff0c7230 */ /* 0x000fe20000004100 */
[----:B------:R-:W-:Y:S01]  /*10b90*/  F2FP.F16.E4M3.UNPACK_B R32, R32 ;  /* 0x00000020ff20723e */ /* 0x000fe200020006ff */
[----:B------:R-:W-:-:S02]  /*10ba0*/  HADD2.F32 R7, -RZ, R7.H1_H1 ;  /* 0x30000007ff077230 */ /* 0x000fc40000004100 */
[C---:B------:R-:W-:Y:S01]  /*10bb0*/  FFMA.FTZ R25, R4.reuse, R9, -R21 ;  /* 0x0000000904197223 */ /* 0x040fe20000010815 */
[----:B------:R-:W-:Y:S02]  /*10bc0*/  HADD2.F32 R8, -RZ, R8.H1_H1 ;  /* 0x30000008ff087230 */ /* 0x000fe40000004100 */
[----:B------:R-:W-:Y:S01]  /*10bd0*/  FFMA.FTZ R26, R4, R20, R5 ;  /* 0x00000014041a7223 */ /* 0x000fe20000010005 */
[----:B------:R-:W-:Y:S01]  /*10be0*/  F2FP.F16.E4M3.UNPACK_B R27, R27 ;  /* 0x0000001bff1b723e */ /* 0x000fe200020006ff */
[C---:B------:R-:W-:Y:S01]  /*10bf0*/  FMUL.FTZ R21, R12.reuse, R11 ;  /* 0x0000000b0c157220 */ /* 0x040fe20000410000 */
[-C--:B------:R-:W-:Y:S01]  /*10c00*/  FMUL.FTZ R12, R12, R7.reuse ;  /* 0x000000070c0c7220 */ /* 0x080fe20000410000 */
[----:B------:R-:W-:Y:S01]  /*10c10*/  HADD2.F32 R9, -RZ, R32.H0_H0 ;  /* 0x20000020ff097230 */ /* 0x000fe20000004100 */
[-C--:B------:R-:W-:Y:S01]  /*10c20*/  F2FP.F16.E4M3.UNPACK_B R6, R10.reuse ;  /* 0x0000000aff06723e */ /* 0x080fe200020006ff */
[----:B------:R-:W-:Y:S02]  /*10c30*/  HADD2.F32 R5, -RZ, R13.H0_H0 ;  /* 0x2000000dff057230 */ /* 0x000fe40000004100 */
[C---:B------:R-:W-:Y:S01]  /*10c40*/  FFMA.FTZ R28, R8.reuse, R7, -R21 ;  /* 0x00000007081c7223 */ /* 0x040fe20000010815 */
[----:B------:R-:W-:Y:S01]  /*10c50*/  FFMA.FTZ R29, R8, R11, R12 ;  /* 0x0000000b081d7223 */ /* 0x000fe2000001000c */
[----:B------:R-:W-:Y:S01]  /*10c60*/  HADD2.F32 R7, -RZ, R27.H0_H0 ;  /* 0x2000001bff077230 */ /* 0x000fe20000004100 */
[----:B------:R-:W-:Y:S01]  /*10c70*/  F2FP.F16.E4M3.UNPACK_B R10, R10.H1 ;  /* 0x0000000aff0a723e */ /* 0x000fe200030006ff */
[----:B------:R-:W-:-:S02]  /*10c80*/  HADD2.F32 R4, -RZ, R3.H0_H0 ;  /* 0x20000003ff047230 */ /* 0x000fc40000004100 */
[C---:B------:R-:W-:Y:S01]  /*10c90*/  FMUL.FTZ R11, R5.reuse, R9 ;  /* 0x00000009050b7220 */ /* 0x040fe20000410000 */
[----:B------:R-:W-:Y:S02]  /*10ca0*/  HADD2.F32 R32, -RZ, R32.H1_H1 ;  /* 0x30000020ff207230 */ /* 0x000fe40000004100 */
[-C--:B------:R-:W-:Y:S01]  /*10cb0*/  FMUL.FTZ R5, R5, R7.reuse ;  /* 0x0000000705057220 */ /* 0x080fe20000410000 */
[----:B------:R-:W-:Y:S02]  /*10cc0*/  HADD2.F32 R13, -RZ, R13.H1_H1 ;  /* 0x3000000dff0d7230 */ /* 0x000fe40000004100 */
[C---:B------:R-:W-:Y:S01]  /*10cd0*/  FFMA.FTZ R12, R4.reuse, R7, -R11 ;  /* 0x00000007040c7223 */ /* 0x040fe2000001080b */
[----:B------:R-:W-:Y:S01]  /*10ce0*/  HADD2.F32 R8, -RZ, R27.H1_H1 ;  /* 0x3000001bff087230 */ /* 0x000fe20000004100 */
[----:B------:R-:W-:Y:S01]  /*10cf0*/  F2FP.F16.E4M3.UNPACK_B R11, R39.H1 ;  /* 0x00000027ff0b723e */ /* 0x000fe200030006ff */
[----:B------:R-:W-:Y:S02]  /*10d00*/  HADD2.F32 R3, -RZ, R3.H1_H1 ;  /* 0x30000003ff037230 */ /* 0x000fe40000004100 */
[C---:B------:R-:W-:Y:S01]  /*10d10*/  FMUL.FTZ R20, R13.reuse, R32 ;  /* 0x000000200d147220 */ /* 0x040fe20000410000 */
[----:B------:R-:W-:Y:S01]  /*10d20*/  FFMA.FTZ R14, R4, R9, R5 ;  /* 0x00000009040e7223 */ /* 0x000fe20000010005 */
[-C--:B------:R-:W-:Y:S01]  /*10d30*/  FMUL.FTZ R7, R13, R8.reuse ;  /* 0x000000080d077220 */ /* 0x080fe20000410000 */
[----:B------:R-:W-:Y:S01]  /*10d40*/  F2FP.F16.E4M3.UNPACK_B R5, R31.H1 ;  /* 0x0000001fff05723e */ /* 0x000fe200030006ff */
[----:B------:R-:W-:Y:S01]  /*10d50*/  FFMA.FTZ R13, R3, R8, -R20 ;  /* 0x00000008030d7223 */ /* 0x000fe20000010814 */
        /* <DEDUP_REMOVED lines=11> */
[----:B------:R-:W-:Y:S01]  /*10e10*/  FFMA.FTZ R27, R3, R7, -R20 ;  /* 0x00000007031b7223 */ /* 0x000fe20000010814 */
[----:B------:R-:W-:Y:S01]  /*10e20*/  HADD2.F32 R5, -RZ, R5.H1_H1 ;  /* 0x30000005ff057230 */ /* 0x000fe20000004100 */
[----:B------:R-:W-:Y:S01]  /*10e30*/  F2FP.SATFINITE.E4M3.F32.PACK_AB_MERGE_C R41, R41, R50, RZ ;  /* 0x000000322929723e */ /* 0x000fe200048070ff */
[----:B------:R-:W-:Y:S02]  /*10e40*/  HADD2.F32 R10, -RZ, R10.H1_H1 ;  /* 0x3000000aff0a7230 */ /* 0x000fe40000004100 */
[C---:B------:R-:W-:Y:S01]  /*10e50*/  FMUL.FTZ R7, R24.reuse, R11 ;  /* 0x0000000b18077220 */ /* 0x040fe20000410000 */
[-C--:B------:R-:W-:Y:S01]  /*10e60*/  FMUL.FTZ R20, R24, R5.reuse ;  /* 0x0000000518147220 */ /* 0x080fe20000410000 */
[----:B------:R-:W-:Y:S02]  /*10e70*/  FFMA.FTZ R24, R3, R8, R4 ;  /* 0x0000000803187223 */ /* 0x000fe40000010004 */
[----:B------:R-:W-:Y:S01]  /*10e80*/  FFMA.FTZ R32, R10, R5, -R7 ;  /* 0x000000050a207223 */ /* 0x000fe20000010807 */
[----:B------:R-:W-:-:S02]  /*10e90*/  HADD2.F32 R5, -RZ, R31.H0_H0 ;  /* 0x2000001fff057230 */ /* 0x000fc40000004100 */
[----:B------:R-:W-:Y:S01]  /*10ea0*/  FFMA.FTZ R11, R10, R11, R20 ;  /* 0x0000000b0a0b7223 */ /* 0x000fe20000010014 */
[----:B------:R-:W-:Y:S02]  /*10eb0*/  HADD2.F32 R7, -RZ, R39.H0_H0 ;  /* 0x20000027ff077230 */ /* 0x000fe40000004100 */
[----:B------:R-:W-:Y:S02]  /*10ec0*/  HADD2.F32 R4, -RZ, R15.H0_H0 ;  /* 0x2000000fff047230 */ /* 0x000fe40000004100 */
[----:B------:R-:W-:Y:S01]  /*10ed0*/  HADD2.F32 R31, -RZ, R31.H1_H1 ;  /* 0x3000001fff1f7230 */ /* 0x000fe20000004100 */
[----:B------:R-:W-:Y:S01]  /*10ee0*/  F2FP.SATFINITE.E4M3.F32.PACK_AB_MERGE_C R24, R11, R24, RZ ;  /* 0x000000180b18723e */ /* 0x000fe200048070ff */
[----:B------:R-:W-:Y:S02]  /*10ef0*/  HADD2.F32 R39, -RZ, R39.H1_H1 ;  /* 0x30000027ff277230 */ /* 0x000fe40000004100 */
[----:B------:R-:W-:Y:S01]  /*10f00*/  FMUL.FTZ R8, R4, R7 ;  /* 0x0000000704087220 */ /* 0x000fe20000410000 */
[----:B------:R-:W-:-:S02]  /*10f10*/  HADD2.F32 R15, -RZ, R15.H1_H1 ;  /* 0x3000000fff0f7230 */ /* 0x000fc40000004100 */
[----:B------:R-:W-:Y:S01]  /*10f20*/  FMUL.FTZ R4, R4, R5 ;  /* 0x0000000504047220 */ /* 0x000fe20000410000 */
[--C-:B------:R-:W-:Y:S01]  /*10f30*/  HADD2.F32 R3, -RZ, R6.reuse.H0_H0 ;  /* 0x20000006ff037230 */ /* 0x100fe20000004100 */
[----:B------:R-:W-:Y:S01]  /*10f40*/  F2FP.SATFINITE.E4M3.F32.PACK_AB_MERGE_C R11, R33, R46, R41 ;  /* 0x0000002e210b723e */ /* 0x000fe20004807029 */
[----:B------:R-:W-:Y:S02]  /*10f50*/  HADD2.F32 R6, -RZ, R6.H1_H1 ;  /* 0x30000006ff067230 */ /* 0x000fe40000004100 */
[C---:B------:R-:W-:Y:S01]  /*10f60*/  FMUL.FTZ R9, R15.reuse, R39 ;  /* 0x000000270f097220 */ /* 0x040fe20000410000 */
        /* <DEDUP_REMOVED lines=20> */
.L_x_1418:
[----:B------:R-:W-:Y:S05]  /*110b0*/  BSYNC B0 ;  /* 0x0000000000007941 */ /* 0x000fea0003800000 */
.L_x_1408:
        /* <DEDUP_REMOVED lines=8> */
.L_x_1406:
[----:B-12-4-:R-:W-:-:S05]  /*11140*/  IMAD.U32 R0, RZ, RZ, UR39 ;  /* 0x00000027ff007e24 */ /* 0x016fca000f8e00ff */
[----:B------:R-:W-:-:S13]  /*11150*/  ISETP.NE.AND P0, PT, R0, 0x3, PT ;  /* 0x000000030000780c */ /* 0x000fda0003f05270 */
[----:B------:R-:W-:Y:S05]  /*11160*/  @!P0 BRA `(.L_x_1441) ;  /* 0x0000000000048947 */ /* 0x000fea0003800000 */
[----:B------:R-:W-:Y:S01]  /*11170*/  BPT.TRAP 0x1 ;  /* 0x000000040000795c */ /* 0x000fe20000300000 */
.L_x_1441:
[----:B------:R-:W-:Y:S01]  /*11180*/  IMAD R0, R168, 0x8, R16 ;  /* 0x00000008a8007824 */ /* 0x000fe200078e0210 */
[----:B---3--:R-:W-:-:S04]  /*11190*/  SHF.L.U32 R3, R18, 0x1f, RZ ;  /* 0x0000001f12037819 */ /* 0x008fc800000006ff */
[----:B------:R1:W2:Y:S01]  /*111a0*/  SYNCS.PHASECHK.TRANS64.TRYWAIT P2, [R0+URZ+0x22830], R3 ;  /* 0x02283003000075a7 */ /* 0x0002a2000804017f */
[----:B------:R-:W-:Y:S05]  /*111b0*/  @!P0 BRA `(.L_x_1442) ;  /* 0x0000000000048947 */ /* 0x000fea0003800000 */
[----:B------:R-:W-:Y:S01]  /*111c0*/  BPT.TRAP 0x1 ;  /* 0x000000040000795c */ /* 0x000fe20000300000 */
.L_x_1442:
[----:B-----5:R-:W3:Y:S02]  /*111d0*/  S2R R4, SR_TID.X ;  /* 0x0000000000047919 */ /* 0x020ee40000002100 */
[----:B---3--:R-:W-:-:S04]  /*111e0*/  LOP3.LUT R4, R4, 0x7f, RZ, 0xc0, !PT ;  /* 0x0000007f04047812 */ /* 0x008fc800078ec0ff */
[----:B------:R-:W-:Y:S01]  /*111f0*/  ISETP.NE.AND P1, PT, R4, RZ, PT ;  /* 0x000000ff0400720c */ /* 0x000fe20003f25270 */
[----:B--2---:R-:W-:-:S12]  /*11200*/  @P2 BRA `(.L_x_1443) ;  /* 0x0000000000082947 */ /* 0x004fd80003800000 */
[----:B------:R-:W2:Y:S02]  /*11210*/  SYNCS.PHASECHK.TRANS64.TRYWAIT P2, [R0+URZ+0x22830], R3 ;  /* 0x02283003000075a7 */ /* 0x000ea4000804017f */
[----:B--2---:R-:W-:Y:S05]  /*11220*/  @!P2 BRA `(.L_x_1444) ;  /* 0x0000017400e8a947 */ /* 0x004fea0003800000 */
.L_x_1443:
[----:B------:R-:W-:Y:S05]  /*11230*/  WARPSYNC.ALL ;  /* 0x0000000000007948 */ /* 0x000fea0003800000 */
[----:B-12---:R-:W-:Y:S01]  /*11240*/  VIADD R3, R16, 0x16400 ;  /* 0x0001640010037836 */ /* 0x006fe20000000000 */
[----:B------:R-:W-:Y:S01]  /*11250*/  R2UR UR28, R44 ;  /* 0x000000002c1c72ca */ /* 0x000fe200000e0000 */
[----:B------:R-:W-:Y:S01]  /*11260*/  IMAD.MOV.U32 R7, RZ, RZ, -0x7fffffe0 ;  /* 0x80000020ff077424 */ /* 0x000fe200078e00ff */
[----:B------:R-:W-:Y:S01]  /*11270*/  WARPGROUP.ARRIVE ;  /* 0x00000000000079c5 */ /* 0x000fe20000000000 */
[----:B------:R-:W-:Y:S01]  /*11280*/  UMOV UR29, 0x80000020 ;  /* 0x80000020001d7882 */ /* 0x000fe20000000000 */
[----:B------:R-:W-:Y:S01]  /*11290*/  SHF.R.U32.HI R3, RZ, 0x4, R3 ;  /* 0x00000004ff037819 */ /* 0x000fe20000011603 */
[----:B------:R-:W-:Y:S01]  /*112a0*/  IMAD.MOV.U32 R9, RZ, RZ, -0x7fffffe0 ;  /* 0x80000020ff097424 */ /* 0x000fe200078e00ff */
[----:B------:R-:W-:Y:S01]  /*112b0*/  R2UR UR31, R7 ;  /* 0x00000000071f72ca */ /* 0x000fe200000e0000 */
[----:B------:R-:W-:Y:S01]  /*112c0*/  UMOV UR9, 0x80000020 ;  /* 0x8000002000097882 */ /* 0x000fe20000000000 */
[----:B------:R-:W-:Y:S01]  /*112d0*/  LOP3.LUT R3, R3, 0x3fff, RZ, 0xc0, !PT ;  /* 0x00003fff03037812 */ /* 0x000fe200078ec0ff */
[----:B------:R-:W-:Y:S01]  /*112e0*/  UMOV UR13, 0x80000020 ;  /* 0x80000020000d7882 */ /* 0x000fe20000000000 */
[----:B------:R-:W-:Y:S01]  /*112f0*/  R2UR UR11, R9 ;  /* 0x00000000090b72ca */ /* 0x000fe200000e0000 */
[----:B------:R-:W-:Y:S01]  /*11300*/  IMAD.MOV.U32 R9, RZ, RZ, -0x7fffffe0 ;  /* 0x80000020ff097424 */ /* 0x000fe200078e00ff */
[----:B------:R-:W-:Y:S01]  /*11310*/  LOP3.LUT R5, R3, 0x10000, RZ, 0xfc, !PT ;  /* 0x0001000003057812 */ /* 0x000fe200078efcff */
[----:B------:R-:W-:Y:S01]  /*11320*/  ULOP3.LUT UR28, UR28, 0x10000, URZ, 0xfc, !UPT ;  /* 0x000100001c1c7892 */ /* 0x000fe2000f8efc3f */
[----:B------:R-:W-:Y:S01]  /*11330*/  IMAD.MOV.U32 R7, RZ, RZ, -0x7fffffe0 ;  /* 0x80000020ff077424 */ /* 0x000fe200078e00ff */
[----:B------:R-:W-:Y:S01]  /*11340*/  UMOV UR17, 0x80000020 ;  /* 0x8000002000117882 */ /* 0x000fe20000000000 */
[----:B------:R-:W-:Y:S01]  /*11350*/  R2UR UR15, R9 ;  /* 0x00000000090f72ca */ /* 0x000fe200000e0000 */
[----:B------:R-:W-:Y:S01]  /*11360*/  IMAD R6, R168, 0x600, R5 ;  /* 0x00000600a8067824 */ /* 0x000fe200078e0205 */
[----:B------:R-:W-:Y:S01]  /*11370*/  UIADD3 UR8, UR28, 0x2, URZ ;  /* 0x000000021c087890 */ /* 0x000fe2000fffe03f */
[----:B------:R-:W-:Y:S01]  /*11380*/  IMAD.MOV.U32 R9, RZ, RZ, -0x7fffffe0 ;  /* 0x80000020ff097424 */ /* 0x000fe200078e00ff */
[----:B------:R-:W-:Y:S01]  /*11390*/  UIADD3 UR12, UR28, 0x200, URZ ;  /* 0x000002001c0c7890 */ /* 0x000fe2000fffe03f */
[C---:B------:R-:W-:Y:S01]  /*113a0*/  VIADD R8, R6.reuse, 0x2 ;  /* 0x0000000206087836 */ /* 0x040fe20000000000 */
[----:B------:R-:W-:Y:S01]  /*113b0*/  R2UR UR30, R6 ;  /* 0x00000000061e72ca */ /* 0x000fe200000e0000 */
[----:B------:R-:W-:Y:S01]  /*113c0*/  UIADD3 UR16, UR28, 0x202, URZ ;  /* 0x000002021c107890 */ /* 0x000fe2000fffe03f */
[----:B------:R-:W-:Y:S01]  /*113d0*/  R2UR UR19, R9 ;  /* 0x00000000091372ca */ /* 0x000fe200000e0000 */
[----:B------:R-:W-:Y:S01]  /*113e0*/  IMAD.MOV.U32 R9, RZ, RZ, -0x7fffffe0 ;  /* 0x80000020ff097424 */ /* 0x000fe200078e00ff */
[----:B------:R-:W-:Y:S01]  /*113f0*/  R2UR UR10, R8 ;  /* 0x00000000080a72ca */ /* 0x000fe200000e0000 */
[----:B------:R-:W-:Y:S01]  /*11400*/  UIADD3 UR20, UR28, 0x400, URZ ;  /* 0x000004001c147890 */ /* 0x000fe2000fffe03f */
[----:B------:R-:W-:Y:S01]  /*11410*/  IADD3 R8, R6, 0x200, RZ ;  /* 0x0000020006087810 */ /* 0x000fe20007ffe0ff */
[----:B------:R-:W-:Y:S01]  /*11420*/  UMOV UR21, 0x80000020 ;  /* 0x8000002000157882 */ /* 0x000fe20000000000 */
[----:B------:R-:W-:Y:S01]  /*11430*/  R2UR UR23, R9 ;  /* 0x00000000091772ca */ /* 0x000fe200000e0000 */
[----:B------:R-:W-:Y:S01]  /*11440*/  UIADD3 UR24, UR28, 0x402, URZ ;  /* 0x000004021c187890 */ /* 0x000fe2000fffe03f */
[----:B------:R-:W-:Y:S01]  /*11450*/  R2UR UR14, R8 ;  /* 0x00000000080e72ca */ /* 0x000fe200000e0000 */
[----:B------:R-:W-:Y:S01]  /*11460*/  VIADD R8, R6, 0x202 ;  /* 0x0000020206087836 */ /* 0x000fe20000000000 */
[----:B------:R-:W-:Y:S01]  /*11470*/  R2UR UR27, R7 ;  /* 0x00000000071b72ca */ /* 0x000fe200000e0000 */
[----:B------:R-:W-:Y:S01]  /*11480*/  QGMMA.64x128x32.F32.E4M3.E4M3 R24, gdesc[UR28], RZ, !UPT, gsb0 ;  /* 0x01e000001c1879f3 */ /* 0x000fe2000c0008ff */
[----:B------:R-:W-:Y:S01]  /*11490*/  UMOV UR25, 0x80000020 ;  /* 0x8000002000197882 */ /* 0x000fe20000000000 */
[----:B------:R-:W-:Y:S01]  /*114a0*/  @!P1 VIADD R0, R0, 0x22840 ;  /* 0x0002284000009836 */ /* 0x000fe20000000000 */
[----:B------:R-:W-:Y:S01]  /*114b0*/  R2UR UR18, R8 ;  /* 0x00000000081272ca */ /* 0x000fe200000e0000 */
[C---:B------:R-:W-:Y:S01]  /*114c0*/  VIADD R8, R6.reuse, 0x400 ;  /* 0x0000040006087836 */ /* 0x040fe20000000000 */
[----:B------:R-:W-:Y:S01]  /*114d0*/  ULDC UR43, c[0x0][0x9dc] ;  /* 0x00027700002b7ab9 */ /* 0x000fe20000000800 */
[----:B------:R-:W-:Y:S01]  /*114e0*/  VIADD R6, R6, 0x402 ;  /* 0x0000040206067836 */ /* 0x000fe20000000000 */
[----:B------:R-:W-:Y:S01]  /*114f0*/  @!P1 PRMT R0, RZ, 0x654, R0 ;  /* 0x00000654ff009816 */ /* 0x000fe20000000000 */
[----:B------:R-:W-:Y:S01]  /*11500*/  ULOP3.LUT UR43, URZ, UR43, URZ, 0x33, !UPT ;  /* 0x0000002b3f2b7292 */ /* 0x000fe2000f8e333f */
[----:B------:R-:W-:-:S02]  /*11510*/  R2UR UR22, R8 ;  /* 0x00000000081672ca */ /* 0x000fc400000e0000 */
[----:B------:R-:W-:Y:S01]  /*11520*/  R2UR UR26, R6 ;  /* 0x00000000061a72ca */ /* 0x000fe200000e0000 */
[----:B------:R-:W1:Y:S02]  /*11530*/  LDC.64 R8, c[0x0][0x9e0] ;  /* 0x00027800ff087b82 */ /* 0x000e640000000a00 */
[----:B-1----:R-:W-:Y:S01]  /*11540*/  ISETP.GE.AND P2, PT, R9, 0x1, PT ;  /* 0x000000010900780c */ /* 0x002fe20003f46270 */
        /* <DEDUP_REMOVED lines=19> */
[----:B------:R-:W-:Y:S02]  /*11680*/  IMAD.MOV.U32 R36, RZ, RZ, -0x80 ;  /* 0xffffff80ff247424 */ /* 0x000fe400078e00ff */
[C---:B------:R-:W-:Y:S01]  /*11690*/  FMUL.FTZ R46, R2.reuse, R52 ;  /* 0x00000034022e7220 */ /* 0x040fe20000410000 */
[C---:B------:R-:W-:Y:S01]  /*116a0*/  FMUL.FTZ R52, R2.reuse, R63 ;  /* 0x0000003f02347220 */ /* 0x040fe20000410000 */
[C---:B------:R-:W-:Y:S01]  /*116b0*/  FMUL.FTZ R63, R2.reuse, R79 ;  /* 0x0000004f023f7220 */ /* 0x040fe20000410000 */
[C---:B------:R-:W-:Y:S01]  /*116c0*/  FMUL.FTZ R56, R2.reuse, R56 ;  /* 0x0000003802387220 */ /* 0x040fe20000410000 */
[C---:B------:R-:W-:Y:S01]  /*116d0*/  FMUL.FTZ R57, R2.reuse, R57 ;  /* 0x0000003902397220 */ /* 0x040fe20000410000 */
[----:B------:R-:W-:Y:S01]  /*116e0*/  FMUL.FTZ R65, R2, R65 ;  /* 0x0000004102417220 */ /* 0x000fe20000410000 */
[----:B------:R-:W-:-:S02]  /*116f0*/  IMAD R79, R91, R36, 0x80 ;  /* 0x000000805b4f7424 */ /* 0x000fc400078e0224 */
        /* <DEDUP_REMOVED lines=19> */
[----:B------:R1:W2:Y:S01]  /*11830*/  MUFU.TANH R53, R56 ;  /* 0x0000003800357308 */ /* 0x0002a20000002400 */
[C---:B------:R-:W-:Y:S01]  /*11840*/  FMUL.FTZ R32, R2.reuse, R58 ;  /* 0x0000003a02207220 */ /* 0x040fe20000410000 */
[C---:B------:R-:W-:Y:S01]  /*11850*/  FMUL.FTZ R33, R2.reuse, R59 ;  /* 0x0000003b02217220 */ /* 0x040fe20000410000 */
[----:B------:R-:W-:Y:S01]  /*11860*/  FMUL.FTZ R51, R2, R62 ;  /* 0x0000003e02337220 */ /* 0x000fe20000410000 */
[----:B------:R-:W-:-:S02]  /*11870*/  IMAD.IADD R38, R170, 0x1, R79 ;  /* 0x00000001aa267824 */ /* 0x000fc400078e024f */
[C---:B------:R-:W-:Y:S01]  /*11880*/  FMUL.FTZ R28, R2.reuse, R28 ;  /* 0x0000001c021c7220 */ /* 0x040fe20000410000 */
[C---:B------:R-:W-:Y:S01]  /*11890*/  FMUL.FTZ R29, R2.reuse, R29 ;  /* 0x0000001d021d7220 */ /* 0x040fe20000410000 */
[C---:B------:R-:W-:Y:S01]  /*118a0*/  FMUL.FTZ R37, R2.reuse, R37 ;  /* 0x0000002502257220 */ /* 0x040fe20000410000 */
[----:B------:R3:W4:Y:S01]  /*118b0*/  MUFU.TANH R93, R57 ;  /* 0x00000039005d7308 */ /* 0x0007220000002400 */
[C---:B------:R-:W-:Y:S01]  /*118c0*/  FMUL.FTZ R15, R2.reuse, R39 ;  /* 0x00000027020f7220 */ /* 0x040fe20000410000 */
[C---:B------:R-:W-:Y:S01]  /*118d0*/  FMUL.FTZ R40, R2.reuse, R40 ;  /* 0x0000002802287220 */ /* 0x040fe20000410000 */
[C---:B------:R-:W-:Y:S01]  /*118e0*/  FMUL.FTZ R41, R2.reuse, R41 ;  /* 0x0000002902297220 */ /* 0x040fe20000410000 */
[C---:B------:R-:W-:Y:S01]  /*118f0*/  FMUL.FTZ R44, R2.reuse, R48 ;  /* 0x00000030022c7220 */ /* 0x040fe20000410000 */
[C---:B------:R-:W-:Y:S01]  /*11900*/  FMUL.FTZ R45, R2.reuse, R49 ;  /* 0x00000031022d7220 */ /* 0x040fe20000410000 */
[C---:B------:R-:W-:Y:S01]  /*11910*/  FMUL.FTZ R26, R2.reuse, R50 ;  /* 0x00000032021a7220 */ /* 0x040fe20000410000 */
[C---:B------:R-:W-:Y:S01]  /*11920*/  FMUL.FTZ R54, R2.reuse, R66 ;  /* 0x0000004202367220 */ /* 0x040fe20000410000 */
[----:B------:R5:W0:Y:S01]  /*11930*/  MUFU.TANH R97, R65 ;  /* 0x0000004100617308 */ /* 0x000a220000002400 */
[C---:B------:R-:W-:Y:S01]  /*11940*/  FMUL.FTZ R55, R2.reuse, R67 ;  /* 0x0000004302377220 */ /* 0x040fe20000410000 */
[C---:B-1----:R-:W-:Y:S01]  /*11950*/  FMUL.FTZ R56, R2.reuse, R70 ;  /* 0x0000004602387220 */ /* 0x042fe20000410000 */
[C---:B---3--:R-:W-:Y:S01]  /*11960*/  FMUL.FTZ R57, R2.reuse, R71 ;  /* 0x0000004702397220 */ /* 0x048fe20000410000 */
[C---:B------:R-:W-:Y:S01]  /*11970*/  FMUL.FTZ R73, R2.reuse, R73 ;  /* 0x0000004902497220 */ /* 0x040fe20000410000 */
[C---:B------:R-:W-:Y:S01]  /*11980*/  FMUL.FTZ R58, R2.reuse, R74 ;  /* 0x0000004a023a7220 */ /* 0x040fe20000410000 */
[C---:B------:R-:W-:Y:S01]  /*11990*/  FMUL.FTZ R59, R2.reuse, R75 ;  /* 0x0000004b023b7220 */ /* 0x040fe20000410000 */
[C---:B------:R-:W-:Y:S01]  /*119a0*/  FMUL.FTZ R62, R2.reuse, R78 ;  /* 0x0000004e023e7220 */ /* 0x040fe20000410000 */
[C---:B------:R-:W-:Y:S01]  /*119b0*/  FMUL.FTZ R80, R2.reuse, R80 ;  /* 0x0000005002507220 */ /* 0x040fe20000410000 */
[C---:B------:R-:W-:Y:S01]  /*119c0*/  FMUL.FTZ R81, R2.reuse, R81 ;  /* 0x0000005102517220 */ /* 0x040fe20000410000 */
[C---:B-----5:R-:W-:Y:S01]  /*119d0*/  FMUL.FTZ R65, R2.reuse, R82 ;  /* 0x0000005202417220 */ /* 0x060fe20000410000 */
        /* <DEDUP_REMOVED lines=12> */
[----:B------:R1:W-:Y:S01]  /*11aa0*/  @!P1 SYNCS.ARRIVE.TRANS64.RED.A1T0 RZ, [R0+URZ], RZ ;  /* 0x000000ff00ff99a7 */ /* 0x0003e2000810043f */
[----:B------:R-:W3:Y:S01]  /*11ab0*/  MUFU.TANH R6, R6 ;  /* 0x0000000600067308 */ /* 0x000ee20000002400 */
[----:B------:R-:W-:Y:S01]  /*11ac0*/  FMUL.FTZ R60, R2, R60 ;  /* 0x0000003c023c7220 */ /* 0x000fe20000410000 */
[----:B------:R-:W-:Y:S01]  /*11ad0*/  IMAD R83, R23, -0x2, R38 ;  /* 0xfffffffe17537824 */ /* 0x000fe200078e0226 */
[----:B------:R-:W-:-:S02]  /*11ae0*/  LEA R82, R91, 0xffffff80, 0x7 ;  /* 0xffffff805b527811 */ /* 0x000fc400078e38ff */
[----:B-1----:R-:W-:-:S03]  /*11af0*/  IADD3 R0, -R171, 0x1, R38 ;  /* 0x00000001ab007810 */ /* 0x002fc60007ffe126 */
[----:B------:R-:W1:Y:S02]  /*11b00*/  MUFU.TANH R7, R7 ;  /* 0x0000000700077308 */ /* 0x000e640000002400 */
[----:B------:R-:W-:Y:S02]  /*11b10*/  IMAD R39, R23, -0x2, R0 ;  /* 0xfffffffe17277824 */ /* 0x000fe400078e0200 */
[----:B------:R-:W-:-:S04]  /*11b20*/  IMAD R0, R177, 0x80, R201 ;  /* 0x00000080b1007824 */ /* 0x000fc800078e02c9 */
[----:B------:R-:W0:Y:S01]  /*11b30*/  MUFU.TANH R3, R3 ;  /* 0x0000000300037308 */ /* 0x000e220000002400 */
[C---:B------:R-:W-:Y:S02]  /*11b40*/  IMAD.IADD R86, R39.reuse, 0x1, R8 ;  /* 0x0000000127567824 */ /* 0x040fe400078e0208 */
[----:B------:R-:W-:-:S03]  /*11b50*/  VIADD R87, R39, UR43 ;  /* 0x0000002b27577c36 */ /* 0x000fc60008000000 */
[----:B------:R-:W-:Y:S02]  /*11b60*/  VIADDMNMX R50, R0, R86, R83, PT ;  /* 0x0000005600327246 */ /* 0x000fe40003800153 */
        /* <DEDUP_REMOVED lines=71> */
.L_x_1447:
[----:B------:R-:W-:-:S13]  /*11fe0*/  ISETP.NE.AND P3, PT, R9, 0x1, PT ;  /* 0x000000010900780c */ /* 0x000fda0003f65270 */
[----:B------:R-:W1:Y:S02]  /*11ff0*/  @P3 LDC.64 R38, c[0x0][0x9e8] ;  /* 0x00027a00ff263b82 */ /* 0x000e640000000a00 */
[----:B-1----:R-:W-:-:S05]  /*12000*/  @P3 IMAD.HI.U32 R38, R48, R38, RZ ;  /* 0x0000002630263227 */ /* 0x002fca00078e00ff */
[----:B------:R-:W-:-:S07]  /*12010*/  @P3 SHF.R.U32.HI R48, RZ, R39, R38 ;  /* 0x00000027ff303219 */ /* 0x000fce0000011626 */
.L_x_1448:
[----:B------:R-:W-:Y:S05]  /*12020*/  BSYNC B0 ;  /* 0x0000000000007941 */ /* 0x000fea0003800000 */
.L_x_1446:
[----:B------:R-:W-:-:S04]  /*12030*/  IMAD R48, R48, R9, -R82 ;  /* 0x0000000930307224 */ /* 0x000fc800078e0a52 */
[----:B------:R-:W-:-:S05]  /*12040*/  IMAD R39, R23, -0x2, R48 ;  /* 0xfffffffe17277824 */ /* 0x000fca00078e0230 */
[----:B------:R-:W-:Y:S02]  /*12050*/  VIMNMX R60, R60, R39, !PT ;  /* 0x000000273c3c7248 */ /* 0x000fe40007fe0100 */
[----:B------:R-:W-:-:S07]  /*12060*/  VIADDMNMX R50, R39, R9, R50, PT ;  /* 0x0000000927327246 */ /* 0x000fce0003800132 */
.L_x_1445:
[C---:B------:R-:W-:Y:S02]  /*12070*/  ISETP.GE.AND P3, PT, R79.reuse, 0x2, PT ;  /* 0x000000024f00780c */ /* 0x040fe40003f66270 */
[----:B------:R-:W-:Y:S02]  /*12080*/  ISETP.GE.AND P5, PT, R79, 0x9, PT ;  /* 0x000000094f00780c */ /* 0x000fe40003fa6270 */
[----:B------:R-:W-:Y:S02]  /*12090*/  ISETP.GT.AND P4, PT, R60, 0x1, !P3 ;  /* 0x000000013c00780c */ /* 0x000fe40005f84270 */
[----:B------:R-:W-:Y:S02]  /*120a0*/  P2R R101, PR, RZ, 0x20 ;  /* 0x00000020ff657803 */ /* 0x000fe40000000000 */
[----:B------:R-:W-:-:S04]  /*120b0*/  ISETP.LT.OR P4, PT, R50, 0x2, P4 ;  /* 0x000000023200780c */ /* 0x000fc80002781670 */
[----:B------:R-:W-:Y:S02]  /*120c0*/  FSEL R70, R7, -INF , !P4 ;  /* 0xff80000007467808 */ /* 0x000fe40006000000 */
[----:B------:R-:W-:Y:S02]  /*120d0*/  ISETP.GT.AND P4, PT, R60, 0x8, !P5 ;  /* 0x000000083c00780c */ /* 0x000fe40006f84270 */
[----:B------:R-:W-:Y:S02]  /*120e0*/  ISETP.GE.AND P5, PT, R79, 0xa, PT ;  /* 0x0000000a4f00780c */ /* 0x000fe40003fa6270 */
[----:B------:R-:W-:Y:S02]  /*120f0*/  ISETP.LT.OR P4, PT, R50, 0x9, P4 ;  /* 0x000000093200780c */ /* 0x000fe40002781670 */
[----:B------:R-:W-:Y:S02]  /*12100*/  P2R R102, PR, RZ, 0x20 ;  /* 0x00000020ff667803 */ /* 0x000fe40000000000 */
[----:B0-----:R-:W-:-:S02]  /*12110*/  FSEL R71, R28, -INF , !P4 ;  /* 0xff8000001c477808 */ /* 0x001fc40006000000 */
[----:B------:R-:W-:Y:S02]  /*12120*/  ISETP.GT.AND P4, PT, R60, 0x9, !P5 ;  /* 0x000000093c00780c */ /* 0x000fe40006f84270 */
[----:B------:R-:W-:Y:S02]  /*12130*/  ISETP.GE.AND P5, PT, R79, 0x11, PT ;  /* 0x000000114f00780c */ /* 0x000fe40003fa6270 */
[----:B------:R-:W-:Y:S02]  /*12140*/  ISETP.LT.OR P4, PT, R50, 0xa, P4 ;  /* 0x0000000a3200780c */ /* 0x000fe40002781670 */
[----:B------:R-:W-:Y:S02]  /*12150*/  P2R R103, PR, RZ, 0x20 ;  /* 0x00000020ff677803 */ /* 0x000fe40000000000 */
[----:B------:R-:W-:Y:S02]  /*12160*/  FSEL R72, R29, -INF , !P4 ;  /* 0xff8000001d487808 */ /* 0x000fe40006000000 */
[----:B------:R-:W-:-:S02]  /*12170*/  ISETP.GT.AND P4, PT, R60, 0x10, !P5 ;  /* 0x000000103c00780c */ /* 0x000fc40006f84270 */
[C---:B------:R-:W-:Y:S02]  /*12180*/  ISETP.GE.AND P5, PT, R79.reuse, 0x12, PT ;  /* 0x000000124f00780c */ /* 0x040fe40003fa6270 */
[----:B------:R-:W-:Y:S02]  /*12190*/  ISETP.LT.OR P4, PT, R50, 0x11, P4 ;  /* 0x000000113200780c */ /* 0x000fe40002781670 */
[----:B------:R-:W-:Y:S02]  /*121a0*/  P2R R104, PR, RZ, 0x20 ;  /* 0x00000020ff687803 */ /* 0x000fe40000000000 */
[----:B------:R-:W-:Y:S02]  /*121b0*/  FSEL R88, R88, -INF , !P4 ;  /* 0xff80000058587808 */ /* 0x000fe40006000000 */
[----:B------:R-:W-:Y:S02]  /*121c0*/  ISETP.GT.AND P4, PT, R60, 0x11, !P5 ;  /* 0x000000113c00780c */ /* 0x000fe40006f84270 */
[----:B------:R-:W-:-:S02]  /*121d0*/  ISETP.GE.AND P5, PT, R79, 0x19, PT ;  /* 0x000000194f00780c */ /* 0x000fc40003fa6270 */
[----:B------:R-:W-:Y:S02]  /*121e0*/  ISETP.LT.OR P4, PT, R50, 0x12, P4 ;  /* 0x000000123200780c */ /* 0x000fe40002781670 */
[----:B------:R-:W-:Y:S02]  /*121f0*/  P2R R105, PR, RZ, 0x20 ;  /* 0x00000020ff697803 */ /* 0x000fe40000000000 */
[----:B------:R-:W-:Y:S02]  /*12200*/  FSEL R90, R90, -INF , !P4 ;  /* 0xff8000005a5a7808 */ /* 0x000fe40006000000 */
[----:B------:R-:W-:Y:S02]  /*12210*/  ISETP.GT.AND P4, PT, R60, 0x18, !P5 ;  /* 0x000000183c00780c */ /* 0x000fe40006f84270 */
[----:B------:R-:W-:Y:S02]  /*12220*/  ISETP.GE.AND P5, PT, R79, 0x1a, PT ;  /* 0x0000001a4f00780c */ /* 0x000fe40003fa6270 */
[----:B------:R-:W-:-:S02]  /*12230*/  ISETP.LT.OR P4, PT, R50, 0x19, P4 ;  /* 0x000000193200780c */ /* 0x000fc40002781670 */
[----:B------:R-:W-:Y:S02]  /*12240*/  P2R R106, PR, RZ, 0x20 ;  /* 0x00000020ff6a7803 */ /* 0x000fe40000000000 */
[----:B------:R-:W-:Y:S02]  /*12250*/  FSEL R92, R92, -INF , !P4 ;  /* 0xff8000005c5c7808 */ /* 0x000fe40006000000 */
[----:B------:R-:W-:Y:S02]  /*12260*/  ISETP.GT.AND P4, PT, R60, 0x19, !P5 ;  /* 0x000000193c00780c */ /* 0x000fe40006f84270 */
[----:B------:R-:W-:Y:S02]  /*12270*/  ISETP.GE.AND P5, PT, R79, 0x21, PT ;  /* 0x000000214f00780c */ /* 0x000fe40003fa6270 */
[----:B------:R-:W-:Y:S02]  /*12280*/  ISETP.LT.OR P4, PT, R50, 0x1a, P4 ;  /* 0x0000001a3200780c */ /* 0x000fe40002781670 */
[----:B------:R-:W-:-:S02]  /*12290*/  P2R R107, PR, RZ, 0x20 ;  /* 0x00000020ff6b7803 */ /* 0x000fc40000000000 */
[----:B------:R-:W-:Y:S02]  /*122a0*/  FSEL R76, R37, -INF , !P4 ;  /* 0xff800000254c7808 */ /* 0x000fe40006000000 */
[----:B------:R-:W-:Y:S02]  /*122b0*/  ISETP.GT.AND P4, PT, R60, 0x20, !P5 ;  /* 0x000000203c00780c */ /* 0x000fe40006f84270 */
[----:B------:R-:W-:Y:S02]  /*122c0*/  ISETP.GE.AND P5, PT, R79, 0x22, PT ;  /* 0x000000224f00780c */ /* 0x000fe40003fa6270 */
[----:B------:R-:W-:Y:S02]  /*122d0*/  ISETP.LT.OR P4, PT, R50, 0x21, P4 ;  /* 0x000000213200780c */ /* 0x000fe40002781670 */
[----:B------:R-:W-:Y:S02]  /*122e0*/  P2R R108, PR, RZ, 0x20 ;  /* 0x00000020ff6c7803 */ /* 0x000fe40000000000 */
[----:B------:R-:W-:-:S02]  /*122f0*/  FSEL R77, R40, -INF , !P4 ;  /* 0xff800000284d7808 */ /* 0x000fc40006000000 */
        /* <DEDUP_REMOVED lines=36> */
[----:B------:R-:W-:Y:S02]  /*12540*/  ISETP.GE.AND P5, PT, R79, 0x42, PT ;  /* 0x000000424f00780c */ /* 0x000fe40003fa6270 */
[----:B------:R-:W-:Y:S02]  /*12550*/  ISETP.LT.OR P4, PT, R50, 0x41, P4 ;  /* 0x000000413200780c */ /* 0x000fe40002781670 */
[----:B------:R-:W-:Y:S02]  /*12560*/  P2R R116, PR, RZ, 0x20 ;  /* 0x00000020ff747803 */ /* 0x000fe40000000000 */
[----:B------:R-:W-:Y:S02]  /*12570*/  FSEL R53, R53, -INF , !P4 ;  /* 0xff80000035357808 */ /* 0x000fe40006000000 */
[----:B------:R-:W-:Y:S02]  /*12580*/  ISETP.GT.AND P4, PT, R60, 0x41, !P5 ;  /* 0x000000413c00780c */ /* 0x000fe40006f84270 */
[----:B------:R-:W-:-:S02]  /*12590*/  ISETP.GE.AND P5, PT, R79, 0x49, PT ;  /* 0x000000494f00780c */ /* 0x000fc40003fa6270 */
[----:B------:R-:W-:-:S04]  /*125a0*/  ISETP.LT.OR P4, PT, R50, 0x42, P4 ;  /* 0x000000423200780c */ /* 0x000fc80002781670 */
        /* <DEDUP_REMOVED lines=24> */
[C---:B------:R-:W-:Y:S02]  /*12730*/  ISETP.GE.AND P5, PT, R79.reuse, 0x5a, PT ;  /* 0x0000005a4f00780c */ /* 0x040fe40003fa6270 */
        /* <DEDUP_REMOVED lines=28> */
[----:B------:R-:W-:-:S04]  /*12900*/  ISETP.LT.OR P4, PT, R50, 0x71, P4 ;  /* 0x000000713200780c */ /* 0x000fc80002781670 */
        /* <DEDUP_REMOVED lines=16> */
[----:B------:R-:W-:Y:S02]  /*12a10*/  ISETP.GT.AND P6, PT, R60, 0x79, !P6 ;  /* 0x000000793c00780c */ /* 0x000fe400077c4270 */
[----:B------:R-:W-:Y:S02]  /*12a20*/  IADD3 R60, R87, 0x8, R0 ;  /* 0x00000008573c7810 */ /* 0x000fe40007ffe000 */
        /* <DEDUP_REMOVED lines=17> */
.L_x_1451:
[----:B------:R-:W-:-:S13]  /*12b40*/  ISETP.NE.AND P6, PT, R9, 0x1, PT ;  /* 0x000000010900780c */ /* 0x000fda0003fc5270 */
[----:B------:R-:W0:Y:S02]  /*12b50*/  @P6 LDC.64 R6, c[0x0][0x9e8] ;  /* 0x00027a00ff066b82 */ /* 0x000e240000000a00 */
[----:B0-----:R-:W-:-:S05]  /*12b60*/  @P6 IMAD.HI.U32 R6, R73, R6, RZ ;  /* 0x0000000649066227 */ /* 0x001fca00078e00ff */
[----:B------:R-:W-:-:S07]  /*12b70*/  @P6 SHF.R.U32.HI R73, RZ, R7, R6 ;  /* 0x00000007ff496219 */ /* 0x000fce0000011606 */
.L_x_1452:
[----:B------:R-:W-:Y:S05]  /*12b80*/  BSYNC B0 ;  /* 0x0000000000007941 */ /* 0x000fea0003800000 */
.L_x_1450:
[----:B------:R-:W-:-:S04]  /*12b90*/  IMAD R6, R73, R9, -R82 ;  /* 0x0000000949067224 */ /* 0x000fc800078e0a52 */
[----:B------:R-:W-:-:S05]  /*12ba0*/  IMAD R7, R23, -0x2, R6 ;  /* 0xfffffffe17077824 */ /* 0x000fca00078e0206 */
[----:B------:R-:W-:Y:S02]  /*12bb0*/  VIMNMX R60, R60, R7, !PT ;  /* 0x000000073c3c7248 */ /* 0x000fe40007fe0100 */
[----:B------:R-:W-:-:S07]  /*12bc0*/  VIADDMNMX R50, R7, R9, R50, PT ;  /* 0x0000000907327246 */ /* 0x000fce0003800132 */
.L_x_1449:
        /* <DEDUP_REMOVED lines=8> */
[C---:B------:R-:W-:Y:S02]  /*12c50*/  ISETP.GT.AND P5, PT, R60.reuse, 0x78, !P5 ;  /* 0x000000783c00780c */ /* 0x040fe40006fa4270 */
[----:B------:R-:W-:Y:S02]  /*12c60*/  ISETP.GT.AND P3, PT, R60, 0x8, !P3 ;  /* 0x000000083c00780c */ /* 0x000fe40005f64270 */
[C---:B------:R-:W-:Y:S02]  /*12c70*/  ISETP.LT.OR P4, PT, R50.reuse, 0x72, P4 ;  /* 0x000000723200780c */ /* 0x040fe40002781670 */
[C---:B------:R-:W-:Y:S02]  /*12c80*/  ISETP.LT.OR P3, PT, R50.reuse, 0x9, P3 ;  /* 0x000000093200780c */ /* 0x040fe40001f61670 */
[----:B------:R-:W-:Y:S02]  /*12c90*/  ISETP.LT.OR P5, PT, R50, 0x79, P5 ;  /* 0x000000793200780c */ /* 0x000fe40002fa1670 */
[----:B------:R-:W-:-:S02]  /*12ca0*/  FSEL R10, R10, -INF , !P3 ;  /* 0xff8000000a0a7808 */ /* 0x000fc40005800000 */
[----:B------:R-:W-:Y:S02]  /*12cb0*/  ISETP.NE.AND P3, PT, R102, RZ, PT ;  /* 0x000000ff6600720c */ /* 0x000fe40003f65270 */
[----:B------:R-:W-:Y:S02]  /*12cc0*/  FSEL R34, R34, -INF , !P4 ;  /* 0xff80000022227808 */ /* 0x000fe40006000000 */
[----:B------:R-:W-:Y:S02]  /*12cd0*/  ISETP.GT.AND P3, PT, R60, 0x9, !P3 ;  /* 0x000000093c00780c */ /* 0x000fe40005f64270 */
[----:B------:R-:W-:Y:S02]  /*12ce0*/  FSEL R35, R35, -INF , !P5 ;  /* 0xff80000023237808 */ /* 0x000fe40006800000 */
[----:B------:R-:W-:-:S04]  /*12cf0*/  ISETP.LT.OR P3, PT, R50, 0xa, P3 ;  /* 0x0000000a3200780c */ /* 0x000fc80001f61670 */
[----:B------:R-:W-:Y:S02]  /*12d00*/  FSEL R11, R11, -INF , !P3 ;  /* 0xff8000000b0b7808 */ /* 0x000fe40005800000 */
[----:B------:R-:W-:-:S04]  /*12d10*/  ISETP.NE.AND P3, PT, R103, RZ, PT ;  /* 0x000000ff6700720c */ /* 0x000fc80003f65270 */
[----:B------:R-:W-:-:S04]  /*12d20*/  ISETP.GT.AND P3, PT, R60, 0x10, !P3 ;  /* 0x000000103c00780c */ /* 0x000fc80005f64270 */
[----:B------:R-:W-:-:S04]  /*12d30*/  ISETP.LT.OR P3, PT, R50, 0x11, P3 ;  /* 0x000000113200780c */ /* 0x000fc80001f61670 */
        /* <DEDUP_REMOVED lines=21> */
[----:B------:R-:W-:Y:S02]  /*12e90*/  ISETP.NE.AND P6, PT, R116, RZ, PT ;  /* 0x000000ff7400720c */ /* 0x000fe40003fc5270 */
        /* <DEDUP_REMOVED lines=54> */
[----:B------:R-:W-:Y:S01]  /*13200*/  ISETP.NE.AND P3, PT, R115, RZ, PT ;  /* 0x000000ff7300720c */ /* 0x000fe20003f65270 */
[----:B------:R-:W0:Y:S03]  /*13210*/  SHFL.BFLY PT, R12, R7, 0x2, 0x1f ;  /* 0x0c401f00070c7f89 */ /* 0x000e2600000e0000 */
[----:B------:R-:W-:-:S04]  /*13220*/  ISETP.GT.AND P3, PT, R60, 0x40, !P3 ;  /* 0x000000403c00780c */ /* 0x000fc80005f64270 */
[----:B------:R-:W-:-:S04]  /*13230*/  ISETP.LT.OR P3, PT, R50, 0x41, P3 ;  /* 0x000000413200780c */ /* 0x000fc80001f61670 */
[----:B------:R-:W-:Y:S02]  /*13240*/  FSEL R32, R32, -INF , !P3 ;  /* 0xff80000020207808 */ /* 0x000fe40005800000 */
[----:B------:R-:W-:Y:S02]  /*13250*/  ISETP.GT.AND P3, PT, R60, 0x41, !P6 ;  /* 0x000000413c00780c */ /* 0x000fe40007764270 */
[----:B------:R-:W-:Y:S01]  /*13260*/  ISETP.NE.AND P6, PT, R75, RZ, PT ;  /* 0x000000ff4b00720c */ /* 0x000fe20003fc5270 */
[----:B------:R-:W-:Y:S01]  /*13270*/  IMAD.U32 R75, RZ, RZ, UR35 ;  /* 0x00000023ff4b7e24 */ /* 0x000fe2000f8e00ff */
[----:B------:R-:W-:-:S04]  /*13280*/  ISETP.LT.OR P3, PT, R50, 0x42, P3 ;  /* 0x000000423200780c */ /* 0x000fc80001f61670 */
[----:B------:R-:W-:Y:S02]  /*13290*/  FSEL R33, R33, -INF , !P3 ;  /* 0xff80000021217808 */ /* 0x000fe40005800000 */
[----:B------:R-:W-:Y:S02]  /*132a0*/  ISETP.NE.AND P3, PT, R93, RZ, PT ;  /* 0x000000ff5d00720c */ /* 0x000fe40003f65270 */
[----:B0-----:R-:W-:Y:S02]  /*132b0*/  FMNMX.FTZ R73, R7, R12, !PT ;  /* 0x0000000c07497209 */ /* 0x001fe40007810000 */
[----:B------:R-:W-:-:S03]  /*132c0*/  ISETP.GT.AND P3, PT, R60, 0x48, !P3 ;  /* 0x000000483c00780c */ /* 0x000fc60005f64270 */
[----:B------:R-:W0:Y:S01]  /*132d0*/  SHFL.BFLY PT, R12, R73, 0x1, 0x1f ;  /* 0x0c201f00490c7f89 */ /* 0x000e2200000e0000 */
[----:B------:R-:W-:-:S04]  /*132e0*/  ISETP.LT.OR P3, PT, R50, 0x49, P3 ;  /* 0x000000493200780c */ /* 0x000fc80001f61670 */
[----:B------:R-:W-:Y:S02]  /*132f0*/  FSEL R51, R51, -INF , !P3 ;  /* 0xff80000033337808 */ /* 0x000fe40005800000 */
[----:B------:R-:W-:-:S04]  /*13300*/  ISETP.NE.AND P3, PT, R94, RZ, PT ;  /* 0x000000ff5e00720c */ /* 0x000fc80003f65270 */
[----:B------:R-:W-:-:S04]  /*13310*/  ISETP.GT.AND P3, PT, R60, 0x49, !P3 ;  /* 0x000000493c00780c */ /* 0x000fc80005f64270 */
[----:B------:R-:W-:-:S04]  /*13320*/  ISETP.LT.OR P3, PT, R50, 0x4a, P3 ;  /* 0x0000004a3200780c */ /* 0x000fc80001f61670 */
[----:B------:R-:W-:Y:S02]  /*13330*/  FSEL R52, R52, -INF , !P3 ;  /* 0xff80000034347808 */ /* 0x000fe40005800000 */
[----:B------:R-:W-:Y:S02]  /*13340*/  ISETP.NE.AND P3, PT, R95, RZ, PT ;  /* 0x000000ff5f00720c */ /* 0x000fe40003f65270 */
[----:B0-----:R-:W-:Y:S02]  /*13350*/  FMNMX.FTZ R12, R73, R12, !PT ;  /* 0x0000000c490c7209 */ /* 0x001fe40007810000 */
        /* <DEDUP_REMOVED lines=32> */
[----:B------:R-:W-:Y:S01]  /*13560*/  ISETP.NE.AND P6, PT, R74, RZ, PT ;  /* 0x000000ff4a00720c */ /* 0x000fe20003fc5270 */
[----:B------:R-:W-:-:S01]  /*13570*/  FFMA.FTZ R74, R12, R75, -8 ;  /* 0xc10000000c4a7423 */ /* 0x000fc2000001004b */
[----:B------:R-:W-:-:S04]  /*13580*/  ISETP.LT.OR P3, PT, R50, 0x71, P3 ;  /* 0x000000713200780c */ /* 0x000fc80001f61670 */
[----:B------:R-:W-:Y:S02]  /*13590*/  FSEL R65, R65, -INF , !P3 ;  /* 0xff80000041417808 */ /* 0x000fe40005800000 */
[----:B------:R-:W-:-:S04]  /*135a0*/  FSETP.NEU.FTZ.AND P3, PT, R12, -INF , PT ;  /* 0xff8000000c00780b */ /* 0x000fc80003f7d000 */
[----:B------:R-:W-:Y:S02]  /*135b0*/  FSEL R81, R74, RZ, P3 ;  /* 0x000000ff4a517208 */ /* 0x000fe40001800000 */
[----:B------:R-:W-:Y:S02]  /*135c0*/  ISETP.GT.AND P3, PT, R60, RZ, !P6 ;  /* 0x000000ff3c00720c */ /* 0x000fe40007764270 */
[----:B------:R-:W-:Y:S01]  /*135d0*/  ISETP.NE.AND P6, PT, R79, RZ, PT ;  /* 0x000000ff4f00720c */ /* 0x000fe20003fc5270 */
[----:B------:R-:W-:-:S01]  /*135e0*/  FFMA.FTZ R49, R49, UR35, -R81 ;  /* 0x0000002331317c23 */ /* 0x000fc20008010851 */
[----:B------:R-:W-:Y:S01]  /*135f0*/  ISETP.LT.OR P3, PT, R50, 0x1, P3 ;  /* 0x000000013200780c */ /* 0x000fe20001f61670 */
[----:B------:R-:W-:-:S01]  /*13600*/  FFMA.FTZ R70, R70, UR35, -R81 ;  /* 0x0000002346467c23 */ /* 0x000fc20008010851 */
[--C-:B------:R-:W-:Y:S01]  /*13610*/  FFMA.FTZ R71, R71, UR35, -R81.reuse ;  /* 0x0000002347477c23 */ /* 0x100fe20008010851 */
[----:B------:R-:W-:-:S01]  /*13620*/  FFMA.FTZ R72, R72, UR35, -R81 ;  /* 0x0000002348487c23 */ /* 0x000fc20008010851 */
[----:B------:R-:W-:Y:S01]  /*13630*/  FSEL R79, R3, -INF , !P3 ;  /* 0xff800000034f7808 */ /* 0x000fe20005800000 */
[----:B------:R-:W-:-:S01]  /*13640*/  FFMA.FTZ R3, R80, UR35, -R81 ;  /* 0x0000002350037c23 */ /* 0x000fc20008010851 */
[----:B------:R-:W-:Y:S01]  /*13650*/  ISETP.GT.AND P3, PT, R60, 0x79, !P6 ;  /* 0x000000793c00780c */ /* 0x000fe20007764270 */
[----:B------:R-:W-:Y:S01]  /*13660*/  MUFU.EX2 R70, R70 ;  /* 0x0000004600467308 */ /* 0x000fe20000000800 */
[----:B------:R-:W-:Y:S01]  /*13670*/  FMNMX.FTZ R7, R79, R4, !PT ;  /* 0x000000044f077209 */ /* 0x000fe20007810000 */
[--C-:B------:R-:W-:Y:S01]  /*13680*/  FFMA.FTZ R73, R88, UR35, -R81.reuse ;  /* 0x0000002358497c23 */ /* 0x100fe20008010851 */
[----:B------:R-:W-:Y:S01]  /*13690*/  ISETP.LT.OR P3, PT, R50, 0x7a, P3 ;  /* 0x0000007a3200780c */ /* 0x000fe20001f61670 */
[--C-:B------:R-:W-:Y:S01]  /*136a0*/  FFMA.FTZ R75, R92, UR35, -R81.reuse ;  /* 0x000000235c4b7c23 */ /* 0x100fe20008010851 */
[----:B------:R-:W-:Y:S01]  /*136b0*/  FMNMX.FTZ R74, R10, R7, !PT ;  /* 0x000000070a4a7209 */ /* 0x000fe20007810000 */
[--C-:B------:R-:W-:Y:S01]  /*136c0*/  FFMA.FTZ R76, R76, UR35, -R81.reuse ;  /* 0x000000234c4c7c23 */ /* 0x100fe20008010851 */
[----:B------:R-:W-:Y:S01]  /*136d0*/  FSEL R36, R36, -INF , !P3 ;  /* 0xff80000024247808 */ /* 0x000fe20005800000 */
[----:B------:R0:W-:Y:S01]  /*136e0*/  MUFU.EX2 R50, R49 ;  /* 0x0000003100327308 */ /* 0x0001e20000000800 */
[----:B------:R-:W-:Y:S01]  /*136f0*/  FMNMX.FTZ R7, R11, R74, !PT ;  /* 0x0000004a0b077209 */ /* 0x000fe20007810000 */
[--C-:B------:R-:W-:Y:S01]  /*13700*/  FFMA.FTZ R74, R90, UR35, -R81.reuse ;  /* 0x000000235a4a7c23 */ /* 0x100fe20008010851 */
[----:B------:R-:W-:-:S01]  /*13710*/  FFMA.FTZ R77, R77, UR35, -R81 ;  /* 0x000000234d4d7c23 */ /* 0x000fc20008010851 */
[--C-:B------:R-:W-:Y:S01]  /*13720*/  FFMA.FTZ R78, R78, UR35, -R81.reuse ;  /* 0x000000234e4e7c23 */ /* 0x100fe20008010851 */
[----:B------:R-:W-:Y:S01]  /*13730*/  FMNMX.FTZ R80, R6, R7, !PT ;  /* 0x0000000706507209 */ /* 0x000fe20007810000 */
[--C-:B------:R-:W-:Y:S01]  /*13740*/  FFMA.FTZ R69, R69, UR35, -R81.reuse ;  /* 0x0000002345457c23 */ /* 0x100fe20008010851 */
[----:B------:R-:W-:-:S01]  /*13750*/  FFMA.FTZ R68, R68, UR35, -R81 ;  /* 0x0000002344447c23 */ /* 0x000fc20008010851 */
[----:B------:R-:W1:Y:S01]  /*13760*/  MUFU.EX2 R3, R3 ;  /* 0x0000000300037308 */ /* 0x000e620000000800 */
[----:B------:R-:W-:Y:S01]  /*13770*/  FMNMX.FTZ R7, R13, R80, !PT ;  /* 0x000000500d077209 */ /* 0x000fe20007810000 */
[--C-:B------:R-:W-:Y:S01]  /*13780*/  FFMA.FTZ R67, R67, UR35, -R81.reuse ;  /* 0x0000002343437c23 */ /* 0x100fe20008010851 */
[----:B------:R-:W-:-:S01]  /*13790*/  FFMA.FTZ R66, R66, UR35, -R81 ;  /* 0x0000002342427c23 */ /* 0x000fc20008010851 */
[--C-:B------:R-:W-:Y:S01]  /*137a0*/  FFMA.FTZ R64, R64, UR35, -R81.reuse ;  /* 0x0000002340407c23 */ /* 0x100fe20008010851 */
[----:B------:R-:W-:Y:S01]  /*137b0*/  FMNMX.FTZ R80, R14, R7, !PT ;  /* 0x000000070e507209 */ /* 0x000fe20007810000 */
[--C-:B------:R-:W-:Y:S01]  /*137c0*/  FFMA.FTZ R61, R61, UR35, -R81.reuse ;  /* 0x000000233d3d7c23 */ /* 0x100fe20008010851 */
[----:B------:R-:W-:-:S01]  /*137d0*/  FFMA.FTZ R53, R53, UR35, -R81 ;  /* 0x0000002335357c23 */ /* 0x000fc20008010851 */
[----:B------:R-:W2:Y:S01]  /*137e0*/  MUFU.EX2 R71, R71 ;  /* 0x0000004700477308 */ /* 0x000ea20000000800 */
[----:B------:R-:W-:Y:S01]  /*137f0*/  FMNMX.FTZ R7, R15, R80, !PT ;  /* 0x000000500f077209 */ /* 0x000fe20007810000 */
[--C-:B------:R-:W-:Y:S01]  /*13800*/  FFMA.FTZ R48, R48, UR35, -R81.reuse ;  /* 0x0000002330307c23 */ /* 0x100fe20008010851 */
[----:B------:R-:W-:-:S01]  /*13810*/  FFMA.FTZ R47, R47, UR35, -R81 ;  /* 0x000000232f2f7c23 */ /* 0x000fc20008010851 */
[--C-:B------:R-:W-:Y:S01]  /*13820*/  FFMA.FTZ R46, R46, UR35, -R81.reuse ;  /* 0x000000232e2e7c23 */ /* 0x100fe20008010851 */
[----:B------:R-:W-:Y:S01]  /*13830*/  FMNMX.FTZ R80, R20, R7, !PT ;  /* 0x0000000714507209 */ /* 0x000fe20007810000 */
[--C-:B------:R-:W-:Y:S01]  /*13840*/  FFMA.FTZ R45, R45, UR35, -R81.reuse ;  /* 0x000000232d2d7c23 */ /* 0x100fe20008010851 */
[----:B------:R-:W-:-:S01]  /*13850*/  FFMA.FTZ R44, R44, UR35, -R81 ;  /* 0x000000232c2c7c23 */ /* 0x000fc20008010851 */
[----:B------:R-:W-:Y:S01]  /*13860*/  MUFU.EX2 R72, R72 ;  /* 0x0000004800487308 */ /* 0x000fe20000000800 */
        /* <DEDUP_REMOVED lines=13> */
[----:B------:R-:W-:-:S02]  /*13940*/  FFMA.FTZ R29, R29, UR35, -R81 ;  /* 0x000000231d1d7c23 */ /* 0x000fc40008010851 */
[----:B------:R-:W-:Y:S01]  /*13950*/  MUFU.EX2 R74, R74 ;  /* 0x0000004a004a7308 */ /* 0x000fe20000000800 */
[----:B------:R-:W-:-:S04]  /*13960*/  FMNMX.FTZ R7, R27, R80, !PT ;  /* 0x000000501b077209 */ /* 0x000fc80007810000 */
[----:B------:R-:W-:-:S03]  /*13970*/  FMNMX.FTZ R80, R30, R7, !PT ;  /* 0x000000071e507209 */ /* 0x000fc60007810000 */
        /* <DEDUP_REMOVED lines=25> */
[----:B------:R-:W-:-:S05]  /*13b10*/  FMNMX.FTZ R7, R36, R7, !PT ;  /* 0x0000000724077209 */ /* 0x000fca0007810000 */
[----:B------:R-:W3:Y:S02]  /*13b20*/  SHFL.BFLY PT, R60, R7, 0x2, 0x1f ;  /* 0x0c401f00073c7f89 */ /* 0x000ee400000e0000 */
[----:B------:R-:W-:Y:S08]  /*13b30*/  MUFU.EX2 R61, R61 ;  /* 0x0000003d003d7308 */ /* 0x000ff00000000800 */
[----:B------:R-:W-:Y:S08]  /*13b40*/  MUFU.EX2 R53, R53 ;  /* 0x0000003500357308 */ /* 0x000ff00000000800 */
[----:B------:R-:W-:Y:S01]  /*13b50*/  MUFU.EX2 R44, R44 ;  /* 0x0000002c002c7308 */ /* 0x000fe20000000800 */
[----:B---3--:R-:W-:-:S07]  /*13b60*/  FMNMX.FTZ R60, R7, R60, !PT ;  /* 0x0000003c073c7209 */ /* 0x008fce0007810000 */
[----:B------:R-:W-:Y:S01]  /*13b70*/  MUFU.EX2 R43, R43 ;  /* 0x0000002b002b7308 */ /* 0x000fe20000000800 */
[----:B------:R-:W3:Y:S07]  /*13b80*/  SHFL.BFLY PT, R7, R60, 0x1, 0x1f ;  /* 0x0c201f003c077f89 */ /* 0x000eee00000e0000 */
[----:B------:R-:W-:Y:S08]  /*13b90*/  MUFU.EX2 R48, R48 ;  /* 0x0000003000307308 */ /* 0x000ff00000000800 */
[----:B------:R-:W-:Y:S08]  /*13ba0*/  MUFU.EX2 R47, R47 ;  /* 0x0000002f002f7308 */ /* 0x000ff00000000800 */
[----:B------:R-:W-:Y:S01]  /*13bb0*/  MUFU.EX2 R46, R46 ;  /* 0x0000002e002e7308 */ /* 0x000fe20000000800 */
[----:B---3--:R-:W-:Y:S01]  /*13bc0*/  FMNMX.FTZ R7, R60, R7, !PT ;  /* 0x000000073c077209 */ /* 0x008fe20007810000 */
[----:B------:R-:W-:-:S03]  /*13bd0*/  IMAD.U32 R60, RZ, RZ, UR35 ;  /* 0x00000023ff3c7e24 */ /* 0x000fc6000f8e00ff */
[C---:B------:R-:W-:Y:S01]  /*13be0*/  FSETP.NEU.FTZ.AND P3, PT, R7.reuse, -INF , PT ;  /* 0xff8000000700780b */ /* 0x040fe20003f7d000 */
[----:B0-----:R-:W-:-:S02]  /*13bf0*/  FFMA.FTZ R49, R7, R60, -8 ;  /* 0xc100000007317423 */ /* 0x001fc4000001003c */
[----:B------:R-:W-:Y:S03]  /*13c00*/  MUFU.EX2 R45, R45 ;  /* 0x0000002d002d7308 */ /* 0x000fe60000000800 */
[----:B------:R-:W-:-:S05]  /*13c10*/  FSEL R60, R49, RZ, P3 ;  /* 0x000000ff313c7208 */ /* 0x000fca0001800000 */
[----:B------:R-:W-:Y:S01]  /*13c20*/  MUFU.EX2 R40, R40 ;  /* 0x0000002800287308 */ /* 0x000fe20000000800 */
[----:B------:R-:W-:-:S01]  /*13c30*/  FFMA.FTZ R49, R79, UR35, -R60 ;  /* 0x000000234f317c23 */ /* 0x000fc2000801083c */
[--C-:B------:R-:W-:Y:S01]  /*13c40*/  FFMA.FTZ R4, R4, UR35, -R60.reuse ;  /* 0x0000002304047c23 */ /* 0x100fe2000801083c */
[----:B------:R-:W-:-:S01]  /*13c50*/  FFMA.FTZ R10, R10, UR35, -R60 ;  /* 0x000000230a0a7c23 */ /* 0x000fc2000801083c */
[--C-:B------:R-:W-:Y:S01]  /*13c60*/  FFMA.FTZ R80, R11, UR35, -R60.reuse ;  /* 0x000000230b507c23 */ /* 0x100fe2000801083c */
[----:B------:R-:W-:-:S01]  /*13c70*/  FFMA.FTZ R6, R6, UR35, -R60 ;  /* 0x0000002306067c23 */ /* 0x000fc2000801083c */
[--C-:B------:R-:W-:Y:S01]  /*13c80*/  FFMA.FTZ R11, R13, UR35, -R60.reuse ;  /* 0x000000230d0b7c23 */ /* 0x100fe2000801083c */
[----:B------:R-:W-:-:S01]  /*13c90*/  FFMA.FTZ R14, R14, UR35, -R60 ;  /* 0x000000230e0e7c23 */ /* 0x000fc2000801083c */
        /* <DEDUP_REMOVED lines=8> */
[----:B------:R-:W0:Y:S01]  /*13d20*/  MUFU.EX2 R4, R4 ;  /* 0x0000000400047308 */ /* 0x000e220000000800 */
[----:B------:R-:W-:-:S01]  /*13d30*/  FFMA.FTZ R33, R33, UR35, -R60 ;  /* 0x0000002321217c23 */ /* 0x000fc2000801083c */
[--C-:B------:R-:W-:Y:S01]  /*13d40*/  FFMA.FTZ R51, R51, UR35, -R60.reuse ;  /* 0x0000002333337c23 */ /* 0x100fe2000801083c */
[----:B------:R-:W-:-:S01]  /*13d50*/  FFMA.FTZ R52, R52, UR35, -R60 ;  /* 0x0000002334347c23 */ /* 0x000fc2000801083c */
[--C-:B------:R-:W-:Y:S01]  /*13d60*/  FFMA.FTZ R54, R54, UR35, -R60.reuse ;  /* 0x0000002336367c23 */ /* 0x100fe2000801083c */
[----:B------:R-:W-:-:S01]  /*13d70*/  FFMA.FTZ R55, R55, UR35, -R60 ;  /* 0x0000002337377c23 */ /* 0x000fc2000801083c */
[--C-:B------:R-:W-:Y:S01]  /*13d80*/  FFMA.FTZ R56, R56, UR35, -R60.reuse ;  /* 0x0000002338387c23 */ /* 0x100fe2000801083c */
[----:B------:R-:W-:-:S01]  /*13d90*/  FFMA.FTZ R57, R57, UR35, -R60 ;  /* 0x0000002339397c23 */ /* 0x000fc2000801083c */
[----:B------:R3:W4:Y:S01]  /*13da0*/  MUFU.EX2 R79, R10 ;  /* 0x0000000a004f7308 */ /* 0x0007220000000800 */
[----:B------:R-:W-:-:S01]  /*13db0*/  FFMA.FTZ R58, R58, UR35, -R60 ;  /* 0x000000233a3a7c23 */ /* 0x000fc2000801083c */
[--C-:B------:R-:W-:Y:S01]  /*13dc0*/  FFMA.FTZ R59, R59, UR35, -R60.reuse ;  /* 0x000000233b3b7c23 */ /* 0x100fe2000801083c */
[----:B------:R-:W-:-:S01]  /*13dd0*/  FFMA.FTZ R62, R62, UR35, -R60 ;  /* 0x000000233e3e7c23 */ /* 0x000fc2000801083c */
[--C-:B------:R-:W-:Y:S01]  /*13de0*/  FFMA.FTZ R63, R63, UR35, -R60.reuse ;  /* 0x000000233f3f7c23 */ /* 0x100fe2000801083c */
[----:B------:R-:W-:-:S01]  /*13df0*/  FFMA.FTZ R65, R65, UR35, -R60 ;  /* 0x0000002341417c23 */ /* 0x000fc2000801083c */
[--C-:B------:R-:W-:Y:S01]  /*13e00*/  FFMA.FTZ R34, R34, UR35, -R60.reuse ;  /* 0x0000002322227c23 */ /* 0x100fe2000801083c */
[----:B------:R-:W-:-:S01]  /*13e10*/  FFMA.FTZ R35, R35, UR35, -R60 ;  /* 0x0000002323237c23 */ /* 0x000fc2000801083c */
[----:B------:R-:W5:Y:S01]  /*13e20*/  MUFU.EX2 R80, R80 ;  /* 0x0000005000507308 */ /* 0x000f620000000800 */
[----:B---3--:R-:W-:-:S01]  /*13e30*/  FFMA.FTZ R10, R20, UR35, -R60 ;  /* 0x00000023140a7c23 */ /* 0x008fc2000801083c */
[----:B-1----:R-:W-:Y:S01]  /*13e40*/  FADD.FTZ R20, R3, R70 ;  /* 0x0000004603147221 */ /* 0x002fe20000010000 */
[----:B------:R-:W-:-:S03]  /*13e50*/  FFMA.FTZ R36, R36, UR35, -R60 ;  /* 0x0000002324247c23 */ /* 0x000fc6000801083c */
[----:B--2---:R-:W-:Y:S01]  /*13e60*/  FADD.FTZ R21, R71, R20 ;  /* 0x0000001447157221 */ /* 0x004fe20000010000 */
[----:B0-----:R-:W-:-:S01]  /*13e70*/  FADD.FTZ R20, R49, R4 ;  /* 0x0000000431147221 */ /* 0x001fc20000010000 */
[----:B------:R-:W0:Y:S01]  /*13e80*/  MUFU.EX2 R6, R6 ;  /* 0x0000000600067308 */ /* 0x000e220000000800 */
[----:B------:R-:W-:-:S04]  /*13e90*/  F2FP.SATFINITE.E4M3.F32.PACK_AB_MERGE_C R71, R72, R71, RZ ;  /* 0x000000474847723e */ /* 0x000fc800048070ff */
[----:B------:R-:W-:-:S03]  /*13ea0*/  F2FP.SATFINITE.E4M3.F32.PACK_AB_MERGE_C R164, R70, R3, R71 ;  /* 0x0000000346a4723e */ /* 0x000fc60004807047 */
[----:B------:R1:W-:Y:S08]  /*13eb0*/  MUFU.EX2 R81, R14 ;  /* 0x0000000e00517308 */ /* 0x0003f00000000800 */
[----:B------:R-:W2:Y:S01]  /*13ec0*/  MUFU.EX2 R11, R11 ;  /* 0x0000000b000b7308 */ /* 0x000ea20000000800 */
[----:B-1----:R-:W-:-:S01]  /*13ed0*/  FFMA.FTZ R14, R26, UR35, -R60 ;  /* 0x000000231a0e7c23 */ /* 0x002fc2000801083c */
[----:B------:R-:W-:Y:S01]  /*13ee0*/  FADD.FTZ R26, R72, R21 ;  /* 0x00000015481a7221 */ /* 0x000fe20000010000 */
[----:B----4-:R-:W-:-:S01]  /*13ef0*/  FADD.FTZ R21, R79, R20 ;  /* 0x000000144f157221 */ /* 0x010fc20000010000 */
[----:B-----5:R-:W-:-:S03]  /*13f00*/  F2FP.SATFINITE.E4M3.F32.PACK_AB_MERGE_C R79, R80, R79, RZ ;  /* 0x0000004f504f723e */ /* 0x020fc600048070ff */
[----:B------:R-:W-:Y:S01]  /*13f10*/  FADD.FTZ R21, R80, R21 ;  /* 0x0000001550157221 */ /* 0x000fe20000010000 */
[----:B------:R1:W3:Y:S01]  /*13f20*/  MUFU.EX2 R82, R15 ;  /* 0x0000000f00527308 */ /* 0x0002e20000000800 */
[----:B------:R-:W-:-:S07]  /*13f30*/  F2FP.SATFINITE.E4M3.F32.PACK_AB_MERGE_C R165, R4, R49, R79 ;  /* 0x0000003104a5723e */ /* 0x000fce000480704f */
[----:B------:R-:W4:Y:S01]  /*13f40*/  MUFU.EX2 R10, R10 ;  /* 0x0000000a000a7308 */ /* 0x000f220000000800 */
[----:B-1----:R-:W-:-:S01]  /*13f50*/  FFMA.FTZ R15, R27, UR35, -R60 ;  /* 0x000000231b0f7c23 */ /* 0x002fc2000801083c */
[----:B------:R-:W-:-:S04]  /*13f60*/  FADD.FTZ R27, R73, R26 ;  /* 0x0000001a491b7221 */ /* 0x000fc80000010000 */
[----:B------:R-:W-:Y:S02]  /*13f70*/  FADD.FTZ R20, R74, R27 ;  /* 0x0000001b4a147221 */ /* 0x000fe40000010000 */
[----:B------:R-:W1:Y:S02]  /*13f80*/  MUFU.EX2 R13, R13 ;  /* 0x0000000d000d7308 */ /* 0x000e640000000800 */
[----:B------:R-:W-:-:S01]  /*13f90*/  FADD.FTZ R27, R75, R20 ;  /* 0x000000144b1b7221 */ /* 0x000fc20000010000 */
[----:B0-----:R-:W-:Y:S01]  /*13fa0*/  FADD.FTZ R20, R6, R21 ;  /* 0x0000001506147221 */ /* 0x001fe20000010000 */
[C---:B------:R-:W-:Y:S02]  /*13fb0*/  F2FP.SATFINITE.E4M3.F32.PACK_AB_MERGE_C R75, R76.reuse, R75, RZ ;  /* 0x0000004b4c4b723e */ /* 0x040fe400048070ff */
[----:B------:R-:W-:Y:S01]  /*13fc0*/  FADD.FTZ R26, R76, R27 ;  /* 0x0000001b4c1a7221 */ /* 0x000fe20000010000 */
[----:B--2---:R-:W-:-:S01]  /*13fd0*/  FADD.FTZ R20, R11, R20 ;  /* 0x000000140b147221 */ /* 0x004fc20000010000 */
[----:B------:R-:W0:Y:S01]  /*13fe0*/  MUFU.EX2 R24, R24 ;  /* 0x0000001800187308 */ /* 0x000e220000000800 */
[----:B------:R-:W-:Y:S01]  /*13ff0*/  F2FP.SATFINITE.E4M3.F32.PACK_AB_MERGE_C R166, R74, R73, R75 ;  /* 0x000000494aa6723e */ /* 0x000fe2000480704b */
[----:B------:R-:W-:Y:S01]  /*14000*/  FADD.FTZ R27, R77, R26 ;  /* 0x0000001a4d1b7221 */ /* 0x000fe20000010000 */
[----:B------:R-:W-:-:S01]  /*14010*/  FADD.FTZ R21, R81, R20 ;  /* 0x0000001451157221 */ /* 0x000fc20000010000 */
[----:B---3--:R-:W-:-:S02]  /*14020*/  F2FP.SATFINITE.E4M3.F32.PACK_AB_MERGE_C R81, R82, R81, RZ ;  /* 0x000000515251723e */ /* 0x008fc400048070ff */
[----:B------:R-:W-:-:S01]  /*14030*/  FADD.FTZ R20, R78, R27 ;  /* 0x0000001b4e147221 */ /* 0x000fc20000010000 */
[----:B------:R-:W-:Y:S01]  /*14040*/  FADD.FTZ R21, R82, R21 ;  /* 0x0000001552157221 */ /* 0x000fe20000010000 */
[----:B------:R-:W2:Y:S01]  /*14050*/  MUFU.EX2 R25, R25 ;  /* 0x0000001900197308 */ /* 0x000ea20000000800 */
[----:B------:R-:W-:Y:S01]  /*14060*/  F2FP.SATFINITE.E4M3.F32.PACK_AB_MERGE_C R167, R11, R6, R81 ;  /* 0x000000060ba7723e */ /* 0x000fe20004807051 */
[----:B------:R-:W-:Y:S01]  /*14070*/  FADD.FTZ R27, R69, R20 ;  /* 0x00000014451b7221 */ /* 0x000fe20000010000 */
[----:B----4-:R-:W-:-:S01]  /*14080*/  FADD.FTZ R20, R10, R21 ;  /* 0x000000150a147221 */ /* 0x010fc20000010000 */
[C---:B------:R-:W-:Y:S02]  /*14090*/  F2FP.SATFINITE.E4M3.F32.PACK_AB_MERGE_C R69, R68.reuse, R69, RZ ;  /* 0x000000454445723e */ /* 0x040fe400048070ff */
[----:B------:R-:W-:-:S01]  /*140a0*/  FADD.FTZ R68, R68, R27 ;  /* 0x0000001b44447221 */ /* 0x000fc20000010000 */
[----:B-1----:R-:W-:Y:S01]  /*140b0*/  FADD.FTZ R21, R13, R20 ;  /* 0x000000140d157221 */ /* 0x002fe20000010000 */
[----:B------:R-:W1:Y:S01]  /*140c0*/  MUFU.EX2 R14, R14 ;  /* 0x0000000e000e7308 */ /* 0x000e620000000800 */
[----:B------:R-:W-:Y:S01]  /*140d0*/  F2FP.SATFINITE.E4M3.F32.PACK_AB_MERGE_C R160, R78, R77, R69 ;  /* 0x0000004d4ea0723e */ /* 0x000fe20004807045 */
[----:B------:R-:W-:Y:S01]  /*140e0*/  FADD.FTZ R3, R67, R68 ;  /* 0x0000004443037221 */ /* 0x000fe20000010000 */
[----:B0-----:R-:W-:-:S03]  /*140f0*/  FADD.FTZ R20, R24, R21 ;  /* 0x0000001518147221 */ /* 0x001fc60000010000 */
[----:B------:R-:W-:Y:S02]  /*14100*/  FADD.FTZ R21, R66, R3 ;  /* 0x0000000342157221 */ /* 0x000fe40000010000 */
[----:B------:R-:W0:Y:S01]  /*14110*/  MUFU.EX2 R15, R15 ;  /* 0x0000000f000f7308 */ /* 0x000e220000000800 */
[----:B--2---:R-:W-:-:S01]  /*14120*/  FADD.FTZ R3, R25, R20 ;  /* 0x0000001419037221 */ /* 0x004fc20000010000 */
[----:B------:R-:W-:Y:S01]  /*14130*/  FADD.FTZ R26, R64, R21 ;  /* 0x00000015401a7221 */ /* 0x000fe20000010000 */
[----:B------:R-:W-:Y:S02]  /*14140*/  F2FP.SATFINITE.E4M3.F32.PACK_AB_MERGE_C R64, R61, R64, RZ ;  /* 0x000000403d40723e */ /* 0x000fe400048070ff */
[----:B------:R-:W-:Y:S01]  /*14150*/  F2FP.SATFINITE.E4M3.F32.PACK_AB_MERGE_C R24, R25, R24, RZ ;  /* 0x000000181918723e */ /* 0x000fe200048070ff */
[----:B------:R-:W-:-:S01]  /*14160*/  FADD.FTZ R26, R61, R26 ;  /* 0x0000001a3d1a7221 */ /* 0x000fc20000010000 */
[----:B------:R-:W-:Y:S01]  /*14170*/  F2FP.SATFINITE.E4M3.F32.PACK_AB_MERGE_C R162, R66, R67, R64 ;  /* 0x0000004342a2723e */ /* 0x000fe20004807040 */
[----:B------:R-:W2:Y:S01]  /*14180*/  MUFU.EX2 R30, R30 ;  /* 0x0000001e001e7308 */ /* 0x000ea20000000800 */
[----:B-1----:R-:W-:-:S01]  /*14190*/  FADD.FTZ R20, R14, R3 ;  /* 0x000000030e147221 */ /* 0x002fc20000010000 */
[----:B------:R-:W-:Y:S01]  /*141a0*/  FADD.FTZ R21, R53, R26 ;  /* 0x0000001a35157221 */ /* 0x000fe20000010000 */
[----:B------:R-:W-:-:S02]  /*141b0*/  F2FP.SATFINITE.E4M3.F32.PACK_AB_MERGE_C R26, R47, R48, RZ ;  /* 0x000000302f1a723e */ /* 0x000fc400048070ff */
[----:B------:R-:W-:Y:S01]  /*141c0*/  F2FP.SATFINITE.E4M3.F32.PACK_AB_MERGE_C R161, R13, R10, R24 ;  /* 0x0000000a0da1723e */ /* 0x000fe20004807018 */
[----:B------:R-:W-:-:S01]  /*141d0*/  FADD.FTZ R21, R50, R21 ;  /* 0x0000001532157221 */ /* 0x000fc20000010000 */
[----:B------:R-:W-:Y:S01]  /*141e0*/  F2FP.SATFINITE.E4M3.F32.PACK_AB_MERGE_C R156, R50, R53, R26 ;  /* 0x00000035329c723e */ /* 0x000fe2000480701a */
[----:B------:R-:W1:Y:S01]  /*141f0*/  MUFU.EX2 R31, R31 ;  /* 0x0000001f001f7308 */ /* 0x000e620000000800 */
[----:B0-----:R-:W-:-:S01]  /*14200*/  FADD.FTZ R3, R15, R20 ;  /* 0x000000140f037221 */ /* 0x001fc20000010000 */
[----:B------:R-:W-:-:S04]  /*14210*/  FADD.FTZ R48, R48, R21 ;  /* 0x0000001530307221 */ /* 0x000fc80000010000 */
[----:B------:R-:W-:Y:S02]  /*14220*/  FADD.FTZ R47, R47, R48 ;  /* 0x000000302f2f7221 */ /* 0x000fe40000010000 */
[----:B------:R-:W0:Y:S01]  /*14230*/  MUFU.EX2 R32, R32 ;  /* 0x0000002000207308 */ /* 0x000e220000000800 */
[----:B--2---:R-:W-:-:S07]  /*14240*/  FADD.FTZ R20, R30, R3 ;  /* 0x000000031e147221 */ /* 0x004fce0000010000 */
[----:B------:R-:W2:Y:S01]  /*14250*/  MUFU.EX2 R33, R33 ;  /* 0x0000002100217308 */ /* 0x000ea20000000800 */
[----:B-1----:R-:W-:-:S01]  /*14260*/  FADD.FTZ R3, R31, R20 ;  /* 0x000000141f037221 */ /* 0x002fc20000010000 */
[----:B------:R-:W-:-:S04]  /*14270*/  F2FP.SATFINITE.E4M3.F32.PACK_AB_MERGE_C R30, R31, R30, RZ ;  /* 0x0000001e1f1e723e */ /* 0x000fc800048070ff */
[----:B------:R-:W-:Y:S02]  /*14280*/  F2FP.SATFINITE.E4M3.F32.PACK_AB_MERGE_C R163, R15, R14, R30 ;  /* 0x0000000e0fa3723e */ /* 0x000fe4000480701e */
[----:B------:R-:W1:Y:S01]  /*14290*/  MUFU.EX2 R51, R51 ;  /* 0x0000003300337308 */ /* 0x000e620000000800 */
[----:B0-----:R-:W-:-:S01]  /*142a0*/  FADD.FTZ R20, R32, R3 ;  /* 0x0000000320147221 */ /* 0x001fc20000010000 */
[----:B------:R-:W-:-:S04]  /*142b0*/  F2FP.SATFINITE.E4M3.F32.PACK_AB_MERGE_C R3, R43, R44, RZ ;  /* 0x0000002c2b03723e */ /* 0x000fc800048070ff */
[----:B------:R-:W-:Y:S01]  /*142c0*/  F2FP.SATFINITE.E4M3.F32.PACK_AB_MERGE_C R158, R45, R46, R3 ;  /* 0x0000002e2d9e723e */ /* 0x000fe20004807003 */
[----:B------:R-:W-:-:S01]  /*142d0*/  FADD.FTZ R46, R46, R47 ;  /* 0x0000002f2e2e7221 */ /* 0x000fc20000010000 */
[----:B------:R-:W0:Y:S01]  /*142e0*/  MUFU.EX2 R52, R52 ;  /* 0x0000003400347308 */ /* 0x000e220000000800 */
[----:B--2---:R-:W-:-:S02]  /*142f0*/  FADD.FTZ R20, R33, R20 ;  /* 0x0000001421147221 */ /* 0x004fc40000010000 */
[----:B------:R-:W-:-:S04]  /*14300*/  FADD.FTZ R45, R45, R46 ;  /* 0x0000002e2d2d7221 */ /* 0x000fc80000010000 */
[----:B------:R-:W-:Y:S01]  /*14310*/  FADD.FTZ R44, R44, R45 ;  /* 0x0000002d2c2c7221 */ /* 0x000fe20000010000 */
[----:B------:R-:W2:Y:S01]  /*14320*/  MUFU.EX2 R54, R54 ;  /* 0x0000003600367308 */ /* 0x000ea20000000800 */
[----:B-1----:R-:W-:-:S02]  /*14330*/  FADD.FTZ R3, R51, R20 ;  /* 0x0000001433037221 */ /* 0x002fc40000010000 */
[----:B------:R-:W-:-:S05]  /*14340*/  FADD.FTZ R43, R43, R44 ;  /* 0x0000002c2b2b7221 */ /* 0x000fca0000010000 */
[----:B------:R-:W1:Y:S01]  /*14350*/  MUFU.EX2 R55, R55 ;  /* 0x0000003700377308 */ /* 0x000e620000000800 */
[----:B0-----:R-:W-:-:S01]  /*14360*/  FADD.FTZ R3, R52, R3 ;  /* 0x0000000334037221 */ /* 0x001fc20000010000 */
[----:B------:R-:W-:-:S04]  /*14370*/  F2FP.SATFINITE.E4M3.F32.PACK_AB_MERGE_C R51, R52, R51, RZ ;  /* 0x000000333433723e */ /* 0x000fc800048070ff */
[----:B------:R-:W-:Y:S02]  /*14380*/  F2FP.SATFINITE.E4M3.F32.PACK_AB_MERGE_C R157, R33, R32, R51 ;  /* 0x00000020219d723e */ /* 0x000fe40004807033 */
[----:B------:R-:W0:Y:S01]  /*14390*/  MUFU.EX2 R56, R56 ;  /* 0x0000003800387308 */ /* 0x000e220000000800 */
[----:B--2---:R-:W-:-:S07]  /*143a0*/  FADD.FTZ R20, R54, R3 ;  /* 0x0000000336147221 */ /* 0x004fce0000010000 */
[----:B------:R-:W2:Y:S01]  /*143b0*/  MUFU.EX2 R39, R39 ;  /* 0x0000002700277308 */ /* 0x000ea20000000800 */
[----:B-1----:R-:W-:-:S07]  /*143c0*/  FADD.FTZ R3, R55, R20 ;  /* 0x0000001437037221 */ /* 0x002fce0000010000 */
[----:B------:R-:W1:Y:S01]  /*143d0*/  MUFU.EX2 R57, R57 ;  /* 0x0000003900397308 */ /* 0x000e620000000800 */
[----:B0-----:R-:W-:-:S07]  /*143e0*/  FADD.FTZ R20, R56, R3 ;  /* 0x0000000338147221 */ /* 0x001fce0000010000 */
[----:B------:R-:W-:Y:S01]  /*143f0*/  MUFU.EX2 R42, R42 ;  /* 0x0000002a002a7308 */ /* 0x000fe20000000800 */
[----:B--2---:R-:W-:-:S07]  /*14400*/  F2FP.SATFINITE.E4M3.F32.PACK_AB_MERGE_C R21, R39, R40, RZ ;  /* 0x000000282715723e */ /* 0x004fce00048070ff */
        /* <DEDUP_REMOVED lines=31> */
[----:B------:R-:W-:-:S06]  /*14600*/  FADD.FTZ R28, R28, R37 ;  /* 0x000000251c1c7221 */ /* 0x000fcc0000010000 */
[----:B------:R-:W0:Y:S01]  /*14610*/  MUFU.EX2 R36, R36 ;  /* 0x0000002400247308 */ /* 0x000e220000000800 */
[----:B--2---:R-:W-:-:S04]  /*14620*/  FADD.FTZ R4, R34, R3 ;  /* 0x0000000322047221 */ /* 0x004fc80000010000 */
[----:B-1----:R-:W-:Y:S01]  /*14630*/  FADD.FTZ R3, R35, R4 ;  /* 0x0000000423037221 */ /* 0x002fe20000010000 */
[----:B------:R-:W-:-:S01]  /*14640*/  FADD.FTZ R4, R29, R28 ;  /* 0x0000001c1d047221 */ /* 0x000fc20000010000 */
[C---:B0-----:R-:W-:Y:S02]  /*14650*/  F2FP.SATFINITE.E4M3.F32.PACK_AB_MERGE_C R6, R36.reuse, R35, RZ ;  /* 0x000000232406723e */ /* 0x041fe400048070ff */
[----:B------:R-:W-:-:S02]  /*14660*/  FADD.FTZ R3, R36, R3 ;  /* 0x0000000324037221 */ /* 0x000fc40000010000 */
[----:B------:R-:W-:Y:S01]  /*14670*/  F2FP.SATFINITE.E4M3.F32.PACK_AB_MERGE_C R155, R34, R65, R6 ;  /* 0x00000041229b723e */ /* 0x000fe20004807006 */
[----:B------:R-:W-:Y:S01]  /*14680*/  VIADD R6, R91, 0xfffffffe ;  /* 0xfffffffe5b067836 */ /* 0x000fe20000000000 */
[----:B------:R-:W-:Y:S06]  /*14690*/  @!P2 BRA `(.L_x_1453) ;  /* 0x000000000048a947 */ /* 0x000fec0003800000 */
        /* <DEDUP_REMOVED lines=11> */
.L_x_1455:
[----:B------:R-:W-:-:S13]  /*14750*/  ISETP.NE.AND P3, PT, R9, 0x1, PT ;  /* 0x000000010900780c */ /* 0x000fda0003f65270 */
[----:B------:R-:W0:Y:S02]  /*14760*/  @P3 LDC.64 R14, c[0x0][0x9e8] ;  /* 0x00027a00ff0e3b82 */ /* 0x000e240000000a00 */
[----:B0-----:R-:W-:-:S05]  /*14770*/  @P3 IMAD.HI.U32 R14, R10, R14, RZ ;  /* 0x0000000e0a0e3227 */ /* 0x001fca00078e00ff */
[----:B------:R-:W-:-:S07]  /*14780*/  @P3 SHF.R.U32.HI R10, RZ, R15, R14 ;  /* 0x0000000fff0a3219 */ /* 0x000fce000001160e */
.L_x_1456:
[----:B------:R-:W-:Y:S05]  /*14790*/  BSYNC B0 ;  /* 0x0000000000007941 */ /* 0x000fea0003800000 */
.L_x_1454:
[----:B------:R-:W-:-:S05]  /*147a0*/  IMAD R9, R10, R9, R9 ;  /* 0x000000090a097224 */ /* 0x000fca00078e0209 */
[----:B------:R-:W-:-:S07]  /*147b0*/  VIMNMX R8, R8, R9, PT ;  /* 0x0000000908087248 */ /* 0x000fce0003fe0100 */
.L_x_1453:
[----:B------:R-:W-:Y:S01]  /*147c0*/  SHF.R.S32.HI R9, RZ, 0x1f, R8 ;  /* 0x0000001fff097819 */ /* 0x000fe20000011408 */
[----:B------:R-:W-:Y:S01]  /*147d0*/  ULDC UR32, c[0x0][0x9e4] ;  /* 0x0002790000207ab9 */ /* 0x000fe20000000800 */
[----:B------:R-:W-:Y:S01]  /*147e0*/  ULDC UR4, c[0x0][0x9e4] ;  /* 0x0002790000047ab9 */ /* 0x000fe20000000800 */
[----:B------:R-:W-:Y:S01]  /*147f0*/  ULDC UR5, c[0x0][0x988] ;  /* 0x0002620000057ab9 */ /* 0x000fe20000000800 */
[----:B------:R-:W-:Y:S01]  /*14800*/  LEA.HI R9, R9, R8, RZ, 0x7 ;  /* 0x0000000809097211 */ /* 0x000fe200078f38ff */
[----:B------:R-:W-:Y:S01]  /*14810*/  ULDC UR7, c[0x0][0x988] ;  /* 0x0002620000077ab9 */ /* 0x000fe20000000800 */
[----:B------:R-:W-:Y:S01]  /*14820*/  ULDC UR6, c[0x0][0x988] ;  /* 0x0002620000067ab9 */ /* 0x000fe20000000800 */
[----:B------:R-:W-:Y:S01]  /*14830*/  ULDC UR34, c[0x0][0x9e0] ;  /* 0x0002780000227ab9 */ /* 0x000fe20000000800 */
[----:B------:R-:W-:Y:S01]  /*14840*/  SHF.R.S32.HI R9, RZ, 0x7, R9 ;  /* 0x00000007ff097819 */ /* 0x000fe20000011409 */
[----:B------:R-:W-:Y:S01]  /*14850*/  ULDC UR33, c[0x0][0x9e0] ;  /* 0x0002780000217ab9 */ /* 0x000fe20000000800 */
[----:B------:R-:W-:-:S02]  /*14860*/  CS2R R150, SRZ ;  /* 0x0000000000967805 */ /* 0x000fc4000001ff00 */
[----:B------:R-:W-:Y:S02]  /*14870*/  CS2R R148, SRZ ;  /* 0x0000000000947805 */ /* 0x000fe4000001ff00 */
[----:B------:R-:W-:Y:S02]  /*14880*/  VIMNMX R13, R178, R9, !PT ;  /* 0x00000009b20d7248 */ /* 0x000fe40007fe0100 */
[----:B------:R-:W-:Y:S02]  /*14890*/  CS2R R146, SRZ ;  /* 0x0000000000927805 */ /* 0x000fe4000001ff00 */
[----:B------:R-:W-:Y:S02]  /*148a0*/  CS2R R144, SRZ ;  /* 0x0000000000907805 */ /* 0x000fe4000001ff00 */
[----:B------:R-:W-:Y:S02]  /*148b0*/  CS2R R142, SRZ ;  /* 0x00000000008e7805 */ /* 0x000fe4000001ff00 */
[----:B------:R-:W-:-:S02]  /*148c0*/  ISETP.GE.AND P3, PT, R6, R13, PT ;  /* 0x0000000d0600720c */ /* 0x000fc40003f66270 */
        /* <DEDUP_REMOVED lines=27> */
[----:B------:R-:W-:Y:S06]  /*14a80*/  @!P3 BRA `(.L_x_1457) ;  /* 0x0000003400fcb947 */ /* 0x000fec0003800000 */
[----:B------:R-:W-:Y:S02]  /*14a90*/  IMAD.IADD R207, R207, 0x1, R0 ;  /* 0x00000001cfcf7824 */ /* 0x000fe400078e0200 */
[----:B------:R-:W-:Y:S02]  /*14aa0*/  IMAD.MOV.U32 R151, RZ, RZ, RZ ;  /* 0x000000ffff977224 */ /* 0x000fe400078e00ff */
[----:B------:R-:W-:-:S07]  /*14ab0*/  VIADD R21, R207, 0x8 ;  /* 0x00000008cf157836 */ /* 0x000fce0000000000 */
.L_x_1476:
[----:B------:R-:W-:Y:S01]  /*14ac0*/  ISETP.NE.AND P3, PT, R176, RZ, PT ;  /* 0x000000ffb000720c */ /* 0x000fe20003f65270 */
[----:B------:R-:W-:Y:S01]  /*14ad0*/  VIADD R15, R168, 0x1 ;  /* 0x00000001a80f7836 */ /* 0x000fe20000000000 */
[----:B------:R-:W-:Y:S05]  /*14ae0*/  YIELD ;  /* 0x0000000000007946 */ /* 0x000fea0003800000 */
[----:B------:R-:W-:-:S04]  /*14af0*/  ISETP.NE.AND P4, PT, R15, 0x2, PT ;  /* 0x000000020f00780c */ /* 0x000fc80003f85270 */
[----:B------:R-:W-:Y:S02]  /*14b00*/  SEL R9, RZ, 0x1, P4 ;  /* 0x00000001ff097807 */ /* 0x000fe40002000000 */
[----:B------:R-:W-:Y:S02]  /*14b10*/  SEL R15, R15, RZ, P4 ;  /* 0x000000ff0f0f7207 */ /* 0x000fe40002000000 */
[----:B------:R-:W-:Y:S01]  /*14b20*/  LOP3.LUT R14, R18, R9, RZ, 0x3c, !PT ;  /* 0x00000009120e7212 */ /* 0x000fe200078e3cff */
[----:B------:R-:W-:Y:S06]  /*14b30*/  @P3 BRA `(.L_x_1458) ;  /* 0x0000000000303947 */ /* 0x000fec0003800000 */
[----:B------:R-:W-:Y:S05]  /*14b40*/  @!P0 BRA `(.L_x_1459) ;  /* 0x0000000000048947 */ /* 0x000fea0003800000 */
[----:B------:R-:W-:Y:S01]  /*14b50*/  BPT.TRAP 0x1 ;  /* 0x000000040000795c */ /* 0x000fe20000300000 */
.L_x_1459:
[----:B------:R-:W-:Y:S02]  /*14b60*/  LEA R9, R15, R16, 0x3 ;  /* 0x000000100f097211 */ /* 0x000fe400078e18ff */
[----:B------:R-:W-:-:S04]  /*14b70*/  SHF.L.U32 R8, R14, 0x1f, RZ ;  /* 0x0000001f0e087819 */ /* 0x000fc800000006ff */
[----:B------:R0:W1:Y:S01]  /*14b80*/  SYNCS.PHASECHK.TRANS64.TRYWAIT P4, [R9+URZ+0x22830], R8 ;  /* 0x02283008090075a7 */ /* 0x000062000808017f */
[----:B------:R-:W-:Y:S05]  /*14b90*/  @!P0 BRA `(.L_x_1460) ;  /* 0x0000000000048947 */ /* 0x000fea0003800000 */
[----:B------:R-:W-:Y:S01]  /*14ba0*/  BPT.TRAP 0x1 ;  /* 0x000000040000795c */ /* 0x000fe20000300000 */
.L_x_1460:
[----:B------:R-:W-:Y:S04]  /*14bb0*/  BSSY B0, `(.L_x_1458) ;  /* 0x0000004000007945 */ /* 0x000fe80003800000 */
[----:B-1----:R-:W-:Y:S05]  /*14bc0*/  @P4 BRA `(.L_x_1461) ;  /* 0x0000000000084947 */ /* 0x002fea0003800000 */
[----:B------:R-:W1:Y:S02]  /*14bd0*/  SYNCS.PHASECHK.TRANS64.TRYWAIT P4, [R9+URZ+0x22830], R8 ;  /* 0x02283008090075a7 */ /* 0x000e64000808017f */
[----:B-1----:R-:W-:Y:S05]  /*14be0*/  @!P4 BRA `(.L_x_1462) ;  /* 0x0000013c008cc947 */ /* 0x002fea0003800000 */
.L_x_1461:
[----:B------:R-:W-:Y:S05]  /*14bf0*/  BSYNC B0 ;  /* 0x0000000000007941 */ /* 0x000fea0003800000 */
.L_x_1458:
[----:B------:R-:W2:Y:S01]  /*14c00*/  S2R R10, SR_TID.X ;  /* 0x00000000000a7919 */ /* 0x000ea20000002100 */
[----:B01----:R-:W-:Y:S01]  /*14c10*/  IMAD.MOV.U32 R9, RZ, RZ, -0x7fffffe0 ;  /* 0x80000020ff097424 */ /* 0x003fe200078e00ff */
[----:B------:R-:W-:Y:S05]  /*14c20*/  WARPSYNC.ALL ;  /* 0x0000000000007948 */ /* 0x000fea0003800000 */
[----:B------:R-:W-:Y:S01]  /*14c30*/  R2UR UR31, R9 ;  /* 0x00000000091f72ca */ /* 0x000fe200000e0000 */
[----:B------:R-:W-:Y:S02]  /*14c40*/  IMAD R8, R15, 0x600, R5 ;  /* 0x000006000f087824 */ /* 0x000fe400078e0205 */
[----:B------:R-:W-:-:S03]  /*14c50*/  IMAD.MOV.U32 R11, RZ, RZ, -0x7fffffe0 ;  /* 0x80000020ff0b7424 */ /* 0x000fc600078e00ff */
[----:B------:R-:W-:Y:S02]  /*14c60*/  R2UR UR30, R8 ;  /* 0x00000000081e72ca */ /* 0x000fe400000e0000 */
[----:B------:R-:W-:Y:S01]  /*14c70*/  R2UR UR11, R11 ;  /* 0x000000000b0b72ca */ /* 0x000fe200000e0000 */
[----:B------:R-:W-:-:S05]  /*14c80*/  IMAD.MOV.U32 R11, RZ, RZ, -0x7fffffe0 ;  /* 0x80000020ff0b7424 */ /* 0x000fca00078e00ff */
[----:B------:R-:W-:Y:S01]  /*14c90*/  R2UR UR15, R11 ;  /* 0x000000000b0f72ca */ /* 0x000fe200000e0000 */
[----:B------:R-:W-:-:S05]  /*14ca0*/  IMAD.MOV.U32 R11, RZ, RZ, -0x7fffffe0 ;  /* 0x80000020ff0b7424 */ /* 0x000fca00078e00ff */
[----:B------:R-:W-:Y:S01]  /*14cb0*/  R2UR UR19, R11 ;  /* 0x000000000b1372ca */ /* 0x000fe200000e0000 */
[----:B------:R-:W-:Y:S01]  /*14cc0*/  IMAD.MOV.U32 R11, RZ, RZ, -0x7fffffe0 ;  /* 0x80000020ff0b7424 */ /* 0x000fe200078e00ff */
[----:B--2---:R-:W-:-:S04]  /*14cd0*/  SHF.R.U32.HI R10, RZ, 0x7, R10 ;  /* 0x00000007ff0a7819 */ /* 0x004fc8000001160a */
[----:B------:R-:W-:Y:S01]  /*14ce0*/  R2UR UR23, R11 ;  /* 0x000000000b1772ca */ /* 0x000fe200000e0000 */
[----:B------:R-:W-:Y:S02]  /*14cf0*/  VIADD R9, R10, 0x8 ;  /* 0x000000080a097836 */ /* 0x000fe40000000000 */
[----:B------:R-:W-:-:S03]  /*14d00*/  VIADD R10, R8, 0x2 ;  /* 0x00000002080a7836 */ /* 0x000fc60000000000 */
[----:B------:R0:W-:Y:S02]  /*14d10*/  BAR.SYNC.DEFER_BLOCKING R9, 0x100 ;  /* 0x000400090000751d */ /* 0x0001e40000010000 */
[----:B------:R-:W-:Y:S01]  /*14d20*/  R2UR UR10, R10 ;  /* 0x000000000a0a72ca */ /* 0x000fe200000e0000 */
[----:B------:R-:W-:-:S05]  /*14d30*/  VIADD R10, R8, 0x200 ;  /* 0x00000200080a7836 */ /* 0x000fca0000000000 */
[----:B------:R-:W-:Y:S01]  /*14d40*/  R2UR UR14, R10 ;  /* 0x000000000a0e72ca */ /* 0x000fe200000e0000 */
[----:B------:R-:W-:Y:S02]  /*14d50*/  VIADD R10, R8, 0x202 ;  /* 0x00000202080a7836 */ /* 0x000fe40000000000 */
[----:B0-----:R-:W-:-:S03]  /*14d60*/  IMAD.MOV.U32 R9, RZ, RZ, -0x7fffffe0 ;  /* 0x80000020ff097424 */ /* 0x001fc600078e00ff */
[----:B------:R-:W-:Y:S01]  /*14d70*/  R2UR UR18, R10 ;  /* 0x000000000a1272ca */ /* 0x000fe200000e0000 */
[C---:B------:R-:W-:Y:S01]  /*14d80*/  VIADD R10, R8.reuse, 0x400 ;  /* 0x00000400080a7836 */ /* 0x040fe20000000000 */
[----:B------:R-:W-:Y:S01]  /*14d90*/  R2UR UR27, R9 ;  /* 0x00000000091b72ca */ /* 0x000fe200000e0000 */
[----:B------:R-:W-:-:S03]  /*14da0*/  VIADD R8, R8, 0x402 ;  /* 0x0000040208087836 */ /* 0x000fc60000000000 */
[----:B------:R-:W-:Y:S02]  /*14db0*/  R2UR UR22, R10 ;  /* 0x000000000a1672ca */ /* 0x000fe400000e0000 */
[----:B------:R-:W-:Y:S01]  /*14dc0*/  R2UR UR26, R8 ;  /* 0x00000000081a72ca */ /* 0x000fe200000e0000 */
        /* <DEDUP_REMOVED lines=18> */
[----:B------:R-:W-:Y:S05]  /*14ef0*/  @P3 BRA `(.L_x_1463) ;  /* 0x0000000000283947 */ /* 0x000fea0003800000 */
[----:B------:R-:W-:Y:S05]  /*14f00*/  @!P0 BRA `(.L_x_1464) ;  /* 0x0000000000048947 */ /* 0x000fea0003800000 */
[----:B------:R-:W-:Y:S01]  /*14f10*/  BPT.TRAP 0x1 ;  /* 0x000000040000795c */ /* 0x000fe20000300000 */
.L_x_1464:
[----:B------:R-:W-:Y:S01]  /*14f20*/  SHF.L.U32 R8, R18, 0x1f, RZ ;  /* 0x0000001f12087819 */ /* 0x000fe200000006ff */
[----:B------:R-:W-:-:S04]  /*14f30*/  IMAD R9, R168, 0x8, R16 ;  /* 0x00000008a8097824 */ /* 0x000fc800078e0210 */
[----:B------:R0:W1:Y:S01]  /*14f40*/  SYNCS.PHASECHK.TRANS64.TRYWAIT P3, [R9+URZ+0x22850], R8 ;  /* 0x02285008090075a7 */ /* 0x000062000806017f */
[----:B------:R-:W-:Y:S05]  /*14f50*/  @!P0 BRA `(.L_x_1465) ;  /* 0x0000000000048947 */ /* 0x000fea0003800000 */
[----:B------:R-:W-:Y:S01]  /*14f60*/  BPT.TRAP 0x1 ;  /* 0x000000040000795c */ /* 0x000fe20000300000 */
.L_x_1465:
[----:B-1----:R-:W-:Y:S05]  /*14f70*/  @P3 BRA `(.L_x_1463) ;  /* 0x0000000000083947 */ /* 0x002fea0003800000 */
[----:B------:R-:W1:Y:S02]  /*14f80*/  SYNCS.PHASECHK.TRANS64.TRYWAIT P3, [R9+URZ+0x22850], R8 ;  /* 0x02285008090075a7 */ /* 0x000e64000806017f */
[----:B-1----:R-:W-:Y:S05]  /*14f90*/  @!P3 BRA `(.L_x_1466) ;  /* 0x0000013800b4b947 */ /* 0x002fea0003800000 */
.L_x_1463:
[----:B01----:R-:W-:Y:S01]  /*14fa0*/  VIADD R8, R16, 0x400 ;  /* 0x0000040010087836 */ /* 0x003fe20000000000 */
[----:B------:R-:W-:Y:S05]  /*14fb0*/  WARPSYNC.ALL ;  /* 0x0000000000007948 */ /* 0x000fea0003800000 */
[----:B------:R-:W-:Y:S01]  /*14fc0*/  SHF.R.U32.HI R8, RZ, 0x4, R8 ;  /* 0x00000004ff087819 */ /* 0x000fe20000011608 */
[----:B------:R-:W-:Y:S01]  /*14fd0*/  WARPGROUP.ARRIVE ;  /* 0x00000000000079c5 */ /* 0x000fe20000000000 */
[----:B------:R-:W-:-:S05]  /*14fe0*/  IMAD.MOV.U32 R11, RZ, RZ, 0x40000040 ;  /* 0x40000040ff0b7424 */ /* 0x000fca00078e00ff */
[----:B------:R-:W0:Y:S01]  /*14ff0*/  S2R R177, SR_TID.X ;  /* 0x0000000000b17919 */ /* 0x000e220000002100 */
[----:B------:R-:W-:Y:S01]  /*15000*/  LOP3.LUT R8, R8, 0x3fff, RZ, 0xc0, !PT ;  /* 0x00003fff08087812 */ /* 0x000fe200078ec0ff */
[C---:B------:R-:W-:Y:S01]  /*15010*/  FMUL.FTZ R18, R2.reuse, R26 ;  /* 0x0000001a02127220 */ /* 0x040fe20000410000 */
[C---:B------:R-:W-:Y:S01]  /*15020*/  FMUL.FTZ R20, R2.reuse, R27 ;  /* 0x0000001b02147220 */ /* 0x040fe20000410000 */
[----:B------:R-:W-:Y:S01]  /*15030*/  FMUL.FTZ R26, R2, R30 ;  /* 0x0000001e021a7220 */ /* 0x000fe20000410000 */
[----:B------:R-:W-:Y:S01]  /*15040*/  LOP3.LUT R9, R8, 0x10000, RZ, 0xfc, !PT ;  /* 0x0001000008097812 */ /* 0x000fe200078efcff */
[C---:B------:R-:W-:Y:S01]  /*15050*/  FMUL.FTZ R27, R2.reuse, R31 ;  /* 0x0000001f021b7220 */ /* 0x040fe20000410000 */
[C---:B------:R-:W-:Y:S01]  /*15060*/  FMUL.FTZ R30, R2.reuse, R34 ;  /* 0x00000022021e7220 */ /* 0x040fe20000410000 */
[C---:B------:R-:W-:Y:S01]  /*15070*/  FMUL.FTZ R31, R2.reuse, R35 ;  /* 0x00000023021f7220 */ /* 0x040fe20000410000 */
[----:B------:R-:W-:Y:S01]  /*15080*/  FMUL.FTZ R34, R2, R36 ;  /* 0x0000002402227220 */ /* 0x000fe20000410000 */
[----:B------:R-:W-:-:S02]  /*15090*/  IMAD R8, R168, 0x400, R9 ;  /* 0x00000400a8087824 */ /* 0x000fc400078e0209 */
[C---:B------:R-:W-:Y:S01]  /*150a0*/  FMUL.FTZ R35, R2.reuse, R37 ;  /* 0x0000002502237220 */ /* 0x040fe20000410000 */
[----:B------:R-:W-:Y:S02]  /*150b0*/  IMAD.MOV.U32 R9, RZ, RZ, 0x40000040 ;  /* 0x40000040ff097424 */ /* 0x000fe400078e00ff */
[----:B------:R-:W-:Y:S01]  /*150c0*/  FMUL.FTZ R36, R2, R38 ;  /* 0x0000002602247220 */ /* 0x000fe20000410000 */
[C---:B------:R-:W-:Y:S01]  /*150d0*/  VIADD R10, R8.reuse, 0x2 ;  /* 0x00000002080a7836 */ /* 0x040fe20000000000 */
[----:B------:R-:W-:Y:S01]  /*150e0*/  R2UR UR10, R8 ;  /* 0x00000000080a72ca */ /* 0x000fe200000e0000 */
[C---:B------:R-:W-:Y:S01]  /*150f0*/  FMUL.FTZ R37, R2.reuse, R39 ;  /* 0x0000002702257220 */ /* 0x040fe20000410000 */
[----:B------:R-:W-:Y:S01]  /*15100*/  R2UR UR11, R9 ;  /* 0x00000000090b72ca */ /* 0x000fe200000e0000 */
[----:B------:R-:W-:Y:S02]  /*15110*/  IMAD.MOV.U32 R9, RZ, RZ, 0x40000040 ;  /* 0x40000040ff097424 */ /* 0x000fe400078e00ff */
        /* <DEDUP_REMOVED lines=11> */
[----:B------:R-:W-:Y:S01]  /*151d0*/  QGMMA.64x128x32.F32.E4M3.E4M3 R88, R164, gdesc[UR8], R88, gsb0 ;  /* 0x01e00008a4587df3 */ /* 0x000fe20008000858 */
[----:B------:R-:W-:Y:S01]  /*151e0*/  R2UR UR10, R10 ;  /* 0x000000000a0a72ca */ /* 0x000fe200000e0000 */
[----:B------:R-:W-:Y:S01]  /*151f0*/  VIADD R10, R8, 0x4 ;  /* 0x00000004080a7836 */ /* 0x000fe20000000000 */
[----:B------:R-:W-:Y:S01]  /*15200*/  R2UR UR11, R11 ;  /* 0x000000000b0b72ca */ /* 0x000fe200000e0000 */
[----:B------:R-:W-:-:S02]  /*15210*/  IMAD.MOV.U32 R11, RZ, RZ, 0x40000040 ;  /* 0x40000040ff0b7424 */ /* 0x000fc400078e00ff */
[----:B------:R-:W-:Y:S01]  /*15220*/  FMUL.FTZ R33, R2, R33 ;  /* 0x0000002102217220 */ /* 0x000fe20000410000 */
[----:B------:R-:W-:Y:S02]  /*15230*/  VIADD R8, R8, 0x6 ;  /* 0x0000000608087836 */ /* 0x000fe40000000000 */
[C---:B------:R-:W-:Y:S01]  /*15240*/  FMUL.FTZ R40, R2.reuse, R40 ;  /* 0x0000002802287220 */ /* 0x040fe20000410000 */
[C---:B------:R-:W-:Y:S01]  /*15250*/  FMUL.FTZ R41, R2.reuse, R41 ;  /* 0x0000002902297220 */ /* 0x040fe20000410000 */
[C---:B------:R-:W-:Y:S01]  /*15260*/  FMUL.FTZ R58, R2.reuse, R78 ;  /* 0x0000004e023a7220 */ /* 0x040fe20000410000 */
[----:B------:R-:W-:Y:S01]  /*15270*/  FMUL.FTZ R59, R2, R79 ;  /* 0x0000004f023b7220 */ /* 0x000fe20000410000 */
[----:B0-----:R-:W-:Y:S01]  /*15280*/  SHF.R.U32.HI R177, RZ, 0x7, R177 ;  /* 0x00000007ffb17819 */ /* 0x001fe200000116b1 */
[----:B------:R-:W0:Y:S08]  /*15290*/  MUFU.TANH R24, R24 ;  /* 0x0000001800187308 */ /* 0x000e300000002400 */
        /* <DEDUP_REMOVED lines=23> */
[----:B------:R-:W-:Y:S01]  /*15410*/  QGMMA.64x128x32.F32.E4M3.E4M3 R88, R160, gdesc[UR8], R88, gsb0 ;  /* 0x01e00008a0587df3 */ /* 0x000fe20008000858 */
[----:B------:R-:W-:Y:S01]  /*15420*/  R2UR UR10, R10 ;  /* 0x000000000a0a72ca */ /* 0x000fe200000e0000 */
[C---:B------:R-:W-:Y:S01]  /*15430*/  FMUL.FTZ R10, R2.reuse, R54 ;  /* 0x00000036020a7220 */ /* 0x040fe20000410000 */
[----:B------:R-:W-:Y:S01]  /*15440*/  R2UR UR11, R11 ;  /* 0x000000000b0b72ca */ /* 0x000fe200000e0000 */
        /* <DEDUP_REMOVED lines=33> */
[----:B------:R-:W-:Y:S01]  /*15660*/  IMAD.SHL.U32 R81, R6, 0x80, RZ ;  /* 0x0000008006517824 */ /* 0x000fe200078e00ff */
[----:B------:R-:W-:Y:S01]  /*15670*/  R2UR UR11, R9 ;  /* 0x00000000090b72ca */ /* 0x000fe200000e0000 */
        /* <DEDUP_REMOVED lines=9> */
[C---:B------:R-:W-:Y:S01]  /*15710*/  FMUL.FTZ R68, R2.reuse, R73 ;  /* 0x0000004902447220 */ /* 0x040fe20000410000 */
[C---:B------:R-:W-:Y:S01]  /*15720*/  FMUL.FTZ R62, R2.reuse, R86 ;  /* 0x00000056023e7220 */ /* 0x040fe20000410000 */
[----:B------:R-:W-:Y:S01]  /*15730*/  FMUL.FTZ R63, R2, R87 ;  /* 0x00000057023f7220 */ /* 0x000fe20000410000 */
[----:B------:R-:W-:Y:S01]  /*15740*/  @!P1 IMAD R9, R15, 0x8, R16 ;  /* 0x000000080f099824 */ /* 0x000fe200078e0210 */
[----:B------:R-:W0:Y:S01]  /*15750*/  MUFU.TANH R161, R161 ;  /* 0x000000a100a17308 */ /* 0x000e220000002400 */
[----:B------:R-:W-:Y:S01]  /*15760*/  IMAD.IADD R74, R74, 0x1, -R171 ;  /* 0x000000014a4a7824 */ /* 0x000fe200078e0aab */
[----:B------:R-:W-:Y:S01]  /*15770*/  IADD3 R8, -R177, 0xb, RZ ;  /* 0x0000000bb1087810 */ /* 0x000fe20007ffe1ff */
[----:B------:R-:W-:-:S02]  /*15780*/  @!P1 VIADD R9, R9, 0x22840 ;  /* 0x0002284009099836 */ /* 0x000fc40000000000 */
[----:B------:R-:W-:-:S03]  /*15790*/  IMAD R74, R23, -0x2, R74 ;  /* 0xfffffffe174a7824 */ /* 0x000fc600078e024a */
[----:B------:R-:W0:Y:S01]  /*157a0*/  MUFU.TANH R160, R160 ;  /* 0x000000a000a07308 */ /* 0x000e220000002400 */
[----:B------:R-:W-:Y:S01]  /*157b0*/  @!P1 PRMT R9, RZ, 0x654, R9 ;  /* 0x00000654ff099816 */ /* 0x000fe20000000009 */
[----:B------:R-:W-:-:S04]  /*157c0*/  VIADD R87, R74, UR43 ;  /* 0x0000002b4a577c36 */ /* 0x000fc80008000000 */
[----:B------:R-:W-:Y:S02]  /*157d0*/  IMAD.IADD R84, R0, 0x1, R87 ;  /* 0x0000000100547824 */ /* 0x000fe400078e0257 */
        /* <DEDUP_REMOVED lines=25> */
[----:B------:R-:W-:Y:S01]  /*15970*/  FMUL.FTZ R82, R2, R85 ;  /* 0x0000005502527220 */ /* 0x000fe20000410000 */
[----:B------:R-:W0:Y:S01]  /*15980*/  MUFU.TANH R157, R157 ;  /* 0x0000009d009d7308 */ /* 0x000e220000002400 */
[----:B------:R-:W-:-:S05]  /*15990*/  IADD3 R85, R74, UR34, RZ ;  /* 0x000000224a557c10 */ /* 0x000fca000fffe0ff */
        /* <DEDUP_REMOVED lines=15> */
[----:B------:R0:W-:Y:S06]  /*15a90*/  BAR.ARV R8, 0x100 ;  /* 0x000400080000751d */ /* 0x0001ec0000002000 */
[----:B------:R0:W-:Y:S01]  /*15aa0*/  @!P1 SYNCS.ARRIVE.TRANS64.RED.A1T0 RZ, [R9+URZ], RZ ;  /* 0x000000ff09ff99a7 */ /* 0x0001e2000810043f */
[----:B-1234-:R-:W-:Y:S05]  /*15ab0*/  @!P2 BRA `(.L_x_1467) ;  /* 0x000000000058a947 */ /* 0x01efea0003800000 */
[----:B------:R-:W-:Y:S01]  /*15ac0*/  IADD3 R73, R0, R170, -R171 ;  /* 0x000000aa00497210 */ /* 0x000fe20007ffe8ab */
[----:B------:R-:W-:Y:S03]  /*15ad0*/  BSSY B0, `(.L_x_1468) ;  /* 0x0000010000007945 */ /* 0x000fe60003800000 */
[----:B------:R-:W-:-:S13]  /*15ae0*/  ISETP.GT.AND P3, PT, R73, -0x1, PT ;  /* 0xffffffff4900780c */ /* 0x000fda0003f64270 */
[----:B------:R-:W-:Y:S05]  /*15af0*/  @P3 BRA `(.L_x_1469) ;  /* 0x0000000000203947 */ /* 0x000fea0003800000 */
[----:B------:R-:W-:Y:S01]  /*15b00*/  IMAD.U32 R74, RZ, RZ, UR32 ;  /* 0x00000020ff4a7e24 */ /* 0x000fe2000f8e00ff */
[----:B------:R-:W-:-:S04]  /*15b10*/  LOP3.LUT R73, RZ, R73, RZ, 0x33, !PT ;  /* 0x00000049ff497212 */ /* 0x000fc800078e33ff */
[----:B------:R-:W-:-:S13]  /*15b20*/  ISETP.NE.AND P3, PT, R74, 0x1, PT ;  /* 0x000000014a00780c */ /* 0x000fda0003f65270 */
[----:B0-----:R-:W0:Y:S02]  /*15b30*/  @P3 LDC.64 R8, c[0x0][0x9e8] ;  /* 0x00027a00ff083b82 */ /* 0x001e240000000a00 */
[----:B0-----:R-:W-:-:S05]  /*15b40*/  @P3 IMAD.HI.U32 R8, R73, R8, RZ ;  /* 0x0000000849083227 */ /* 0x001fca00078e00ff */
[----:B------:R-:W-:-:S04]  /*15b50*/  @P3 SHF.R.U32.HI R73, RZ, R9, R8 ;  /* 0x00000009ff493219 */ /* 0x000fc80000011608 */
[----:B------:R-:W-:Y:S01]  /*15b60*/  LOP3.LUT R73, RZ, R73, RZ, 0x33, !PT ;  /* 0x00000049ff497212 */ /* 0x000fe200078e33ff */
[----:B------:R-:W-:Y:S06]  /*15b70*/  BRA `(.L_x_1470) ;  /* 0x0000000000147947 */ /* 0x000fec0003800000 */
.L_x_1469:
[----:B------:R-:W-:-:S05]  /*15b80*/  IMAD.U32 R74, RZ, RZ, UR32 ;  /* 0x00000020ff4a7e24 */ /* 0x000fca000f8e00ff */
[----:B------:R-:W-:-:S13]  /*15b90*/  ISETP.NE.AND P3, PT, R74, 0x1, PT ;  /* 0x000000014a00780c */ /* 0x000fda0003f65270 */
[----:B0-----:R-:W0:Y:S02]  /*15ba0*/  @P3 LDC.64 R8, c[0x0][0x9e8] ;  /* 0x00027a00ff083b82 */ /* 0x001e240000000a00 */
[----:B0-----:R-:W-:-:S05]  /*15bb0*/  @P3 IMAD.HI.U32 R8, R73, R8, RZ ;  /* 0x0000000849083227 */ /* 0x001fca00078e00ff */
[----:B------:R-:W-:-:S07]  /*15bc0*/  @P3 SHF.R.U32.HI R73, RZ, R9, R8 ;  /* 0x00000009ff493219 */ /* 0x000fce0000011608 */
.L_x_1470:
[----:B------:R-:W-:Y:S05]  /*15bd0*/  BSYNC B0 ;  /* 0x0000000000007941 */ /* 0x000fea0003800000 */
.L_x_1468:
[----:B------:R-:W-:-:S04]  /*15be0*/  IMAD R8, R73, R74, -R81 ;  /* 0x0000004a49087224 */ /* 0x000fc800078e0a51 */
[----:B------:R-:W-:-:S05]  /*15bf0*/  IMAD R8, R23, -0x2, R8 ;  /* 0xfffffffe17087824 */ /* 0x000fca00078e0208 */
[----:B------:R-:W-:Y:S02]  /*15c00*/  VIADDMNMX R83, R8, R74, R83, PT ;  /* 0x0000004a08537246 */ /* 0x000fe40003800153 */
[----:B------:R-:W-:-:S07]  /*15c10*/  VIMNMX R84, R84, R8, !PT ;  /* 0x0000000854547248 */ /* 0x000fce0007fe0100 */
.L_x_1467:
        /* <DEDUP_REMOVED lines=8> */
[----:B------:R-:W-:Y:S02]  /*15ca0*/  ISETP.GT.AND P4, PT, R84, 0x9, P3 ;  /* 0x000000095400780c */ /* 0x000fe40001f84270 */
[C---:B------:R-:W-:Y:S02]  /*15cb0*/  ISETP.LT.OR P5, PT, R83.reuse, 0x9, P5 ;  /* 0x000000095300780c */ /* 0x040fe40002fa1670 */
[----:B------:R-:W-:Y:S02]  /*15cc0*/  ISETP.LT.OR P4, PT, R83, 0xa, P4 ;  /* 0x0000000a5300780c */ /* 0x000fe40002781670 */
[----:B------:R-:W-:Y:S02]  /*15cd0*/  FSEL R77, R28, -INF , !P5 ;  /* 0xff8000001c4d7808 */ /* 0x000fe40006800000 */
        /* <DEDUP_REMOVED lines=83> */
[--C-:B------:R-:W-:Y:S02]  /*16210*/  IADD3 R72, R85, 0x8, R0.reuse ;  /* 0x0000000855487810 */ /* 0x100fe40007ffe000 */
[----:B------:R-:W-:-:S02]  /*16220*/  IADD3 R34, R87, 0x8, R0 ;  /* 0x0000000857227810 */ /* 0x000fc40007ffe000 */
[----:B------:R-:W-:Y:S02]  /*16230*/  FSEL R70, R80, -INF , !P5 ;  /* 0xff80000050467808 */ /* 0x000fe40006800000 */
[----:B------:R-:W-:Y:S01]  /*16240*/  FSEL R67, R82, -INF , !P4 ;  /* 0xff80000052437808 */ /* 0x000fe20006000000 */
[----:B------:R-:W-:Y:S06]  /*16250*/  @!P2 BRA `(.L_x_1471) ;  /* 0x00000000005ca947 */ /* 0x000fec0003800000 */
[----:B------:R-:W-:Y:S01]  /*16260*/  ISETP.GT.AND P4, PT, R21, -0x1, PT ;  /* 0xffffffff1500780c */ /* 0x000fe20003f84270 */
[----:B------:R-:W-:-:S12]  /*16270*/  BSSY B0, `(.L_x_1472) ;  /* 0x0000011000007945 */ /* 0x000fd80003800000 */
[----:B------:R-:W-:Y:S05]  /*16280*/  @P4 BRA `(.L_x_1473) ;  /* 0x0000000000244947 */ /* 0x000fea0003800000 */
[----:B------:R-:W-:Y:S02]  /*16290*/  IMAD.U32 R82, RZ, RZ, UR32 ;  /* 0x00000020ff527e24 */ /* 0x000fe4000f8e00ff */
[----:B------:R-:W-:-:S03]  /*162a0*/  VIADD R83, R207, 0x8 ;  /* 0x00000008cf537836 */ /* 0x000fc60000000000 */
[----:B------:R-:W-:Y:S02]  /*162b0*/  ISETP.NE.AND P4, PT, R82, 0x1, PT ;  /* 0x000000015200780c */ /* 0x000fe40003f85270 */
[----:B------:R-:W-:-:S11]  /*162c0*/  LOP3.LUT R83, RZ, R83, RZ, 0x33, !PT ;  /* 0x00000053ff537212 */ /* 0x000fd600078e33ff */
[----:B------:R-:W0:Y:S02]  /*162d0*/  @P4 LDC.64 R8, c[0x0][0x9e8] ;  /* 0x00027a00ff084b82 */ /* 0x000e240000000a00 */
[----:B0-----:R-:W-:-:S05]  /*162e0*/  @P4 IMAD.HI.U32 R8, R83, R8, RZ ;  /* 0x0000000853084227 */ /* 0x001fca00078e00ff */
[----:B------:R-:W-:-:S04]  /*162f0*/  @P4 SHF.R.U32.HI R83, RZ, R9, R8 ;  /* 0x00000009ff534219 */ /* 0x000fc80000011608 */
[----:B------:R-:W-:Y:S01]  /*16300*/  LOP3.LUT R8, RZ, R83, RZ, 0x33, !PT ;  /* 0x00000053ff087212 */ /* 0x000fe200078e33ff */
[----:B------:R-:W-:Y:S06]  /*16310*/  BRA `(.L_x_1474) ;  /* 0x0000000000187947 */ /* 0x000fec0003800000 */
.L_x_1473:
[----:B------:R-:W-:-:S05]  /*16320*/  IMAD.U32 R82, RZ, RZ, UR32 ;  /* 0x00000020ff527e24 */ /* 0x000fca000f8e00ff */
[----:B------:R-:W-:-:S13]  /*16330*/  ISETP.NE.AND P4, PT, R82, 0x1, PT ;  /* 0x000000015200780c */ /* 0x000fda0003f85270 */
[----:B------:R-:W0:Y:S02]  /*16340*/  @P4 LDC.64 R8, c[0x0][0x9e8] ;  /* 0x00027a00ff084b82 */ /* 0x000e240000000a00 */
[----:B0-----:R-:W-:-:S04]  /*16350*/  @P4 IMAD.HI.U32 R80, R21, R8, RZ ;  /* 0x0000000815504227 */ /* 0x001fc800078e00ff */
[----:B------:R-:W-:Y:S01]  /*16360*/  IMAD.MOV.U32 R8, RZ, RZ, R21 ;  /* 0x000000ffff087224 */ /* 0x000fe200078e0015 */
[----:B------:R-:W-:-:S07]  /*16370*/  @P4 SHF.R.U32.HI R8, RZ, R9, R80 ;  /* 0x00000009ff084219 */ /* 0x000fce0000011650 */
.L_x_1474:
[----:B------:R-:W-:Y:S05]  /*16380*/  BSYNC B0 ;  /* 0x0000000000007941 */ /* 0x000fea0003800000 */
.L_x_1472:
[----:B------:R-:W-:-:S04]  /*16390*/  IMAD R8, R8, R82, -R81 ;  /* 0x0000005208087224 */ /* 0x000fc800078e0a51 */
[----:B------:R-:W-:-:S05]  /*163a0*/  IMAD R9, R23, -0x2, R8 ;  /* 0xfffffffe17097824 */ /* 0x000fca00078e0208 */
[----:B------:R-:W-:Y:S02]  /*163b0*/  VIADDMNMX R72, R9, R82, R72, PT ;  /* 0x0000005209487246 */ /* 0x000fe40003800148 */
[----:B------:R-:W-:-:S07]  /*163c0*/  VIMNMX R34, R34, R9, !PT ;  /* 0x0000000922227248 */ /* 0x000fce0007fe0100 */
.L_x_1471:
[----:B------:R-:W-:Y:S01]  /*163d0*/  FMNMX.FTZ R9, R79, R12, !PT ;  /* 0x0000000c4f097209 */ /* 0x000fe20007810000 */
[----:B------:R-:W-:Y:S01]  /*163e0*/  UMOV UR35, UR7 ;  /* 0x0000000700237c82 */ /* 0x000fe20008000000 */
        /* <DEDUP_REMOVED lines=10> */
[----:B------:R-:W-:-:S02]  /*16490*/  FSEL R30, R30, -INF , !P5 ;  /* 0xff8000001e1e7808 */ /* 0x000fc40006800000 */
[----:B------:R-:W-:Y:S02]  /*164a0*/  FMNMX.FTZ R8, R73, R8, !PT ;  /* 0x0000000849087209 */ /* 0x000fe40007810000 */
[C---:B------:R-:W-:Y:S02]  /*164b0*/  ISETP.GT.AND P5, PT, R34.reuse, 0x18, P3 ;  /* 0x000000182200780c */ /* 0x040fe40001fa4270 */
        /* <DEDUP_REMOVED lines=50> */
[C---:B------:R-:W-:Y:S01]  /*167e0*/  ISETP.LT.OR P5, PT, R72.reuse, 0x39, P5 ;  /* 0x000000394800780c */ /* 0x040fe20002fa1670 */
[----:B------:R-:W0:Y:S01]  /*167f0*/  SHFL.BFLY PT, R9, R8, 0x2, 0x1f ;  /* 0x0c401f0008097f89 */ /* 0x000e2200000e0000 */
[----:B------:R-:W-:-:S02]  /*16800*/  ISETP.LT.OR P4, PT, R72, 0x22, P4 ;  /* 0x000000224800780c */ /* 0x000fc40002781670 */
[----:B------:R-:W-:Y:S02]  /*16810*/  FSEL R10, R10, -INF , !P5 ;  /* 0xff8000000a0a7808 */ /* 0x000fe40006800000 */
[C---:B------:R-:W-:Y:S02]  /*16820*/  ISETP.GT.AND P5, PT, R34.reuse, 0x40, P3 ;  /* 0x000000402200780c */ /* 0x040fe40001fa4270 */
[----:B------:R-:W-:Y:S02]  /*16830*/  FSEL R39, R39, -INF , !P4 ;  /* 0xff80000027277808 */ /* 0x000fe40006000000 */
[----:B------:R-:W-:Y:S02]  /*16840*/  ISETP.GT.AND P4, PT, R34, 0x29, P3 ;  /* 0x000000292200780c */ /* 0x000fe40001f84270 */
[C---:B------:R-:W-:Y:S02]  /*16850*/  ISETP.LT.OR P5, PT, R72.reuse, 0x41, P5 ;  /* 0x000000414800780c */ /* 0x040fe40002fa1670 */
[----:B------:R-:W-:-:S02]  /*16860*/  ISETP.LT.OR P4, PT, R72, 0x2a, P4 ;  /* 0x0000002a4800780c */ /* 0x000fc40002781670 */
[----:B------:R-:W-:Y:S02]  /*16870*/  FSEL R46, R46, -INF , !P5 ;  /* 0xff8000002e2e7808 */ /* 0x000fe40006800000 */
[C---:B------:R-:W-:Y:S02]  /*16880*/  ISETP.GT.AND P5, PT, R34.reuse, 0x41, P3 ;  /* 0x000000412200780c */ /* 0x040fe40001fa4270 */
[----:B------:R-:W-:Y:S02]  /*16890*/  FSEL R43, R43, -INF , !P4 ;  /* 0xff8000002b2b7808 */ /* 0x000fe40006000000 */
[----:B------:R-:W-:Y:S02]  /*168a0*/  ISETP.GT.AND P4, PT, R34, 0x31, P3 ;  /* 0x000000312200780c */ /* 0x000fe40001f84270 */
[----:B------:R-:W-:Y:S02]  /*168b0*/  ISETP.LT.OR P5, PT, R72, 0x42, P5 ;  /* 0x000000424800780c */ /* 0x000fe40002fa1670 */
[----:B0-----:R-:W-:-:S02]  /*168c0*/  FMNMX.FTZ R8, R8, R9, !PT ;  /* 0x0000000908087209 */ /* 0x001fc40007810000 */
[----:B------:R-:W-:Y:S02]  /*168d0*/  ISETP.LT.OR P4, PT, R72, 0x32, P4 ;  /* 0x000000324800780c */ /* 0x000fe40002781670 */
[----:B------:R-:W-:Y:S01]  /*168e0*/  FSEL R47, R47, -INF , !P5 ;  /* 0xff8000002f2f7808 */ /* 0x000fe20006800000 */
[----:B------:R-:W0:Y:S01]  /*168f0*/  SHFL.BFLY PT, R9, R8, 0x1, 0x1f ;  /* 0x0c201f0008097f89 */ /* 0x000e2200000e0000 */
[C---:B------:R-:W-:Y:S02]  /*16900*/  ISETP.GT.AND P5, PT, R34.reuse, 0x48, P3 ;  /* 0x000000482200780c */ /* 0x040fe40001fa4270 */
[----:B------:R-:W-:Y:S02]  /*16910*/  FSEL R45, R45, -INF , !P4 ;  /* 0xff8000002d2d7808 */ /* 0x000fe40006000000 */
[----:B------:R-:W-:Y:S02]  /*16920*/  ISETP.GT.AND P4, PT, R34, 0x39, P3 ;  /* 0x000000392200780c */ /* 0x000fe40001f84270 */
[----:B------:R-:W-:-:S02]  /*16930*/  ISETP.LT.OR P5, PT, R72, 0x49, P5 ;  /* 0x000000494800780c */ /* 0x000fc40002fa1670 */
[----:B------:R-:W-:Y:S02]  /*16940*/  ISETP.LT.OR P4, PT, R72, 0x3a, P4 ;  /* 0x0000003a4800780c */ /* 0x000fe40002781670 */
[----:B------:R-:W-:Y:S02]  /*16950*/  FSEL R48, R48, -INF , !P5 ;  /* 0xff80000030307808 */ /* 0x000fe40006800000 */
[----:B------:R-:W-:Y:S02]  /*16960*/  ISETP.GT.AND P5, PT, R34, RZ, P3 ;  /* 0x000000ff2200720c */ /* 0x000fe40001fa4270 */
[----:B------:R-:W-:Y:S02]  /*16970*/  FSEL R11, R11, -INF , !P4 ;  /* 0xff8000000b0b7808 */ /* 0x000fe40006000000 */
[----:B------:R-:W-:-:S04]  /*16980*/  ISETP.LT.OR P5, PT, R72, 0x1, P5 ;  /* 0x000000014800780c */ /* 0x000fc80002fa1670 */
[----:B------:R-:W-:Y:S02]  /*16990*/  FSEL R86, R18, -INF , !P5 ;  /* 0xff80000012567808 */ /* 0x000fe40006800000 */
[----:B------:R-:W-:Y:S02]  /*169a0*/  ISETP.GT.AND P5, PT, R34, 0x49, P3 ;  /* 0x000000492200780c */ /* 0x000fe40001fa4270 */
[----:B0-----:R-:W-:Y:S01]  /*169b0*/  FMNMX.FTZ R8, R8, R9, !PT ;  /* 0x0000000908087209 */ /* 0x001fe20007810000 */
[----:B------:R-:W-:Y:S01]  /*169c0*/  IMAD.U32 R9, RZ, RZ, UR35 ;  /* 0x00000023ff097e24 */ /* 0x000fe2000f8e00ff */
[----:B------:R-:W-:Y:S02]  /*169d0*/  ISETP.LT.OR P5, PT, R72, 0x4a, P5 ;  /* 0x0000004a4800780c */ /* 0x000fe40002fa1670 */
[C---:B------:R-:W-:Y:S01]  /*169e0*/  FSETP.NEU.FTZ.AND P4, PT, R8.reuse, -INF , PT ;  /* 0xff8000000800780b */ /* 0x040fe20003f9d000 */
[----:B------:R-:W-:-:S05]  /*169f0*/  FFMA.FTZ R80, R8, R9, -8 ;  /* 0xc100000008507423 */ /* 0x000fca0000010009 */
[----:B------:R-:W-:-:S05]  /*16a00*/  FSEL R80, R80, RZ, P4 ;  /* 0x000000ff50507208 */ /* 0x000fca0002000000 */
[--C-:B------:R-:W-:Y:S01]  /*16a10*/  FFMA.FTZ R81, R75, UR35, -R80.reuse ;  /* 0x000000234b517c23 */ /* 0x100fe20008010850 */
[----:B------:R-:W-:Y:S01]  /*16a20*/  FMNMX.FTZ R75, R86, R7, !PT ;  /* 0x00000007564b7209 */ /* 0x000fe20007810000 */
[--C-:B------:R-:W-:Y:S01]  /*16a30*/  FFMA.FTZ R9, R79, UR35, -R80.reuse ;  /* 0x000000234f097c23 */ /* 0x100fe20008010850 */
[----:B------:R-:W-:-:S01]  /*16a40*/  FFMA.FTZ R82, R76, UR35, -R80 ;  /* 0x000000234c527c23 */ /* 0x000fc20008010850 */
[--C-:B------:R-:W-:Y:S01]  /*16a50*/  FFMA.FTZ R83, R73, UR35, -R80.reuse ;  /* 0x0000002349537c23 */ /* 0x100fe20008010850 */
[----:B------:R-:W-:Y:S01]  /*16a60*/  FMNMX.FTZ R79, R20, R75, !PT ;  /* 0x0000004b144f7209 */ /* 0x000fe20007810000 */
[----:B------:R-:W-:Y:S01]  /*16a70*/  MUFU.EX2 R18, R81 ;  /* 0x0000005100127308 */ /* 0x000fe20000000800 */
[----:B------:R-:W-:Y:S01]  /*16a80*/  FSEL R75, R49, -INF , !P5 ;  /* 0xff800000314b7808 */ /* 0x000fe20006800000 */
[--C-:B------:R-:W-:Y:S01]  /*16a90*/  FFMA.FTZ R87, R24, UR35, -R80.reuse ;  /* 0x0000002318577c23 */ /* 0x100fe20008010850 */
[----:B------:R-:W-:Y:S01]  /*16aa0*/  FMNMX.FTZ R76, R26, R79, !PT ;  /* 0x0000004f1a4c7209 */ /* 0x000fe20007810000 */
[--C-:B------:R-:W-:Y:S01]  /*16ab0*/  FFMA.FTZ R78, R78, UR35, -R80.reuse ;  /* 0x000000234e4e7c23 */ /* 0x100fe20008010850 */
[----:B------:R-:W-:Y:S01]  /*16ac0*/  ISETP.GT.AND P5, PT, R34, 0x50, P3 ;  /* 0x000000502200780c */ /* 0x000fe20001fa4270 */
[--C-:B------:R-:W-:Y:S01]  /*16ad0*/  FFMA.FTZ R77, R77, UR35, -R80.reuse ;  /* 0x000000234d4d7c23 */ /* 0x100fe20008010850 */
[----:B------:R-:W-:Y:S01]  /*16ae0*/  FMNMX.FTZ R79, R27, R76, !PT ;  /* 0x0000004c1b4f7209 */ /* 0x000fe20007810000 */
[----:B------:R0:W-:Y:S01]  /*16af0*/  MUFU.EX2 R49, R82 ;  /* 0x0000005200317308 */ /* 0x0001e20000000800 */
[----:B------:R-:W-:Y:S01]  /*16b00*/  ISETP.LT.OR P5, PT, R72, 0x51, P5 ;  /* 0x000000514800780c */ /* 0x000fe20002fa1670 */
[--C-:B------:R-:W-:Y:S01]  /*16b10*/  FFMA.FTZ R74, R74, UR35, -R80.reuse ;  /* 0x000000234a4a7c23 */ /* 0x100fe20008010850 */
[----:B------:R-:W-:Y:S01]  /*16b20*/  FMNMX.FTZ R76, R30, R79, !PT ;  /* 0x0000004f1e4c7209 */ /* 0x000fe20007810000 */
[--C-:B------:R-:W-:Y:S01]  /*16b30*/  FFMA.FTZ R35, R35, UR35, -R80.reuse ;  /* 0x0000002323237c23 */ /* 0x100fe20008010850 */
[----:B------:R-:W-:Y:S01]  /*16b40*/  FSEL R73, R50, -INF , !P5 ;  /* 0xff80000032497808 */ /* 0x000fe20006800000 */
[--C-:B------:R-:W-:Y:S01]  /*16b50*/  FFMA.FTZ R40, R40, UR35, -R80.reuse ;  /* 0x0000002328287c23 */ /* 0x100fe20008010850 */
[----:B------:R-:W-:Y:S01]  /*16b60*/  FMNMX.FTZ R79, R31, R76, !PT ;  /* 0x0000004c1f4f7209 */ /* 0x000fe20007810000 */
[----:B------:R1:W-:Y:S01]  /*16b70*/  MUFU.EX2 R50, R83 ;  /* 0x0000005300327308 */ /* 0x0003e20000000800 */
[----:B------:R-:W-:Y:S01]  /*16b80*/  ISETP.GT.AND P5, PT, R34, 0x51, P3 ;  /* 0x000000512200780c */ /* 0x000fe20001fa4270 */
[--C-:B------:R-:W-:Y:S01]  /*16b90*/  FFMA.FTZ R41, R41, UR35, -R80.reuse ;  /* 0x0000002329297c23 */ /* 0x100fe20008010850 */
[----:B------:R-:W-:Y:S01]  /*16ba0*/  FMNMX.FTZ R76, R36, R79, !PT ;  /* 0x0000004f244c7209 */ /* 0x000fe20007810000 */
[--C-:B------:R-:W-:Y:S01]  /*16bb0*/  FFMA.FTZ R161, R161, UR35, -R80.reuse ;  /* 0x00000023a1a17c23 */ /* 0x100fe20008010850 */
[----:B------:R-:W-:Y:S01]  /*16bc0*/  ISETP.LT.OR P5, PT, R72, 0x52, P5 ;  /* 0x000000524800780c */ /* 0x000fe20002fa1670 */
[--C-:B------:R-:W-:Y:S01]  /*16bd0*/  FFMA.FTZ R160, R160, UR35, -R80.reuse ;  /* 0x00000023a0a07c23 */ /* 0x100fe20008010850 */
[----:B------:R-:W-:Y:S01]  /*16be0*/  FMNMX.FTZ R79, R37, R76, !PT ;  /* 0x0000004c254f7209 */ /* 0x000fe20007810000 */
[--C-:B------:R-:W-:Y:S01]  /*16bf0*/  FFMA.FTZ R162, R162, UR35, -R80.reuse ;  /* 0x00000023a2a27c23 */ /* 0x100fe20008010850 */
[----:B------:R-:W-:Y:S01]  /*16c00*/  FSEL R51, R51, -INF , !P5 ;  /* 0xff80000033337808 */ /* 0x000fe20006800000 */
[--C-:B------:R-:W-:Y:S01]  /*16c10*/  FFMA.FTZ R164, R164, UR35, -R80.reuse ;  /* 0x00000023a4a47c23 */ /* 0x100fe20008010850 */
[----:B------:R-:W-:Y:S01]  /*16c20*/  FMNMX.FTZ R76, R38, R79, !PT ;  /* 0x0000004f264c7209 */ /* 0x000fe20007810000 */
[--C-:B------:R-:W-:Y:S01]  /*16c30*/  FFMA.FTZ R55, R55, UR35, -R80.reuse ;  /* 0x0000002337377c23 */ /* 0x100fe20008010850 */
        /* <DEDUP_REMOVED lines=14> */
[----:B0-----:R-:W-:Y:S01]  /*16d20*/  FMNMX.FTZ R82, R44, R79, !PT ;  /* 0x0000004f2c527209 */ /* 0x001fe20007810000 */
[--C-:B------:R-:W-:Y:S01]  /*16d30*/  FFMA.FTZ R69, R69, UR35, -R80.reuse ;  /* 0x0000002345457c23 */ /* 0x100fe20008010850 */
[----:B------:R-:W-:Y:S01]  /*16d40*/  ISETP.LT.OR P5, PT, R72, 0x5a, P5 ;  /* 0x0000005a4800780c */ /* 0x000fe20002fa1670 */
[----:B------:R-:W-:Y:S01]  /*16d50*/  FFMA.FTZ R70, R70, UR35, -R80 ;  /* 0x0000002346467c23 */ /* 0x000fe20008010850 */
[----:B------:R-:W-:Y:S01]  /*16d60*/  FMNMX.FTZ R81, R45, R82, !PT ;  /* 0x000000522d517209 */ /* 0x000fe20007810000 */
[----:B------:R-:W-:Y:S01]  /*16d70*/  MUFU.EX2 R9, R9 ;  /* 0x0000000900097308 */ /* 0x000fe20000000800 */
[----:B------:R-:W-:-:S02]  /*16d80*/  FSEL R76, R53, -INF , !P5 ;  /* 0xff800000354c7808 */ /* 0x000fc40006800000 */
[----:B------:R-:W-:Y:S02]  /*16d90*/  ISETP.GT.AND P5, PT, R34, 0x60, P3 ;  /* 0x000000602200780c */ /* 0x000fe40001fa4270 */
[----:B------:R-:W-:Y:S01]  /*16da0*/  FMNMX.FTZ R82, R10, R81, !PT ;  /* 0x000000510a527209 */ /* 0x000fe20007810000 */
[----:B------:R-:W-:Y:S01]  /*16db0*/  FFMA.FTZ R81, R163, UR35, -R80 ;  /* 0x00000023a3517c23 */ /* 0x000fe20008010850 */
[----:B------:R-:W-:Y:S01]  /*16dc0*/  ISETP.LT.OR P5, PT, R72, 0x61, P5 ;  /* 0x000000614800780c */ /* 0x000fe20002fa1670 */
[----:B------:R-:W-:Y:S01]  /*16dd0*/  MUFU.EX2 R78, R78 ;  /* 0x0000004e004e7308 */ /* 0x000fe20000000800 */
[----:B-1----:R-:W-:Y:S02]  /*16de0*/  FMNMX.FTZ R83, R11, R82, !PT ;  /* 0x000000520b537209 */ /* 0x002fe40007810000 */
[----:B------:R-:W-:Y:S02]  /*16df0*/  FSEL R79, R56, -INF , !P5 ;  /* 0xff800000384f7808 */ /* 0x000fe40006800000 */
[----:B------:R-:W-:-:S02]  /*16e00*/  ISETP.GT.AND P5, PT, R34, 0x61, P3 ;  /* 0x000000612200780c */ /* 0x000fc40001fa4270 */
[----:B------:R-:W-:Y:S01]  /*16e10*/  FMNMX.FTZ R82, R46, R83, !PT ;  /* 0x000000532e527209 */ /* 0x000fe20007810000 */
[----:B------:R-:W-:Y:S01]  /*16e20*/  MUFU.EX2 R77, R77 ;  /* 0x0000004d004d7308 */ /* 0x000fe20000000800 */
[----:B------:R-:W-:Y:S02]  /*16e30*/  ISETP.LT.OR P5, PT, R72, 0x62, P5 ;  /* 0x000000624800780c */ /* 0x000fe40002fa1670 */
[----:B------:R-:W-:Y:S02]  /*16e40*/  FMNMX.FTZ R83, R47, R82, !PT ;  /* 0x000000522f537209 */ /* 0x000fe40007810000 */
[----:B------:R-:W-:Y:S02]  /*16e50*/  FSEL R57, R57, -INF , !P5 ;  /* 0xff80000039397808 */ /* 0x000fe40006800000 */
[----:B------:R-:W-:Y:S01]  /*16e60*/  ISETP.GT.AND P5, PT, R34, 0x68, P3 ;  /* 0x000000682200780c */ /* 0x000fe20001fa4270 */
[----:B------:R-:W-:Y:S01]  /*16e70*/  MUFU.EX2 R74, R74 ;  /* 0x0000004a004a7308 */ /* 0x000fe20000000800 */
[----:B------:R-:W-:Y:S01]  /*16e80*/  FMNMX.FTZ R84, R48, R83, !PT ;  /* 0x0000005330547209 */ /* 0x000fe20007810000 */
[----:B------:R-:W-:Y:S01]  /*16e90*/  FFMA.FTZ R83, R165, UR35, -R80 ;  /* 0x00000023a5537c23 */ /* 0x000fe20008010850 */
[----:B------:R-:W-:-:S02]  /*16ea0*/  ISETP.LT.OR P5, PT, R72, 0x69, P5 ;  /* 0x000000694800780c */ /* 0x000fc40002fa1670 */
[----:B------:R-:W-:Y:S02]  /*16eb0*/  FMNMX.FTZ R84, R75, R84, !PT ;  /* 0x000000544b547209 */ /* 0x000fe40007810000 */
[----:B------:R-:W-:Y:S01]  /*16ec0*/  FSEL R58, R58, -INF , !P5 ;  /* 0xff8000003a3a7808 */ /* 0x000fe20006800000 */
[----:B------:R-:W-:Y:S01]  /*16ed0*/  MUFU.EX2 R35, R35 ;  /* 0x0000002300237308 */ /* 0x000fe20000000800 */
[----:B------:R-:W-:Y:S02]  /*16ee0*/  FMNMX.FTZ R84, R73, R84, !PT ;  /* 0x0000005449547209 */ /* 0x000fe40007810000 */
[----:B------:R-:W-:Y:S02]  /*16ef0*/  ISETP.GT.AND P5, PT, R34, 0x69, P3 ;  /* 0x000000692200780c */ /* 0x000fe40001fa4270 */
[----:B------:R-:W-:Y:S02]  /*16f00*/  FMNMX.FTZ R85, R51, R84, !PT ;  /* 0x0000005433557209 */ /* 0x000fe40007810000 */
[----:B------:R-:W-:Y:S01]  /*16f10*/  ISETP.LT.OR P5, PT, R72, 0x6a, P5 ;  /* 0x0000006a4800780c */ /* 0x000fe20002fa1670 */
[----:B------:R-:W-:Y:S01]  /*16f20*/  MUFU.EX2 R40, R40 ;  /* 0x0000002800287308 */ /* 0x000fe20000000800 */
[----:B------:R-:W-:-:S02]  /*16f30*/  FMNMX.FTZ R85, R52, R85, !PT ;  /* 0x0000005534557209 */ /* 0x000fc40007810000 */
[----:B------:R-:W-:Y:S02]  /*16f40*/  FSEL R59, R59, -INF , !P5 ;  /* 0xff8000003b3b7808 */ /* 0x000fe40006800000 */
[----:B------:R-:W-:Y:S02]  /*16f50*/  ISETP.GT.AND P5, PT, R34, 0x70, P3 ;  /* 0x000000702200780c */ /* 0x000fe40001fa4270 */
[----:B------:R-:W-:Y:S01]  /*16f60*/  FMNMX.FTZ R152, R76, R85, !PT ;  /* 0x000000554c987209 */ /* 0x000fe20007810000 */
[----:B------:R-:W-:Y:S01]  /*16f70*/  MUFU.EX2 R41, R41 ;  /* 0x0000002900297308 */ /* 0x000fe20000000800 */
[----:B------:R-:W-:Y:S02]  /*16f80*/  ISETP.LT.OR P5, PT, R72, 0x71, P5 ;  /* 0x000000714800780c */ /* 0x000fe40002fa1670 */
[----:B------:R-:W-:Y:S02]  /*16f90*/  FMNMX.FTZ R152, R79, R152, !PT ;  /* 0x000000984f987209 */ /* 0x000fe40007810000 */
[----:B------:R-:W-:-:S02]  /*16fa0*/  FSEL R60, R60, -INF , !P5 ;  /* 0xff8000003c3c7808 */ /* 0x000fc40006800000 */
[----:B------:R-:W-:Y:S01]  /*16fb0*/  ISETP.GT.AND P5, PT, R34, 0x71, P3 ;  /* 0x000000712200780c */ /* 0x000fe20001fa4270 */
[----:B------:R-:W-:Y:S01]  /*16fc0*/  MUFU.EX2 R53, R161 ;  /* 0x000000a100357308 */ /* 0x000fe20000000800 */
[----:B------:R-:W-:Y:S02]  /*16fd0*/  FMNMX.FTZ R85, R57, R152, !PT ;  /* 0x0000009839557209 */ /* 0x000fe40007810000 */
[----:B------:R-:W-:Y:S02]  /*16fe0*/  ISETP.LT.OR P5, PT, R72, 0x72, P5 ;  /* 0x000000724800780c */ /* 0x000fe40002fa1670 */
[----:B------:R-:W-:Y:S02]  /*16ff0*/  FMNMX.FTZ R152, R58, R85, !PT ;  /* 0x000000553a987209 */ /* 0x000fe40007810000 */
[----:B------:R-:W-:Y:S01]  /*17000*/  FSEL R61, R61, -INF , !P5 ;  /* 0xff8000003d3d7808 */ /* 0x000fe20006800000 */
[----:B------:R-:W-:Y:S01]  /*17010*/  MUFU.EX2 R56, R160 ;  /* 0x000000a000387308 */ /* 0x000fe20000000800 */
[----:B------:R-:W-:-:S02]  /*17020*/  ISETP.GT.AND P5, PT, R34, 0x78, P3 ;  /* 0x000000782200780c */ /* 0x000fc40001fa4270 */
[----:B------:R-:W-:Y:S01]  /*17030*/  FMNMX.FTZ R85, R59, R152, !PT ;  /* 0x000000983b557209 */ /* 0x000fe20007810000 */
[----:B------:R-:W-:-:S01]  /*17040*/  FFMA.FTZ R152, R67, UR35, -R80 ;  /* 0x0000002343987c23 */ /* 0x000fc20008010850 */
[----:B------:R-:W-:Y:S02]  /*17050*/  ISETP.GT.AND P3, PT, R34, 0x79, P3 ;  /* 0x000000792200780c */ /* 0x000fe40001f64270 */
[----:B------:R-:W-:Y:S01]  /*17060*/  ISETP.LT.OR P5, PT, R72, 0x79, P5 ;  /* 0x000000794800780c */ /* 0x000fe20002fa1670 */
[----:B------:R0:W-:Y:S01]  /*17070*/  MUFU.EX2 R34, R87 ;  /* 0x0000005700227308 */ /* 0x0001e20000000800 */
[----:B------:R-:W-:Y:S02]  /*17080*/  FMNMX.FTZ R24, R60, R85, !PT ;  /* 0x000000553c187209 */ /* 0x000fe40007810000 */
[----:B------:R-:W-:Y:S02]  /*17090*/  ISETP.LT.OR P3, PT, R72, 0x7a, P3 ;  /* 0x0000007a4800780c */ /* 0x000fe40001f61670 */
[----:B------:R-:W-:-:S02]  /*170a0*/  FSEL R62, R62, -INF , !P5 ;  /* 0xff8000003e3e7808 */ /* 0x000fc40006800000 */
[----:B------:R-:W-:Y:S01]  /*170b0*/  FMNMX.FTZ R85, R61, R24, !PT ;  /* 0x000000183d557209 */ /* 0x000fe20007810000 */
[----:B------:R-:W-:Y:S01]  /*170c0*/  MUFU.EX2 R81, R81 ;  /* 0x0000005100517308 */ /* 0x000fe20000000800 */
[----:B------:R-:W-:Y:S02]  /*170d0*/  FSEL R63, R63, -INF , !P3 ;  /* 0xff8000003f3f7808 */ /* 0x000fe40005800000 */
[----:B------:R-:W-:Y:S01]  /*170e0*/  FMNMX.FTZ R24, R62, R85, !PT ;  /* 0x000000553e187209 */ /* 0x000fe20007810000 */
[----:B------:R-:W-:-:S01]  /*170f0*/  FFMA.FTZ R85, R64, UR35, -R80 ;  /* 0x0000002340557c23 */ /* 0x000fc20008010850 */
[--C-:B------:R-:W-:Y:S01]  /*17100*/  FFMA.FTZ R64, R65, UR35, -R80.reuse ;  /* 0x0000002341407c23 */ /* 0x100fe20008010850 */
[----:B------:R-:W-:-:S01]  /*17110*/  FFMA.FTZ R65, R66, UR35, -R80 ;  /* 0x0000002342417c23 */ /* 0x000fc20008010850 */
[----:B------:R-:W-:Y:S01]  /*17120*/  FMNMX.FTZ R24, R63, R24, !PT ;  /* 0x000000183f187209 */ /* 0x000fe20007810000 */
[----:B------:R-:W-:-:S01]  /*17130*/  FFMA.FTZ R66, R71, UR35, -R80 ;  /* 0x0000002347427c23 */ /* 0x000fc20008010850 */
[----:B------:R-:W-:Y:S01]  /*17140*/  FSEL R67, R8, RZ, P4 ;  /* 0x000000ff08437208 */ /* 0x000fe20002000000 */
[----:B------:R-:W-:Y:S01]  /*17150*/  IMAD.U32 R71, RZ, RZ, UR35 ;  /* 0x00000023ff477e24 */ /* 0x000fe2000f8e00ff */
[----:B------:R-:W-:Y:S01]  /*17160*/  MUFU.EX2 R82, R162 ;  /* 0x000000a200527308 */ /* 0x000fe20000000800 */
[----:B0-----:R-:W0:Y:S02]  /*17170*/  SHFL.BFLY PT, R87, R24, 0x2, 0x1f ;  /* 0x0c401f0018577f89 */ /* 0x001e2400000e0000 */
[----:B------:R-:W-:-:S04]  /*17180*/  FADD.FTZ R12, -R67, R12 ;  /* 0x0000000c430c7221 */ /* 0x000fc80000010100 */
[----:B------:R-:W-:Y:S01]  /*17190*/  FMUL.FTZ R72, R12, UR35 ;  /* 0x000000230c487c20 */ /* 0x000fe20008410000 */
[----:B------:R-:W-:Y:S08]  /*171a0*/  MUFU.EX2 R83, R83 ;  /* 0x0000005300537308 */ /* 0x000ff00000000800 */
[----:B------:R-:W1:Y:S08]  /*171b0*/  MUFU.EX2 R72, R72 ;  /* 0x0000004800487308 */ /* 0x000e700000000800 */
[----:B------:R-:W-:Y:S01]  /*171c0*/  MUFU.EX2 R84, R164 ;  /* 0x000000a400547308 */ /* 0x000fe20000000800 */
[----:B0-----:R-:W-:-:S05]  /*171d0*/  FMNMX.FTZ R87, R24, R87, !PT ;  /* 0x0000005718577209 */ /* 0x001fca0007810000 */
[----:B------:R-:W0:Y:S02]  /*171e0*/  SHFL.BFLY PT, R24, R87, 0x1, 0x1f ;  /* 0x0c201f0057187f89 */ /* 0x000e2400000e0000 */
[----:B------:R-:W-:Y:S08]  /*171f0*/  MUFU.EX2 R55, R55 ;  /* 0x0000003700377308 */ /* 0x000ff00000000800 */
[----:B------:R-:W-:Y:S08]  /*17200*/  MUFU.EX2 R54, R54 ;  /* 0x0000003600367308 */ /* 0x000ff00000000800 */
[----:B------:R-:W-:Y:S01]  /*17210*/  MUFU.EX2 R25, R25 ;  /* 0x0000001900197308 */ /* 0x000fe20000000800 */
[----:B0-----:R-:W-:-:S07]  /*17220*/  FMNMX.FTZ R24, R87, R24, !PT ;  /* 0x0000001857187209 */ /* 0x001fce0007810000 */
[----:B------:R-:W-:Y:S01]  /*17230*/  MUFU.EX2 R28, R28 ;  /* 0x0000001c001c7308 */ /* 0x000fe20000000800 */
[C---:B------:R-:W-:Y:S01]  /*17240*/  FSETP.NEU.FTZ.AND P3, PT, R24.reuse, -INF , PT ;  /* 0xff8000001800780b */ /* 0x040fe20003f7d000 */
[----:B------:R-:W-:-:S05]  /*17250*/  FFMA.FTZ R71, R24, R71, -8 ;  /* 0xc100000018477423 */ /* 0x000fca0000010047 */
[----:B------:R-:W-:Y:S01]  /*17260*/  FSEL R12, R71, RZ, P3 ;  /* 0x000000ff470c7208 */ /* 0x000fe20001800000 */
[----:B------:R-:W-:Y:S04]  /*17270*/  MUFU.EX2 R29, R29 ;  /* 0x0000001d001d7308 */ /* 0x000fe80000000800 */
[----:B------:R-:W-:-:S01]  /*17280*/  FFMA.FTZ R71, R20, UR35, -R12 ;  /* 0x0000002314477c23 */ /* 0x000fc2000801080c */
[--C-:B------:R-:W-:Y:S01]  /*17290*/  FFMA.FTZ R20, R26, UR35, -R12.reuse ;  /* 0x000000231a147c23 */ /* 0x100fe2000801080c */
[----:B------:R-:W-:-:S01]  /*172a0*/  FFMA.FTZ R26, R30, UR35, -R12 ;  /* 0x000000231e1a7c23 */ /* 0x000fc2000801080c */
[--C-:B------:R-:W-:Y:S01]  /*172b0*/  FFMA.FTZ R30, R36, UR35, -R12.reuse ;  /* 0x00000023241e7c23 */ /* 0x100fe2000801080c */
[----:B------:R-:W-:-:S01]  /*172c0*/  FFMA.FTZ R36, R38, UR35, -R12 ;  /* 0x0000002326247c23 */ /* 0x000fc2000801080c */
[--C-:B------:R-:W-:Y:S01]  /*172d0*/  FFMA.FTZ R38, R42, UR35, -R12.reuse ;  /* 0x000000232a267c23 */ /* 0x100fe2000801080c */
[----:B------:R-:W-:-:S01]  /*172e0*/  FFMA.FTZ R42, R44, UR35, -R12 ;  /* 0x000000232c2a7c23 */ /* 0x000fc2000801080c */
[----:B------:R-:W-:Y:S01]  /*172f0*/  FSEL R44, R24, RZ, P3 ;  /* 0x000000ff182c7208 */ /* 0x000fe20001800000 */
[----:B------:R-:W-:-:S01]  /*17300*/  FFMA.FTZ R80, R86, UR35, -R12 ;  /* 0x0000002356507c23 */ /* 0x000fc2000801080c */
[----:B------:R-:W-:Y:S01]  /*17310*/  MUFU.EX2 R71, R71 ;  /* 0x0000004700477308 */ /* 0x000fe20000000800 */
[----:B------:R-:W-:-:S01]  /*17320*/  FFMA.FTZ R27, R27, UR35, -R12 ;  /* 0x000000231b1b7c23 */ /* 0x000fc2000801080c */
[----:B------:R-:W-:Y:S01]  /*17330*/  FFMA.FTZ R31, R31, UR35, -R12 ;  /* 0x000000231f1f7c23 */ /* 0x000fe2000801080c */
[----:B------:R-:W-:-:S01]  /*17340*/  FADD.FTZ R44, -R44, R7 ;  /* 0x000000072c2c7221 */ /* 0x000fc20000010100 */
[--C-:B------:R-:W-:Y:S01]  /*17350*/  FFMA.FTZ R86, R10, UR35, -R12.reuse ;  /* 0x000000230a567c23 */ /* 0x100fe2000801080c */
[----:B------:R-:W-:-:S01]  /*17360*/  FFMA.FTZ R10, R11, UR35, -R12 ;  /* 0x000000230b0a7c23 */ /* 0x000fc2000801080c */
[--C-:B------:R-:W-:Y:S01]  /*17370*/  FFMA.FTZ R11, R46, UR35, -R12.reuse ;  /* 0x000000232e0b7c23 */ /* 0x100fe2000801080c */
[----:B------:R-:W-:Y:S01]  /*17380*/  FMUL.FTZ R87, R44, UR35 ;  /* 0x000000232c577c20 */ /* 0x000fe20008410000 */
[----:B------:R-:W-:Y:S01]  /*17390*/  MUFU.EX2 R80, R80 ;  /* 0x0000005000507308 */ /* 0x000fe20000000800 */
[----:B------:R-:W-:-:S01]  /*173a0*/  FFMA.FTZ R44, R47, UR35, -R12 ;  /* 0x000000232f2c7c23 */ /* 0x000fc2000801080c */
[----:B-1----:R-:W-:Y:S01]  /*173b0*/  FFMA.FTZ R47, R72, R4, R9 ;  /* 0x00000004482f7223 */ /* 0x002fe20000010009 */
[----:B------:R-:W-:-:S01]  /*173c0*/  FFMA.FTZ R46, R48, UR35, -R12 ;  /* 0x00000023302e7c23 */ /* 0x000fc2000801080c */
[--C-:B------:R-:W-:Y:S01]  /*173d0*/  FFMA.FTZ R37, R37, UR35, -R12.reuse ;  /* 0x0000002325257c23 */ /* 0x100fe2000801080c */
[----:B------:R-:W-:-:S01]  /*173e0*/  FFMA.FTZ R39, R39, UR35, -R12 ;  /* 0x0000002327277c23 */ /* 0x000fc2000801080c */
[----:B------:R-:W-:Y:S01]  /*173f0*/  FADD.FTZ R48, R78, R47 ;  /* 0x0000002f4e307221 */ /* 0x000fe20000010000 */
[----:B------:R-:W-:-:S01]  /*17400*/  FFMA.FTZ R47, R75, UR35, -R12 ;  /* 0x000000234b2f7c23 */ /* 0x000fc2000801080c */
[----:B------:R-:W0:Y:S01]  /*17410*/  MUFU.EX2 R87, R87 ;  /* 0x0000005700577308 */ /* 0x000e220000000800 */
[----:B------:R-:W-:-:S01]  /*17420*/  FFMA.FTZ R43, R43, UR35, -R12 ;  /* 0x000000232b2b7c23 */ /* 0x000fc2000801080c */
[----:B------:R-:W-:Y:S01]  /*17430*/  FADD.FTZ R75, R77, R48 ;  /* 0x000000304d4b7221 */ /* 0x000fe20000010000 */
[----:B------:R-:W-:-:S01]  /*17440*/  FFMA.FTZ R48, R73, UR35, -R12 ;  /* 0x0000002349307c23 */ /* 0x000fc2000801080c */
[--C-:B------:R-:W-:Y:S01]  /*17450*/  FFMA.FTZ R45, R45, UR35, -R12.reuse ;  /* 0x000000232d2d7c23 */ /* 0x100fe2000801080c */
[----:B------:R-:W-:-:S01]  /*17460*/  FFMA.FTZ R51, R51, UR35, -R12 ;  /* 0x0000002333337c23 */ /* 0x000fc2000801080c */
[----:B------:R-:W-:Y:S01]  /*17470*/  FADD.FTZ R75, R74, R75 ;  /* 0x0000004b4a4b7221 */ /* 0x000fe20000010000 */
[----:B------:R-:W-:-:S01]  /*17480*/  FFMA.FTZ R52, R52, UR35, -R12 ;  /* 0x0000002334347c23 */ /* 0x000fc2000801080c */
[----:B------:R-:W1:Y:S01]  /*17490*/  MUFU.EX2 R20, R20 ;  /* 0x0000001400147308 */ /* 0x000e620000000800 */
[----:B------:R-:W-:-:S01]  /*174a0*/  FFMA.FTZ R59, R59, UR35, -R12 ;  /* 0x000000233b3b7c23 */ /* 0x000fc2000801080c */
[--C-:B------:R-:W-:Y:S01]  /*174b0*/  FFMA.FTZ R61, R61, UR35, -R12.reuse ;  /* 0x000000233d3d7c23 */ /* 0x100fe2000801080c */
[----:B------:R-:W-:-:S05]  /*174c0*/  FFMA.FTZ R62, R62, UR35, -R12 ;  /* 0x000000233e3e7c23 */ /* 0x000fca000801080c */
[----:B------:R-:W2:Y:S01]  /*174d0*/  MUFU.EX2 R27, R27 ;  /* 0x0000001b001b7308 */ /* 0x000ea20000000800 */
[----:B0-----:R-:W-:-:S04]  /*174e0*/  FFMA.FTZ R4, R87, R3, R80 ;  /* 0x0000000357047223 */ /* 0x001fc80000010050 */
[----:B------:R-:W-:-:S03]  /*174f0*/  FADD.FTZ R3, R71, R4 ;  /* 0x0000000447037221 */ /* 0x000fc60000010000 */
[----:B------:R-:W0:Y:S01]  /*17500*/  MUFU.EX2 R26, R26 ;  /* 0x0000001a001a7308 */ /* 0x000e220000000800 */
[----:B-1----:R-:W-:-:S07]  /*17510*/  FADD.FTZ R4, R20, R3 ;  /* 0x0000000314047221 */ /* 0x002fce0000010000 */
[----:B------:R-:W1:Y:S01]  /*17520*/  MUFU.EX2 R31, R31 ;  /* 0x0000001f001f7308 */ /* 0x000e620000000800 */
[----:B--2---:R-:W-:-:S01]  /*17530*/  FADD.FTZ R3, R27, R4 ;  /* 0x000000041b037221 */ /* 0x004fc20000010000 */
[----:B------:R-:W-:-:S06]  /*17540*/  FADD.FTZ R4, R18, R75 ;  /* 0x0000004b12047221 */ /* 0x000fcc0000010000 */
[----:B------:R-:W2:Y:S08]  /*17550*/  MUFU.EX2 R30, R30 ;  /* 0x0000001e001e7308 */ /* 0x000eb00000000800 */
[----:B------:R-:W3:Y:S08]  /*17560*/  MUFU.EX2 R37, R37 ;  /* 0x0000002500257308 */ /* 0x000ef00000000800 */
[----:B------:R-:W4:Y:S08]  /*17570*/  MUFU.EX2 R36, R36 ;  /* 0x0000002400247308 */ /* 0x000f300000000800 */
[----:B------:R0:W-:Y:S08]  /*17580*/  MUFU.EX2 R7, R86 ;  /* 0x0000005600077308 */ /* 0x0001f00000000800 */
[----:B------:R-:W5:Y:S01]  /*17590*/  MUFU.EX2 R39, R39 ;  /* 0x0000002700277308 */ /* 0x000f620000000800 */
[----:B0-----:R-:W-:-:S01]  /*175a0*/  FADD.FTZ R86, R26, R3 ;  /* 0x000000031a567221 */ /* 0x001fc20000010000 */
[----:B------:R-:W-:-:S03]  /*175b0*/  FADD.FTZ R3, R49, R4 ;  /* 0x0000000431037221 */ /* 0x000fc60000010000 */
[----:B-1----:R-:W-:Y:S01]  /*175c0*/  FADD.FTZ R73, R31, R86 ;  /* 0x000000561f497221 */ /* 0x002fe20000010000 */
[----:B------:R-:W-:-:S02]  /*175d0*/  FADD.FTZ R4, R50, R3 ;  /* 0x0000000332047221 */ /* 0x000fc40000010000 */
[----:B------:R-:W0:Y:S01]  /*175e0*/  MUFU.EX2 R38, R38 ;  /* 0x0000002600267308 */ /* 0x000e220000000800 */
[----:B--2---:R-:W-:-:S01]  /*175f0*/  FADD.FTZ R86, R30, R73 ;  /* 0x000000491e567221 */ /* 0x004fc20000010000 */
[----:B------:R-:W-:-:S03]  /*17600*/  FADD.FTZ R3, R35, R4 ;  /* 0x0000000423037221 */ /* 0x000fc60000010000 */
[----:B---3--:R-:W-:Y:S01]  /*17610*/  FADD.FTZ R73, R37, R86 ;  /* 0x0000005625497221 */ /* 0x008fe20000010000 */
[----:B------:R-:W-:-:S02]  /*17620*/  FADD.FTZ R4, R40, R3 ;  /* 0x0000000328047221 */ /* 0x000fc40000010000 */
[----:B------:R-:W1:Y:S01]  /*17630*/  MUFU.EX2 R43, R43 ;  /* 0x0000002b002b7308 */ /* 0x000e620000000800 */
[----:B----4-:R-:W-:-:S01]  /*17640*/  FADD.FTZ R86, R36, R73 ;  /* 0x0000004924567221 */ /* 0x010fc20000010000 */
[----:B------:R-:W-:Y:S01]  /*17650*/  FADD.FTZ R4, R41, R4 ;  /* 0x0000000429047221 */ /* 0x000fe20000010000 */
[----:B------:R-:W-:-:S02]  /*17660*/  FFMA.FTZ R73, R76, UR35, -R12 ;  /* 0x000000234c497c23 */ /* 0x000fc4000801080c */
[----:B-----5:R-:W-:Y:S01]  /*17670*/  FADD.FTZ R3, R39, R86 ;  /* 0x0000005627037221 */ /* 0x020fe20000010000 */
[----:B------:R-:W-:-:S02]  /*17680*/  FADD.FTZ R75, R53, R4 ;  /* 0x00000004354b7221 */ /* 0x000fc40000010000 */
[----:B------:R-:W2:Y:S01]  /*17690*/  MUFU.EX2 R42, R42 ;  /* 0x0000002a002a7308 */ /* 0x000ea20000000800 */
[----:B0-----:R-:W-:-:S01]  /*176a0*/  FADD.FTZ R4, R38, R3 ;  /* 0x0000000326047221 */ /* 0x001fc20000010000 */
[----:B------:R-:W-:Y:S01]  /*176b0*/  FADD.FTZ R76, R56, R75 ;  /* 0x0000004b384c7221 */ /* 0x000fe20000010000 */
[----:B------:R-:W-:-:S03]  /*176c0*/  FFMA.FTZ R75, R79, UR35, -R12 ;  /* 0x000000234f4b7c23 */ /* 0x000fc6000801080c */
[----:B------:R-:W-:Y:S01]  /*176d0*/  FADD.FTZ R79, R81, R76 ;  /* 0x0000004c514f7221 */ /* 0x000fe20000010000 */
[----:B------:R-:W-:-:S01]  /*176e0*/  FFMA.FTZ R76, R57, UR35, -R12 ;  /* 0x00000023394c7c23 */ /* 0x000fc2000801080c */
[----:B------:R-:W0:Y:S01]  /*176f0*/  MUFU.EX2 R45, R45 ;  /* 0x0000002d002d7308 */ /* 0x000e220000000800 */
[----:B-1----:R-:W-:-:S01]  /*17700*/  FADD.FTZ R3, R43, R4 ;  /* 0x000000042b037221 */ /* 0x002fc20000010000 */
[----:B------:R-:W-:-:S06]  /*17710*/  FADD.FTZ R86, R82, R79 ;  /* 0x0000004f52567221 */ /* 0x000fcc0000010000 */
[----:B------:R-:W1:Y:S01]  /*17720*/  MUFU.EX2 R10, R10 ;  /* 0x0000000a000a7308 */ /* 0x000e620000000800 */
[----:B--2---:R-:W-:-:S01]  /*17730*/  FADD.FTZ R4, R42, R3 ;  /* 0x000000032a047221 */ /* 0x004fc20000010000 */
[----:B------:R-:W-:-:S06]  /*17740*/  FADD.FTZ R3, R83, R86 ;  /* 0x0000005653037221 */ /* 0x000fcc0000010000 */
[----:B------:R-:W2:Y:S01]  /*17750*/  MUFU.EX2 R11, R11 ;  /* 0x0000000b000b7308 */ /* 0x000ea20000000800 */
[----:B0-----:R-:W-:-:S04]  /*17760*/  FADD.FTZ R4, R45, R4 ;  /* 0x000000042d047221 */ /* 0x001fc80000010000 */
[----:B------:R-:W-:Y:S01]  /*17770*/  FADD.FTZ R57, R7, R4 ;  /* 0x0000000407397221 */ /* 0x000fe20000010000 */
[----:B------:R-:W-:-:S02]  /*17780*/  FADD.FTZ R4, R84, R3 ;  /* 0x0000000354047221 */ /* 0x000fc40000010000 */
[----:B------:R-:W0:Y:S01]  /*17790*/  MUFU.EX2 R44, R44 ;  /* 0x0000002c002c7308 */ /* 0x000e220000000800 */
[----:B-1----:R-:W-:-:S01]  /*177a0*/  FADD.FTZ R86, R10, R57 ;  /* 0x000000390a567221 */ /* 0x002fc20000010000 */
[----:B------:R-:W-:Y:S01]  /*177b0*/  FADD.FTZ R3, R55, R4 ;  /* 0x0000000437037221 */ /* 0x000fe20000010000 */
[----:B------:R-:W-:-:S03]  /*177c0*/  FFMA.FTZ R57, R58, UR35, -R12 ;  /* 0x000000233a397c23 */ /* 0x000fc6000801080c */
        /* <DEDUP_REMOVED lines=12> */
[----:B--2---:R-:W-:-:S01]  /*17890*/  FADD.FTZ R79, R47, R58 ;  /* 0x0000003a2f4f7221 */ /* 0x004fc20000010000 */
[--C-:B------:R-:W-:Y:S01]  /*178a0*/  FFMA.FTZ R58, R60, UR35, -R12.reuse ;  /* 0x000000233c3a7c23 */ /* 0x100fe2000801080c */
[----:B------:R-:W-:-:S05]  /*178b0*/  FFMA.FTZ R12, R63, UR35, -R12 ;  /* 0x000000233f0c7c23 */ /* 0x000fca000801080c */
        /* <DEDUP_REMOVED lines=25> */
[----:B0-----:R-:W-:-:S07]  /*17a50*/  FADD.FTZ R3, R66, R3 ;  /* 0x0000000342037221 */ /* 0x001fce0000010000 */
[----:B------:R-:W-:Y:S08]  /*17a60*/  MUFU.EX2 R58, R58 ;  /* 0x0000003a003a7308 */ /* 0x000ff00000000800 */
[----:B------:R-:W0:Y:S01]  /*17a70*/  MUFU.EX2 R69, R69 ;  /* 0x0000004500457308 */ /* 0x000e220000000800 */
[----:B-1----:R-:W-:-:S07]  /*17a80*/  FADD.FTZ R4, R68, R3 ;  /* 0x0000000344047221 */ /* 0x002fce0000010000 */
[----:B------:R1:W2:Y:S08]  /*17a90*/  MUFU.EX2 R59, R61 ;  /* 0x0000003d003b7308 */ /* 0x0002b00000000800 */
[----:B------:R-:W3:Y:S01]  /*17aa0*/  MUFU.EX2 R70, R70 ;  /* 0x0000004600467308 */ /* 0x000ee20000000800 */
[----:B-1----:R-:W-:-:S01]  /*17ab0*/  FADD.FTZ R61, R86, R60 ;  /* 0x0000003c563d7221 */ /* 0x002fc20000010000 */
[----:B0-----:R-:W-:-:S03]  /*17ac0*/  FADD.FTZ R3, R69, R4 ;  /* 0x0000000445037221 */ /* 0x001fc60000010000 */
[----:B------:R-:W-:-:S03]  /*17ad0*/  FADD.FTZ R60, R58, R61 ;  /* 0x0000003d3a3c7221 */ /* 0x000fc60000010000 */
[----:B------:R-:W0:Y:S01]  /*17ae0*/  MUFU.EX2 R79, R62 ;  /* 0x0000003e004f7308 */ /* 0x000e220000000800 */
[----:B--2---:R-:W-:-:S07]  /*17af0*/  FADD.FTZ R60, R59, R60 ;  /* 0x0000003c3b3c7221 */ /* 0x004fce0000010000 */
[----:B------:R-:W1:Y:S01]  /*17b00*/  MUFU.EX2 R67, R152 ;  /* 0x0000009800437308 */ /* 0x000e620000000800 */
[----:B---3--:R-:W-:-:S07]  /*17b10*/  FADD.FTZ R4, R70, R3 ;  /* 0x0000000346047221 */ /* 0x008fce0000010000 */
[----:B------:R-:W2:Y:S01]  /*17b20*/  MUFU.EX2 R12, R12 ;  /* 0x0000000c000c7308 */ /* 0x000ea20000000800 */
[----:B0-----:R-:W-:-:S01]  /*17b30*/  FADD.FTZ R60, R79, R60 ;  /* 0x0000003c4f3c7221 */ /* 0x001fc20000010000 */
[----:B-1----:R-:W-:-:S03]  /*17b40*/  FADD.FTZ R4, R67, R4 ;  /* 0x0000000443047221 */ /* 0x002fc60000010000 */
[----:B--2---:R-:W-:Y:S01]  /*17b50*/  FADD.FTZ R3, R12, R60 ;  /* 0x0000003c0c037221 */ /* 0x004fe20000010000 */
[----:B------:R-:W-:Y:S06]  /*17b60*/  @!P0 BRA `(.L_x_1475) ;  /* 0x0000000000048947 */ /* 0x000fec0003800000 */
[----:B------:R-:W-:Y:S01]  /*17b70*/  BPT.TRAP 0x1 ;  /* 0x000000040000795c */ /* 0x000fe20000300000 */
.L_x_1475:
[----:B------:R-:W-:Y:S01]  /*17b80*/  F2FP.SATFINITE.E4M3.F32.PACK_AB_MERGE_C R7, R10, R7, RZ ;  /* 0x000000070a07723e */ /* 0x000fe200048070ff */
[-C--:B------:R-:W-:Y:S01]  /*17b90*/  FMUL.FTZ R88, R88, R72.reuse ;  /* 0x0000004858587220 */ /* 0x080fe20000410000 */
[----:B------:R-:W-:Y:S01]  /*17ba0*/  ISETP.GT.AND P3, PT, R6, R13, PT ;  /* 0x0000000d0600720c */ /* 0x000fe20003f64270 */
[----:B------:R-:W-:Y:S01]  /*17bb0*/  FMUL.FTZ R89, R89, R72 ;  /* 0x0000004859597220 */ /* 0x000fe20000410000 */
[----:B------:R-:W-:Y:S01]  /*17bc0*/  F2FP.SATFINITE.E4M3.F32.PACK_AB_MERGE_C R163, R45, R42, R7 ;  /* 0x0000002a2da3723e */ /* 0x000fe20004807007 */
[----:B------:R-:W-:Y:S01]  /*17bd0*/  IMAD R7, R168, 0x8, R16 ;  /* 0x00000008a8077824 */ /* 0x000fe200078e0210 */
[----:B------:R-:W-:Y:S01]  /*17be0*/  F2FP.SATFINITE.E4M3.F32.PACK_AB_MERGE_C R10, R12, R79, RZ ;  /* 0x0000004f0c0a723e */ /* 0x000fe200048070ff */
[----:B------:R-:W-:Y:S01]  /*17bf0*/  IMAD.U32 R12, RZ, RZ, UR38 ;  /* 0x00000026ff0c7e24 */ /* 0x000fe2000f8e00ff */
[----:B------:R-:W-:Y:S01]  /*17c00*/  F2FP.SATFINITE.E4M3.F32.PACK_AB_MERGE_C R35, R35, R50, RZ ;  /* 0x000000322323723e */ /* 0x000fe200048070ff */
[----:B------:R-:W-:Y:S01]  /*17c10*/  VIADD R7, R7, 0x22860 ;  /* 0x0002286007077836 */ /* 0x000fe20000000000 */
[----:B------:R-:W-:Y:S01]  /*17c20*/  F2FP.SATFINITE.E4M3.F32.PACK_AB_MERGE_C R74, R74, R77, RZ ;  /* 0x0000004d4a4a723e */ /* 0x000fe200048070ff */
[----:B------:R-:W-:Y:S01]  /*17c30*/  FMUL.FTZ R92, R92, R72 ;  /* 0x000000485c5c7220 */ /* 0x000fe20000410000 */
        /* <DEDUP_REMOVED lines=91> */
[----:B0-----:R-:W-:Y:S02]  /*181f0*/  IMAD.MOV.U32 R7, RZ, RZ, R24 ;  /* 0x000000ffff077224 */ /* 0x001fe400078e0018 */
[----:B------:R-:W-:Y:S02]  /*18200*/  IMAD.MOV.U32 R12, RZ, RZ, R8 ;  /* 0x000000ffff0c7224 */ /* 0x000fe400078e0008 */
[----:B------:R-:W-:Y:S02]  /*18210*/  IMAD.MOV.U32 R18, RZ, RZ, R14 ;  /* 0x000000ffff127224 */ /* 0x000fe400078e000e */
[----:B------:R-:W-:Y:S01]  /*18220*/  IMAD.MOV.U32 R168, RZ, RZ, R15 ;  /* 0x000000ffffa87224 */ /* 0x000fe200078e000f */
[----:B------:R-:W-:Y:S06]  /*18230*/  @P3 BRA `(.L_x_1476) ;  /* 0xffffffc800203947 */ /* 0x000fec000383ffff */
[----:B------:R-:W-:Y:S02]  /*18240*/  IMAD.MOV.U32 R7, RZ, RZ, R24 ;  /* 0x000000ffff077224 */ /* 0x000fe400078e0018 */
[----:B------:R-:W-:Y:S02]  /*18250*/  IMAD.MOV.U32 R12, RZ, RZ, R8 ;  /* 0x000000ffff0c7224 */ /* 0x000fe400078e0008 */
[----:B------:R-:W-:Y:S02]  /*18260*/  IMAD.MOV.U32 R168, RZ, RZ, R15 ;  /* 0x000000ffffa87224 */ /* 0x000fe400078e000f */
[----:B------:R-:W-:-:S07]  /*18270*/  IMAD.MOV.U32 R18, RZ, RZ, R14 ;  /* 0x000000ffff127224 */ /* 0x000fce00078e000e */
.L_x_1457:
[----:B------:R-:W0:Y:S01]  /*18280*/  LDC R14, c[0x0][0x9e4] ;  /* 0x00027900ff0e7b82 */ /* 0x000e220000000800 */
[----:B------:R-:W-:Y:S02]  /*18290*/  ULDC UR10, c[0x0][0x9dc] ;  /* 0x00027700000a7ab9 */ /* 0x000fe40000000800 */
[----:B------:R-:W-:Y:S01]  /*182a0*/  VIADD R8, R185, -UR10 ;  /* 0x8000000ab9087c36 */ /* 0x000fe20008000000 */
[----:B0-----:R-:W-:-:S13]  /*182b0*/  ISETP.GE.AND P5, PT, R14, 0x1, PT ;  /* 0x000000010e00780c */ /* 0x001fda0003fa6270 */
[----:B------:R-:W-:Y:S05]  /*182c0*/  @!P5 BRA `(.L_x_1477) ;  /* 0x000000000044d947 */ /* 0x000fea0003800000 */
        /* <DEDUP_REMOVED lines=10> */
.L_x_1479:
[----:B------:R-:W-:-:S13]  /*18370*/  ISETP.NE.AND P2, PT, R14, 0x1, PT ;  /* 0x000000010e00780c */ /* 0x000fda0003f45270 */
[----:B------:R-:W0:Y:S02]  /*18380*/  @P2 LDC.64 R10, c[0x0][0x9e8] ;  /* 0x00027a00ff0a2b82 */ /* 0x000e240000000a00 */
[----:B0-----:R-:W-:-:S05]  /*18390*/  @P2 IMAD.HI.U32 R10, R185, R10, RZ ;  /* 0x0000000ab90a2227 */ /* 0x001fca00078e00ff */
[----:B------:R-:W-:-:S07]  /*183a0*/  @P2 SHF.R.U32.HI R185, RZ, R11, R10 ;  /* 0x0000000bffb92219 */ /* 0x000fce000001160a */
.L_x_1480:
[----:B------:R-:W-:Y:S05]  /*183b0*/  BSYNC B0 ;  /* 0x0000000000007941 */ /* 0x000fea0003800000 */
.L_x_1478:
[----:B------:R-:W-:-:S05]  /*183c0*/  IMAD R185, R185, R14, RZ ;  /* 0x0000000eb9b97224 */ /* 0x000fca00078e02ff */
[----:B------:R-:W-:-:S07]  /*183d0*/  VIMNMX R8, R8, R185, !PT ;  /* 0x000000b908087248 */ /* 0x000fce0007fe0100 */
.L_x_1477:
        /* <DEDUP_REMOVED lines=8> */
[----:B------:R-:W-:Y:S01]  /*18460*/  MOV R15, R12 ;  /* 0x0000000c000f7202 */ /* 0x000fe20000000f00 */
[----:B------:R-:W-:Y:S02]  /*18470*/  IMAD.MOV.U32 R10, RZ, RZ, R6 ;  /* 0x000000ffff0a7224 */ /* 0x000fe400078e0006 */
[----:B------:R-:W-:-:S07]  /*18480*/  IMAD.MOV.U32 R20, RZ, RZ, R18 ;  /* 0x000000ffff147224 */ /* 0x000fce00078e0012 */
.L_x_1492:
        /* <DEDUP_REMOVED lines=8> */
.L_x_1483:
        /* <DEDUP_REMOVED lines=8> */
.L_x_1484:
[----:B------:R-:W-:Y:S04]  /*18590*/  BSSY B0, `(.L_x_1482) ;  /* 0x0000004000007945 */ /* 0x000fe80003800000 */
[----:B-1----:R-:W-:Y:S05]  /*185a0*/  @P3 BRA `(.L_x_1485) ;  /* 0x0000000000083947 */ /* 0x002fea0003800000 */
[----:B------:R-:W1:Y:S02]  /*185b0*/  SYNCS.PHASECHK.TRANS64.TRYWAIT P3, [R7+URZ+0x22830], R6 ;  /* 0x02283006070075a7 */ /* 0x000e64000806017f */
[----:B-1----:R-:W-:Y:S05]  /*185c0*/  @!P3 BRA `(.L_x_1486) ;  /* 0x00000104003cb947 */ /* 0x002fea0003800000 */
.L_x_1485:
[----:B------:R-:W-:Y:S05]  /*185d0*/  BSYNC B0 ;  /* 0x0000000000007941 */ /* 0x000fea0003800000 */
.L_x_1482:
[----:B------:R-:W2:Y:S01]  /*185e0*/  S2R R8, SR_TID.X ;  /* 0x0000000000087919 */ /* 0x000ea20000002100 */
[----:B01----:R-:W-:Y:S01]  /*185f0*/  IMAD.MOV.U32 R7, RZ, RZ, -0x7fffffe0 ;  /* 0x80000020ff077424 */ /* 0x003fe200078e00ff */
[----:B------:R-:W-:Y:S05]  /*18600*/  WARPSYNC.ALL ;  /* 0x0000000000007948 */ /* 0x000fea0003800000 */
[----:B------:R-:W-:Y:S01]  /*18610*/  R2UR UR31, R7 ;  /* 0x00000000071f72ca */ /* 0x000fe200000e0000 */
[----:B------:R-:W-:Y:S02]  /*18620*/  VIADD R13, R168, 0x1 ;  /* 0x00000001a80d7836 */ /* 0x000fe40000000000 */
[----:B------:R-:W-:-:S03]  /*18630*/  IMAD.MOV.U32 R9, RZ, RZ, -0x7fffffe0 ;  /* 0x80000020ff097424 */ /* 0x000fc600078e00ff */
[----:B------:R-:W-:Y:S02]  /*18640*/  ISETP.NE.AND P3, PT, R13, 0x2, PT ;  /* 0x000000020d00780c */ /* 0x000fe40003f65270 */
[----:B------:R-:W-:Y:S01]  /*18650*/  R2UR UR11, R9 ;  /* 0x00000000090b72ca */ /* 0x000fe200000e0000 */
[----:B------:R-:W-:Y:S01]  /*18660*/  IMAD.MOV.U32 R9, RZ, RZ, -0x7fffffe0 ;  /* 0x80000020ff097424 */ /* 0x000fe200078e00ff */
[----:B------:R-:W-:-:S04]  /*18670*/  SEL R13, R13, RZ, P3 ;  /* 0x000000ff0d0d7207 */ /* 0x000fc80001800000 */
[----:B------:R-:W-:Y:S01]  /*18680*/  R2UR UR15, R9 ;  /* 0x00000000090f72ca */ /* 0x000fe200000e0000 */
[----:B------:R-:W-:Y:S02]  /*18690*/  IMAD R6, R13, 0x600, R5 ;  /* 0x000006000d067824 */ /* 0x000fe400078e0205 */
[----:B------:R-:W-:-:S03]  /*186a0*/  IMAD.MOV.U32 R9, RZ, RZ, -0x7fffffe0 ;  /* 0x80000020ff097424 */ /* 0x000fc600078e00ff */
[----:B------:R-:W-:Y:S02]  /*186b0*/  R2UR UR30, R6 ;  /* 0x00000000061e72ca */ /* 0x000fe400000e0000 */
        /* <DEDUP_REMOVED lines=39> */
.L_x_1488:
[----:B------:R-:W-:Y:S01]  /*18930*/  SHF.L.U32 R6, R20, 0x1f, RZ ;  /* 0x0000001f14067819 */ /* 0x000fe200000006ff */
[----:B------:R-:W-:-:S04]  /*18940*/  IMAD R7, R168, 0x8, R16 ;  /* 0x00000008a8077824 */ /* 0x000fc800078e0210 */
[----:B------:R0:W1:Y:S01]  /*18950*/  SYNCS.PHASECHK.TRANS64.TRYWAIT P2, [R7+URZ+0x22850], R6 ;  /* 0x02285006070075a7 */ /* 0x000062000804017f */
[----:B------:R-:W-:Y:S05]  /*18960*/  @!P0 BRA `(.L_x_1489) ;  /* 0x0000000000048947 */ /* 0x000fea0003800000 */
[----:B------:R-:W-:Y:S01]  /*18970*/  BPT.TRAP 0x1 ;  /* 0x000000040000795c */ /* 0x000fe20000300000 */
.L_x_1489:
[----:B-1----:R-:W-:Y:S05]  /*18980*/  @P2 BRA `(.L_x_1487) ;  /* 0x0000000000082947 */ /* 0x002fea0003800000 */
[----:B------:R-:W1:Y:S02]  /*18990*/  SYNCS.PHASECHK.TRANS64.TRYWAIT P2, [R7+URZ+0x22850], R6 ;  /* 0x02285006070075a7 */ /* 0x000e64000804017f */
[----:B-1----:R-:W-:Y:S05]  /*189a0*/  @!P2 BRA `(.L_x_1490) ;  /* 0x000001000058a947 */ /* 0x002fea0003800000 */
.L_x_1487:
[----:B01----:R-:W-:Y:S01]  /*189b0*/  VIADD R6, R16, 0x400 ;  /* 0x0000040010067836 */ /* 0x003fe20000000000 */
[----:B------:R-:W-:Y:S05]  /*189c0*/  WARPSYNC.ALL ;  /* 0x0000000000007948 */ /* 0x000fea0003800000 */
[----:B------:R-:W-:-:S04]  /*189d0*/  SHF.R.U32.HI R6, RZ, 0x4, R6 ;  /* 0x00000004ff067819 */ /* 0x000fc80000011606 */
[----:B------:R-:W-:-:S04]  /*189e0*/  LOP3.LUT R6, R6, 0x3fff, RZ, 0xc0, !PT ;  /* 0x00003fff06067812 */ /* 0x000fc800078ec0ff */
[----:B------:R-:W-:Y:S01]  /*189f0*/  LOP3.LUT R9, R6, 0x10000, RZ, 0xfc, !PT ;  /* 0x0001000006097812 */ /* 0x000fe200078efcff */
        /* <DEDUP_REMOVED lines=25> */
[----:B------:R-:W-:Y:S01]  /*18b90*/  FMUL.FTZ R61, R2, R66 ;  /* 0x00000042023d7220 */ /* 0x000fe20000410000 */
[----:B0-----:R-:W-:Y:S01]  /*18ba0*/  FMNMX.FTZ R7, R6, R15, !PT ;  /* 0x0000000f06077209 */ /* 0x001fe20007810000 */
[C---:B------:R-:W-:Y:S01]  /*18bb0*/  FMUL.FTZ R35, R2.reuse, R36 ;  /* 0x0000002402237220 */ /* 0x040fe20000410000 */
[C---:B------:R-:W-:Y:S01]  /*18bc0*/  FMUL.FTZ R66, R2.reuse, R71 ;  /* 0x0000004702427220 */ /* 0x040fe20000410000 */
[C---:B------:R-:W-:Y:S01]  /*18bd0*/  FMUL.FTZ R71, R2.reuse, R72 ;  /* 0x0000004802477220 */ /* 0x040fe20000410000 */
[----:B------:R-:W0:Y:S01]  /*18be0*/  MUFU.TANH R26, R26 ;  /* 0x0000001a001a7308 */ /* 0x000e220000002400 */
[----:B------:R-:W-:Y:S01]  /*18bf0*/  FMUL.FTZ R72, R2, R73 ;  /* 0x0000004902487220 */ /* 0x000fe20000410000 */
[----:B-1----:R-:W-:Y:S01]  /*18c00*/  FMNMX.FTZ R73, R24, R7, !PT ;  /* 0x0000000718497209 */ /* 0x002fe20007810000 */
        /* <DEDUP_REMOVED lines=39> */
[----:B------:R-:W-:Y:S01]  /*18e80*/  FMUL.FTZ R80, R2, R81 ;  /* 0x0000005102507220 */ /* 0x000fe20000410000 */
[----:B------:R-:W-:Y:S01]  /*18e90*/  WARPGROUP.ARRIVE ;  /* 0x00000000000079c5 */ /* 0x000fe20000000000 */
[----:B------:R-:W-:-:S05]  /*18ea0*/  UMOV UR35, UR6 ;  /* 0x0000000600237c82 */ /* 0x000fca0008000000 */
[----:B------:R-:W0:Y:S01]  /*18eb0*/  S2R R207, SR_TID.X ;  /* 0x0000000000cf7919 */ /* 0x000e220000002100 */
[----:B------:R-:W-:Y:S01]  /*18ec0*/  IMAD.U32 R177, RZ, RZ, UR35 ;  /* 0x00000023ffb17e24 */ /* 0x000fe2000f8e00ff */
[----:B------:R-:W3:Y:S01]  /*18ed0*/  MUFU.TANH R32, R32 ;  /* 0x0000002000207308 */ /* 0x000ee20000002400 */
[----:B-1----:R-:W-:-:S07]  /*18ee0*/  FMNMX.FTZ R7, R31, R12, !PT ;  /* 0x0000000c1f077209 */ /* 0x002fce0007810000 */
[----:B------:R-:W1:Y:S01]  /*18ef0*/  MUFU.TANH R29, R29 ;  /* 0x0000001d001d7308 */ /* 0x000e620000002400 */
[----:B--2---:R-:W-:-:S07]  /*18f00*/  FMNMX.FTZ R8, R25, R8, !PT ;  /* 0x0000000819087209 */ /* 0x004fce0007810000 */
[----:B------:R-:W2:Y:S01]  /*18f10*/  MUFU.TANH R35, R35 ;  /* 0x0000002300237308 */ /* 0x000ea20000002400 */
[----:B---3--:R-:W-:-:S07]  /*18f20*/  FMNMX.FTZ R12, R32, R7, !PT ;  /* 0x00000007200c7209 */ /* 0x008fce0007810000 */
[----:B------:R-:W3:Y:S01]  /*18f30*/  MUFU.TANH R30, R30 ;  /* 0x0000001e001e7308 */ /* 0x000ee20000002400 */
[----:B-1----:R-:W-:Y:S02]  /*18f40*/  FMNMX.FTZ R7, R29, R8, !PT ;  /* 0x000000081d077209 */ /* 0x002fe40007810000 */
[----:B0-----:R-:W-:-:S05]  /*18f50*/  SHF.R.U32.HI R207, RZ, 0x7, R207 ;  /* 0x00000007ffcf7819 */ /* 0x001fca00000116cf */
[----:B------:R-:W0:Y:S01]  /*18f60*/  MUFU.TANH R36, R36 ;  /* 0x0000002400247308 */ /* 0x000e220000002400 */
[----:B--2---:R-:W-:-:S07]  /*18f70*/  FMNMX.FTZ R73, R35, R12, !PT ;  /* 0x0000000c23497209 */ /* 0x004fce0007810000 */
        /* <DEDUP_REMOVED lines=12> */
[C---:B------:R-:W-:Y:S01]  /*19040*/  FMUL.FTZ R73, R2.reuse, R78 ;  /* 0x0000004e02497220 */ /* 0x040fe20000410000 */
[C---:B------:R-:W-:Y:S01]  /*19050*/  FMUL.FTZ R78, R2.reuse, R83 ;  /* 0x00000053024e7220 */ /* 0x040fe20000410000 */
[C---:B------:R-:W-:Y:S01]  /*19060*/  FMUL.FTZ R83, R2.reuse, R84 ;  /* 0x0000005402537220 */ /* 0x040fe20000410000 */
[----:B------:R-:W-:-:S03]  /*19070*/  FMUL.FTZ R84, R2, R85 ;  /* 0x0000005502547220 */ /* 0x000fc60000410000 */
        /* <DEDUP_REMOVED lines=32> */
[C---:B------:R-:W-:Y:S01]  /*19280*/  FMUL.FTZ R77, R2.reuse, R82 ;  /* 0x00000052024d7220 */ /* 0x040fe20000410000 */
[----:B------:R-:W-:-:S05]  /*19290*/  FMUL.FTZ R82, R2, R87 ;  /* 0x0000005702527220 */ /* 0x000fca0000410000 */
        /* <DEDUP_REMOVED lines=32> */
[----:B------:R-:W-:-:S06]  /*194a0*/  FMUL.FTZ R81, R2, R86 ;  /* 0x0000005602517220 */ /* 0x000fcc0000410000 */
        /* <DEDUP_REMOVED lines=15> */
[----:B--2---:R-:W-:-:S05]  /*195a0*/  FMNMX.FTZ R8, R82, R7, !PT ;  /* 0x0000000752087209 */ /* 0x004fca0007810000 */
[----:B------:R-:W2:Y:S02]  /*195b0*/  SHFL.BFLY PT, R87, R8, 0x2, 0x1f ;  /* 0x0c401f0008577f89 */ /* 0x000ea400000e0000 */
[----:B------:R-:W3:Y:S01]  /*195c0*/  MUFU.TANH R79, R79 ;  /* 0x0000004f004f7308 */ /* 0x000ee20000002400 */
[----:B0-----:R-:W-:-:S07]  /*195d0*/  FMNMX.FTZ R85, R75, R12, !PT ;  /* 0x0000000c4b557209 */ /* 0x001fce0007810000 */
[----:B------:R-:W0:Y:S01]  /*195e0*/  MUFU.TANH R80, R80 ;  /* 0x0000005000507308 */ /* 0x000e220000002400 */
[----:B-1----:R-:W-:-:S07]  /*195f0*/  FMNMX.FTZ R12, R76, R85, !PT ;  /* 0x000000554c0c7209 */ /* 0x002fce0007810000 */
[----:B------:R-:W1:Y:S01]  /*19600*/  MUFU.TANH R83, R83 ;  /* 0x0000005300537308 */ /* 0x000e620000002400 */
[----:B---3--:R-:W-:Y:S02]  /*19610*/  FMNMX.FTZ R85, R79, R12, !PT ;  /* 0x0000000c4f557209 */ /* 0x008fe40007810000 */
[----:B--2---:R-:W-:Y:S01]  /*19620*/  FMNMX.FTZ R87, R8, R87, !PT ;  /* 0x0000005708577209 */ /* 0x004fe20007810000 */
[----:B------:R-:W-:-:S04]  /*19630*/  IMAD R8, R168, 0x400, R9 ;  /* 0x00000400a8087824 */ /* 0x000fc800078e0209 */
[----:B------:R-:W2:Y:S01]  /*19640*/  MUFU.TANH R84, R84 ;  /* 0x0000005400547308 */ /* 0x000ea20000002400 */
[----:B------:R-:W-:Y:S01]  /*19650*/  IMAD.MOV.U32 R9, RZ, RZ, 0x40000040 ;  /* 0x40000040ff097424 */ /* 0x000fe200078e00ff */
[----:B0-----:R-:W-:Y:S01]  /*19660*/  FMNMX.FTZ R12, R80, R85, !PT ;  /* 0x00000055500c7209 */ /* 0x001fe20007810000 */
[----:B------:R-:W-:Y:S01]  /*19670*/  SHFL.BFLY PT, R208, R87, 0x1, 0x1f ;  /* 0x0c201f0057d07f89 */ /* 0x000fe200000e0000 */
[----:B------:R-:W-:Y:S02]  /*19680*/  R2UR UR10, R8 ;  /* 0x00000000080a72ca */ /* 0x000fe400000e0000 */
[----:B------:R-:W-:Y:S02]  /*19690*/  R2UR UR11, R9 ;  /* 0x00000000090b72ca */ /* 0x000fe400000e0000 */
[----:B-1----:R-:W-:-:S04]  /*196a0*/  FMNMX.FTZ R85, R83, R12, !PT ;  /* 0x0000000c53557209 */ /* 0x002fc80007810000 */
[----:B--2---:R-:W-:-:S07]  /*196b0*/  FMNMX.FTZ R85, R84, R85, !PT ;  /* 0x0000005554557209 */ /* 0x004fce0007810000 */
[----:B------:R-:W-:Y:S01]  /*196c0*/  QGMMA.64x128x32.F32.E4M3.E4M3 R88, R164, gdesc[UR8], R88, gsb0 ;  /* 0x01e00008a4587df3 */ /* 0x000fe20008000858 */
[----:B------:R-:W0:Y:S02]  /*196d0*/  SHFL.BFLY PT, R12, R85, 0x2, 0x1f ;  /* 0x0c401f00550c7f89 */ /* 0x000e2400000e0000 */
[----:B0-----:R-:W-:-:S05]  /*196e0*/  FMNMX.FTZ R86, R85, R12, !PT ;  /* 0x0000000c55567209 */ /* 0x001fca0007810000 */
[----:B------:R-:W0:Y:S02]  /*196f0*/  SHFL.BFLY PT, R7, R86, 0x1, 0x1f ;  /* 0x0c201f0056077f89 */ /* 0x000e2400000e0000 */
[----:B0-----:R-:W-:Y:S02]  /*19700*/  FMNMX.FTZ R12, R86, R7, !PT ;  /* 0x00000007560c7209 */ /* 0x001fe40007810000 */
[----:B------:R-:W-:-:S03]  /*19710*/  FMNMX.FTZ R7, R87, R208, !PT ;  /* 0x000000d057077209 */ /* 0x000fc60007810000 */
[C---:B------:R-:W-:Y:S01]  /*19720*/  FADD.FTZ R15, -R12.reuse, R15 ;  /* 0x0000000f0c0f7221 */ /* 0x040fe20000010100 */
[----:B------:R-:W-:-:S01]  /*19730*/  FFMA.FTZ R177, R12, R177, -8 ;  /* 0xc10000000cb17423 */ /* 0x000fc200000100b1 */
[----:B------:R-:W-:Y:S02]  /*19740*/  FADD.FTZ R14, -R7, R14 ;  /* 0x0000000e070e7221 */ /* 0x000fe40000010100 */
[----:B------:R-:W-:Y:S01]  /*19750*/  FMUL.FTZ R15, R15, UR35 ;  /* 0x000000230f0f7c20 */ /* 0x000fe20008410000 */
[--C-:B------:R-:W-:Y:S01]  /*19760*/  FFMA.FTZ R6, R6, UR35, -R177.reuse ;  /* 0x0000002306067c23 */ /* 0x100fe200080108b1 */
[----:B------:R-:W-:Y:S01]  /*19770*/  FMUL.FTZ R14, R14, UR35 ;  /* 0x000000230e0e7c20 */ /* 0x000fe20008410000 */
[--C-:B------:R-:W-:Y:S01]  /*19780*/  FFMA.FTZ R87, R24, UR35, -R177.reuse ;  /* 0x0000002318577c23 */ /* 0x100fe200080108b1 */
[----:B------:R0:W-:Y:S01]  /*19790*/  MUFU.EX2 R85, R15 ;  /* 0x0000000f00557308 */ /* 0x0001e20000000800 */
[----:B------:R-:W-:-:S01]  /*197a0*/  FFMA.FTZ R24, R26, UR35, -R177 ;  /* 0x000000231a187c23 */ /* 0x000fc200080108b1 */
[--C-:B------:R-:W-:Y:S01]  /*197b0*/  FFMA.FTZ R26, R31, UR35, -R177.reuse ;  /* 0x000000231f1a7c23 */ /* 0x100fe200080108b1 */
[----:B------:R-:W-:-:S01]  /*197c0*/  FFMA.FTZ R31, R32, UR35, -R177 ;  /* 0x00000023201f7c23 */ /* 0x000fc200080108b1 */
[--C-:B------:R-:W-:Y:S01]  /*197d0*/  FFMA.FTZ R32, R39, UR35, -R177.reuse ;  /* 0x0000002327207c23 */ /* 0x100fe200080108b1 */
[----:B------:R-:W-:-:S01]  /*197e0*/  FFMA.FTZ R39, R40, UR35, -R177 ;  /* 0x0000002328277c23 */ /* 0x000fc200080108b1 */
[--C-:B------:R-:W-:Y:S01]  /*197f0*/  FFMA.FTZ R40, R47, UR35, -R177.reuse ;  /* 0x000000232f287c23 */ /* 0x100fe200080108b1 */
[----:B------:R-:W-:-:S01]  /*19800*/  FFMA.FTZ R47, R48, UR35, -R177 ;  /* 0x00000023302f7c23 */ /* 0x000fc200080108b1 */
[----:B------:R1:W-:Y:S01]  /*19810*/  MUFU.EX2 R86, R14 ;  /* 0x0000000e00567308 */ /* 0x0003e20000000800 */
[----:B0-----:R-:W-:-:S02]  /*19820*/  IMAD.MOV.U32 R15, RZ, RZ, 0x40000040 ;  /* 0x40000040ff0f7424 */ /* 0x001fc400078e00ff */
[--C-:B------:R-:W-:Y:S01]  /*19830*/  FFMA.FTZ R48, R56, UR35, -R177.reuse ;  /* 0x0000002338307c23 */ /* 0x100fe200080108b1 */
[----:B------:R-:W-:-:S01]  /*19840*/  FFMA.FTZ R56, R67, UR35, -R177 ;  /* 0x0000002343387c23 */ /* 0x000fc200080108b1 */
[--C-:B------:R-:W-:Y:S01]  /*19850*/  FFMA.FTZ R67, R68, UR35, -R177.reuse ;  /* 0x0000002344437c23 */ /* 0x100fe200080108b1 */
[----:B------:R-:W-:-:S01]  /*19860*/  FFMA.FTZ R68, R83, UR35, -R177 ;  /* 0x0000002353447c23 */ /* 0x000fc200080108b1 */
[----:B------:R-:W-:Y:S01]  /*19870*/  R2UR UR11, R15 ;  /* 0x000000000f0b72ca */ /* 0x000fe200000e0000 */
[----:B------:R-:W-:-:S01]  /*19880*/  FFMA.FTZ R83, R84, UR35, -R177 ;  /* 0x0000002354537c23 */ /* 0x000fc200080108b1 */
[----:B------:R-:W-:Y:S01]  /*19890*/  MOV R15, 0x40000040 ;  /* 0x40000040000f7802 */ /* 0x000fe20000000f00 */
[----:B-1----:R-:W-:Y:S01]  /*198a0*/  VIADD R14, R8, 0x2 ;  /* 0x00000002080e7836 */ /* 0x002fe20000000000 */
[----:B------:R-:W0:Y:S01]  /*198b0*/  MUFU.EX2 R6, R6 ;  /* 0x0000000600067308 */ /* 0x000e220000000800 */
[----:B------:R-:W-:-:S01]  /*198c0*/  FFMA.FTZ R185, R60, UR35, -R177 ;  /* 0x000000233cb97c23 */ /* 0x000fc200080108b1 */
[--C-:B------:R-:W-:Y:S01]  /*198d0*/  FFMA.FTZ R60, R75, UR35, -R177.reuse ;  /* 0x000000234b3c7c23 */ /* 0x100fe200080108b1 */
[----:B------:R-:W-:-:S01]  /*198e0*/  FFMA.FTZ R75, R76, UR35, -R177 ;  /* 0x000000234c4b7c23 */ /* 0x000fc200080108b1 */
[----:B------:R-:W-:Y:S01]  /*198f0*/  R2UR UR10, R14 ;  /* 0x000000000e0a72ca */ /* 0x000fe200000e0000 */
[----:B------:R-:W-:-:S02]  /*19900*/  VIADD R14, R8, 0x4 ;  /* 0x00000004080e7836 */ /* 0x000fc40000000000 */
[----:B------:R-:W-:Y:S01]  /*19910*/  VIADD R8, R8, 0x6 ;  /* 0x0000000608087836 */ /* 0x000fe20000000000 */
[----:B------:R-:W1:Y:S08]  /*19920*/  MUFU.EX2 R87, R87 ;  /* 0x0000005700577308 */ /* 0x000e700000000800 */
[----:B------:R-:W2:Y:S01]  /*19930*/  MUFU.EX2 R24, R24 ;  /* 0x0000001800187308 */ /* 0x000ea20000000800 */
[----:B0-----:R-:W-:-:S07]  /*19940*/  FFMA.FTZ R4, R85, R4, R6 ;  /* 0x0000000455047223 */ /* 0x001fce0000010006 */
[----:B------:R-:W-:Y:S01]  /*19950*/  MUFU.EX2 R26, R26 ;  /* 0x0000001a001a7308 */ /* 0x000fe20000000800 */
[----:B-1----:R-:W-:-:S07]  /*19960*/  FADD.FTZ R9, R87, R4 ;  /* 0x0000000457097221 */ /* 0x002fce0000010000 */
[----:B------:R-:W-:Y:S01]  /*19970*/  MUFU.EX2 R31, R31 ;  /* 0x0000001f001f7308 */ /* 0x000fe20000000800 */
[----:B--2---:R-:W-:-:S07]  /*19980*/  FADD.FTZ R84, R24, R9 ;  /* 0x0000000918547221 */ /* 0x004fce0000010000 */
[----:B------:R-:W-:Y:S08]  /*19990*/  MUFU.EX2 R32, R32 ;  /* 0x0000002000207308 */ /* 0x000ff00000000800 */
[----:B------:R-:W-:Y:S01]  /*199a0*/  MUFU.EX2 R39, R39 ;  /* 0x0000002700277308 */ /* 0x000fe20000000800 */
[----:B------:R-:W-:Y:S02]  /*199b0*/  WARPGROUP.DEPBAR.LE gsb0, 0x0 ;  /* 0x00008000000079c5 */ /* 0x000fe40000010000 */
[----:B------:R-:W-:Y:S01]  /*199c0*/  WARPGROUP.ARRIVE ;  /* 0x00000000000079c5 */ /* 0x000fe20000000000 */
[----:B------:R-:W-:-:S01]  /*199d0*/  FFMA.FTZ R165, R28, UR35, -R177 ;  /* 0x000000231ca57c23 */ /* 0x000fc200080108b1 */
[--C-:B------:R-:W-:Y:S01]  /*199e0*/  FFMA.FTZ R28, R35, UR35, -R177.reuse ;  /* 0x00000023231c7c23 */ /* 0x100fe200080108b1 */
[----:B------:R-:W-:-:S01]  /*199f0*/  FFMA.FTZ R35, R36, UR35, -R177 ;  /* 0x0000002324237c23 */ /* 0x000fc200080108b1 */
[--C-:B------:R-:W-:Y:S01]  /*19a00*/  FFMA.FTZ R36, R43, UR35, -R177.reuse ;  /* 0x000000232b247c23 */ /* 0x100fe200080108b1 */
[----:B------:R-:W-:-:S01]  /*19a10*/  FFMA.FTZ R43, R44, UR35, -R177 ;  /* 0x000000232c2b7c23 */ /* 0x000fc200080108b1 */
[----:B------:R-:W-:Y:S01]  /*19a20*/  QGMMA.64x128x32.F32.E4M3.E4M3 R88, R160, gdesc[UR8], R88, gsb0 ;  /* 0x01e00008a0587df3 */ /* 0x000fe20008000858 */
[----:B------:R-:W-:Y:S01]  /*19a30*/  R2UR UR10, R14 ;  /* 0x000000000e0a72ca */ /* 0x000fe200000e0000 */
[--C-:B------:R-:W-:Y:S01]  /*19a40*/  FFMA.FTZ R44, R51, UR35, -R177.reuse ;  /* 0x00000023332c7c23 */ /* 0x100fe200080108b1 */
[----:B------:R-:W-:Y:S01]  /*19a50*/  R2UR UR11, R15 ;  /* 0x000000000f0b72ca */ /* 0x000fe200000e0000 */
[--C-:B------:R-:W-:Y:S01]  /*19a60*/  FFMA.FTZ R51, R52, UR35, -R177.reuse ;  /* 0x0000002334337c23 */ /* 0x100fe200080108b1 */
[----:B------:R-:W-:-:S01]  /*19a70*/  FFMA.FTZ R52, R58, UR35, -R177 ;  /* 0x000000233a347c23 */ /* 0x000fc200080108b1 */
[--C-:B------:R-:W-:Y:S01]  /*19a80*/  FFMA.FTZ R58, R71, UR35, -R177.reuse ;  /* 0x00000023473a7c23 */ /* 0x100fe200080108b1 */
[----:B------:R-:W-:-:S01]  /*19a90*/  FFMA.FTZ R71, R72, UR35, -R177 ;  /* 0x0000002348477c23 */ /* 0x000fc200080108b1 */
[----:B------:R-:W-:Y:S01]  /*19aa0*/  IMAD.U32 R72, RZ, RZ, UR35 ;  /* 0x00000023ff487e24 */ /* 0x000fe2000f8e00ff */
[----:B------:R-:W0:Y:S01]  /*19ab0*/  MUFU.EX2 R165, R165 ;  /* 0x000000a500a57308 */ /* 0x000e220000000800 */
[----:B------:R-:W-:-:S01]  /*19ac0*/  FFMA.FTZ R167, R54, UR35, -R177 ;  /* 0x0000002336a77c23 */ /* 0x000fc200080108b1 */
[----:B------:R-:W-:Y:S01]  /*19ad0*/  FFMA.FTZ R54, R63, UR35, -R177 ;  /* 0x000000233f367c23 */ /* 0x000fe200080108b1 */
[----:B------:R-:W-:-:S01]  /*19ae0*/  FFMA.FTZ R72, R7, R72, -8 ;  /* 0xc100000007487423 */ /* 0x000fc20000010048 */
[--C-:B------:R-:W-:Y:S01]  /*19af0*/  FFMA.FTZ R63, R64, UR35, -R177.reuse ;  /* 0x00000023403f7c23 */ /* 0x100fe200080108b1 */
[----:B------:R-:W-:-:S01]  /*19b00*/  FFMA.FTZ R64, R79, UR35, -R177 ;  /* 0x000000234f407c23 */ /* 0x000fc200080108b1 */
[----:B------:R-:W-:Y:S01]  /*19b10*/  FFMA.FTZ R79, R80, UR35, -R177 ;  /* 0x00000023504f7c23 */ /* 0x000fe200080108b1 */
[----:B------:R-:W-:-:S01]  /*19b20*/  FFMA.FTZ R21, R21, UR35, -R72 ;  /* 0x0000002315157c23 */ /* 0x000fc20008010848 */
[--C-:B------:R-:W-:Y:S01]  /*19b30*/  FFMA.FTZ R20, R20, UR35, -R72.reuse ;  /* 0x0000002314147c23 */ /* 0x100fe20008010848 */
[----:B------:R-:W-:-:S01]  /*19b40*/  FFMA.FTZ R27, R27, UR35, -R72 ;  /* 0x000000231b1b7c23 */ /* 0x000fc20008010848 */
[--C-:B------:R-:W-:Y:S01]  /*19b50*/  FFMA.FTZ R76, R25, UR35, -R72.reuse ;  /* 0x00000023194c7c23 */ /* 0x100fe20008010848 */
[----:B------:R-:W-:-:S01]  /*19b60*/  FFMA.FTZ R14, R29, UR35, -R72 ;  /* 0x000000231d0e7c23 */ /* 0x000fc20008010848 */
[--C-:B------:R-:W-:Y:S01]  /*19b70*/  FFMA.FTZ R15, R30, UR35, -R72.reuse ;  /* 0x000000231e0f7c23 */ /* 0x100fe20008010848 */
[----:B------:R-:W1:Y:S01]  /*19b80*/  MUFU.EX2 R21, R21 ;  /* 0x0000001500157308 */ /* 0x000e620000000800 */
[----:B------:R-:W-:-:S01]  /*19b90*/  FFMA.FTZ R25, R33, UR35, -R72 ;  /* 0x0000002321197c23 */ /* 0x000fc20008010848 */
[--C-:B------:R-:W-:Y:S01]  /*19ba0*/  FFMA.FTZ R30, R34, UR35, -R72.reuse ;  /* 0x00000023221e7c23 */ /* 0x100fe20008010848 */
[----:B------:R-:W-:-:S01]  /*19bb0*/  FFMA.FTZ R29, R37, UR35, -R72 ;  /* 0x00000023251d7c23 */ /* 0x000fc20008010848 */
[----:B0-----:R-:W-:Y:S01]  /*19bc0*/  FADD.FTZ R9, R165, R84 ;  /* 0x00000054a5097221 */ /* 0x001fe20000010000 */
        /* <DEDUP_REMOVED lines=11> */
[----:B------:R-:W2:Y:S01]  /*19c80*/  MUFU.EX2 R27, R27 ;  /* 0x0000001b001b7308 */ /* 0x000ea20000000800 */
[----:B-1----:R-:W-:-:S01]  /*19c90*/  FFMA.FTZ R3, R86, R3, R21 ;  /* 0x0000000356037223 */ /* 0x002fc20000010015 */
[--C-:B------:R-:W-:Y:S01]  /*19ca0*/  FFMA.FTZ R80, R57, UR35, -R72.reuse ;  /* 0x0000002339507c23 */ /* 0x100fe20008010848 */
[----:B------:R-:W-:-:S01]  /*19cb0*/  FFMA.FTZ R61, R61, UR35, -R72 ;  /* 0x000000233d3d7c23 */ /* 0x000fc20008010848 */
[--C-:B------:R-:W-:Y:S01]  /*19cc0*/  FFMA.FTZ R59, R73, UR35, -R72.reuse ;  /* 0x00000023493b7c23 */ /* 0x100fe20008010848 */
[----:B------:R-:W-:-:S01]  /*19cd0*/  FFMA.FTZ R74, R74, UR35, -R72 ;  /* 0x000000234a4a7c23 */ /* 0x000fc20008010848 */
[----:B------:R-:W-:Y:S01]  /*19ce0*/  FFMA.FTZ R81, R81, UR35, -R72 ;  /* 0x0000002351517c23 */ /* 0x000fe20008010848 */
[----:B------:R-:W-:Y:S01]  /*19cf0*/  IADD3 R73, -R207, 0xb, RZ ;  /* 0x0000000bcf497810 */ /* 0x000fe20007ffe1ff */
[----:B------:R-:W1:Y:S01]  /*19d00*/  MUFU.EX2 R76, R76 ;  /* 0x0000004c004c7308 */ /* 0x000e620000000800 */
[----:B0-----:R-:W-:-:S07]  /*19d10*/  FADD.FTZ R4, R20, R3 ;  /* 0x0000000314047221 */ /* 0x001fce0000010000 */
[----:B------:R-:W0:Y:S01]  /*19d20*/  MUFU.EX2 R14, R14 ;  /* 0x0000000e000e7308 */ /* 0x000e220000000800 */
[----:B--2---:R-:W-:-:S01]  /*19d30*/  FADD.FTZ R3, R27, R4 ;  /* 0x000000041b037221 */ /* 0x004fc20000010000 */
[----:B------:R-:W-:Y:S01]  /*19d40*/  FADD.FTZ R4, R26, R9 ;  /* 0x000000091a047221 */ /* 0x000fe20000010000 */
[----:B------:R-:W-:-:S05]  /*19d50*/  IMAD.MOV.U32 R9, RZ, RZ, 0x40000040 ;  /* 0x40000040ff097424 */ /* 0x000fca00078e00ff */
[----:B------:R-:W2:Y:S01]  /*19d60*/  MUFU.EX2 R15, R15 ;  /* 0x0000000f000f7308 */ /* 0x000ea20000000800 */
[----:B-1----:R-:W-:-:S07]  /*19d70*/  FADD.FTZ R3, R76, R3 ;  /* 0x000000034c037221 */ /* 0x002fce0000010000 */
[----:B------:R-:W1:Y:S01]  /*19d80*/  MUFU.EX2 R28, R28 ;  /* 0x0000001c001c7308 */ /* 0x000e620000000800 */
[----:B0-----:R-:W-:-:S01]  /*19d90*/  FADD.FTZ R84, R14, R3 ;  /* 0x000000030e547221 */ /* 0x001fc20000010000 */
[----:B------:R-:W-:-:S06]  /*19da0*/  FADD.FTZ R3, R31, R4 ;  /* 0x000000041f037221 */ /* 0x000fcc0000010000 */
        /* <DEDUP_REMOVED lines=10> */
[----:B------:R-:W-:Y:S01]  /*19e50*/  MUFU.EX2 R36, R36 ;  /* 0x0000002400247308 */ /* 0x000fe20000000800 */
[----:B0-----:R-:W-:-:S07]  /*19e60*/  FADD.FTZ R3, R29, R4 ;  /* 0x000000041d037221 */ /* 0x001fce0000010000 */
[----:B------:R-:W0:Y:S01]  /*19e70*/  MUFU.EX2 R33, R33 ;  /* 0x0000002100217308 */ /* 0x000e220000000800 */
[----:B--2---:R-:W-:-:S07]  /*19e80*/  FADD.FTZ R4, R34, R3 ;  /* 0x0000000322047221 */ /* 0x004fce0000010000 */
[----:B------:R-:W-:Y:S01]  /*19e90*/  MUFU.EX2 R43, R43 ;  /* 0x0000002b002b7308 */ /* 0x000fe20000000800 */
[----:B------:R-:W-:Y:S02]  /*19ea0*/  WARPGROUP.DEPBAR.LE gsb0, 0x0 ;  /* 0x00008000000079c5 */ /* 0x000fe40000010000 */
[----:B------:R-:W-:-:S05]  /*19eb0*/  WARPGROUP.ARRIVE ;  /* 0x00000000000079c5 */ /* 0x000fca0000000000 */
[----:B------:R-:W1:Y:S01]  /*19ec0*/  MUFU.EX2 R38, R38 ;  /* 0x0000002600267308 */ /* 0x000e620000000800 */
[----:B0-----:R-:W-:-:S01]  /*19ed0*/  FADD.FTZ R3, R33, R4 ;  /* 0x0000000421037221 */ /* 0x001fc20000010000 */
[----:B------:R-:W-:Y:S01]  /*19ee0*/  QGMMA.64x128x32.F32.E4M3.E4M3 R88, R156, gdesc[UR8], R88, gsb0 ;  /* 0x01e000089c587df3 */ /* 0x000fe20008000858 */
[----:B------:R-:W-:Y:S02]  /*19ef0*/  R2UR UR10, R8 ;  /* 0x00000000080a72ca */ /* 0x000fe400000e0000 */
[----:B------:R-:W-:-:S03]  /*19f00*/  R2UR UR11, R9 ;  /* 0x00000000090b72ca */ /* 0x000fc600000e0000 */
[----:B------:R-:W0:Y:S01]  /*19f10*/  MUFU.EX2 R40, R40 ;  /* 0x0000002800287308 */ /* 0x000e220000000800 */
[----:B------:R-:W-:-:S01]  /*19f20*/  FFMA.FTZ R9, R62, UR35, -R72 ;  /* 0x000000233e097c23 */ /* 0x000fc20008010848 */
[----:B------:R-:W-:Y:S01]  /*19f30*/  FADD.FTZ R62, R32, R53 ;  /* 0x00000035203e7221 */ /* 0x000fe20000010000 */
[----:B------:R-:W-:-:S03]  /*19f40*/  FFMA.FTZ R53, R65, UR35, -R72 ;  /* 0x0000002341357c23 */ /* 0x000fc60008010848 */
[----:B------:R-:W-:Y:S01]  /*19f50*/  FADD.FTZ R55, R39, R62 ;  /* 0x0000003e27377221 */ /* 0x000fe20000010000 */
[----:B------:R-:W-:-:S01]  /*19f60*/  FFMA.FTZ R62, R66, UR35, -R72 ;  /* 0x00000023423e7c23 */ /* 0x000fc20008010848 */
[----:B------:R-:W2:Y:S01]  /*19f70*/  MUFU.EX2 R37, R37 ;  /* 0x0000002500257308 */ /* 0x000ea20000000800 */
[----:B-1----:R-:W-:-:S01]  /*19f80*/  FADD.FTZ R4, R38, R3 ;  /* 0x0000000326047221 */ /* 0x002fc20000010000 */
[----:B------:R-:W-:-:S04]  /*19f90*/  FADD.FTZ R84, R36, R55 ;  /* 0x0000003724547221 */ /* 0x000fc80000010000 */
[----:B------:R-:W-:Y:S02]  /*19fa0*/  FADD.FTZ R55, R43, R84 ;  /* 0x000000542b377221 */ /* 0x000fe40000010000 */
[----:B------:R-:W1:Y:S02]  /*19fb0*/  MUFU.EX2 R47, R47 ;  /* 0x0000002f002f7308 */ /* 0x000e640000000800 */
[----:B0-----:R-:W-:-:S01]  /*19fc0*/  FADD.FTZ R66, R40, R55 ;  /* 0x0000003728427221 */ /* 0x001fc20000010000 */
[----:B------:R-:W-:-:S05]  /*19fd0*/  FFMA.FTZ R55, R69, UR35, -R72 ;  /* 0x0000002345377c23 */ /* 0x000fca0008010848 */
[----:B------:R-:W0:Y:S01]  /*19fe0*/  MUFU.EX2 R42, R42 ;  /* 0x0000002a002a7308 */ /* 0x000e220000000800 */
[----:B--2---:R-:W-:-:S07]  /*19ff0*/  FADD.FTZ R3, R37, R4 ;  /* 0x0000000425037221 */ /* 0x004fce0000010000 */
[----:B------:R-:W2:Y:S01]  /*1a000*/  MUFU.EX2 R44, R44 ;  /* 0x0000002c002c7308 */ /* 0x000ea20000000800 */
[----:B-1----:R-:W-:-:S01]  /*1a010*/  FADD.FTZ R57, R47, R66 ;  /* 0x000000422f397221 */ /* 0x002fc20000010000 */
[----:B------:R-:W-:-:S06]  /*1a020*/  FFMA.FTZ R66, R70, UR35, -R72 ;  /* 0x0000002346427c23 */ /* 0x000fcc0008010848 */
        /* <DEDUP_REMOVED lines=26> */
[----:B------:R-:W-:Y:S02]  /*1a1d0*/  WARPGROUP.DEPBAR.LE gsb0, 0x0 ;  /* 0x00008000000079c5 */ /* 0x000fe40000010000 */
[----:B------:R-:W-:-:S04]  /*1a1e0*/  WARPGROUP.ARRIVE ;  /* 0x00000000000079c5 */ /* 0x000fc80000000000 */
[----:B------:R-:W0:Y:S01]  /*1a1f0*/  MUFU.EX2 R63, R63 ;  /* 0x0000003f003f7308 */ /* 0x000e220000000800 */
[----:B--2---:R-:W-:-:S01]  /*1a200*/  FADD.FTZ R4, R54, R57 ;  /* 0x0000003936047221 */ /* 0x004fc20000010000 */
[----:B------:R-:W-:Y:S01]  /*1a210*/  QGMMA.64x128x32.F32.E4M3.E4M3 R88, R152, gdesc[UR8], R88, gsb0 ;  /* 0x01e0000898587df3 */ /* 0x000fe20008000858 */
[----:B------:R-:W-:-:S05]  /*1a220*/  FFMA.FTZ R57, R77, UR35, -R72 ;  /* 0x000000234d397c23 */ /* 0x000fca0008010848 */
[----:B------:R-:W2:Y:S01]  /*1a230*/  MUFU.EX2 R9, R9 ;  /* 0x0000000900097308 */ /* 0x000ea20000000800 */
[----:B-1----:R-:W-:-:S07]  /*1a240*/  FADD.FTZ R70, R8, R3 ;  /* 0x0000000308467221 */ /* 0x002fce0000010000 */
[----:B------:R-:W1:Y:S01]  /*1a250*/  MUFU.EX2 R56, R56 ;  /* 0x0000003800387308 */ /* 0x000e620000000800 */
[----:B0-----:R-:W-:-:S07]  /*1a260*/  FADD.FTZ R3, R63, R4 ;  /* 0x000000043f037221 */ /* 0x001fce0000010000 */
[----:B------:R-:W0:Y:S01]  /*1a270*/  MUFU.EX2 R53, R53 ;  /* 0x0000003500357308 */ /* 0x000e220000000800 */
[----:B--2---:R-:W-:-:S01]  /*1a280*/  FADD.FTZ R4, R9, R70 ;  /* 0x0000004609047221 */ /* 0x004fc20000010000 */
[--C-:B------:R-:W-:Y:S01]  /*1a290*/  FFMA.FTZ R70, R78, UR35, -R72.reuse ;  /* 0x000000234e467c23 */ /* 0x100fe20008010848 */
[----:B------:R-:W-:-:S05]  /*1a2a0*/  FFMA.FTZ R72, R82, UR35, -R72 ;  /* 0x0000002352487c23 */ /* 0x000fca0008010848 */
        /* <DEDUP_REMOVED lines=8> */
[----:B------:R-:W-:-:S04]  /*1a330*/  @!P1 IMAD R3, R13, 0x8, R16 ;  /* 0x000000080d039824 */ /* 0x000fc800078e0210 */
[----:B------:R-:W-:Y:S02]  /*1a340*/  @!P1 VIADD R3, R3, 0x22840 ;  /* 0x0002284003039836 */ /* 0x000fe40000000000 */
[----:B------:R-:W1:Y:S03]  /*1a350*/  MUFU.EX2 R71, R71 ;  /* 0x0000004700477308 */ /* 0x000e660000000800 */
[----:B------:R-:W-:-:S05]  /*1a360*/  @!P1 PRMT R3, RZ, 0x654, R3 ;  /* 0x00000654ff039816 */ /* 0x000fca0000000003 */
[----:B------:R-:W3:Y:S08]  /*1a370*/  MUFU.EX2 R66, R66 ;  /* 0x0000004200427308 */ /* 0x000ef00000000800 */
[----:B------:R-:W4:Y:S08]  /*1a380*/  MUFU.EX2 R60, R60 ;  /* 0x0000003c003c7308 */ /* 0x000f300000000800 */
[----:B------:R-:W5:Y:S08]  /*1a390*/  MUFU.EX2 R59, R59 ;  /* 0x0000003b003b7308 */ /* 0x000f700000000800 */
[----:B------:R-:W-:Y:S08]  /*1a3a0*/  MUFU.EX2 R75, R75 ;  /* 0x0000004b004b7308 */ /* 0x000ff00000000800 */
[----:B------:R0:W5:Y:S08]  /*1a3b0*/  MUFU.EX2 R69, R74 ;  /* 0x0000004a00457308 */ /* 0x0001700000000800 */
[----:B------:R-:W5:Y:S01]  /*1a3c0*/  MUFU.EX2 R64, R64 ;  /* 0x0000004000407308 */ /* 0x000f620000000800 */
[----:B0-----:R-:W-:-:S01]  /*1a3d0*/  FADD.FTZ R74, R58, R61 ;  /* 0x0000003d3a4a7221 */ /* 0x001fc20000010000 */
[----:B--2---:R-:W-:-:S03]  /*1a3e0*/  FADD.FTZ R61, R55, R4 ;  /* 0x00000004373d7221 */ /* 0x004fc60000010000 */
[----:B-1----:R-:W-:Y:S01]  /*1a3f0*/  FADD.FTZ R65, R71, R74 ;  /* 0x0000004a47417221 */ /* 0x002fe20000010000 */
[----:B---3--:R-:W-:-:S02]  /*1a400*/  FADD.FTZ R4, R66, R61 ;  /* 0x0000003d42047221 */ /* 0x008fc40000010000 */
[----:B------:R-:W0:Y:S01]  /*1a410*/  MUFU.EX2 R57, R57 ;  /* 0x0000003900397308 */ /* 0x000e220000000800 */
[----:B----4-:R-:W-:-:S01]  /*1a420*/  FADD.FTZ R74, R60, R65 ;  /* 0x000000413c4a7221 */ /* 0x010fc20000010000 */
[----:B-----5:R-:W-:-:S04]  /*1a430*/  FADD.FTZ R4, R59, R4 ;  /* 0x000000043b047221 */ /* 0x020fc80000010000 */
[----:B------:R-:W-:Y:S02]  /*1a440*/  FADD.FTZ R4, R69, R4 ;  /* 0x0000000445047221 */ /* 0x000fe40000010000 */
[----:B------:R-:W1:Y:S08]  /*1a450*/  MUFU.EX2 R79, R79 ;  /* 0x0000004f004f7308 */ /* 0x000e700000000800 */
[----:B------:R-:W2:Y:S08]  /*1a460*/  MUFU.EX2 R70, R70 ;  /* 0x0000004600467308 */ /* 0x000eb00000000800 */
[----:B------:R-:W3:Y:S01]  /*1a470*/  MUFU.EX2 R68, R68 ;  /* 0x0000004400447308 */ /* 0x000ee20000000800 */
[----:B------:R-:W-:-:S02]  /*1a480*/  WARPGROUP.DEPBAR.LE gsb0, 0x0 ;  /* 0x00008000000079c5 */ /* 0x000fc40000010000 */
[----:B------:R4:W-:Y:S06]  /*1a490*/  BAR.ARV R73, 0x100 ;  /* 0x000400490000751d */ /* 0x0009ec0000002000 */
[----:B------:R-:W5:Y:S01]  /*1a4a0*/  MUFU.EX2 R78, R81 ;  /* 0x00000051004e7308 */ /* 0x000f620000000800 */
[----:B------:R0:W-:Y:S07]  /*1a4b0*/  @!P1 SYNCS.ARRIVE.TRANS64.RED.A1T0 RZ, [R3+URZ], RZ ;  /* 0x000000ff03ff99a7 */ /* 0x0001ee000810043f */
[----:B------:R-:W4:Y:S01]  /*1a4c0*/  MUFU.EX2 R83, R83 ;  /* 0x0000005300537308 */ /* 0x000f220000000800 */
[----:B0-----:R-:W-:-:S04]  /*1a4d0*/  FADD.FTZ R3, R75, R74 ;  /* 0x0000004a4b037221 */ /* 0x001fc80000010000 */
[----:B------:R-:W-:Y:S01]  /*1a4e0*/  FADD.FTZ R74, R64, R3 ;  /* 0x00000003404a7221 */ /* 0x000fe20000010000 */
[----:B------:R-:W-:-:S02]  /*1a4f0*/  FADD.FTZ R3, R57, R4 ;  /* 0x0000000439037221 */ /* 0x000fc40000010000 */
[----:B------:R-:W0:Y:S01]  /*1a500*/  MUFU.EX2 R72, R72 ;  /* 0x0000004800487308 */ /* 0x000e220000000800 */
[----:B-1----:R-:W-:-:S01]  /*1a510*/  FADD.FTZ R61, R79, R74 ;  /* 0x0000004a4f3d7221 */ /* 0x002fc20000010000 */
[----:B--2---:R-:W-:-:S03]  /*1a520*/  FADD.FTZ R3, R70, R3 ;  /* 0x0000000346037221 */ /* 0x004fc60000010000 */
[----:B---3--:R-:W-:Y:S01]  /*1a530*/  FADD.FTZ R4, R68, R61 ;  /* 0x0000003d44047221 */ /* 0x008fe20000010000 */
[----:B-----5:R-:W-:-:S03]  /*1a540*/  FADD.FTZ R3, R78, R3 ;  /* 0x000000034e037221 */ /* 0x020fc60000010000 */
[----:B----4-:R-:W-:Y:S01]  /*1a550*/  FADD.FTZ R4, R83, R4 ;  /* 0x0000000453047221 */ /* 0x010fe20000010000 */
[----:B0-----:R-:W-:-:S01]  /*1a560*/  FADD.FTZ R3, R72, R3 ;  /* 0x0000000348037221 */ /* 0x001fc20000010000 */
[----:B------:R-:W-:Y:S06]  /*1a570*/  @!P0 BRA `(.L_x_1491) ;  /* 0x0000000000048947 */ /* 0x000fec0003800000 */
[----:B------:R-:W-:Y:S01]  /*1a580*/  BPT.TRAP 0x1 ;  /* 0x000000040000795c */ /* 0x000fe20000300000 */
.L_x_1491:
[----:B------:R-:W-:Y:S01]  /*1a590*/  F2FP.SATFINITE.E4M3.F32.PACK_AB_MERGE_C R24, R165, R24, RZ ;  /* 0x00000018a518723e */ /* 0x000fe200048070ff */
[----:B------:R-:W-:Y:S01]  /*1a5a0*/  FMUL.FTZ R88, R88, R85 ;  /* 0x0000005558587220 */ /* 0x000fe20000410000 */
[----:B------:R-:W-:Y:S01]  /*1a5b0*/  F2FP.SATFINITE.E4M3.F32.PACK_AB_MERGE_C R25, R30, R25, RZ ;  /* 0x000000191e19723e */ /* 0x000fe200048070ff */
[----:B------:R-:W-:Y:S01]  /*1a5c0*/  FMUL.FTZ R89, R89, R85 ;  /* 0x0000005559597220 */ /* 0x000fe20000410000 */
[----:B------:R-:W-:Y:S01]  /*1a5d0*/  F2FP.SATFINITE.E4M3.F32.PACK_AB_MERGE_C R164, R87, R6, R24 ;  /* 0x0000000657a4723e */ /* 0x000fe20004807018 */
[----:B------:R-:W-:Y:S01]  /*1a5e0*/  IMAD R6, R168, 0x8, R16 ;  /* 0x00000008a8067824 */ /* 0x000fe200078e0210 */
[----:B------:R-:W-:Y:S01]  /*1a5f0*/  F2FP.SATFINITE.E4M3.F32.PACK_AB_MERGE_C R25, R15, R14, R25 ;  /* 0x0000000e0f19723e */ /* 0x000fe20004807019 */
[----:B------:R-:W-:Y:S01]  /*1a600*/  IMAD.U32 R15, RZ, RZ, UR38 ;  /* 0x00000026ff0f7e24 */ /* 0x000fe2000f8e00ff */
[----:B------:R-:W-:Y:S01]  /*1a610*/  ISETP.GT.AND P2, PT, R10, R11, PT ;  /* 0x0000000b0a00720c */ /* 0x000fe20003f44270 */
        /* <DEDUP_REMOVED lines=9> */
[----:B------:R0:W-:Y:S01]  /*1a6b0*/  SYNCS.ARRIVE.TRANS64.RED.A1T0 RZ, [R6+URZ], RZ ;  /* 0x000000ff06ff79a7 */ /* 0x0001e2000810043f */
[----:B------:R-:W-:Y:S01]  /*1a6c0*/  F2FP.SATFINITE.E4M3.F32.PACK_AB_MERGE_C R36, R43, R36, RZ ;  /* 0x000000242b24723e */ /* 0x000fe200048070ff */
[----:B------:R-:W-:Y:S01]  /*1a6d0*/  FMUL.FTZ R100, R100, R85 ;  /* 0x0000005564647220 */ /* 0x000fe20000410000 */
[----:B------:R-:W-:Y:S01]  /*1a6e0*/  F2FP.SATFINITE.E4M3.F32.PACK_AB_MERGE_C R33, R38, R33, RZ ;  /* 0x000000212621723e */ /* 0x000fe200048070ff */
[-C--:B------:R-:W-:Y:S01]  /*1a6f0*/  FMUL.FTZ R101, R101, R85.reuse ;  /* 0x0000005565657220 */ /* 0x080fe20000410000 */
[----:B------:R-:W-:Y:S01]  /*1a700*/  F2FP.SATFINITE.E4M3.F32.PACK_AB_MERGE_C R44, R51, R44, RZ ;  /* 0x0000002c332c723e */ /* 0x000fe200048070ff */
[----:B------:R-:W-:Y:S01]  /*1a710*/  FMUL.FTZ R104, R104, R85 ;  /* 0x0000005568687220 */ /* 0x000fe20000410000 */
[----:B------:R-:W-:Y:S01]  /*1a720*/  F2FP.SATFINITE.E4M3.F32.PACK_AB_MERGE_C R41, R46, R41, RZ ;  /* 0x000000292e29723e */ /* 0x000fe200048070ff */
[----:B0-----:R-:W-:Y:S01]  /*1a730*/  VIADD R6, R10, 0xffffffff ;  /* 0xffffffff0a067836 */ /* 0x001fe20000000000 */
        /* <DEDUP_REMOVED lines=76> */
[----:B------:R-:W-:-:S02]  /*1ac00*/  IMAD.MOV.U32 R14, RZ, RZ, R7 ;  /* 0x000000ffff0e7224 */ /* 0x000fc400078e0007 */
[----:B------:R-:W-:Y:S02]  /*1ac10*/  IMAD.MOV.U32 R15, RZ, RZ, R12 ;  /* 0x000000ffff0f7224 */ /* 0x000fe400078e000c */
[----:B------:R-:W-:Y:S02]  /*1ac20*/  IMAD.MOV.U32 R20, RZ, RZ, R18 ;  /* 0x000000ffff147224 */ /* 0x000fe400078e0012 */
[----:B------:R-:W-:Y:S02]  /*1ac30*/  IMAD.MOV.U32 R10, RZ, RZ, R6 ;  /* 0x000000ffff0a7224 */ /* 0x000fe400078e0006 */
[----:B------:R-:W-:Y:S02]  /*1ac40*/  IMAD.MOV.U32 R168, RZ, RZ, R13 ;  /* 0x000000ffffa87224 */ /* 0x000fe400078e000d */
[----:B------:R-:W-:Y:S01]  /*1ac50*/  IMAD.MOV.U32 R167, RZ, RZ, R25 ;  /* 0x000000ffffa77224 */ /* 0x000fe200078e0019 */
[----:B------:R-:W-:Y:S06]  /*1ac60*/  @P2 BRA `(.L_x_1492) ;  /* 0xffffffd800082947 */ /* 0x000fec000383ffff */
[----:B------:R-:W-:-:S07]  /*1ac70*/  IMAD.MOV.U32 R168, RZ, RZ, R13 ;  /* 0x000000ffffa87224 */ /* 0x000fce00078e000d */
.L_x_1481:
[----:B------:R-:W-:-:S13]  /*1ac80*/  ISETP.GE.AND P2, PT, R6, R178, PT ;  /* 0x000000b20600720c */ /* 0x000fda0003f46270 */
[----:B------:R-:W-:Y:S05]  /*1ac90*/  @!P2 BRA `(.L_x_1493) ;  /* 0x000000380014a947 */ /* 0x000fea0003800000 */
[----:B------:R-:W-:Y:S02]  /*1aca0*/  VIADD R15, R0, 0x8 ;  /* 0x00000008000f7836 */ /* 0x000fe40000000000 */
[----:B------:R-:W-:Y:S02]  /*1acb0*/  IMAD.MOV.U32 R14, RZ, RZ, R7 ;  /* 0x000000ffff0e7224 */ /* 0x000fe400078e0007 */
[----:B------:R-:W-:Y:S01]  /*1acc0*/  IMAD.MOV.U32 R13, RZ, RZ, R12 ;  /* 0x000000ffff0d7224 */ /* 0x000fe200078e000c */
[----:B------:R-:W-:Y:S01]  /*1acd0*/  IADD3 R15, R15, R170, -R171 ;  /* 0x000000aa0f0f7210 */ /* 0x000fe20007ffe8ab */
[----:B------:R-:W-:Y:S02]  /*1ace0*/  IMAD.MOV.U32 R20, RZ, RZ, R18 ;  /* 0x000000ffff147224 */ /* 0x000fe400078e0012 */
[----:B------:R-:W-:-:S07]  /*1acf0*/  IMAD.MOV.U32 R21, RZ, RZ, R168 ;  /* 0x000000ffff157224 */ /* 0x000fce00078e00a8 */
.L_x_1512:
        /* <DEDUP_REMOVED lines=8> */
.L_x_1495:
[----:B------:R-:W-:Y:S01]  /*1ad80*/  VIADD R7, R21, 0x1 ;  /* 0x0000000115077836 */ /* 0x000fe20000000000 */
[----:B------:R-:W-:-:S04]  /*1ad90*/  SHF.L.U32 R8, R18, 0x1f, RZ ;  /* 0x0000001f12087819 */ /* 0x000fc800000006ff */
[----:B------:R-:W-:-:S04]  /*1ada0*/  ISETP.NE.AND P3, PT, R7, 0x2, PT ;  /* 0x000000020700780c */ /* 0x000fc80003f65270 */
[----:B------:R-:W-:-:S05]  /*1adb0*/  SEL R7, R7, RZ, P3 ;  /* 0x000000ff07077207 */ /* 0x000fca0001800000 */
[----:B------:R-:W-:-:S04]  /*1adc0*/  IMAD R7, R7, 0x8, R16 ;  /* 0x0000000807077824 */ /* 0x000fc800078e0210 */
[----:B------:R0:W1:Y:S01]  /*1add0*/  SYNCS.PHASECHK.TRANS64.TRYWAIT P3, [R7+URZ+0x22830], R8 ;  /* 0x02283008070075a7 */ /* 0x000062000806017f */
[----:B------:R-:W-:Y:S05]  /*1ade0*/  @!P0 BRA `(.L_x_1496) ;  /* 0x0000000000048947 */ /* 0x000fea0003800000 */
[----:B------:R-:W-:Y:S01]  /*1adf0*/  BPT.TRAP 0x1 ;  /* 0x000000040000795c */ /* 0x000fe20000300000 */
.L_x_1496:
[----:B------:R-:W-:Y:S04]  /*1ae00*/  BSSY B0, `(.L_x_1494) ;  /* 0x0000004000007945 */ /* 0x000fe80003800000 */
[----:B-1----:R-:W-:Y:S05]  /*1ae10*/  @P3 BRA `(.L_x_1497) ;  /* 0x0000000000083947 */ /* 0x002fea0003800000 */
[----:B------:R-:W1:Y:S02]  /*1ae20*/  SYNCS.PHASECHK.TRANS64.TRYWAIT P3, [R7+URZ+0x22830], R8 ;  /* 0x02283008070075a7 */ /* 0x000e64000806017f */
[----:B-1----:R-:W-:Y:S05]  /*1ae30*/  @!P3 BRA `(.L_x_1498) ;  /* 0x000000dc0048b947 */ /* 0x002fea0003800000 */
.L_x_1497:
[----:B------:R-:W-:Y:S05]  /*1ae40*/  BSYNC B0 ;  /* 0x0000000000007941 */ /* 0x000fea0003800000 */
.L_x_1494:
[----:B01----:R-:W0:Y:S01]  /*1ae50*/  S2R R7, SR_TID.X ;  /* 0x0000000000077919 */ /* 0x003e220000002100 */
[----:B------:R-:W-:Y:S01]  /*1ae60*/  VIADD R168, R21, 0x1 ;  /* 0x0000000115a87836 */ /* 0x000fe20000000000 */
[----:B------:R-:W-:Y:S05]  /*1ae70*/  WARPSYNC.ALL ;  /* 0x0000000000007948 */ /* 0x000fea0003800000 */
[C---:B------:R-:W-:Y:S01]  /*1ae80*/  ISETP.NE.AND P3, PT, R168.reuse, 0x2, PT ;  /* 0x00000002a800780c */ /* 0x040fe20003f65270 */
[----:B------:R-:W-:Y:S01]  /*1ae90*/  IMAD.MOV.U32 R9, RZ, RZ, -0x7fffffe0 ;  /* 0x80000020ff097424 */ /* 0x000fe200078e00ff */
[----:B------:R-:W-:Y:S02]  /*1aea0*/  MOV R11, 0x80000020 ;  /* 0x80000020000b7802 */ /* 0x000fe40000000f00 */
[----:B------:R-:W-:-:S02]  /*1aeb0*/  SEL R168, R168, RZ, P3 ;  /* 0x000000ffa8a87207 */ /* 0x000fc40001800000 */
[----:B------:R-:W-:Y:S01]  /*1aec0*/  R2UR UR31, R9 ;  /* 0x00000000091f72ca */ /* 0x000fe200000e0000 */
[----:B------:R-:W-:Y:S01]  /*1aed0*/  IMAD.MOV.U32 R9, RZ, RZ, -0x7fffffe0 ;  /* 0x80000020ff097424 */ /* 0x000fe200078e00ff */
[----:B------:R-:W-:Y:S01]  /*1aee0*/  R2UR UR11, R11 ;  /* 0x000000000b0b72ca */ /* 0x000fe200000e0000 */
[----:B------:R-:W-:Y:S02]  /*1aef0*/  IMAD R8, R168, 0x600, R5 ;  /* 0x00000600a8087824 */ /* 0x000fe400078e0205 */
[----:B------:R-:W-:Y:S01]  /*1af00*/  IMAD.MOV.U32 R11, RZ, RZ, -0x7fffffe0 ;  /* 0x80000020ff0b7424 */ /* 0x000fe200078e00ff */
[----:B------:R-:W-:Y:S01]  /*1af10*/  R2UR UR27, R9 ;  /* 0x00000000091b72ca */ /* 0x000fe200000e0000 */
[C---:B------:R-:W-:Y:S01]  /*1af20*/  VIADD R10, R8.reuse, 0x2 ;  /* 0x00000002080a7836 */ /* 0x040fe20000000000 */
[----:B------:R-:W-:Y:S02]  /*1af30*/  R2UR UR30, R8 ;  /* 0x00000000081e72ca */ /* 0x000fe400000e0000 */
[----:B------:R-:W-:Y:S01]  /*1af40*/  R2UR UR15, R11 ;  /* 0x000000000b0f72ca */ /* 0x000fe200000e0000 */
[----:B------:R-:W-:Y:S01]  /*1af50*/  IMAD.MOV.U32 R11, RZ, RZ, -0x7fffffe0 ;  /* 0x80000020ff0b7424 */ /* 0x000fe200078e00ff */
[----:B------:R-:W-:Y:S01]  /*1af60*/  R2UR UR10, R10 ;  /* 0x000000000a0a72ca */ /* 0x000fe200000e0000 */
[----:B------:R-:W-:-:S03]  /*1af70*/  VIADD R10, R8, 0x200 ;  /* 0x00000200080a7836 */ /* 0x000fc60000000000 */
[----:B------:R-:W-:Y:S01]  /*1af80*/  R2UR UR19, R11 ;  /* 0x000000000b1372ca */ /* 0x000fe200000e0000 */
[----:B------:R-:W-:Y:S01]  /*1af90*/  IMAD.MOV.U32 R11, RZ, RZ, -0x7fffffe0 ;  /* 0x80000020ff0b7424 */ /* 0x000fe200078e00ff */
[----:B------:R-:W-:Y:S01]  /*1afa0*/  R2UR UR14, R10 ;  /* 0x000000000a0e72ca */ /* 0x000fe200000e0000 */
[----:B------:R-:W-:Y:S01]  /*1afb0*/  VIADD R10, R8, 0x202 ;  /* 0x00000202080a7836 */ /* 0x000fe20000000000 */
[----:B0-----:R-:W-:Y:S02]  /*1afc0*/  SHF.R.U32.HI R7, RZ, 0x7, R7 ;  /* 0x00000007ff077819 */ /* 0x001fe40000011607 */
[----:B------:R-:W-:Y:S02]  /*1afd0*/  R2UR UR23, R11 ;  /* 0x000000000b1772ca */ /* 0x000fe400000e0000 */
[----:B------:R-:W-:Y:S01]  /*1afe0*/  R2UR UR18, R10 ;  /* 0x000000000a1272ca */ /* 0x000fe200000e0000 */
[----:B------:R-:W-:Y:S02]  /*1aff0*/  VIADD R7, R7, 0x8 ;  /* 0x0000000807077836 */ /* 0x000fe40000000000 */
[----:B------:R-:W-:-:S02]  /*1b000*/  VIADD R10, R8, 0x400 ;  /* 0x00000400080a7836 */ /* 0x000fc40000000000 */
[----:B------:R-:W-:Y:S01]  /*1b010*/  VIADD R8, R8, 0x402 ;  /* 0x0000040208087836 */ /* 0x000fe20000000000 */
[----:B------:R0:W-:Y:S02]  /*1b020*/  BAR.SYNC.DEFER_BLOCKING R7, 0x100 ;  /* 0x000400070000751d */ /* 0x0001e40000010000 */
[----:B------:R-:W-:Y:S02]  /*1b030*/  R2UR UR22, R10 ;  /* 0x000000000a1672ca */ /* 0x000fe400000e0000 */
[----:B------:R-:W-:Y:S02]  /*1b040*/  R2UR UR26, R8 ;  /* 0x00000000081a72ca */ /* 0x000fe400000e0000 */
        /* <DEDUP_REMOVED lines=21> */
.L_x_1500:
[----:B------:R-:W-:Y:S01]  /*1b1a0*/  SHF.L.U32 R7, R20, 0x1f, RZ ;  /* 0x0000001f14077819 */ /* 0x000fe200000006ff */
[----:B------:R-:W-:-:S04]  /*1b1b0*/  IMAD R8, R21, 0x8, R16 ;  /* 0x0000000815087824 */ /* 0x000fc800078e0210 */
[----:B------:R0:W1:Y:S01]  /*1b1c0*/  SYNCS.PHASECHK.TRANS64.TRYWAIT P2, [R8+URZ+0x22850], R7 ;  /* 0x02285007080075a7 */ /* 0x000062000804017f */
[----:B------:R-:W-:Y:S05]  /*1b1d0*/  @!P0 BRA `(.L_x_1501) ;  /* 0x0000000000048947 */ /* 0x000fea0003800000 */
[----:B------:R-:W-:Y:S01]  /*1b1e0*/  BPT.TRAP 0x1 ;  /* 0x000000040000795c */ /* 0x000fe20000300000 */
.L_x_1501:
[----:B-1----:R-:W-:Y:S05]  /*1b1f0*/  @P2 BRA `(.L_x_1499) ;  /* 0x0000000000082947 */ /* 0x002fea0003800000 */
[----:B------:R-:W1:Y:S02]  /*1b200*/  SYNCS.PHASECHK.TRANS64.TRYWAIT P2, [R8+URZ+0x22850], R7 ;  /* 0x02285007080075a7 */ /* 0x000e64000804017f */
[----:B-1----:R-:W-:Y:S05]  /*1b210*/  @!P2 BRA `(.L_x_1502) ;  /* 0x000000d80064a947 */ /* 0x002fea0003800000 */
.L_x_1499:
[----:B01----:R-:W-:Y:S01]  /*1b220*/  VIADD R7, R16, 0x400 ;  /* 0x0000040010077836 */ /* 0x003fe20000000000 */
[----:B------:R-:W-:Y:S05]  /*1b230*/  WARPSYNC.ALL ;  /* 0x0000000000007948 */ /* 0x000fea0003800000 */
[----:B------:R-:W-:Y:S01]  /*1b240*/  SHF.R.U32.HI R7, RZ, 0x4, R7 ;  /* 0x00000004ff077819 */ /* 0x000fe20000011607 */
[----:B------:R-:W-:Y:S01]  /*1b250*/  IMAD.MOV.U32 R9, RZ, RZ, 0x40000040 ;  /* 0x40000040ff097424 */ /* 0x000fe200078e00ff */
[----:B------:R-:W-:Y:S01]  /*1b260*/  WARPGROUP.ARRIVE ;  /* 0x00000000000079c5 */ /* 0x000fe20000000000 */
[----:B------:R-:W-:Y:S01]  /*1b270*/  IMAD.MOV.U32 R11, RZ, RZ, 0x40000040 ;  /* 0x40000040ff0b7424 */ /* 0x000fe200078e00ff */
[----:B------:R-:W-:-:S04]  /*1b280*/  LOP3.LUT R7, R7, 0x3fff, RZ, 0xc0, !PT ;  /* 0x00003fff07077812 */ /* 0x000fc800078ec0ff */
[----:B------:R-:W0:Y:S01]  /*1b290*/  S2R R177, SR_TID.X ;  /* 0x0000000000b17919 */ /* 0x000e220000002100 */
[----:B------:R-:W-:Y:S01]  /*1b2a0*/  R2UR UR11, R9 ;  /* 0x00000000090b72ca */ /* 0x000fe200000e0000 */
[----:B------:R-:W-:Y:S01]  /*1b2b0*/  IMAD.MOV.U32 R9, RZ, RZ, 0x40000040 ;  /* 0x40000040ff097424 */ /* 0x000fe200078e00ff */
[----:B------:R-:W-:Y:S01]  /*1b2c0*/  LOP3.LUT R8, R7, 0x10000, RZ, 0xfc, !PT ;  /* 0x0001000007087812 */ /* 0x000fe200078efcff */
[C---:B------:R-:W-:Y:S01]  /*1b2d0*/  FMUL.FTZ R20, R2.reuse, R24 ;  /* 0x0000001802147220 */ /* 0x040fe20000410000 */
[C---:B------:R-:W-:Y:S01]  /*1b2e0*/  FMUL.FTZ R12, R2.reuse, R27 ;  /* 0x0000001b020c7220 */ /* 0x040fe20000410000 */
[C---:B------:R-:W-:Y:S01]  /*1b2f0*/  FMUL.FTZ R24, R2.reuse, R25 ;  /* 0x0000001902187220 */ /* 0x040fe20000410000 */
[C---:B------:R-:W-:Y:S01]  /*1b300*/  FMUL.FTZ R7, R2.reuse, R26 ;  /* 0x0000001a02077220 */ /* 0x040fe20000410000 */
[----:B------:R-:W-:Y:S02]  /*1b310*/  IMAD R8, R21, 0x400, R8 ;  /* 0x0000040015087824 */ /* 0x000fe400078e0208 */
[C---:B------:R-:W-:Y:S01]  /*1b320*/  FMUL.FTZ R27, R2.reuse, R28 ;  /* 0x0000001c021b7220 */ /* 0x040fe20000410000 */
[C---:B------:R-:W-:Y:S01]  /*1b330*/  FMUL.FTZ R28, R2.reuse, R29 ;  /* 0x0000001d021c7220 */ /* 0x040fe20000410000 */
[----:B------:R-:W-:Y:S01]  /*1b340*/  FMUL.FTZ R25, R2, R30 ;  /* 0x0000001e02197220 */ /* 0x000fe20000410000 */
[C---:B------:R-:W-:Y:S01]  /*1b350*/  VIADD R10, R8.reuse, 0x2 ;  /* 0x00000002080a7836 */ /* 0x040fe20000000000 */
        /* <DEDUP_REMOVED lines=52> */
[----:B------:R-:W-:-:S04]  /*1b6a0*/  FMUL.FTZ R164, R2, R73 ;  /* 0x0000004902a47220 */ /* 0x000fc80000410000 */
[----:B------:R-:W0:Y:S01]  /*1b6b0*/  MUFU.TANH R36, R36 ;  /* 0x0000002400247308 */ /* 0x000e220000002400 */
[----:B------:R-:W-:Y:S01]  /*1b6c0*/  QGMMA.64x128x32.F32.E4M3.E4M3 R88, R160, gdesc[UR8], R88, gsb0 ;  /* 0x01e00008a0587df3 */ /* 0x000fe20008000858 */
[----:B------:R-:W-:Y:S01]  /*1b6d0*/  R2UR UR10, R10 ;  /* 0x000000000a0a72ca */ /* 0x000fe200000e0000 */
[C---:B------:R-:W-:Y:S01]  /*1b6e0*/  FMUL.FTZ R10, R2.reuse, R54 ;  /* 0x00000036020a7220 */ /* 0x040fe20000410000 */
[----:B------:R-:W-:Y:S01]  /*1b6f0*/  R2UR UR11, R11 ;  /* 0x000000000b0b72ca */ /* 0x000fe200000e0000 */
        /* <DEDUP_REMOVED lines=41> */
[----:B------:R-:W-:Y:S01]  /*1b990*/  @!P1 IMAD R8, R168, 0x8, R16 ;  /* 0x00000008a8089824 */ /* 0x000fe200078e0210 */
[----:B------:R-:W0:Y:S01]  /*1b9a0*/  MUFU.TANH R161, R161 ;  /* 0x000000a100a17308 */ /* 0x000e220000002400 */
[----:B------:R-:W-:-:S02]  /*1b9b0*/  IADD3 R9, -R177, 0xb, RZ ;  /* 0x0000000bb1097810 */ /* 0x000fc40007ffe1ff */
[----:B------:R-:W-:-:S05]  /*1b9c0*/  @!P1 VIADD R8, R8, 0x22840 ;  /* 0x0002284008089836 */ /* 0x000fca0000000000 */
[----:B------:R-:W0:Y:S01]  /*1b9d0*/  MUFU.TANH R160, R160 ;  /* 0x000000a000a07308 */ /* 0x000e220000002400 */
[----:B------:R-:W-:-:S07]  /*1b9e0*/  @!P1 PRMT R8, RZ, 0x654, R8 ;  /* 0x00000654ff089816 */ /* 0x000fce0000000008 */
        /* <DEDUP_REMOVED lines=17> */
[----:B------:R-:W-:Y:S01]  /*1bb00*/  FMUL.FTZ R61, R2, R83 ;  /* 0x00000053023d7220 */ /* 0x000fe20000410000 */
[----:B------:R-:W-:Y:S02]  /*1bb10*/  IMAD.SHL.U32 R83, R6, 0x80, RZ ;  /* 0x0000008006537824 */ /* 0x000fe400078e00ff */
[C---:B------:R-:W-:Y:S01]  /*1bb20*/  FMUL.FTZ R157, R2.reuse, R56 ;  /* 0x00000038029d7220 */ /* 0x040fe20000410000 */
[C---:B------:R-:W-:Y:S01]  /*1bb30*/  FMUL.FTZ R156, R2.reuse, R57 ;  /* 0x00000039029c7220 */ /* 0x040fe20000410000 */
[----:B------:R-:W-:Y:S01]  /*1bb40*/  QGMMA.64x128x32.F32.E4M3.E4M3 R88, R152, gdesc[UR8], R88, gsb0 ;  /* 0x01e0000898587df3 */ /* 0x000fe20008000858 */
        /* <DEDUP_REMOVED lines=9> */
[----:B------:R-:W-:-:S04]  /*1bbe0*/  IMAD R70, R23, -0x2, R70 ;  /* 0xfffffffe17467824 */ /* 0x000fc800078e0246 */
[C---:B------:R-:W-:Y:S02]  /*1bbf0*/  VIADD R85, R70.reuse, UR33 ;  /* 0x0000002146557c36 */ /* 0x040fe40008000000 */
[----:B------:R-:W-:Y:S01]  /*1bc00*/  VIADD R87, R70, UR43 ;  /* 0x0000002b46577c36 */ /* 0x000fe20008000000 */
[----:B------:R-:W0:Y:S01]  /*1bc10*/  MUFU.TANH R159, R159 ;  /* 0x0000009f009f7308 */ /* 0x000e220000002400 */
[C---:B------:R-:W-:Y:S02]  /*1bc20*/  IMAD.IADD R82, R0.reuse, 0x1, R85 ;  /* 0x0000000100527824 */ /* 0x040fe400078e0255 */
[----:B------:R-:W-:-:S05]  /*1bc30*/  IMAD.IADD R84, R0, 0x1, R87 ;  /* 0x0000000100547824 */ /* 0x000fca00078e0257 */
        /* <DEDUP_REMOVED lines=20> */
[----:B------:R-:W-:Y:S02]  /*1bd80*/  MOV R67, UR4 ;  /* 0x0000000400437c02 */ /* 0x000fe40008000f00 */
[----:B------:R-:W-:Y:S02]  /*1bd90*/  LOP3.LUT R65, RZ, R65, RZ, 0x33, !PT ;  /* 0x00000041ff417212 */ /* 0x000fe400078e33ff */
[----:B------:R-:W-:-:S13]  /*1bda0*/  ISETP.NE.AND P2, PT, R67, 0x1, PT ;  /* 0x000000014300780c */ /* 0x000fda0003f45270 */
[----:B0-----:R-:W0:Y:S02]  /*1bdb0*/  @P2 LDC.64 R8, c[0x0][0x9e8] ;  /* 0x00027a00ff082b82 */ /* 0x001e240000000a00 */
[----:B0-----:R-:W-:-:S04]  /*1bdc0*/  @P2 IMAD.HI.U32 R70, R65, R8, RZ ;  /* 0x0000000841462227 */ /* 0x001fc800078e00ff */
[----:B------:R-:W-:Y:S01]  /*1bdd0*/  IMAD.MOV.U32 R8, RZ, RZ, R65 ;  /* 0x000000ffff087224 */ /* 0x000fe200078e0041 */
[----:B------:R-:W-:-:S04]  /*1bde0*/  @P2 SHF.R.U32.HI R8, RZ, R9, R70 ;  /* 0x00000009ff082219 */ /* 0x000fc80000011646 */
[----:B------:R-:W-:Y:S01]  /*1bdf0*/  LOP3.LUT R8, RZ, R8, RZ, 0x33, !PT ;  /* 0x00000008ff087212 */ /* 0x000fe200078e33ff */
[----:B------:R-:W-:Y:S06]  /*1be00*/  BRA `(.L_x_1506) ;  /* 0x0000000000187947 */ /* 0x000fec0003800000 */
.L_x_1505:
[----:B------:R-:W-:-:S05]  /*1be10*/  IMAD.U32 R67, RZ, RZ, UR4 ;  /* 0x00000004ff437e24 */ /* 0x000fca000f8e00ff */
[----:B------:R-:W-:-:S13]  /*1be20*/  ISETP.NE.AND P2, PT, R67, 0x1, PT ;  /* 0x000000014300780c */ /* 0x000fda0003f45270 */
[----:B0-----:R-:W0:Y:S02]  /*1be30*/  @P2 LDC.64 R8, c[0x0][0x9e8] ;  /* 0x00027a00ff082b82 */ /* 0x001e240000000a00 */
[----:B0-----:R-:W-:-:S04]  /*1be40*/  @P2 IMAD.HI.U32 R70, R65, R8, RZ ;  /* 0x0000000841462227 */ /* 0x001fc800078e00ff */
[----:B------:R-:W-:Y:S01]  /*1be50*/  IMAD.MOV.U32 R8, RZ, RZ, R65 ;  /* 0x000000ffff087224 */ /* 0x000fe200078e0041 */
[----:B------:R-:W-:-:S07]  /*1be60*/  @P2 SHF.R.U32.HI R8, RZ, R9, R70 ;  /* 0x00000009ff082219 */ /* 0x000fce0000011646 */
.L_x_1506:
[----:B------:R-:W-:Y:S05]  /*1be70*/  BSYNC B0 ;  /* 0x0000000000007941 */ /* 0x000fea0003800000 */
.L_x_1504:
[----:B------:R-:W-:-:S04]  /*1be80*/  IMAD R8, R8, R67, -R83 ;  /* 0x0000004308087224 */ /* 0x000fc800078e0a53 */
[----:B------:R-:W-:-:S05]  /*1be90*/  IMAD R9, R23, -0x2, R8 ;  /* 0xfffffffe17097824 */ /* 0x000fca00078e0208 */
[----:B------:R-:W-:Y:S02]  /*1bea0*/  VIADDMNMX R82, R9, R67, R82, PT ;  /* 0x0000004309527246 */ /* 0x000fe40003800152 */
[----:B------:R-:W-:-:S07]  /*1beb0*/  VIMNMX R84, R84, R9, !PT ;  /* 0x0000000954547248 */ /* 0x000fce0007fe0100 */
.L_x_1503:
        /* <DEDUP_REMOVED lines=106> */
[----:B------:R-:W-:-:S04]  /*1c560*/  IADD3 R82, R82, R170, -R171 ;  /* 0x000000aa52527210 */ /* 0x000fc80007ffe8ab */
[----:B------:R-:W-:-:S07]  /*1c570*/  LOP3.LUT R85, RZ, R82, RZ, 0x33, !PT ;  /* 0x00000052ff557212 */ /* 0x000fce00078e33ff */
[----:B------:R-:W0:Y:S02]  /*1c580*/  @P3 LDC.64 R8, c[0x0][0x9e8] ;  /* 0x00027a00ff083b82 */ /* 0x000e240000000a00 */
[----:B0-----:R-:W-:-:S05]  /*1c590*/  @P3 IMAD.HI.U32 R8, R85, R8, RZ ;  /* 0x0000000855083227 */ /* 0x001fca00078e00ff */
[----:B------:R-:W-:-:S04]  /*1c5a0*/  @P3 SHF.R.U32.HI R85, RZ, R9, R8 ;  /* 0x00000009ff553219 */ /* 0x000fc80000011608 */
[----:B------:R-:W-:Y:S01]  /*1c5b0*/  LOP3.LUT R8, RZ, R85, RZ, 0x33, !PT ;  /* 0x00000055ff087212 */ /* 0x000fe200078e33ff */
[----:B------:R-:W-:Y:S06]  /*1c5c0*/  BRA `(.L_x_1510) ;  /* 0x0000000000187947 */ /* 0x000fec0003800000 */
.L_x_1509:
[----:B------:R-:W-:-:S05]  /*1c5d0*/  IMAD.U32 R87, RZ, RZ, UR4 ;  /* 0x00000004ff577e24 */ /* 0x000fca000f8e00ff */
[----:B------:R-:W-:-:S13]  /*1c5e0*/  ISETP.NE.AND P3, PT, R87, 0x1, PT ;  /* 0x000000015700780c */ /* 0x000fda0003f65270 */
[----:B------:R-:W0:Y:S02]  /*1c5f0*/  @P3 LDC.64 R8, c[0x0][0x9e8] ;  /* 0x00027a00ff083b82 */ /* 0x000e240000000a00 */
[----:B0-----:R-:W-:-:S04]  /*1c600*/  @P3 IMAD.HI.U32 R82, R15, R8, RZ ;  /* 0x000000080f523227 */ /* 0x001fc800078e00ff */
[----:B------:R-:W-:Y:S01]  /*1c610*/  IMAD.MOV.U32 R8, RZ, RZ, R15 ;  /* 0x000000ffff087224 */ /* 0x000fe200078e000f */
[----:B------:R-:W-:-:S07]  /*1c620*/  @P3 SHF.R.U32.HI R8, RZ, R9, R82 ;  /* 0x00000009ff083219 */ /* 0x000fce0000011652 */
.L_x_1510:
[----:B------:R-:W-:Y:S05]  /*1c630*/  BSYNC B0 ;  /* 0x0000000000007941 */ /* 0x000fea0003800000 */
.L_x_1508:
[----:B------:R-:W-:-:S04]  /*1c640*/  IMAD R8, R8, R87, -R83 ;  /* 0x0000005708087224 */ /* 0x000fc800078e0a53 */
[----:B------:R-:W-:-:S05]  /*1c650*/  IMAD R8, R23, -0x2, R8 ;  /* 0xfffffffe17087824 */ /* 0x000fca00078e0208 */
[----:B------:R-:W-:Y:S02]  /*1c660*/  VIADDMNMX R78, R8, R87, R78, PT ;  /* 0x00000057084e7246 */ /* 0x000fe4000380014e */
[----:B------:R-:W-:-:S07]  /*1c670*/  VIMNMX R79, R79, R8, !PT ;  /* 0x000000084f4f7248 */ /* 0x000fce0007fe0100 */
.L_x_1507:
[----:B------:R-:W-:Y:S01]  /*1c680*/  FMNMX.FTZ R8, R76, R13, !PT ;  /* 0x0000000d4c087209 */ /* 0x000fe20007810000 */
[----:B------:R-:W-:Y:S01]  /*1c690*/  UMOV UR35, UR5 ;  /* 0x0000000500237c82 */ /* 0x000fe20008000000 */
[----:B------:R-:W-:Y:S01]  /*1c6a0*/  ISETP.GT.AND P3, PT, R79, 0x1, P2 ;  /* 0x000000014f00780c */ /* 0x000fe20001764270 */
[----:B------:R-:W-:Y:S01]  /*1c6b0*/  IMAD.U32 R87, RZ, RZ, UR35 ;  /* 0x00000023ff577e24 */ /* 0x000fe2000f8e00ff */
        /* <DEDUP_REMOVED lines=56> */
[----:B------:R-:W-:Y:S02]  /*1ca40*/  FMNMX.FTZ R9, R81, R8, !PT ;  /* 0x0000000851097209 */ /* 0x000fe40007810000 */
[----:B------:R-:W-:Y:S02]  /*1ca50*/  FSEL R8, R12, -INF , !P3 ;  /* 0xff8000000c087808 */ /* 0x000fe40005800000 */
[----:B------:R-:W-:Y:S02]  /*1ca60*/  FMNMX.FTZ R9, R80, R9, !PT ;  /* 0x0000000950097209 */ /* 0x000fe40007810000 */
[----:B------:R-:W-:-:S03]  /*1ca70*/  ISETP.GT.AND P3, PT, R79, 0x9, P2 ;  /* 0x000000094f00780c */ /* 0x000fc60001764270 */
[----:B------:R-:W0:Y:S01]  /*1ca80*/  SHFL.BFLY PT, R12, R9, 0x2, 0x1f ;  /* 0x0c401f00090c7f89 */ /* 0x000e2200000e0000 */
[----:B------:R-:W-:-:S04]  /*1ca90*/  ISETP.LT.OR P3, PT, R78, 0xa, P3 ;  /* 0x0000000a4e00780c */ /* 0x000fc80001f61670 */
[----:B------:R-:W-:Y:S02]  /*1caa0*/  FSEL R26, R26, -INF , !P3 ;  /* 0xff8000001a1a7808 */ /* 0x000fe40005800000 */
[----:B------:R-:W-:-:S04]  /*1cab0*/  ISETP.GT.AND P3, PT, R79, 0x11, P2 ;  /* 0x000000114f00780c */ /* 0x000fc80001764270 */
[----:B------:R-:W-:-:S04]  /*1cac0*/  ISETP.LT.OR P3, PT, R78, 0x12, P3 ;  /* 0x000000124e00780c */ /* 0x000fc80001f61670 */
[----:B------:R-:W-:Y:S02]  /*1cad0*/  FSEL R30, R30, -INF , !P3 ;  /* 0xff8000001e1e7808 */ /* 0x000fe40005800000 */
[----:B------:R-:W-:-:S04]  /*1cae0*/  ISETP.GT.AND P3, PT, R79, 0x19, P2 ;  /* 0x000000194f00780c */ /* 0x000fc80001764270 */
[----:B------:R-:W-:Y:S02]  /*1caf0*/  ISETP.LT.OR P3, PT, R78, 0x1a, P3 ;  /* 0x0000001a4e00780c */ /* 0x000fe40001f61670 */
[----:B0-----:R-:W-:Y:S02]  /*1cb00*/  FMNMX.FTZ R12, R9, R12, !PT ;  /* 0x0000000c090c7209 */ /* 0x001fe40007810000 */
[----:B------:R-:W-:Y:S02]  /*1cb10*/  FSEL R36, R36, -INF , !P3 ;  /* 0xff80000024247808 */ /* 0x000fe40005800000 */
[----:B------:R-:W-:Y:S01]  /*1cb20*/  ISETP.GT.AND P3, PT, R79, 0x21, P2 ;  /* 0x000000214f00780c */ /* 0x000fe20001764270 */
[----:B------:R-:W0:Y:S03]  /*1cb30*/  SHFL.BFLY PT, R9, R12, 0x1, 0x1f ;  /* 0x0c201f000c097f89 */ /* 0x000e2600000e0000 */
        /* <DEDUP_REMOVED lines=10> */
[----:B------:R-:W-:-:S03]  /*1cbe0*/  FFMA.FTZ R87, R12, R87, -8 ;  /* 0xc10000000c577423 */ /* 0x000fc60000010057 */
[----:B------:R-:W-:-:S04]  /*1cbf0*/  ISETP.LT.OR P3, PT, R78, 0x3a, P3 ;  /* 0x0000003a4e00780c */ /* 0x000fc80001f61670 */
[----:B------:R-:W-:Y:S02]  /*1cc00*/  FSEL R11, R11, -INF , !P3 ;  /* 0xff8000000b0b7808 */ /* 0x000fe40005800000 */
[----:B------:R-:W-:-:S04]  /*1cc10*/  FSETP.NEU.FTZ.AND P3, PT, R12, -INF , PT ;  /* 0xff8000000c00780b */ /* 0x000fc80003f7d000 */
[----:B------:R-:W-:-:S05]  /*1cc20*/  FSEL R87, R87, RZ, P3 ;  /* 0x000000ff57577208 */ /* 0x000fca0001800000 */
[--C-:B------:R-:W-:Y:S01]  /*1cc30*/  FFMA.FTZ R82, R75, UR35, -R87.reuse ;  /* 0x000000234b527c23 */ /* 0x100fe20008010857 */
[----:B------:R-:W-:Y:S01]  /*1cc40*/  FSEL R75, R44, -INF , !P4 ;  /* 0xff8000002c4b7808 */ /* 0x000fe20006000000 */
[--C-:B------:R-:W-:Y:S01]  /*1cc50*/  FFMA.FTZ R9, R76, UR35, -R87.reuse ;  /* 0x000000234c097c23 */ /* 0x100fe20008010857 */
[----:B------:R-:W-:Y:S01]  /*1cc60*/  ISETP.GT.AND P4, PT, R79, 0x48, P2 ;  /* 0x000000484f00780c */ /* 0x000fe20001784270 */
[----:B------:R0:W-:Y:S01]  /*1cc70*/  MUFU.EX2 R44, R82 ;  /* 0x00000052002c7308 */ /* 0x0001e20000000800 */
[----:B------:R-:W-:-:S01]  /*1cc80*/  FFMA.FTZ R76, R69, UR35, -R87 ;  /* 0x00000023454c7c23 */ /* 0x000fc20008010857 */
[--C-:B------:R-:W-:Y:S01]  /*1cc90*/  FFMA.FTZ R69, R70, UR35, -R87.reuse ;  /* 0x0000002346457c23 */ /* 0x100fe20008010857 */
[----:B------:R-:W-:Y:S01]  /*1cca0*/  ISETP.LT.OR P4, PT, R78, 0x49, P4 ;  /* 0x000000494e00780c */ /* 0x000fe20002781670 */
[--C-:B------:R-:W-:Y:S01]  /*1ccb0*/  FFMA.FTZ R70, R71, UR35, -R87.reuse ;  /* 0x0000002347467c23 */ /* 0x100fe20008010857 */
[----:B------:R-:W-:-:S01]  /*1ccc0*/  FFMA.FTZ R71, R67, UR35, -R87 ;  /* 0x0000002343477c23 */ /* 0x000fc20008010857 */
[--C-:B------:R-:W-:Y:S01]  /*1ccd0*/  FFMA.FTZ R85, R45, UR35, -R87.reuse ;  /* 0x000000232d557c23 */ /* 0x100fe20008010857 */
[----:B------:R-:W-:Y:S01]  /*1cce0*/  FSEL R46, R46, -INF , !P4 ;  /* 0xff8000002e2e7808 */ /* 0x000fe20006000000 */
[--C-:B------:R-:W-:Y:S01]  /*1ccf0*/  FFMA.FTZ R86, R27, UR35, -R87.reuse ;  /* 0x000000231b567c23 */ /* 0x100fe20008010857 */
[----:B------:R-:W-:Y:S01]  /*1cd00*/  ISETP.GT.AND P4, PT, R79, RZ, P2 ;  /* 0x000000ff4f00720c */ /* 0x000fe20001784270 */
[--C-:B------:R-:W-:Y:S01]  /*1cd10*/  FFMA.FTZ R27, R28, UR35, -R87.reuse ;  /* 0x000000231c1b7c23 */ /* 0x100fe20008010857 */
[----:B------:R-:W-:-:S01]  /*1cd20*/  FFMA.FTZ R155, R72, UR35, -R87 ;  /* 0x00000023489b7c23 */ /* 0x000fc20008010857 */
[----:B------:R-:W-:Y:S01]  /*1cd30*/  FSEL R72, R12, RZ, P3 ;  /* 0x000000ff0c487208 */ /* 0x000fe20001800000 */
[----:B------:R-:W-:-:S01]  /*1cd40*/  FFMA.FTZ R73, R73, UR35, -R87 ;  /* 0x0000002349497c23 */ /* 0x000fc20008010857 */
[----:B------:R-:W-:Y:S01]  /*1cd50*/  ISETP.LT.OR P4, PT, R78, 0x1, P4 ;  /* 0x000000014e00780c */ /* 0x000fe20002781670 */
[----:B------:R-:W-:-:S01]  /*1cd60*/  FFMA.FTZ R65, R65, UR35, -R87 ;  /* 0x0000002341417c23 */ /* 0x000fc20008010857 */
[--C-:B------:R-:W-:Y:S01]  /*1cd70*/  FFMA.FTZ R161, R161, UR35, -R87.reuse ;  /* 0x00000023a1a17c23 */ /* 0x100fe20008010857 */
[----:B------:R-:W-:-:S01]  /*1cd80*/  FFMA.FTZ R162, R162, UR35, -R87 ;  /* 0x00000023a2a27c23 */ /* 0x000fc20008010857 */
[----:B------:R-:W-:Y:S01]  /*1cd90*/  FSEL R153, R7, -INF , !P4 ;  /* 0xff80000007997808 */ /* 0x000fe20006000000 */
[----:B------:R-:W-:-:S01]  /*1cda0*/  FFMA.FTZ R48, R48, UR35, -R87 ;  /* 0x0000002330307c23 */ /* 0x000fc20008010857 */
[----:B------:R-:W-:Y:S01]  /*1cdb0*/  ISETP.GT.AND P4, PT, R79, 0x49, P2 ;  /* 0x000000494f00780c */ /* 0x000fe20001784270 */
[----:B------:R-:W-:-:S01]  /*1cdc0*/  FFMA.FTZ R47, R47, UR35, -R87 ;  /* 0x000000232f2f7c23 */ /* 0x000fc20008010857 */
[----:B------:R-:W-:Y:S01]  /*1cdd0*/  FMNMX.FTZ R7, R153, R14, !PT ;  /* 0x0000000e99077209 */ /* 0x000fe20007810000 */
[----:B------:R-:W-:-:S01]  /*1cde0*/  FFMA.FTZ R51, R51, UR35, -R87 ;  /* 0x0000002333337c23 */ /* 0x000fc20008010857 */
[----:B------:R-:W-:Y:S01]  /*1cdf0*/  ISETP.LT.OR P4, PT, R78, 0x4a, P4 ;  /* 0x0000004a4e00780c */ /* 0x000fe20002781670 */
[----:B------:R-:W-:-:S01]  /*1ce00*/  FFMA.FTZ R50, R50, UR35, -R87 ;  /* 0x0000002332327c23 */ /* 0x000fc20008010857 */
[----:B0-----:R-:W-:Y:S01]  /*1ce10*/  FMNMX.FTZ R82, R8, R7, !PT ;  /* 0x0000000708527209 */ /* 0x001fe20007810000 */
[----:B------:R-:W-:-:S01]  /*1ce20*/  FFMA.FTZ R20, R20, UR35, -R87 ;  /* 0x0000002314147c23 */ /* 0x000fc20008010857 */
[----:B------:R-:W-:Y:S01]  /*1ce30*/  FSEL R49, R49, -INF , !P4 ;  /* 0xff80000031317808 */ /* 0x000fe20006000000 */
[----:B------:R-:W-:-:S01]  /*1ce40*/  FFMA.FTZ R77, R77, UR35, -R87 ;  /* 0x000000234d4d7c23 */ /* 0x000fc20008010857 */
[----:B------:R-:W-:Y:S01]  /*1ce50*/  FMNMX.FTZ R7, R25, R82, !PT ;  /* 0x0000005219077209 */ /* 0x000fe20007810000 */
[----:B------:R-:W-:-:S01]  /*1ce60*/  FFMA.FTZ R80, R80, UR35, -R87 ;  /* 0x0000002350507c23 */ /* 0x000fc20008010857 */
[----:B------:R-:W-:Y:S01]  /*1ce70*/  ISETP.GT.AND P4, PT, R79, 0x50, P2 ;  /* 0x000000504f00780c */ /* 0x000fe20001784270 */
[----:B------:R-:W-:-:S01]  /*1ce80*/  FADD.FTZ R72, -R72, R13 ;  /* 0x0000000d48487221 */ /* 0x000fc20000010100 */
[----:B------:R-:W-:Y:S01]  /*1ce90*/  FMNMX.FTZ R82, R26, R7, !PT ;  /* 0x000000071a527209 */ /* 0x000fe20007810000 */
[----:B------:R-:W-:Y:S01]  /*1cea0*/  MUFU.EX2 R9, R9 ;  /* 0x0000000900097308 */ /* 0x000fe20000000800 */
[----:B------:R-:W-:-:S02]  /*1ceb0*/  ISETP.LT.OR P4, PT, R78, 0x51, P4 ;  /* 0x000000514e00780c */ /* 0x000fc40002781670 */
[----:B------:R-:W-:Y:S02]  /*1cec0*/  FMNMX.FTZ R7, R29, R82, !PT ;  /* 0x000000521d077209 */ /* 0x000fe40007810000 */
[----:B------:R-:W-:Y:S02]  /*1ced0*/  FSEL R67, R52, -INF , !P4 ;  /* 0xff80000034437808 */ /* 0x000fe40006000000 */
[----:B------:R-:W-:Y:S01]  /*1cee0*/  FMNMX.FTZ R82, R30, R7, !PT ;  /* 0x000000071e527209 */ /* 0x000fe20007810000 */
[----:B------:R-:W-:Y:S01]  /*1cef0*/  MUFU.EX2 R73, R73 ;  /* 0x0000004900497308 */ /* 0x000fe20000000800 */
[----:B------:R-:W-:Y:S02]  /*1cf00*/  ISETP.GT.AND P4, PT, R79, 0x51, P2 ;  /* 0x000000514f00780c */ /* 0x000fe40001784270 */
[----:B------:R-:W-:Y:S02]  /*1cf10*/  FMNMX.FTZ R7, R35, R82, !PT ;  /* 0x0000005223077209 */ /* 0x000fe40007810000 */
[----:B------:R-:W-:-:S02]  /*1cf20*/  ISETP.LT.OR P4, PT, R78, 0x52, P4 ;  /* 0x000000524e00780c */ /* 0x000fc40002781670 */
[----:B------:R-:W-:Y:S01]  /*1cf30*/  FMNMX.FTZ R82, R36, R7, !PT ;  /* 0x0000000724527209 */ /* 0x000fe20007810000 */
[----:B------:R-:W-:Y:S01]  /*1cf40*/  MUFU.EX2 R76, R76 ;  /* 0x0000004c004c7308 */ /* 0x000fe20000000800 */
[----:B------:R-:W-:Y:S02]  /*1cf50*/  FSEL R53, R53, -INF , !P4 ;  /* 0xff80000035357808 */ /* 0x000fe40006000000 */
[----:B------:R-:W-:Y:S01]  /*1cf60*/  FMNMX.FTZ R7, R37, R82, !PT ;  /* 0x0000005225077209 */ /* 0x000fe20007810000 */
[----:B------:R-:W-:-:S01]  /*1cf70*/  FFMA.FTZ R82, R160, UR35, -R87 ;  /* 0x00000023a0527c23 */ /* 0x000fc20008010857 */
[----:B------:R-:W-:Y:S02]  /*1cf80*/  ISETP.GT.AND P4, PT, R79, 0x58, P2 ;  /* 0x000000584f00780c */ /* 0x000fe40001784270 */
        /* <DEDUP_REMOVED lines=21> */
[----:B------:R0:W-:Y:S01]  /*1d0e0*/  MUFU.EX2 R56, R85 ;  /* 0x0000005500387308 */ /* 0x0001e20000000800 */
[----:B------:R-:W-:Y:S02]  /*1d0f0*/  ISETP.LT.OR P4, PT, R78, 0x62, P4 ;  /* 0x000000624e00780c */ /* 0x000fe40002781670 */
[----:B------:R-:W-:Y:S02]  /*1d100*/  FMNMX.FTZ R7, R75, R84, !PT ;  /* 0x000000544b077209 */ /* 0x000fe40007810000 */
[----:B------:R-:W-:-:S02]  /*1d110*/  FSEL R57, R57, -INF , !P4 ;  /* 0xff80000039397808 */ /* 0x000fc40006000000 */
[----:B------:R-:W-:Y:S01]  /*1d120*/  ISETP.GT.AND P4, PT, R79, 0x68, P2 ;  /* 0x000000684f00780c */ /* 0x000fe20001784270 */
[----:B------:R-:W-:Y:S01]  /*1d130*/  MUFU.EX2 R13, R80 ;  /* 0x00000050000d7308 */ /* 0x000fe20000000800 */
[----:B------:R-:W-:Y:S01]  /*1d140*/  FMNMX.FTZ R84, R46, R7, !PT ;  /* 0x000000072e547209 */ /* 0x000fe20007810000 */
[----:B0-----:R-:W-:Y:S01]  /*1d150*/  FFMA.FTZ R85, R24, UR35, -R87 ;  /* 0x0000002318557c23 */ /* 0x001fe20008010857 */
[----:B------:R-:W-:Y:S02]  /*1d160*/  ISETP.LT.OR P4, PT, R78, 0x69, P4 ;  /* 0x000000694e00780c */ /* 0x000fe40002781670 */
[----:B------:R-:W-:Y:S02]  /*1d170*/  FMNMX.FTZ R84, R49, R84, !PT ;  /* 0x0000005431547209 */ /* 0x000fe40007810000 */
[----:B------:R-:W-:Y:S01]  /*1d180*/  FSEL R58, R58, -INF , !P4 ;  /* 0xff8000003a3a7808 */ /* 0x000fe20006000000 */
[----:B------:R-:W-:Y:S01]  /*1d190*/  MUFU.EX2 R71, R161 ;  /* 0x000000a100477308 */ /* 0x000fe20000000800 */
[----:B------:R-:W-:-:S02]  /*1d1a0*/  FMNMX.FTZ R84, R67, R84, !PT ;  /* 0x0000005443547209 */ /* 0x000fc40007810000 */
[----:B------:R-:W-:Y:S02]  /*1d1b0*/  ISETP.GT.AND P4, PT, R79, 0x69, P2 ;  /* 0x000000694f00780c */ /* 0x000fe40001784270 */
[----:B------:R-:W-:Y:S02]  /*1d1c0*/  FMNMX.FTZ R7, R53, R84, !PT ;  /* 0x0000005435077209 */ /* 0x000fe40007810000 */
[----:B------:R-:W-:Y:S01]  /*1d1d0*/  ISETP.LT.OR P4, PT, R78, 0x6a, P4 ;  /* 0x0000006a4e00780c */ /* 0x000fe20002781670 */
[----:B------:R-:W-:Y:S01]  /*1d1e0*/  MUFU.EX2 R82, R82 ;  /* 0x0000005200527308 */ /* 0x000fe20000000800 */
[----:B------:R-:W-:Y:S02]  /*1d1f0*/  FMNMX.FTZ R84, R54, R7, !PT ;  /* 0x0000000736547209 */ /* 0x000fe40007810000 */
        /* <DEDUP_REMOVED lines=16> */
[----:B------:R-:W-:Y:S01]  /*1d300*/  ISETP.GT.AND P2, PT, R79, 0x79, P2 ;  /* 0x000000794f00780c */ /* 0x000fe20001744270 */
[--C-:B------:R-:W-:Y:S01]  /*1d310*/  FFMA.FTZ R79, R31, UR35, -R87.reuse ;  /* 0x000000231f4f7c23 */ /* 0x100fe20008010857 */
[----:B------:R-:W-:Y:S01]  /*1d320*/  ISETP.LT.OR P4, PT, R78, 0x79, P4 ;  /* 0x000000794e00780c */ /* 0x000fe20002781670 */
[--C-:B------:R-:W-:Y:S01]  /*1d330*/  FFMA.FTZ R31, R32, UR35, -R87.reuse ;  /* 0x00000023201f7c23 */ /* 0x100fe20008010857 */
[----:B------:R-:W-:Y:S01]  /*1d340*/  FMNMX.FTZ R84, R60, R7, !PT ;  /* 0x000000073c547209 */ /* 0x000fe20007810000 */
[--C-:B------:R-:W-:Y:S01]  /*1d350*/  FFMA.FTZ R32, R33, UR35, -R87.reuse ;  /* 0x0000002321207c23 */ /* 0x100fe20008010857 */
[----:B------:R-:W-:Y:S01]  /*1d360*/  ISETP.LT.OR P2, PT, R78, 0x7a, P2 ;  /* 0x0000007a4e00780c */ /* 0x000fe20001741670 */
[--C-:B------:R-:W-:Y:S01]  /*1d370*/  FFMA.FTZ R33, R34, UR35, -R87.reuse ;  /* 0x0000002322217c23 */ /* 0x100fe20008010857 */
[----:B------:R-:W-:Y:S01]  /*1d380*/  FSEL R62, R62, -INF , !P4 ;  /* 0xff8000003e3e7808 */ /* 0x000fe20006000000 */
[--C-:B------:R-:W-:Y:S01]  /*1d390*/  FFMA.FTZ R34, R64, UR35, -R87.reuse ;  /* 0x0000002340227c23 */ /* 0x100fe20008010857 */
[----:B------:R-:W-:Y:S01]  /*1d3a0*/  FMNMX.FTZ R7, R61, R84, !PT ;  /* 0x000000543d077209 */ /* 0x000fe20007810000 */
[--C-:B------:R-:W-:Y:S01]  /*1d3b0*/  FFMA.FTZ R84, R66, UR35, -R87.reuse ;  /* 0x0000002342547c23 */ /* 0x100fe20008010857 */
[----:B------:R-:W-:Y:S01]  /*1d3c0*/  FSEL R63, R63, -INF , !P2 ;  /* 0xff8000003f3f7808 */ /* 0x000fe20005000000 */
[--C-:B------:R-:W-:Y:S01]  /*1d3d0*/  FFMA.FTZ R64, R68, UR35, -R87.reuse ;  /* 0x0000002344407c23 */ /* 0x100fe20008010857 */
[----:B------:R-:W-:Y:S01]  /*1d3e0*/  FMNMX.FTZ R28, R62, R7, !PT ;  /* 0x000000073e1c7209 */ /* 0x000fe20007810000 */
[--C-:B------:R-:W-:Y:S01]  /*1d3f0*/  FFMA.FTZ R66, R74, UR35, -R87.reuse ;  /* 0x000000234a427c23 */ /* 0x100fe20008010857 */
[----:B------:R-:W-:-:S01]  /*1d400*/  FFMA.FTZ R68, R81, UR35, -R87 ;  /* 0x0000002351447c23 */ /* 0x000fc20008010857 */
[----:B------:R-:W-:Y:S01]  /*1d410*/  FMUL.FTZ R74, R72, UR35 ;  /* 0x00000023484a7c20 */ /* 0x000fe20008410000 */
[----:B------:R-:W-:Y:S01]  /*1d420*/  FMNMX.FTZ R7, R63, R28, !PT ;  /* 0x0000001c3f077209 */ /* 0x000fe20007810000 */
[----:B------:R-:W-:Y:S04]  /*1d430*/  MUFU.EX2 R51, R51 ;  /* 0x0000003300337308 */ /* 0x000fe80000000800 */
[----:B------:R-:W0:Y:S04]  /*1d440*/  SHFL.BFLY PT, R78, R7, 0x2, 0x1f ;  /* 0x0c401f00074e7f89 */ /* 0x000e2800000e0000 */
[----:B------:R-:W1:Y:S08]  /*1d450*/  MUFU.EX2 R74, R74 ;  /* 0x0000004a004a7308 */ /* 0x000e700000000800 */
[----:B------:R-:W-:Y:S08]  /*1d460*/  MUFU.EX2 R50, R50 ;  /* 0x0000003200327308 */ /* 0x000ff00000000800 */
[----:B------:R-:W-:Y:S01]  /*1d470*/  MUFU.EX2 R20, R20 ;  /* 0x0000001400147308 */ /* 0x000fe20000000800 */
[----:B0-----:R-:W-:-:S07]  /*1d480*/  FMNMX.FTZ R78, R7, R78, !PT ;  /* 0x0000004e074e7209 */ /* 0x001fce0007810000 */
[----:B------:R-:W-:Y:S01]  /*1d490*/  MUFU.EX2 R85, R85 ;  /* 0x0000005500557308 */ /* 0x000fe20000000800 */
[----:B------:R-:W0:Y:S07]  /*1d4a0*/  SHFL.BFLY PT, R7, R78, 0x1, 0x1f ;  /* 0x0c201f004e077f89 */ /* 0x000e2e00000e0000 */
[----:B------:R-:W-:Y:S08]  /*1d4b0*/  MUFU.EX2 R24, R86 ;  /* 0x0000005600187308 */ /* 0x000ff00000000800 */
[----:B------:R-:W-:Y:S08]  /*1d4c0*/  MUFU.EX2 R27, R27 ;  /* 0x0000001b001b7308 */ /* 0x000ff00000000800 */
[----:B------:R-:W-:Y:S01]  /*1d4d0*/  MUFU.EX2 R28, R79 ;  /* 0x0000004f001c7308 */ /* 0x000fe20000000800 */
[----:B0-----:R-:W-:Y:S01]  /*1d4e0*/  FMNMX.FTZ R7, R78, R7, !PT ;  /* 0x000000074e077209 */ /* 0x001fe20007810000 */
[----:B------:R-:W-:-:S03]  /*1d4f0*/  IMAD.U32 R78, RZ, RZ, UR35 ;  /* 0x00000023ff4e7e24 */ /* 0x000fc6000f8e00ff */
[C---:B------:R-:W-:Y:S01]  /*1d500*/  FSETP.NEU.FTZ.AND P2, PT, R7.reuse, -INF , PT ;  /* 0xff8000000700780b */ /* 0x040fe20003f5d000 */
[----:B------:R-:W-:-:S02]  /*1d510*/  FFMA.FTZ R78, R7, R78, -8 ;  /* 0xc1000000074e7423 */ /* 0x000fc4000001004e */
[----:B------:R-:W-:Y:S01]  /*1d520*/  MUFU.EX2 R31, R31 ;  /* 0x0000001f001f7308 */ /* 0x000fe20000000800 */
[----:B------:R-:W-:Y:S02]  /*1d530*/  FSEL R87, R7, RZ, P2 ;  /* 0x000000ff07577208 */ /* 0x000fe40001000000 */
[----:B------:R-:W-:-:S03]  /*1d540*/  FSEL R72, R78, RZ, P2 ;  /* 0x000000ff4e487208 */ /* 0x000fc60001000000 */
[----:B------:R-:W-:Y:S02]  /*1d550*/  FADD.FTZ R87, -R87, R14 ;  /* 0x0000000e57577221 */ /* 0x000fe40000010100 */
[----:B------:R-:W-:-:S01]  /*1d560*/  FFMA.FTZ R78, R153, UR35, -R72 ;  /* 0x00000023994e7c23 */ /* 0x000fc20008010848 */
[--C-:B------:R-:W-:Y:S01]  /*1d570*/  FFMA.FTZ R81, R8, UR35, -R72.reuse ;  /* 0x0000002308517c23 */ /* 0x100fe20008010848 */
[----:B------:R-:W-:Y:S01]  /*1d580*/  FMUL.FTZ R87, R87, UR35 ;  /* 0x0000002357577c20 */ /* 0x000fe20008410000 */
[--C-:B------:R-:W-:Y:S01]  /*1d590*/  FFMA.FTZ R8, R25, UR35, -R72.reuse ;  /* 0x0000002319087c23 */ /* 0x100fe20008010848 */
[----:B------:R-:W-:-:S01]  /*1d5a0*/  FFMA.FTZ R25, R26, UR35, -R72 ;  /* 0x000000231a197c23 */ /* 0x000fc20008010848 */
[--C-:B------:R-:W-:Y:S01]  /*1d5b0*/  FFMA.FTZ R26, R29, UR35, -R72.reuse ;  /* 0x000000231d1a7c23 */ /* 0x100fe20008010848 */
        /* <DEDUP_REMOVED lines=10> */
[----:B------:R-:W-:Y:S01]  /*1d660*/  FFMA.FTZ R39, R40, UR35, -R72 ;  /* 0x0000002328277c23 */ /* 0x000fe20008010848 */
[----:B-1----:R-:W-:-:S01]  /*1d670*/  FFMA.FTZ R75, R74, R4, R9 ;  /* 0x000000044a4b7223 */ /* 0x002fc20000010009 */
[--C-:B------:R-:W-:Y:S01]  /*1d680*/  FFMA.FTZ R40, R41, UR35, -R72.reuse ;  /* 0x0000002329287c23 */ /* 0x100fe20008010848 */
[----:B------:R-:W-:-:S01]  /*1d690*/  FFMA.FTZ R41, R42, UR35, -R72 ;  /* 0x000000232a297c23 */ /* 0x000fc20008010848 */
[----:B------:R-:W-:Y:S01]  /*1d6a0*/  FFMA.FTZ R42, R46, UR35, -R72 ;  /* 0x000000232e2a7c23 */ /* 0x000fe20008010848 */
[----:B------:R-:W-:-:S01]  /*1d6b0*/  FADD.FTZ R46, R44, R75 ;  /* 0x0000004b2c2e7221 */ /* 0x000fc20000010000 */
[----:B------:R-:W1:Y:S01]  /*1d6c0*/  MUFU.EX2 R81, R81 ;  /* 0x0000005100517308 */ /* 0x000e620000000800 */
[----:B------:R-:W-:-:S01]  /*1d6d0*/  FFMA.FTZ R10, R10, UR35, -R72 ;  /* 0x000000230a0a7c23 */ /* 0x000fc20008010848 */
[----:B------:R-:W-:Y:S01]  /*1d6e0*/  FFMA.FTZ R11, R11, UR35, -R72 ;  /* 0x000000230b0b7c23 */ /* 0x000fe20008010848 */
[----:B------:R-:W-:-:S01]  /*1d6f0*/  FADD.FTZ R75, R73, R46 ;  /* 0x0000002e494b7221 */ /* 0x000fc20000010000 */
[--C-:B------:R-:W-:Y:S01]  /*1d700*/  FFMA.FTZ R46, R67, UR35, -R72.reuse ;  /* 0x00000023432e7c23 */ /* 0x100fe20008010848 */
[----:B------:R-:W-:-:S01]  /*1d710*/  FFMA.FTZ R49, R49, UR35, -R72 ;  /* 0x0000002331317c23 */ /* 0x000fc20008010848 */
[----:B------:R-:W-:Y:S01]  /*1d720*/  FFMA.FTZ R53, R53, UR35, -R72 ;  /* 0x0000002335357c23 */ /* 0x000fe20008010848 */
[----:B------:R-:W-:-:S01]  /*1d730*/  FADD.FTZ R80, R76, R75 ;  /* 0x0000004b4c507221 */ /* 0x000fc20000010000 */
[----:B------:R-:W2:Y:S01]  /*1d740*/  MUFU.EX2 R8, R8 ;  /* 0x0000000800087308 */ /* 0x000ea20000000800 */
[----:B0-----:R-:W-:-:S01]  /*1d750*/  FFMA.FTZ R4, R87, R3, R78 ;  /* 0x0000000357047223 */ /* 0x001fc2000001004e */
[----:B------:R-:W-:Y:S01]  /*1d760*/  FFMA.FTZ R54, R54, UR35, -R72 ;  /* 0x0000002336367c23 */ /* 0x000fe20008010848 */
[----:B------:R-:W-:-:S01]  /*1d770*/  FADD.FTZ R67, R69, R80 ;  /* 0x0000005045437221 */ /* 0x000fc20000010000 */
[--C-:B------:R-:W-:Y:S01]  /*1d780*/  FFMA.FTZ R45, R45, UR35, -R72.reuse ;  /* 0x000000232d2d7c23 */ /* 0x100fe20008010848 */
[----:B------:R-:W-:-:S01]  /*1d790*/  FFMA.FTZ R59, R59, UR35, -R72 ;  /* 0x000000233b3b7c23 */ /* 0x000fc20008010848 */
[----:B------:R-:W-:Y:S01]  /*1d7a0*/  FFMA.FTZ R62, R62, UR35, -R72 ;  /* 0x000000233e3e7c23 */ /* 0x000fe20008010848 */
[----:B------:R-:W-:-:S01]  /*1d7b0*/  FADD.FTZ R67, R70, R67 ;  /* 0x0000004346437221 */ /* 0x000fc20000010000 */
[----:B------:R-:W0:Y:S01]  /*1d7c0*/  MUFU.EX2 R25, R25 ;  /* 0x0000001900197308 */ /* 0x000e220000000800 */
[----:B-1----:R-:W-:-:S01]  /*1d7d0*/  FADD.FTZ R3, R81, R4 ;  /* 0x0000000451037221 */ /* 0x002fc20000010000 */
[----:B------:R-:W-:-:S06]  /*1d7e0*/  FFMA.FTZ R63, R63, UR35, -R72 ;  /* 0x000000233f3f7c23 */ /* 0x000fcc0008010848 */
        /* <DEDUP_REMOVED lines=12> */
[----:B------:R-:W-:-:S06]  /*1d8b0*/  FADD.FTZ R67, R71, R4 ;  /* 0x0000000447437221 */ /* 0x000fcc0000010000 */
[----:B------:R-:W0:Y:S01]  /*1d8c0*/  MUFU.EX2 R37, R37 ;  /* 0x0000002500257308 */ /* 0x000e220000000800 */
[----:B-1----:R-:W-:-:S01]  /*1d8d0*/  FADD.FTZ R3, R35, R80 ;  /* 0x0000005023037221 */ /* 0x002fc20000010000 */
[----:B------:R-:W-:Y:S01]  /*1d8e0*/  FADD.FTZ R80, R82, R67 ;  /* 0x0000004352507221 */ /* 0x000fe20000010000 */
[----:B------:R-:W-:-:S03]  /*1d8f0*/  FFMA.FTZ R67, R83, UR35, -R72 ;  /* 0x0000002353437c23 */ /* 0x000fc60008010848 */
[----:B------:R-:W-:Y:S02]  /*1d900*/  FADD.FTZ R75, R55, R80 ;  /* 0x00000050374b7221 */ /* 0x000fe40000010000 */
[----:B------:R-:W1:Y:S01]  /*1d910*/  MUFU.EX2 R38, R38 ;  /* 0x0000002600267308 */ /* 0x000e620000000800 */
[----:B--2---:R-:W-:-:S01]  /*1d920*/  FADD.FTZ R4, R36, R3 ;  /* 0x0000000324047221 */ /* 0x004fc20000010000 */
[----:B------:R-:W-:-:S06]  /*1d930*/  FADD.FTZ R75, R56, R75 ;  /* 0x0000004b384b7221 */ /* 0x000fcc0000010000 */
[----:B------:R-:W2:Y:S01]  /*1d940*/  MUFU.EX2 R39, R39 ;  /* 0x0000002700277308 */ /* 0x000ea20000000800 */
[----:B0-----:R-:W-:-:S07]  /*1d950*/  FADD.FTZ R3, R37, R4 ;  /* 0x0000000425037221 */ /* 0x001fce0000010000 */
[----:B------:R-:W0:Y:S01]  /*1d960*/  MUFU.EX2 R40, R40 ;  /* 0x0000002800287308 */ /* 0x000e220000000800 */
[----:B-1----:R-:W-:-:S07]  /*1d970*/  FADD.FTZ R4, R38, R3 ;  /* 0x0000000326047221 */ /* 0x002fce0000010000 */
[----:B------:R-:W1:Y:S01]  /*1d980*/  MUFU.EX2 R41, R41 ;  /* 0x0000002900297308 */ /* 0x000e620000000800 */
[----:B--2---:R-:W-:-:S01]  /*1d990*/  FADD.FTZ R3, R39, R4 ;  /* 0x0000000427037221 */ /* 0x004fc20000010000 */
[----:B------:R-:W-:Y:S01]  /*1d9a0*/  FADD.FTZ R4, R48, R75 ;  /* 0x0000004b30047221 */ /* 0x000fe20000010000 */
[----:B------:R-:W-:-:S03]  /*1d9b0*/  FFMA.FTZ R75, R58, UR35, -R72 ;  /* 0x000000233a4b7c23 */ /* 0x000fc60008010848 */
[----:B------:R-:W-:Y:S02]  /*1d9c0*/  FADD.FTZ R4, R47, R4 ;  /* 0x000000042f047221 */ /* 0x000fe40000010000 */
[----:B------:R-:W2:Y:S01]  /*1d9d0*/  MUFU.EX2 R10, R10 ;  /* 0x0000000a000a7308 */ /* 0x000ea20000000800 */
[----:B0-----:R-:W-:-:S07]  /*1d9e0*/  FADD.FTZ R80, R40, R3 ;  /* 0x0000000328507221 */ /* 0x001fce0000010000 */
[----:B------:R-:W0:Y:S01]  /*1d9f0*/  MUFU.EX2 R11, R11 ;  /* 0x0000000b000b7308 */ /* 0x000e220000000800 */
[----:B-1----:R-:W-:-:S01]  /*1da00*/  FADD.FTZ R3, R41, R80 ;  /* 0x0000005029037221 */ /* 0x002fc20000010000 */
[----:B------:R-:W-:Y:S01]  /*1da10*/  FFMA.FTZ R80, R57, UR35, -R72 ;  /* 0x0000002339507c23 */ /* 0x000fe20008010848 */
[----:B------:R-:W-:-:S04]  /*1da20*/  FADD.FTZ R57, R51, R4 ;  /* 0x0000000433397221 */ /* 0x000fc80000010000 */
[----:B------:R-:W-:Y:S01]  /*1da30*/  FADD.FTZ R57, R50, R57 ;  /* 0x0000003932397221 */ /* 0x000fe20000010000 */
[----:B------:R-:W1:Y:S01]  /*1da40*/  MUFU.EX2 R14, R14 ;  /* 0x0000000e000e7308 */ /* 0x000e620000000800 */
[----:B--2---:R-:W-:-:S07]  /*1da50*/  FADD.FTZ R4, R10, R3 ;  /* 0x000000030a047221 */ /* 0x004fce0000010000 */
[----:B------:R-:W2:Y:S01]  /*1da60*/  MUFU.EX2 R43, R43 ;  /* 0x0000002b002b7308 */ /* 0x000ea20000000800 */
[----:B0-----:R-:W-:-:S01]  /*1da70*/  FADD.FTZ R3, R11, R4 ;  /* 0x000000040b037221 */ /* 0x001fc20000010000 */
[----:B------:R-:W-:-:S06]  /*1da80*/  FADD.FTZ R4, R20, R57 ;  /* 0x0000003914047221 */ /* 0x000fcc0000010000 */
        /* <DEDUP_REMOVED lines=10> */
[----:B------:R-:W-:Y:S01]  /*1db30*/  FADD.FTZ R3, R31, R4 ;  /* 0x000000041f037221 */ /* 0x000fe20000010000 */
[----:B------:R-:W-:-:S05]  /*1db40*/  FFMA.FTZ R57, R60, UR35, -R72 ;  /* 0x000000233c397c23 */ /* 0x000fca0008010848 */
[----:B------:R-:W0:Y:S01]  /*1db50*/  MUFU.EX2 R53, R53 ;  /* 0x0000003500357308 */ /* 0x000e220000000800 */
[----:B-1----:R-:W-:-:S07]  /*1db60*/  FADD.FTZ R83, R49, R58 ;  /* 0x0000003a31537221 */ /* 0x002fce0000010000 */
[----:B------:R-:W1:Y:S01]  /*1db70*/  MUFU.EX2 R32, R32 ;  /* 0x0000002000207308 */ /* 0x000e620000000800 */
[----:B--2---:R-:W-:-:S07]  /*1db80*/  FADD.FTZ R58, R46, R83 ;  /* 0x000000532e3a7221 */ /* 0x004fce0000010000 */
[----:B------:R-:W2:Y:S01]  /*1db90*/  MUFU.EX2 R54, R54 ;  /* 0x0000003600367308 */ /* 0x000ea20000000800 */
[----:B0-----:R-:W-:-:S01]  /*1dba0*/  FADD.FTZ R83, R53, R58 ;  /* 0x0000003a35537221 */ /* 0x001fc20000010000 */
[----:B------:R-:W-:-:S06]  /*1dbb0*/  FFMA.FTZ R58, R61, UR35, -R72 ;  /* 0x000000233d3a7c23 */ /* 0x000fcc0008010848 */
        /* <DEDUP_REMOVED lines=12> */
[----:B------:R-:W0:Y:S08]  /*1dc80*/  MUFU.EX2 R64, R64 ;  /* 0x0000004000407308 */ /* 0x000e300000000800 */
[----:B------:R-:W3:Y:S08]  /*1dc90*/  MUFU.EX2 R75, R75 ;  /* 0x0000004b004b7308 */ /* 0x000ef00000000800 */
[----:B------:R-:W4:Y:S08]  /*1dca0*/  MUFU.EX2 R155, R155 ;  /* 0x0000009b009b7308 */ /* 0x000f300000000800 */
[----:B------:R1:W5:Y:S08]  /*1dcb0*/  MUFU.EX2 R84, R59 ;  /* 0x0000003b00547308 */ /* 0x0003700000000800 */
[----:B------:R-:W5:Y:S01]  /*1dcc0*/  MUFU.EX2 R66, R66 ;  /* 0x0000004200427308 */ /* 0x000f620000000800 */
[----:B-1----:R-:W-:-:S01]  /*1dcd0*/  FADD.FTZ R59, R79, R4 ;  /* 0x000000044f3b7221 */ /* 0x002fc20000010000 */
[----:B--2---:R-:W-:-:S03]  /*1dce0*/  FADD.FTZ R4, R80, R3 ;  /* 0x0000000350047221 */ /* 0x004fc60000010000 */
[----:B0-----:R-:W-:Y:S01]  /*1dcf0*/  FADD.FTZ R60, R64, R59 ;  /* 0x0000003b403c7221 */ /* 0x001fe20000010000 */
[----:B---3--:R-:W-:-:S02]  /*1dd00*/  FADD.FTZ R4, R75, R4 ;  /* 0x000000044b047221 */ /* 0x008fc40000010000 */
[----:B------:R-:W0:Y:S01]  /*1dd10*/  MUFU.EX2 R57, R57 ;  /* 0x0000003900397308 */ /* 0x000e220000000800 */
[----:B----4-:R-:W-:-:S01]  /*1dd20*/  FADD.FTZ R3, R155, R60 ;  /* 0x0000003c9b037221 */ /* 0x010fc20000010000 */
[----:B-----5:R-:W-:-:S06]  /*1dd30*/  FADD.FTZ R4, R84, R4 ;  /* 0x0000000454047221 */ /* 0x020fcc0000010000 */
[----:B------:R-:W1:Y:S01]  /*1dd40*/  MUFU.EX2 R77, R77 ;  /* 0x0000004d004d7308 */ /* 0x000e620000000800 */
[----:B------:R-:W-:-:S07]  /*1dd50*/  FADD.FTZ R60, R66, R3 ;  /* 0x00000003423c7221 */ /* 0x000fce0000010000 */
        /* <DEDUP_REMOVED lines=8> */
[----:B------:R-:W-:Y:S01]  /*1dde0*/  FADD.FTZ R4, R13, R4 ;  /* 0x000000040d047221 */ /* 0x000fe20000010000 */
[----:B-1----:R-:W-:-:S04]  /*1ddf0*/  FADD.FTZ R3, R62, R3 ;  /* 0x000000033e037221 */ /* 0x002fc80000010000 */
[----:B--2---:R-:W-:Y:S01]  /*1de00*/  FADD.FTZ R3, R63, R3 ;  /* 0x000000033f037221 */ /* 0x004fe20000010000 */
[----:B------:R-:W-:Y:S06]  /*1de10*/  @!P0 BRA `(.L_x_1511) ;  /* 0x0000000000048947 */ /* 0x000fec0003800000 */
[----:B------:R-:W-:Y:S01]  /*1de20*/  BPT.TRAP 0x1 ;  /* 0x000000040000795c */ /* 0x000fe20000300000 */
.L_x_1511:
[----:B------:R-:W-:Y:S01]  /*1de30*/  F2FP.SATFINITE.E4M3.F32.PACK_AB_MERGE_C R8, R25, R8, RZ ;  /* 0x000000081908723e */ /* 0x000fe200048070ff */
[-C--:B------:R-:W-:Y:S01]  /*1de40*/  FMUL.FTZ R88, R88, R74.reuse ;  /* 0x0000004a58587220 */ /* 0x080fe20000410000 */
[----:B------:R-:W-:Y:S01]  /*1de50*/  F2FP.SATFINITE.E4M3.F32.PACK_AB_MERGE_C R73, R76, R73, RZ ;  /* 0x000000494c49723e */ /* 0x000fe200048070ff */
[----:B------:R-:W-:Y:S01]  /*1de60*/  FMUL.FTZ R89, R89, R74 ;  /* 0x0000004a59597220 */ /* 0x000fe20000410000 */
[----:B------:R-:W-:Y:S01]  /*1de70*/  F2FP.SATFINITE.E4M3.F32.PACK_AB_MERGE_C R165, R81, R78, R8 ;  /* 0x0000004e51a5723e */ /* 0x000fe20004807008 */
[----:B------:R-:W-:Y:S01]  /*1de80*/  IMAD R8, R21, 0x8, R16 ;  /* 0x0000000815087824 */ /* 0x000fe200078e0210 */
[----:B------:R-:W-:Y:S01]  /*1de90*/  ISETP.GT.AND P2, PT, R6, R178, PT ;  /* 0x000000b20600720c */ /* 0x000fe20003f44270 */
[----:B------:R-:W-:Y:S01]  /*1dea0*/  FMUL.FTZ R92, R92, R74 ;  /* 0x0000004a5c5c7220 */ /* 0x000fe20000410000 */
[----:B------:R-:W-:Y:S01]  /*1deb0*/  F2FP.SATFINITE.E4M3.F32.PACK_AB_MERGE_C R164, R44, R9, R73 ;  /* 0x000000092ca4723e */ /* 0x000fe20004807049 */
        /* <DEDUP_REMOVED lines=96> */
[----:B------:R-:W-:Y:S02]  /*1e4c0*/  IMAD.MOV.U32 R20, RZ, RZ, R18 ;  /* 0x000000ffff147224 */ /* 0x000fe400078e0012 */
[----:B------:R-:W-:Y:S01]  /*1e4d0*/  IMAD.MOV.U32 R21, RZ, RZ, R168 ;  /* 0x000000ffff157224 */ /* 0x000fe200078e00a8 */
[----:B0-----:R-:W-:Y:S06]  /*1e4e0*/  @P2 BRA `(.L_x_1512) ;  /* 0xffffffc800042947 */ /* 0x001fec000383ffff */
.L_x_1493:
[----:B------:R-:W-:Y:S05]  /*1e4f0*/  WARPSYNC.ALL ;  /* 0x0000000000007948 */ /* 0x000fea0003800000 */
[----:B------:R-:W-:Y:S06]  /*1e500*/  BAR.ARV 0x8, 0x120 ;  /* 0x0204800000007b1d */ /* 0x000fec0000002000 */
[----:B------:R-:W-:Y:S05]  /*1e510*/  @!P0 BRA `(.L_x_1513) ;  /* 0x0000000000048947 */ /* 0x000fea0003800000 */
[----:B------:R-:W-:Y:S01]  /*1e520*/  BPT.TRAP 0x1 ;  /* 0x000000040000795c */ /* 0x000fe20000300000 */
.L_x_1513:
[----:B------:R-:W-:Y:S01]  /*1e530*/  IMAD R13, R168, 0x8, R16 ;  /* 0x00000008a80d7824 */ /* 0x000fe200078e0210 */
[----:B------:R-:W-:-:S04]  /*1e540*/  SHF.L.U32 R0, R18, 0x1f, RZ ;  /* 0x0000001f12007819 */ /* 0x000fc800000006ff */
[----:B------:R0:W1:Y:S01]  /*1e550*/  SYNCS.PHASECHK.TRANS64.TRYWAIT P1, [R13+URZ+0x22850], R0 ;  /* 0x022850000d0075a7 */ /* 0x000062000802017f */
[----:B------:R-:W-:Y:S05]  /*1e560*/  @!P0 BRA `(.L_x_1514) ;  /* 0x0000000000048947 */ /* 0x000fea0003800000 */
[----:B------:R-:W-:Y:S01]  /*1e570*/  BPT.TRAP 0x1 ;  /* 0x000000040000795c */ /* 0x000fe20000300000 */
.L_x_1514:
[----:B------:R-:W-:-:S05]  /*1e580*/  VIADD R16, R16, 0x400 ;  /* 0x0000040010107836 */ /* 0x000fca0000000000 */
[----:B------:R-:W-:-:S04]  /*1e590*/  SHF.R.U32.HI R16, RZ, 0x4, R16 ;  /* 0x00000004ff107819 */ /* 0x000fc80000011610 */
[----:B------:R-:W-:-:S04]  /*1e5a0*/  LOP3.LUT R16, R16, 0x3fff, RZ, 0xc0, !PT ;  /* 0x00003fff10107812 */ /* 0x000fc800078ec0ff */
[----:B------:R-:W-:Y:S01]  /*1e5b0*/  LOP3.LUT R9, R16, 0x10000, RZ, 0xfc, !PT ;  /* 0x0001000010097812 */ /* 0x000fe200078efcff */
[----:B-1----:R-:W-:Y:S06]  /*1e5c0*/  @P1 BRA `(.L_x_1515) ;  /* 0x0000000000081947 */ /* 0x002fec0003800000 */
[----:B------:R-:W1:Y:S02]  /*1e5d0*/  SYNCS.PHASECHK.TRANS64.TRYWAIT P1, [R13+URZ+0x22850], R0 ;  /* 0x022850000d0075a7 */ /* 0x000e64000802017f */
[----:B-1----:R-:W-:Y:S05]  /*1e5e0*/  @!P1 BRA `(.L_x_1516) ;  /* 0x000000a400849947 */ /* 0x002fea0003800000 */
.L_x_1515:
[----:B------:R-:W-:Y:S01]  /*1e5f0*/  IMAD R8, R168, 0x400, R9 ;  /* 0x00000400a8087824 */ /* 0x000fe200078e0209 */
[----:B------:R-:W-:Y:S05]  /*1e600*/  WARPSYNC.ALL ;  /* 0x0000000000007948 */ /* 0x000fea0003800000 */
[----:B------:R-:W-:Y:S01]  /*1e610*/  IMAD.MOV.U32 R9, RZ, RZ, 0x40000040 ;  /* 0x40000040ff097424 */ /* 0x000fe200078e00ff */
[----:B------:R-:W-:Y:S01]  /*1e620*/  R2UR UR6, R8 ;  /* 0x00000000080672ca */ /* 0x000fe200000e0000 */
[----:B------:R-:W-:Y:S01]  /*1e630*/  WARPGROUP.ARRIVE ;  /* 0x00000000000079c5 */ /* 0x000fe20000000000 */
[----:B------:R-:W-:Y:S02]  /*1e640*/  ULDC.64 UR4, c[0x0][0x9a0] ;  /* 0x0002680000047ab9 */ /* 0x000fe40000000a00 */
[----:B------:R-:W-:-:S02]  /*1e650*/  R2UR UR7, R9 ;  /* 0x00000000090772ca */ /* 0x000fc400000e0000 */
[----:B------:R-:W-:-:S04]  /*1e660*/  ISETP.NE.U32.AND P1, PT, RZ, UR4, PT ;  /* 0x00000004ff007c0c */ /* 0x000fc8000bf25070 */
[----:B------:R-:W-:-:S07]  /*1e670*/  ISETP.NE.AND.EX P1, PT, RZ, UR5, PT, P1 ;  /* 0x00000005ff007c0c */ /* 0x000fce000bf25310 */
[----:B------:R-:W-:Y:S06]  /*1e680*/  QGMMA.64x128x32.F32.E4M3.E4M3 R88, R164, gdesc[UR4], R88, gsb0 ;  /* 0x01e00004a4587df3 */ /* 0x000fec0008000858 */
[----:B------:R-:W0:Y:S01]  /*1e690*/  @P1 LDC.64 R10, c[0x0][0x9c8] ;  /* 0x00027200ff0a1b82 */ /* 0x000e220000000a00 */
[----:B------:R-:W-:Y:S02]  /*1e6a0*/  @P1 SHF.R.S32.HI R5, RZ, 0x1f, R179 ;  /* 0x0000001fff051819 */ /* 0x000fe400000114b3 */
[----:B------:R-:W-:-:S05]  /*1e6b0*/  @P1 SHF.R.S32.HI R9, RZ, 0x1f, R191 ;  /* 0x0000001fff091819 */ /* 0x000fca00000114bf */
[----:B------:R-:W2:Y:S01]  /*1e6c0*/  @P1 LDC.64 R14, c[0x0][0x9d0] ;  /* 0x00027400ff0e1b82 */ /* 0x000ea20000000a00 */
[----:B01----:R-:W-:-:S04]  /*1e6d0*/  @P1 IMAD R0, R5, R10, RZ ;  /* 0x0000000a05001224 */ /* 0x003fc800078e02ff */
[C---:B------:R-:W-:Y:S02]  /*1e6e0*/  @P1 IMAD R5, R179.reuse, R11, R0 ;  /* 0x0000000bb3051224 */ /* 0x040fe400078e0200 */
[----:B------:R-:W-:-:S04]  /*1e6f0*/  @P1 IMAD.WIDE.U32 R10, R179, R10, RZ ;  /* 0x0000000ab30a1225 */ /* 0x000fc800078e00ff */
[-C--:B--2---:R-:W-:Y:S02]  /*1e700*/  @P1 IMAD R0, R9, R14.reuse, RZ ;  /* 0x0000000e09001224 */ /* 0x084fe400078e02ff */
[----:B------:R-:W-:Y:S02]  /*1e710*/  @P1 IMAD.IADD R11, R11, 0x1, R5 ;  /* 0x000000010b0b1824 */ /* 0x000fe400078e0205 */
[C---:B------:R-:W-:Y:S02]  /*1e720*/  @P1 IMAD R5, R191.reuse, R15, R0 ;  /* 0x0000000fbf051224 */ /* 0x040fe400078e0200 */
[----:B------:R-:W-:-:S04]  /*1e730*/  @P1 IMAD.WIDE.U32 R10, R191, R14, R10 ;  /* 0x0000000ebf0a1225 */ /* 0x000fc800078e000a */
[----:B------:R-:W-:Y:S01]  /*1e740*/  @P1 IMAD.IADD R5, R11, 0x1, R5 ;  /* 0x000000010b051824 */ /* 0x000fe200078e0205 */
[C---:B------:R-:W-:Y:S01]  /*1e750*/  @P1 LEA R14, P2, R10.reuse, UR4, 0x2 ;  /* 0x000000040a0e1c11 */ /* 0x040fe2000f8410ff */
[----:B------:R-:W-:Y:S02]  /*1e760*/  IMAD.MOV.U32 R11, RZ, RZ, 0x40000040 ;  /* 0x40000040ff0b7424 */ /* 0x000fe400078e00ff */
[----:B------:R-:W-:Y:S01]  /*1e770*/  IMAD.MOV.U32 R0, RZ, RZ, 0x3f800000 ;  /* 0x3f800000ff007424 */ /* 0x000fe200078e00ff */
[----:B------:R-:W-:Y:S01]  /*1e780*/  @P1 LEA.HI.X R15, R10, UR5, R5, 0x2, P2 ;  /* 0x000000050a0f1c11 */ /* 0x000fe200090f1405 */
[----:B------:R-:W-:Y:S01]  /*1e790*/  VIADD R10, R8, 0x2 ;  /* 0x00000002080a7836 */ /* 0x000fe20000000000 */
[----:B------:R-:W-:-:S03]  /*1e7a0*/  R2UR UR7, R11 ;  /* 0x000000000b0772ca */ /* 0x000fc600000e0000 */
[----:B------:R0:W2:Y:S01]  /*1e7b0*/  @P1 LDG.E R0, desc[UR40][R14.64] ;  /* 0x000000280e001981 */ /* 0x0000a2000c1e1900 */
[----:B------:R-:W-:Y:S01]  /*1e7c0*/  R2UR UR6, R10 ;  /* 0x000000000a0672ca */ /* 0x000fe200000e0000 */
[----:B------:R-:W-:Y:S02]  /*1e7d0*/  WARPGROUP.DEPBAR.LE gsb0, 0x0 ;  /* 0x00008000000079c5 */ /* 0x000fe40000010000 */
[----:B------:R-:W-:-:S10]  /*1e7e0*/  WARPGROUP.ARRIVE ;  /* 0x00000000000079c5 */ /* 0x000fd40000000000 */
[----:B------:R-:W-:Y:S01]  /*1e7f0*/  QGMMA.64x128x32.F32.E4M3.E4M3 R88, R160, gdesc[UR4], R88, gsb0 ;  /* 0x01e00004a0587df3 */ /* 0x000fe20008000858 */
[----:B------:R-:W-:Y:S01]  /*1e800*/  IMAD.MOV.U32 R11, RZ, RZ, 0x40000040 ;  /* 0x40000040ff0b7424 */ /* 0x000fe200078e00ff */
[----:B------:R-:W-:-:S04]  /*1e810*/  IADD3 R10, R8, 0x4, RZ ;  /* 0x00000004080a7810 */ /* 0x000fc80007ffe0ff */
[----:B------:R-:W-:Y:S02]  /*1e820*/  R2UR UR6, R10 ;  /* 0x000000000a0672ca */ /* 0x000fe400000e0000 */
[----:B------:R-:W-:Y:S01]  /*1e830*/  R2UR UR7, R11 ;  /* 0x000000000b0772ca */ /* 0x000fe200000e0000 */
[----:B------:R-:W-:Y:S02]  /*1e840*/  VIADD R8, R8, 0x6 ;  /* 0x0000000608087836 */ /* 0x000fe40000000000 */
[----:B------:R-:W-:Y:S01]  /*1e850*/  IMAD.MOV.U32 R9, RZ, RZ, 0x40000040 ;  /* 0x40000040ff097424 */ /* 0x000fe200078e00ff */
[----:B------:R-:W1:Y:S04]  /*1e860*/  SHFL.BFLY PT, R5, R4, 0x2, 0x1f ;  /* 0x0c401f0004057f89 */ /* 0x000e6800000e0000 */
[----:B------:R-:W3:Y:S01]  /*1e870*/  SHFL.BFLY PT, R6, R3, 0x2, 0x1f ;  /* 0x0c401f0003067f89 */ /* 0x000ee200000e0000 */
[----:B------:R-:W-:-:S02]  /*1e880*/  WARPGROUP.DEPBAR.LE gsb0, 0x0 ;  /* 0x00008000000079c5 */ /* 0x000fc40000010000 */
[----:B------:R-:W-:-:S06]  /*1e890*/  WARPGROUP.ARRIVE ;  /* 0x00000000000079c5 */ /* 0x000fcc0000000000 */
[----:B------:R-:W-:Y:S01]  /*1e8a0*/  QGMMA.64x128x32.F32.E4M3.E4M3 R88, R156, gdesc[UR4], R88, gsb0 ;  /* 0x01e000049c587df3 */ /* 0x000fe20008000858 */
[----:B------:R-:W-:Y:S02]  /*1e8b0*/  R2UR UR6, R8 ;  /* 0x00000000080672ca */ /* 0x000fe400000e0000 */
[----:B------:R-:W-:Y:S01]  /*1e8c0*/  R2UR UR7, R9 ;  /* 0x00000000090772ca */ /* 0x000fe200000e0000 */
[----:B-1----:R-:W-:-:S01]  /*1e8d0*/  FADD.FTZ R5, R5, R4 ;  /* 0x0000000405057221 */ /* 0x002fc20000010000 */
[----:B---3--:R-:W-:-:S04]  /*1e8e0*/  FADD.FTZ R6, R6, R3 ;  /* 0x0000000306067221 */ /* 0x008fc80000010000 */
        /* <DEDUP_REMOVED lines=19> */
[----:B------:R-:W-:-:S02]  /*1ea20*/  IMAD.U32 R5, RZ, RZ, UR35 ;  /* 0x00000023ff057e24 */ /* 0x000fc4000f8e00ff */
[----:B0-----:R-:W-:Y:S02]  /*1ea30*/  IMAD.U32 R15, RZ, RZ, UR35 ;  /* 0x00000023ff0f7e24 */ /* 0x001fe4000f8e00ff */
[----:B-1----:R-:W-:Y:S01]  /*1ea40*/  @P2 FMUL.FTZ R2, R2, 0.69314718246459960938 ;  /* 0x3f31721802022820 */ /* 0x002fe20000410000 */
[----:B------:R-:W-:Y:S01]  /*1ea50*/  @P2 FMUL.FTZ R5, R5, 0.69314718246459960938 ;  /* 0x3f31721805052820 */ /* 0x000fe20000410000 */
[----:B------:R-:W-:Y:S01]  /*1ea60*/  @P3 FMUL.FTZ R15, R15, 0.69314718246459960938 ;  /* 0x3f3172180f0f3820 */ /* 0x000fe20000410000 */
[----:B---3--:R-:W-:Y:S01]  /*1ea70*/  @P3 FMUL.FTZ R4, R4, 0.69314718246459960938 ;  /* 0x3f31721804043820 */ /* 0x008fe20000410000 */
[----:B------:R-:W-:Y:S02]  /*1ea80*/  IMAD.MOV.U32 R64, RZ, RZ, -0x800000 ;  /* 0xff800000ff407424 */ /* 0x000fe400078e00ff */
[----:B------:R-:W-:Y:S01]  /*1ea90*/  @P2 FFMA.FTZ R64, R5, R12, R2 ;  /* 0x0000000c05402223 */ /* 0x000fe20000010002 */
[----:B------:R-:W-:Y:S02]  /*1eaa0*/  IMAD.MOV.U32 R62, RZ, RZ, -0x800000 ;  /* 0xff800000ff3e7424 */ /* 0x000fe400078e00ff */
[----:B------:R-:W-:Y:S01]  /*1eab0*/  @P3 FFMA.FTZ R62, R15, R7, R4 ;  /* 0x000000070f3e3223 */ /* 0x000fe20000010004 */
[-C--:B--2---:R-:W-:Y:S01]  /*1eac0*/  FMUL.FTZ R3, R3, R0.reuse ;  /* 0x0000000003037220 */ /* 0x084fe20000410000 */
[----:B----4-:R-:W-:Y:S01]  /*1ead0*/  FMUL.FTZ R2, R9, R0 ;  /* 0x0000000009027220 */ /* 0x010fe20000410000 */
[----:B------:R-:W-:-:S02]  /*1eae0*/  WARPGROUP.DEPBAR.LE gsb0, 0x0 ;  /* 0x00008000000079c5 */ /* 0x000fc40000010000 */
[----:B------:R-:W-:Y:S05]  /*1eaf0*/  @!P0 BRA `(.L_x_1517) ;  /* 0x0000000000048947 */ /* 0x000fea0003800000 */
[----:B------:R-:W-:Y:S01]  /*1eb00*/  BPT.TRAP 0x1 ;  /* 0x000000040000795c */ /* 0x000fe20000300000 */
.L_x_1517:
[----:B------:R-:W-:Y:S02]  /*1eb10*/  VIADD R0, R13, 0x22860 ;  /* 0x000228600d007836 */ /* 0x000fe40000000000 */
[-C--:B------:R-:W-:Y:S01]  /*1eb20*/  FMUL.FTZ R41, R88, R3.reuse ;  /* 0x0000000358297220 */ /* 0x080fe20000410000 */
[----:B------:R-:W-:Y:S02]  /*1eb30*/  IMAD.U32 R5, RZ, RZ, UR38 ;  /* 0x00000026ff057e24 */ /* 0x000fe4000f8e00ff */
[-C--:B------:R-:W-:Y:S01]  /*1eb40*/  FMUL.FTZ R40, R89, R3.reuse ;  /* 0x0000000359287220 */ /* 0x080fe20000410000 */
[----:B------:R-:W-:Y:S02]  /*1eb50*/  VIADD R168, R168, 0x1 ;  /* 0x00000001a8a87836 */ /* 0x000fe40000000000 */
[-C--:B------:R-:W-:Y:S01]  /*1eb60*/  FMUL.FTZ R92, R92, R3.reuse ;  /* 0x000000035c5c7220 */ /* 0x080fe20000410000 */
[-C--:B------:R-:W-:Y:S01]  /*1eb70*/  FMUL.FTZ R93, R93, R3.reuse ;  /* 0x000000035d5d7220 */ /* 0x080fe20000410000 */
[----:B------:R-:W-:Y:S01]  /*1eb80*/  PRMT R0, R5, 0x654, R0 ;  /* 0x0000065405007816 */ /* 0x000fe20000000000 */
[-C--:B------:R-:W-:Y:S01]  /*1eb90*/  FMUL.FTZ R37, R96, R3.reuse ;  /* 0x0000000360257220 */ /* 0x080fe20000410000 */
[----:B------:R-:W-:Y:S01]  /*1eba0*/  ISETP.NE.AND P1, PT, R168, 0x2, PT ;  /* 0x00000002a800780c */ /* 0x000fe20003f25270 */
        /* <DEDUP_REMOVED lines=28> */
[----:B------:R-:W-:Y:S01]  /*1ed70*/  SEL R3, RZ, 0x1, P1 ;  /* 0x00000001ff037807 */ /* 0x000fe20000800000 */
        /* <DEDUP_REMOVED lines=35> */
[----:B0-----:R-:W-:-:S11]  /*1efb0*/  SEL R168, R168, RZ, P1 ;  /* 0x000000ffa8a87207 */ /* 0x001fd60000800000 */
.L_x_1399:
        /* <DEDUP_REMOVED lines=28> */
[----:B-----5:R-:W-:Y:S02]  /*1f180*/  F2FP.BF16.F32.PACK_AB R55, R110, R31 ;  /* 0x0000001f6e37723e */ /* 0x020fe400000010ff */
        /* <DEDUP_REMOVED lines=10> */
[----:B------:R-:W-:Y:S02]  /*1f230*/  F2FP.BF16.F32.PACK_AB R43, R148, R5 ;  /* 0x00000005942b723e */ /* 0x000fe400000010ff */
[----:B--2---:R-:W-:Y:S01]  /*1f240*/  LOP3.LUT P0, R2, R45, 0x3, RZ, 0xc0, !PT ;  /* 0x000000032d027812 */ /* 0x004fe2000780c0ff */
[----:B------:R-:W-:Y:S01]  /*1f250*/  IMAD.WIDE R4, R205, 0x2, R66 ;  /* 0x00000002cd047825 */ /* 0x000fe200078e0242 */
[----:B------:R-:W-:Y:S02]  /*1f260*/  F2FP.BF16.F32.PACK_AB R41, R92, R41 ;  /* 0x000000295c29723e */ /* 0x000fe400000010ff */
[----:B------:R-:W-:-:S02]  /*1f270*/  F2FP.BF16.F32.PACK_AB R40, R93, R40 ;  /* 0x000000285d28723e */ /* 0x000fc400000010ff */
        /* <DEDUP_REMOVED lines=35> */
[--C-:B------:R-:W-:Y:S01]  /*1f4b0*/  IMAD.X R27, RZ, RZ, R5.reuse, P1 ;  /* 0x000000ffff1b7224 */ /* 0x100fe200008e0605 */
[----:B------:R-:W-:Y:S01]  /*1f4c0*/  LOP3.LUT R4, R15, R4, RZ, 0x3c, !PT ;  /* 0x000000040f047212 */ /* 0x000fe200078e3cff */
[----:B------:R-:W-:Y:S01]  /*1f4d0*/  IMAD.X R15, RZ, RZ, R5, P3 ;  /* 0x000000ffff0f7224 */ /* 0x000fe200018e0605 */
[----:B------:R-:W-:-:S02]  /*1f4e0*/  ISETP.EQ.OR P0, PT, R2, 0x3, !P0 ;  /* 0x000000030200780c */ /* 0x000fc40004702670 */
        /* <DEDUP_REMOVED lines=11> */
[----:B------:R-:W-:-:S02]  /*1f5a0*/  SEL R13, R41, R40, P0 ;  /* 0x00000028290d7207 */ /* 0x000fc40000000000 */
[----:B------:R-:W-:Y:S02]  /*1f5b0*/  SEL R3, R40, R41, P0 ;  /* 0x0000002928037207 */ /* 0x000fe40000000000 */
[----:B------:R-:W-:Y:S02]  /*1f5c0*/  MOV R80, R4 ;  /* 0x0000000400507202 */ /* 0x000fe40000000f00 */
[----:B------:R-:W-:Y:S02]  /*1f5d0*/  MOV R68, R6 ;  /* 0x0000000600447202 */ /* 0x000fe40000000f00 */
[----:B------:R-:W-:Y:S02]  /*1f5e0*/  MOV R70, R8 ;  /* 0x0000000800467202 */ /* 0x000fe40000000f00 */
[----:B------:R-:W-:Y:S02]  /*1f5f0*/  MOV R72, R10 ;  /* 0x0000000a00487202 */ /* 0x000fe40000000f00 */
[----:B------:R-:W-:-:S02]  /*1f600*/  MOV R74, R14 ;  /* 0x0000000e004a7202 */ /* 0x000fc40000000f00 */
[----:B------:R-:W-:Y:S02]  /*1f610*/  MOV R76, R20 ;  /* 0x00000014004c7202 */ /* 0x000fe40000000f00 */
[----:B------:R-:W-:Y:S02]  /*1f620*/  MOV R78, R24 ;  /* 0x00000018004e7202 */ /* 0x000fe40000000f00 */
        /* <DEDUP_REMOVED lines=19> */
[----:B------:R-:W2:Y:S01]  /*1f760*/  SHFL.IDX PT, R10, R5, R0, 0x1c1f ;  /* 0x001c1f00050a7589 */ /* 0x000ea200000e0000 */
        /* <DEDUP_REMOVED lines=8> */
[----:B------:R-:W3:Y:S01]  /*1f7f0*/  SHFL.IDX PT, R38, R33, R0, 0x1c1f ;  /* 0x001c1f0021267589 */ /* 0x000ee200000e0000 */
        /* <DEDUP_REMOVED lines=8> */
[----:B------:R-:W5:Y:S01]  /*1f880*/  SHFL.IDX PT, R20, R39, R2, 0x1c1f ;  /* 0x001c1f0227147589 */ /* 0x000f6200000e0000 */
[----:B------:R-:W-:-:S02]  /*1f890*/  SEL R55, R30, R55, P0 ;  /* 0x000000371e377207 */ /* 0x000fc40000000000 */
[----:B------:R-:W-:Y:S01]  /*1f8a0*/  SEL R59, R42, R59, P0 ;  /* 0x0000003b2a3b7207 */ /* 0x000fe20000000000 */
[----:B------:R-:W0:Y:S01]  /*1f8b0*/  SHFL.IDX PT, R30, R25, R0, 0x1c1f ;  /* 0x001c1f00191e7589 */ /* 0x000e2200000e0000 */
[----:B------:R-:W-:Y:S02]  /*1f8c0*/  SEL R63, R46, R63, P0 ;  /* 0x0000003f2e3f7207 */ /* 0x000fe40000000000 */
[----:B------:R-:W-:Y:S01]  /*1f8d0*/  SEL R69, R50, R69, P0 ;  /* 0x0000004532457207 */ /* 0x000fe20000000000 */
[----:B------:R-:W1:Y:S01]  /*1f8e0*/  SHFL.IDX PT, R34, R29, R0, 0x1c1f ;  /* 0x001c1f001d227589 */ /* 0x000e6200000e0000 */
[----:B------:R-:W-:Y:S02]  /*1f8f0*/  SEL R73, R54, R73, P0 ;  /* 0x0000004936497207 */ /* 0x000fe40000000000 */
[----:B------:R-:W-:Y:S01]  /*1f900*/  SEL R75, R77, R58, P0 ;  /* 0x0000003a4d4b7207 */ /* 0x000fe20000000000 */
[----:B------:R-:W-:Y:S01]  /*1f910*/  SHFL.IDX PT, R45, R45, R0, 0x1c1f ;  /* 0x001c1f002d2d7589 */ /* 0x000fe200000e0000 */
[----:B------:R-:W-:-:S02]  /*1f920*/  SEL R77, R58, R77, P0 ;  /* 0x0000004d3a4d7207 */ /* 0x000fc40000000000 */
[----:B--2---:R-:W-:Y:S01]  /*1f930*/  SEL R8, R10, R7, P0 ;  /* 0x000000070a087207 */ /* 0x004fe20000000000 */
[----:B------:R-:W2:Y:S01]  /*1f940*/  SHFL.IDX PT, R42, R47, R2, 0x1c1f ;  /* 0x001c1f022f2a7589 */ /* 0x000ea200000e0000 */
[----:B------:R-:W-:Y:S02]  /*1f950*/  SEL R10, R7, R10, P0 ;  /* 0x0000000a070a7207 */ /* 0x000fe40000000000 */
[----:B---3--:R-:W-:Y:S01]  /*1f960*/  SEL R36, R38, R35, P0 ;  /* 0x0000002326247207 */ /* 0x008fe20000000000 */
[----:B------:R-:W-:Y:S01]  /*1f970*/  SHFL.IDX PT, R41, R41, R0, 0x1c1f ;  /* 0x001c1f0029297589 */ /* 0x000fe200000e0000 */
[----:B------:R-:W-:Y:S02]  /*1f980*/  SEL R4, R6, R3, P0 ;  /* 0x0000000306047207 */ /* 0x000fe40000000000 */
[----:B----4-:R-:W-:Y:S01]  /*1f990*/  SEL R24, R26, R21, P0 ;  /* 0x000000151a187207 */ /* 0x010fe20000000000 */
[----:B------:R-:W3:Y:S01]  /*1f9a0*/  SHFL.IDX PT, R40, R43, R2, 0x1c1f ;  /* 0x001c1f022b287589 */ /* 0x000ee200000e0000 */
[----:B------:R-:W-:-:S02]  /*1f9b0*/  SEL R38, R35, R38, P0 ;  /* 0x0000002623267207 */ /* 0x000fc40000000000 */
[----:B-----5:R-:W-:Y:S01]  /*1f9c0*/  SEL R12, R37, R20, P0 ;  /* 0x00000014250c7207 */ /* 0x020fe20000000000 */
[----:B------:R-:W-:Y:S01]  /*1f9d0*/  SHFL.IDX PT, R49, R49, R0, 0x1c1f ;  /* 0x001c1f0031317589 */ /* 0x000fe200000e0000 */
[----:B0-----:R-:W-:Y:S02]  /*1f9e0*/  SEL R28, R30, R27, P0 ;  /* 0x0000001b1e1c7207 */ /* 0x001fe40000000000 */
[----:B------:R-:W-:Y:S01]  /*1f9f0*/  SEL R30, R27, R30, P0 ;  /* 0x0000001e1b1e7207 */ /* 0x000fe20000000000 */
[----:B------:R-:W-:Y:S01]  /*1fa00*/  SHFL.IDX PT, R53, R53, R0, 0x1c1f ;  /* 0x001c1f0035357589 */ /* 0x000fe200000e0000 */
[----:B-1----:R-:W-:Y:S02]  /*1fa10*/  SEL R32, R34, R31, P0 ;  /* 0x0000001f22207207 */ /* 0x002fe40000000000 */
[----:B------:R-:W-:Y:S01]  /*1fa20*/  SEL R34, R31, R34, P0 ;  /* 0x000000221f227207 */ /* 0x000fe20000000000 */
[----:B------:R-:W-:Y:S01]  /*1fa30*/  SHFL.IDX PT, R57, R57, R0, 0x1c1f ;  /* 0x001c1f0039397589 */ /* 0x000fe200000e0000 */
[----:B------:R-:W-:-:S02]  /*1fa40*/  SEL R14, R20, R37, P0 ;  /* 0x00000025140e7207 */ /* 0x000fc40000000000 */
[----:B------:R-:W-:Y:S01]  /*1fa50*/  SEL R6, R3, R6, P0 ;  /* 0x0000000603067207 */ /* 0x000fe20000000000 */
[----:B------:R-:W-:Y:S01]  /*1fa60*/  SHFL.IDX PT, R61, R61, R0, 0x1c1f ;  /* 0x001c1f003d3d7589 */ /* 0x000fe200000e0000 */
[----:B--2---:R-:W-:Y:S02]  /*1fa70*/  SEL R5, R45, R42, P0 ;  /* 0x0000002a2d057207 */ /* 0x004fe40000000000 */
[----:B------:R-:W-:Y:S01]  /*1fa80*/  SEL R7, R42, R45, P0 ;  /* 0x0000002d2a077207 */ /* 0x000fe20000000000 */
[----:B------:R-:W-:Y:S01]  /*1fa90*/  SHFL.IDX PT, R65, R65, R0, 0x1c1f ;  /* 0x001c1f0041417589 */ /* 0x000fe200000e0000 */
[----:B------:R-:W-:Y:S01]  /*1faa0*/  SEL R26, R21, R26, P0 ;  /* 0x0000001a151a7207 */ /* 0x000fe20000000000 */
[----:B------:R-:W-:Y:S02]  /*1fab0*/  IMAD.MOV.U32 R45, RZ, RZ, RZ ;  /* 0x000000ffff2d7224 */ /* 0x000fe400078e00ff */
[----:B------:R-:W-:Y:S01]  /*1fac0*/  SHFL.IDX PT, R71, R71, R0, 0x1c1f ;  /* 0x001c1f0047477589 */ /* 0x000fe200000e0000 */
[----:B---3--:R-:W-:-:S02]  /*1fad0*/  SEL R52, R41, R40, P0 ;  /* 0x0000002829347207 */ /* 0x008fc40000000000 */
[----:B------:R-:W-:Y:S01]  /*1fae0*/  SEL R54, R40, R41, P0 ;  /* 0x0000002928367207 */ /* 0x000fe20000000000 */
[----:B------:R-:W0:Y:S04]  /*1faf0*/  SHFL.IDX PT, R44, R51, R2, 0x1c1f ;  /* 0x001c1f02332c7589 */ /* 0x000e2800000e0000 */
[----:B------:R-:W1:Y:S04]  /*1fb00*/  SHFL.IDX PT, R46, R55, R2, 0x1c1f ;  /* 0x001c1f02372e7589 */ /* 0x000e6800000e0000 */
[----:B------:R-:W2:Y:S04]  /*1fb10*/  SHFL.IDX PT, R48, R59, R2, 0x1c1f ;  /* 0x001c1f023b307589 */ /* 0x000ea800000e0000 */
[----:B------:R-:W3:Y:S04]  /*1fb20*/  SHFL.IDX PT, R50, R63, R2, 0x1c1f ;  /* 0x001c1f023f327589 */ /* 0x000ee800000e0000 */
[----:B------:R-:W4:Y:S04]  /*1fb30*/  SHFL.IDX PT, R56, R69, R2, 0x1c1f ;  /* 0x001c1f0245387589 */ /* 0x000f2800000e0000 */
[----:B------:R-:W5:Y:S04]  /*1fb40*/  SHFL.IDX PT, R58, R73, R2, 0x1c1f ;  /* 0x001c1f02493a7589 */ /* 0x000f6800000e0000 */
[----:B------:R3:W5:Y:S01]  /*1fb50*/  SHFL.IDX PT, R75, R75, R0, 0x1c1f ;  /* 0x001c1f004b4b7589 */ /* 0x00076200000e0000 */
[----:B0-----:R-:W-:-:S02]  /*1fb60*/  SEL R9, R49, R44, P0 ;  /* 0x0000002c31097207 */ /* 0x001fc40000000000 */
[----:B------:R-:W-:Y:S01]  /*1fb70*/  SEL R11, R44, R49, P0 ;  /* 0x000000312c0b7207 */ /* 0x000fe20000000000 */
[----:B------:R0:W0:Y:S01]  /*1fb80*/  SHFL.IDX PT, R60, R77, R2, 0x1c1f ;  /* 0x001c1f024d3c7589 */ /* 0x00002200000e0000 */
[----:B-1----:R-:W-:Y:S02]  /*1fb90*/  SEL R25, R53, R46, P0 ;  /* 0x0000002e35197207 */ /* 0x002fe40000000000 */
[----:B------:R-:W-:Y:S02]  /*1fba0*/  SEL R27, R46, R53, P0 ;  /* 0x000000352e1b7207 */ /* 0x000fe40000000000 */
[----:B--2---:R-:W-:Y:S02]  /*1fbb0*/  SEL R29, R57, R48, P0 ;  /* 0x00000030391d7207 */ /* 0x004fe40000000000 */
[----:B------:R-:W-:Y:S02]  /*1fbc0*/  SEL R31, R48, R57, P0 ;  /* 0x00000039301f7207 */ /* 0x000fe40000000000 */
[----:B---3--:R-:W-:-:S02]  /*1fbd0*/  SEL R33, R61, R50, P0 ;  /* 0x000000323d217207 */ /* 0x008fc40000000000 */
[----:B------:R-:W-:Y:S02]  /*1fbe0*/  SEL R35, R50, R61, P0 ;  /* 0x0000003d32237207 */ /* 0x000fe40000000000 */
[----:B----4-:R-:W-:Y:S02]  /*1fbf0*/  SEL R37, R65, R56, P0 ;  /* 0x0000003841257207 */ /* 0x010fe40000000000 */
[----:B------:R-:W-:Y:S02]  /*1fc00*/  SEL R39, R56, R65, P0 ;  /* 0x0000004138277207 */ /* 0x000fe40000000000 */
[----:B-----5:R-:W-:Y:S02]  /*1fc10*/  SEL R13, R71, R58, P0 ;  /* 0x0000003a470d7207 */ /* 0x020fe40000000000 */
[----:B------:R-:W-:-:S07]  /*1fc20*/  SEL R15, R58, R71, P0 ;  /* 0x000000473a0f7207 */ /* 0x000fce0000000000 */
.L_x_1749:
[----:B------:R-:W-:Y:S05]  /*1fc30*/  WARPSYNC.ALL ;  /* 0x0000000000007948 */ /* 0x000fea0003800000 */
[----:B------:R-:W-:Y:S01]  /*1fc40*/  BAR.SYNC.DEFER_BLOCKING 0x1, 0x100 ;  /* 0x0044000000007b1d */ /* 0x000fe20000010000 */
[----:B0-----:R-:W-:Y:S02]  /*1fc50*/  SEL R53, R75, R60, P0 ;  /* 0x0000003c4b357207 */ /* 0x001fe40000000000 */
[----:B------:R-:W-:-:S03]  /*1fc60*/  SEL R55, R60, R75, P0 ;  /* 0x0000004b3c377207 */ /* 0x000fc60000000000 */
[----:B------:R-:W-:Y:S02]  /*1fc70*/  ULDC.64 UR4, c[0x0][0xbd8] ;  /* 0x0002f60000047ab9 */ /* 0x000fe40000000a00 */
[----:B------:R-:W0:Y:S01]  /*1fc80*/  LDC.64 R2, c[0x0][0xbd8] ;  /* 0x0002f600ff027b82 */ /* 0x000e220000000a00 */
[----:B------:R-:W-:-:S04]  /*1fc90*/  ISETP.NE.U32.AND P2, PT, RZ, UR4, PT ;  /* 0x00000004ff007c0c */ /* 0x000fc8000bf45070 */
[----:B------:R-:W-:Y:S01]  /*1fca0*/  ISETP.NE.AND.EX P2, PT, RZ, UR5, PT, P2 ;  /* 0x00000005ff007c0c */ /* 0x000fe2000bf45320 */
[----:B------:R-:W-:Y:S02]  /*1fcb0*/  ULDC.64 UR4, c[0x0][0xbe0] ;  /* 0x0002f80000047ab9 */ /* 0x000fe40000000a00 */
[----:B------:R-:W-:-:S04]  /*1fcc0*/  ISETP.NE.U32.AND P0, PT, RZ, UR4, PT ;  /* 0x00000004ff007c0c */ /* 0x000fc8000bf05070 */
[----:B------:R-:W-:Y:S01]  /*1fcd0*/  ISETP.NE.AND.EX P0, PT, RZ, UR5, PT, P0 ;  /* 0x00000005ff007c0c */ /* 0x000fe2000bf05300 */
[----:B------:R1:W-:Y:S04]  /*1fce0*/  STSM.16.M88.4 [R80], R4 ;  /* 0x0000000450007844 */ /* 0x0003e80000000200 */
[----:B------:R2:W-:Y:S01]  /*1fcf0*/  STSM.16.M88.4 [R79], R8 ;  /* 0x000000084f007844 */ /* 0x0005e20000000200 */
[----:B0-----:R-:W-:-:S03]  /*1fd00*/  IMAD.WIDE R20, R193, 0x4, R2 ;  /* 0x00000004c1147825 */ /* 0x001fc600078e0202 */
[----:B------:R2:W-:Y:S04]  /*1fd10*/  STSM.16.M88.4 [R78], R24 ;  /* 0x000000184e007844 */ /* 0x0005e80000000200 */
[----:B------:R-:W0:Y:S01]  /*1fd20*/  @P0 LDC.64 R2, c[0x0][0xbe0] ;  /* 0x0002f800ff020b82 */ /* 0x000e220000000a00 */
[----:B------:R2:W-:Y:S04]  /*1fd30*/  STSM.16.M88.4 [R76], R28 ;  /* 0x0000001c4c007844 */ /* 0x0005e80000000200 */
[----:B------:R2:W-:Y:S04]  /*1fd40*/  STSM.16.M88.4 [R74], R32 ;  /* 0x000000204a007844 */ /* 0x0005e80000000200 */
[----:B------:R2:W-:Y:S04]  /*1fd50*/  STSM.16.M88.4 [R72], R36 ;  /* 0x0000002448007844 */ /* 0x0005e80000000200 */
[----:B------:R2:W-:Y:S04]  /*1fd60*/  STSM.16.M88.4 [R70], R12 ;  /* 0x0000000c46007844 */ /* 0x0005e80000000200 */
[----:B------:R2:W-:Y:S01]  /*1fd70*/  STSM.16.M88.4 [R68], R52 ;  /* 0x0000003444007844 */ /* 0x0005e20000000200 */
[----:B------:R-:W-:Y:S01]  /*1fd80*/  BAR.SYNC.DEFER_BLOCKING 0x1, 0x100 ;  /* 0x0044000000007b1d */ /* 0x000fe20000010000 */
[----:B0-----:R-:W-:-:S05]  /*1fd90*/  @P0 IMAD.WIDE R2, R193, 0x4, R2 ;  /* 0x00000004c1020825 */ /* 0x001fca00078e0202 */
[----:B------:R-:W-:Y:S02]  /*1fda0*/  ULDC UR4, c[0x0][0xa88] ;  /* 0x0002a20000047ab9 */ /* 0x000fe40000000800 */
[----:B------:R-:W-:Y:S01]  /*1fdb0*/  IMAD.U32 R47, RZ, RZ, UR4 ;  /* 0x00000004ff2f7e24 */ /* 0x000fe2000f8e00ff */
[----:B------:R2:W5:Y:S01]  /*1fdc0*/  @P2 LDG.E R45, desc[UR40][R20.64] ;  /* 0x00000028142d2981 */ /* 0x000562000c1e1900 */
[----:B-1----:R-:W-:-:S04]  /*1fdd0*/  IMAD R5, R186, 0x40, R184 ;  /* 0x00000040ba057824 */ /* 0x002fc800078e02b8 */
[----:B------:R2:W5:Y:S01]  /*1fde0*/  @P0 LDG.E R47, desc[UR40][R2.64] ;  /* 0x00000028022f0981 */ /* 0x000562000c1e1900 */
[----:B------:R-:W-:Y:S01]  /*1fdf0*/  IMAD.WIDE R66, R5, 0x2, R66 ;  /* 0x0000000205427825 */ /* 0x000fe200078e0242 */
[----:B------:R-:W-:Y:S06]  /*1fe00*/  @P0 BRA `(.L_x_1521) ;  /* 0x0000000000100947 */ /* 0x000fec0003800000 */
[----:B------:R-:W-:Y:S05]  /*1fe10*/  @!P2 BRA `(.L_x_1521) ;  /* 0x00000000000ca947 */ /* 0x000fea0003800000 */
[----:B------:R-:W3:Y:S04]  /*1fe20*/  LDG.E R0, desc[UR40][R20.64] ;  /* 0x0000002814007981 */ /* 0x000ee8000c1e1900 */
[----:B-----5:R-:W3:Y:S02]  /*1fe30*/  LDG.E R47, desc[UR40][R20.64+0x4] ;  /* 0x00000428142f7981 */ /* 0x020ee4000c1e1900 */
[----:B---3--:R-:W-:-:S07]  /*1fe40*/  IMAD.IADD R47, R47, 0x1, -R0 ;  /* 0x000000012f2f7824 */ /* 0x008fce00078e0a00 */
.L_x_1521:
[----:B------:R-:W-:Y:S01]  /*1fe50*/  SHF.R.S32.HI R44, RZ, 0x1f, R192 ;  /* 0x0000001fff2c7819 */ /* 0x000fe200000114c0 */
[----:B------:R-:W-:Y:S01]  /*1fe60*/  ULDC.64 UR4, c[0x0][0xb70] ;  /* 0x0002dc0000047ab9 */ /* 0x000fe20000000a00 */
[----:B--2--5:R-:W-:Y:S01]  /*1fe70*/  SHF.R.S32.HI R21, RZ, 0x1f, R45 ;  /* 0x0000001fff157819 */ /* 0x024fe2000001142d */
[----:B------:R-:W-:Y:S01]  /*1fe80*/  IMAD R6, R194, 0x80, R201 ;  /* 0x00000080c2067824 */ /* 0x000fe200078e02c9 */
[----:B------:R-:W-:Y:S01]  /*1fe90*/  MOV R20, R45 ;  /* 0x0000002d00147202 */ /* 0x000fe20000000f00 */
[----:B------:R-:W-:Y:S01]  /*1fea0*/  IMAD R5, R44, UR4, RZ ;  /* 0x000000042c057c24 */ /* 0x000fe2000f8e02ff */
[----:B------:R-:W-:Y:S02]  /*1feb0*/  SHF.R.S32.HI R46, RZ, 0x1f, R193 ;  /* 0x0000001fff2e7819 */ /* 0x000fe400000114c1 */
[----:B------:R-:W-:Y:S01]  /*1fec0*/  SEL R49, R193, RZ, !P2 ;  /* 0x000000ffc1317207 */ /* 0x000fe20005000000 */
[----:B------:R-:W-:Y:S01]  /*1fed0*/  IMAD.WIDE.U32 R2, R192, UR4, R20 ;  /* 0x00000004c0027c25 */ /* 0x000fe2000f8e0014 */
[----:B------:R-:W-:-:S02]  /*1fee0*/  SEL R46, R46, RZ, !P2 ;  /* 0x000000ff2e2e7207 */ /* 0x000fc40005000000 */
[----:B------:R-:W-:Y:S01]  /*1fef0*/  IADD3 R9, P0, R66, 0x1000, RZ ;  /* 0x0000100042097810 */ /* 0x000fe20007f1e0ff */
[----:B------:R-:W-:Y:S01]  /*1ff00*/  IMAD R5, R192, UR5, R5 ;  /* 0x00000005c0057c24 */ /* 0x000fe2000f8e0205 */
[----:B------:R-:W-:Y:S01]  /*1ff10*/  ULDC.64 UR4, c[0x0][0xb78] ;  /* 0x0002de0000047ab9 */ /* 0x000fe20000000a00 */
[----:B------:R-:W-:Y:S01]  /*1ff20*/  IADD3 R25, P2, R66, 0x3000, RZ ;  /* 0x0000300042197810 */ /* 0x000fe20007f5e0ff */
[----:B------:R-:W-:Y:S01]  /*1ff30*/  IMAD R0, R46, UR4, RZ ;  /* 0x000000042e007c24 */ /* 0x000fe2000f8e02ff */
[----:B------:R-:W-:Y:S01]  /*1ff40*/  LOP3.LUT R8, R9, 0x380, RZ, 0xc0, !PT ;  /* 0x0000038009087812 */ /* 0x000fe200078ec0ff */
[----:B------:R-:W-:Y:S01]  /*1ff50*/  IMAD.IADD R3, R3, 0x1, R5 ;  /* 0x0000000103037824 */ /* 0x000fe200078e0205 */
[----:B------:R-:W-:Y:S01]  /*1ff60*/  IADD3 R13, P1, R66, 0x2000, RZ ;  /* 0x00002000420d7810 */ /* 0x000fe20007f3e0ff */
[C---:B------:R-:W-:Y:S01]  /*1ff70*/  IMAD R4, R49.reuse, UR5, R0 ;  /* 0x0000000531047c24 */ /* 0x040fe2000f8e0200 */
[----:B------:R-:W-:Y:S01]  /*1ff80*/  SHF.R.S32.HI R5, RZ, 0x1f, R6 ;  /* 0x0000001fff057819 */ /* 0x000fe20000011406 */
[----:B------:R-:W-:Y:S01]  /*1ff90*/  IMAD.WIDE.U32 R2, R49, UR4, R2 ;  /* 0x0000000431027c25 */ /* 0x000fe2000f8e0002 */
[----:B------:R-:W-:Y:S01]  /*1ffa0*/  LOP3.LUT R24, R25, 0x380, RZ, 0xc0, !PT ;  /* 0x0000038019187812 */ /* 0x000fe200078ec0ff */
[----:B------:R-:W-:Y:S01]  /*1ffb0*/  ULDC.64 UR4, c[0x0][0xb40] ;  /* 0x0002d00000047ab9 */ /* 0x000fe20000000a00 */
[----:B------:R-:W-:-:S02]  /*1ffc0*/  SHF.R.U64 R8, R8, 0x3, RZ ;  /* 0x0000000308087819 */ /* 0x000fc400000012ff */
[----:B------:R-:W-:Y:S02]  /*1ffd0*/  IADD3 R0, P3, R6, R2, RZ ;  /* 0x0000000206007210 */ /* 0x000fe40007f7e0ff */
[----:B------:R-:W-:Y:S02]  /*1ffe0*/  LOP3.LUT R12, R13, 0x380, RZ, 0xc0, !PT ;  /* 0x000003800d0c7812 */ /* 0x000fe400078ec0ff */
[----:B------:R-:W-:Y:S02]  /*1fff0*/  IADD3.X R5, R5, R3, R4, P3, !PT ;  /* 0x0000000305057210 */ /* 0x000fe40001ffe404 */
[----:B------:R-:W-:Y:S02]  /*20000*/  LEA R2, P3, R0, UR4, 0x2 ;  /* 0x0000000400027c11 */ /* 0x000fe4000f8610ff */
[----:B------:R-:W-:Y:S02]  /*20010*/  SHF.R.U64 R24, R24, 0x3, RZ ;  /* 0x0000000318187819 */ /* 0x000fe400000012ff */
[----:B------:R-:W-:Y:S01]  /*20020*/  LOP3.LUT R8, R8, R9, RZ, 0x3c, !PT ;  /* 0x0000000908087212 */ /* 0x000fe200078e3cff */
[----:B------:R-:W-:Y:S01]  /*20030*/  IMAD.X R9, RZ, RZ, R67, P0 ;  /* 0x000000ffff097224 */ /* 0x000fe200000e0643 */
[----:B------:R-:W-:-:S02]  /*20040*/  SHF.R.U64 R12, R12, 0x3, RZ ;  /* 0x000000030c0c7819 */ /* 0x000fc400000012ff */
[----:B------:R-:W-:Y:S01]  /*20050*/  LEA.HI.X R3, R0, UR5, R5, 0x2, P3 ;  /* 0x0000000500037c11 */ /* 0x000fe200098f1405 */
[----:B------:R-:W-:Y:S01]  /*20060*/  VIADD R0, R6, 0x8 ;  /* 0x0000000806007836 */ /* 0x000fe20000000000 */
[----:B------:R-:W-:Y:S01]  /*20070*/  LOP3.LUT R24, R24, R25, RZ, 0x3c, !PT ;  /* 0x0000001918187212 */ /* 0x000fe200078e3cff */
[----:B------:R-:W-:Y:S01]  /*20080*/  IMAD.X R25, RZ, RZ, R67, P2 ;  /* 0x000000ffff197224 */ /* 0x000fe200010e0643 */
[----:B------:R-:W-:Y:S01]  /*20090*/  LOP3.LUT P0, RZ, R197, 0x3, RZ, 0xc0, !PT ;  /* 0x00000003c5ff7812 */ /* 0x000fe2000780c0ff */
[----:B------:R-:W-:Y:S01]  /*200a0*/  ULDC.64 UR4, c[0x0][0xaa0] ;  /* 0x0002a80000047ab9 */ /* 0x000fe20000000a00 */
[C---:B------:R-:W-:Y:S02]  /*200b0*/  IADD3 R41, P5, R66.reuse, 0x4000, RZ ;  /* 0x0000400042297810 */ /* 0x040fe40007fbe0ff */
[C---:B------:R-:W-:Y:S02]  /*200c0*/  IADD3 R37, P4, R66.reuse, 0x5000, RZ ;  /* 0x0000500042257810 */ /* 0x040fe40007f9e0ff */
[----:B------:R-:W-:-:S02]  /*200d0*/  IADD3 R33, P3, R66, 0x6000, RZ ;  /* 0x0000600042217810 */ /* 0x000fc40007f7e0ff */
[----:B------:R-:W-:Y:S01]  /*200e0*/  LOP3.LUT R12, R12, R13, RZ, 0x3c, !PT ;  /* 0x0000000d0c0c7212 */ /* 0x000fe200078e3cff */
[--C-:B------:R-:W-:Y:S01]  /*200f0*/  IMAD.X R13, RZ, RZ, R67.reuse, P1 ;  /* 0x000000ffff0d7224 */ /* 0x100fe200008e0643 */
[----:B------:R-:W-:Y:S02]  /*20100*/  IADD3 R5, P2, R66, 0x7000, RZ ;  /* 0x0000700042057810 */ /* 0x000fe40007f5e0ff */
[----:B------:R-:W-:Y:S02]  /*20110*/  ISETP.GE.OR P1, PT, R6, R47, P0 ;  /* 0x0000002f0600720c */ /* 0x000fe40000726670 */
[----:B------:R-:W-:Y:S01]  /*20120*/  LOP3.LUT R40, R41, 0x380, RZ, 0xc0, !PT ;  /* 0x0000038029287812 */ /* 0x000fe200078ec0ff */
[----:B------:R-:W-:Y:S01]  /*20130*/  IMAD.X R29, RZ, RZ, R67, P2 ;  /* 0x000000ffff1d7224 */ /* 0x000fe200010e0643 */
[----:B------:R-:W-:Y:S02]  /*20140*/  LOP3.LUT R36, R37, 0x380, RZ, 0xc0, !PT ;  /* 0x0000038025247812 */ /* 0x000fe400078ec0ff */
[----:B------:R-:W-:-:S02]  /*20150*/  LOP3.LUT R32, R33, 0x380, RZ, 0xc0, !PT ;  /* 0x0000038021207812 */ /* 0x000fc400078ec0ff */
[----:B------:R-:W-:Y:S02]  /*20160*/  ISETP.GE.OR P0, PT, R0, R47, P0 ;  /* 0x0000002f0000720c */ /* 0x000fe40000706670 */
[----:B------:R-:W-:Y:S02]  /*20170*/  LOP3.LUT R0, R5, 0x380, RZ, 0xc0, !PT ;  /* 0x0000038005007812 */ /* 0x000fe400078ec0ff */
[----:B------:R-:W-:Y:S01]  /*20180*/  LOP3.LUT R7, R66, 0x380, RZ, 0xc0, !PT ;  /* 0x0000038042077812 */ /* 0x000fe200078ec0ff */
[----:B------:R-:W-:Y:S01]  /*20190*/  @!P1 STG.E desc[UR40][R2.64], R64 ;  /* 0x0000004002009986 */ /* 0x000fe2000c101928 */
[----:B------:R-:W-:Y:S02]  /*201a0*/  SHF.R.U64 R40, R40, 0x3, RZ ;  /* 0x0000000328287819 */ /* 0x000fe400000012ff */
[----:B------:R-:W-:Y:S02]  /*201b0*/  SHF.R.U64 R36, R36, 0x3, RZ ;  /* 0x0000000324247819 */ /* 0x000fe400000012ff */
[----:B------:R-:W-:-:S02]  /*201c0*/  SHF.R.U64 R32, R32, 0x3, RZ ;  /* 0x0000000320207819 */ /* 0x000fc400000012ff */
[----:B------:R-:W-:Y:S01]  /*201d0*/  SHF.R.U64 R0, R0, 0x3, RZ ;  /* 0x0000000300007819 */ /* 0x000fe200000012ff */
[----:B------:R0:W-:Y:S01]  /*201e0*/  @!P0 STG.E desc[UR40][R2.64+0x20], R62 ;  /* 0x0000203e02008986 */ /* 0x0001e2000c101928 */
[----:B------:R-:W-:Y:S02]  /*201f0*/  SHF.R.U64 R7, R7, 0x3, RZ ;  /* 0x0000000307077819 */ /* 0x000fe400000012ff */
        /* <DEDUP_REMOVED lines=8> */
[----:B------:R-:W-:-:S02]  /*20280*/  LOP3.LUT R66, R7, R66, RZ, 0x3c, !PT ;  /* 0x0000004207427212 */ /* 0x000fc400078e3cff */
[----:B------:R-:W-:Y:S01]  /*20290*/  SHF.R.S32.HI R185, RZ, 0x1f, R184 ;  /* 0x0000001fffb97819 */ /* 0x000fe200000114b8 */
[----:B------:R-:W5:Y:S01]  /*202a0*/  LD.E.128 R12, desc[UR40][R12.64] ;  /* 0x000000280c0c7980 */ /* 0x000f62000c101d00 */
[----:B------:R-:W-:-:S03]  /*202b0*/  IMAD R0, R21, UR4, RZ ;  /* 0x0000000415007c24 */ /* 0x000fc6000f8e02ff */
[----:B------:R1:W5:Y:S04]  /*202c0*/  LD.E.128 R4, desc[UR40][R66.64] ;  /* 0x0000002842047980 */ /* 0x000368000c101d00 */
[----:B------:R-:W5:Y:S04]  /*202d0*/  LD.E.128 R24, desc[UR40][R24.64] ;  /* 0x0000002818187980 */ /* 0x000f68000c101d00 */
[----:B------:R-:W5:Y:S04]  /*202e0*/  LD.E.128 R40, desc[UR40][R40.64] ;  /* 0x0000002828287980 */ /* 0x000f68000c101d00 */
        /* <DEDUP_REMOVED lines=9> */
[----:B0-----:R-:W-:-:S04]  /*20380*/  IMAD.WIDE.U32 R2, R45, UR4, R184 ;  /* 0x000000042d027c25 */ /* 0x001fc8000f8e00b8 */
[----:B------:R-:W-:Y:S01]  /*20390*/  IMAD R45, R45, UR5, R0 ;  /* 0x000000052d2d7c24 */ /* 0x000fe2000f8e0200 */
[----:B------:R-:W-:Y:S01]  /*203a0*/  ULDC.64 UR4, c[0x0][0xae0] ;  /* 0x0002b80000047ab9 */ /* 0x000fe20000000a00 */
[----:B------:R-:W-:Y:S02]  /*203b0*/  IMAD R47, R194, -0x80, R47 ;  /* 0xffffff80c22f7824 */ /* 0x000fe400078e022f */
[C---:B------:R-:W-:Y:S02]  /*203c0*/  VIADD R0, R186.reuse, 0x20 ;  /* 0x00000020ba007836 */ /* 0x040fe40000000000 */
[----:B------:R-:W-:Y:S01]  /*203d0*/  IMAD.IADD R3, R3, 0x1, R45 ;  /* 0x0000000103037824 */ /* 0x000fe200078e022d */
[-C--:B------:R-:W-:Y:S01]  /*203e0*/  ISETP.GE.AND P3, PT, R186, R47.reuse, PT ;  /* 0x0000002fba00720c */ /* 0x080fe20003f66270 */
[----:B------:R-:W-:Y:S01]  /*203f0*/  IMAD R45, R44, UR4, RZ ;  /* 0x000000042c2d7c24 */ /* 0x000fe2000f8e02ff */
[----:B------:R-:W-:Y:S01]  /*20400*/  ISETP.GE.AND P0, PT, R0, R47, PT ;  /* 0x0000002f0000720c */ /* 0x000fe20003f06270 */
[----:B------:R-:W-:-:S02]  /*20410*/  VIADD R20, R186, 0x40 ;  /* 0x00000040ba147836 */ /* 0x000fc40000000000 */
[C---:B------:R-:W-:Y:S02]  /*20420*/  IMAD R45, R192.reuse, UR5, R45 ;  /* 0x00000005c02d7c24 */ /* 0x040fe4000f8e022d */
[----:B------:R-:W-:Y:S01]  /*20430*/  IMAD.WIDE.U32 R2, R192, UR4, R2 ;  /* 0x00000004c0027c25 */ /* 0x000fe2000f8e0002 */
[----:B------:R-:W-:-:S03]  /*20440*/  ULDC.64 UR4, c[0x0][0xae8] ;  /* 0x0002ba0000047ab9 */ /* 0x000fc60000000a00 */
[----:B------:R-:W-:Y:S01]  /*20450*/  VIADD R0, R16, 0x22820 ;  /* 0x0002282010007836 */ /* 0x000fe20000000000 */
[-C--:B------:R-:W-:Y:S01]  /*20460*/  ISETP.GE.AND P1, PT, R20, R47.reuse, PT ;  /* 0x0000002f1400720c */ /* 0x080fe20003f26270 */
[----:B------:R-:W-:Y:S02]  /*20470*/  VIADD R21, R186, 0x60 ;  /* 0x00000060ba157836 */ /* 0x000fe40000000000 */
[----:B------:R-:W-:Y:S01]  /*20480*/  IMAD.IADD R3, R3, 0x1, R45 ;  /* 0x0000000103037824 */ /* 0x000fe200078e022d */
[----:B------:R-:W-:Y:S01]  /*20490*/  PRMT R0, RZ, 0x654, R0 ;  /* 0x00000654ff007816 */ /* 0x000fe20000000000 */
[----:B------:R-:W-:Y:S01]  /*204a0*/  IMAD R20, R46, UR4, RZ ;  /* 0x000000042e147c24 */ /* 0x000fe2000f8e02ff */
[----:B------:R-:W-:Y:S01]  /*204b0*/  ISETP.GE.AND P2, PT, R21, R47, PT ;  /* 0x0000002f1500720c */ /* 0x000fe20003f46270 */
[C---:B------:R-:W-:Y:S01]  /*204c0*/  IMAD.WIDE.U32 R44, R49.reuse, UR4, R2 ;  /* 0x00000004312c7c25 */ /* 0x040fe2000f8e0002 */
[----:B------:R-:W-:Y:S01]  /*204d0*/  SHF.R.S32.HI R187, RZ, 0x1f, R186 ;  /* 0x0000001fffbb7819 */ /* 0x000fe200000114ba */
[----:B--2---:R1:W-:Y:S01]  /*204e0*/  SYNCS.ARRIVE.TRANS64.RED.A1T0 RZ, [R0+URZ], RZ ;  /* 0x000000ff00ff79a7 */ /* 0x0043e2000810043f */
[----:B------:R-:W-:Y:S01]  /*204f0*/  BSSY B1, `(.L_x_1522) ;  /* 0x0000015000017945 */ /* 0x000fe20003800000 */
[----:B------:R-:W-:-:S02]  /*20500*/  IMAD R47, R49, UR5, R20 ;  /* 0x00000005312f7c24 */ /* 0x000fc4000f8e0214 */
[----:B------:R-:W-:-:S04]  /*20510*/  IMAD.WIDE R20, R194, 0x80, R186 ;  /* 0x00000080c2147825 */ /* 0x000fc800078e02ba */
[----:B------:R-:W-:Y:S01]  /*20520*/  IMAD.IADD R49, R45, 0x1, R47 ;  /* 0x000000012d317824 */ /* 0x000fe200078e022f */
[----:B-1----:R-:W-:Y:S06]  /*20530*/  @P3 BRA `(.L_x_1523) ;  /* 0x0000000000403947 */ /* 0x002fec0003800000 */
        /* <DEDUP_REMOVED lines=16> */
.L_x_1523:
[----:B------:R-:W-:Y:S05]  /*20640*/  BSYNC B1 ;  /* 0x0000000000017941 */ /* 0x000fea0003800000 */
.L_x_1522:
[----:B------:R-:W-:Y:S04]  /*20650*/  BSSY B1, `(.L_x_1524) ;  /* 0x0000014000017945 */ /* 0x000fe80003800000 */
[----:B------:R-:W-:Y:S05]  /*20660*/  @P0 BRA `(.L_x_1525) ;  /* 0x0000000000480947 */ /* 0x000fea0003800000 */
[----:B0----5:R-:W-:Y:S01]  /*20670*/  IADD3 R5, P0, R20, 0x20, RZ ;  /* 0x0000002014057810 */ /* 0x021fe20007f1e0ff */
[----:B------:R-:W-:Y:S01]  /*20680*/  ULDC.64 UR4, c[0x0][0xad8] ;  /* 0x0002b60000047ab9 */ /* 0x000fe20000000a00 */
[----:B------:R-:W-:Y:S01]  /*20690*/  IMAD.MOV.U32 R2, RZ, RZ, R44 ;  /* 0x000000ffff027224 */ /* 0x000fe200078e002c */
[----:B------:R-:W-:Y:S01]  /*206a0*/  ULDC.64 UR6, c[0x0][0xa80] ;  /* 0x0002a00000067ab9 */ /* 0x000fe20000000a00 */
[----:B------:R-:W-:Y:S02]  /*206b0*/  IMAD.MOV.U32 R3, RZ, RZ, R49 ;  /* 0x000000ffff037224 */ /* 0x000fe400078e0031 */
[----:B------:R-:W-:Y:S02]  /*206c0*/  IMAD.X R0, RZ, RZ, R21, P0 ;  /* 0x000000ffff007224 */ /* 0x000fe400000e0615 */
[----:B------:R-:W-:Y:S02]  /*206d0*/  VIADD R4, R184, 0x40 ;  /* 0x00000040b8047836 */ /* 0x000fe40000000000 */
[----:B------:R-:W-:-:S02]  /*206e0*/  IMAD R0, R0, UR4, RZ ;  /* 0x0000000400007c24 */ /* 0x000fc4000f8e02ff */
[C---:B------:R-:W-:Y:S01]  /*206f0*/  IMAD.WIDE.U32 R2, R5.reuse, UR4, R2 ;  /* 0x0000000405027c25 */ /* 0x040fe2000f8e0002 */
        /* <DEDUP_REMOVED lines=9> */
.L_x_1525:
[----:B------:R-:W-:Y:S05]  /*20790*/  BSYNC B1 ;  /* 0x0000000000017941 */ /* 0x000fea0003800000 */
.L_x_1524:
[----:B------:R-:W-:Y:S04]  /*207a0*/  BSSY B1, `(.L_x_1526) ;  /* 0x0000014000017945 */ /* 0x000fe80003800000 */
[----:B------:R-:W-:Y:S05]  /*207b0*/  @P1 BRA `(.L_x_1527) ;  /* 0x0000000000481947 */ /* 0x000fea0003800000 */
[----:B01---5:R-:W-:Y:S01]  /*207c0*/  IADD3 R5, P0, R20, 0x40, RZ ;  /* 0x0000004014057810 */ /* 0x023fe20007f1e0ff */
[----:B------:R-:W-:Y:S01]  /*207d0*/  ULDC.64 UR4, c[0x0][0xad8] ;  /* 0x0002b60000047ab9 */ /* 0x000fe20000000a00 */
[----:B------:R-:W-:Y:S01]  /*207e0*/  IMAD.MOV.U32 R2, RZ, RZ, R44 ;  /* 0x000000ffff027224 */ /* 0x000fe200078e002c */
[----:B------:R-:W-:Y:S01]  /*207f0*/  ULDC.64 UR6, c[0x0][0xa80] ;  /* 0x0002a00000067ab9 */ /* 0x000fe20000000a00 */
[----:B------:R-:W-:Y:S01]  /*20800*/  IADD3.X R0, RZ, R21, RZ, P0, !PT ;  /* 0x00000015ff007210 */ /* 0x000fe200007fe4ff */
[----:B------:R-:W-:Y:S02]  /*20810*/  IMAD.MOV.U32 R3, RZ, RZ, R49 ;  /* 0x000000ffff037224 */ /* 0x000fe400078e0031 */
        /* <DEDUP_REMOVED lines=12> */
.L_x_1527:
[----:B------:R-:W-:Y:S05]  /*208e0*/  BSYNC B1 ;  /* 0x0000000000017941 */ /* 0x000fea0003800000 */
.L_x_1526:
[----:B------:R-:W-:Y:S05]  /*208f0*/  @P2 BRA `(.L_x_1528) ;  /* 0x0000000800c82947 */ /* 0x000fea0003800000 */
[----:B012--5:R-:W-:Y:S01]  /*20900*/  IADD3 R5, P0, R20, 0x60, RZ ;  /* 0x0000006014057810 */ /* 0x027fe20007f1e0ff */
        /* <DEDUP_REMOVED lines=19> */
.L_x_1519:
[----:B------:R-:W-:Y:S01]  /*20a40*/  ULDC.64 UR4, c[0x0][0xbd8] ;  /* 0x0002f60000047ab9 */ /* 0x000fe20000000a00 */
[----:B------:R-:W2:Y:S01]  /*20a50*/  LDC.64 R2, c[0x0][0xbd8] ;  /* 0x0002f600ff027b82 */ /* 0x000ea20000000a00 */
[----:B------:R-:W-:Y:S01]  /*20a60*/  ISETP.NE.U32.AND P0, PT, RZ, UR4, PT ;  /* 0x00000004ff007c0c */ /* 0x000fe2000bf05070 */
[----:B------:R-:W-:-:S03]  /*20a70*/  IMAD.MOV.U32 R9, RZ, RZ, RZ ;  /* 0x000000ffff097224 */ /* 0x000fc600078e00ff */
[----:B------:R-:W-:Y:S01]  /*20a80*/  ISETP.NE.AND.EX P0, PT, RZ, UR5, PT, P0 ;  /* 0x00000005ff007c0c */ /* 0x000fe2000bf05300 */
[----:B------:R-:W-:Y:S02]  /*20a90*/  ULDC.64 UR4, c[0x0][0xbe0] ;  /* 0x0002f80000047ab9 */ /* 0x000fe40000000a00 */
[----:B------:R-:W-:-:S04]  /*20aa0*/  ISETP.NE.U32.AND P1, PT, RZ, UR4, PT ;  /* 0x00000004ff007c0c */ /* 0x000fc8000bf25070 */
[----:B------:R-:W-:Y:S01]  /*20ab0*/  ISETP.NE.AND.EX P1, PT, RZ, UR5, PT, P1 ;  /* 0x00000005ff007c0c */ /* 0x000fe2000bf25310 */
[----:B--2---:R-:W-:-:S12]  /*20ac0*/  IMAD.WIDE R2, R193, 0x4, R2 ;  /* 0x00000004c1027825 */ /* 0x004fd800078e0202 */
[----:B------:R-:W2:Y:S01]  /*20ad0*/  @P1 LDC.64 R4, c[0x0][0xbe0] ;  /* 0x0002f800ff041b82 */ /* 0x000ea20000000a00 */
[----:B------:R-:W-:Y:S02]  /*20ae0*/  ULDC UR4, c[0x0][0xa88] ;  /* 0x0002a20000047ab9 */ /* 0x000fe40000000800 */
[----:B------:R-:W-:Y:S01]  /*20af0*/  IMAD.U32 R7, RZ, RZ, UR4 ;  /* 0x00000004ff077e24 */ /* 0x000fe2000f8e00ff */
[----:B------:R3:W5:Y:S01]  /*20b00*/  @P0 LDG.E R9, desc[UR40][R2.64] ;  /* 0x0000002802090981 */ /* 0x000762000c1e1900 */
[----:B--2---:R-:W-:-:S05]  /*20b10*/  @P1 IMAD.WIDE R4, R193, 0x4, R4 ;  /* 0x00000004c1041825 */ /* 0x004fca00078e0204 */
[----:B------:R3:W5:Y:S01]  /*20b20*/  @P1 LDG.E R7, desc[UR40][R4.64] ;  /* 0x0000002804071981 */ /* 0x000762000c1e1900 */
[----:B------:R-:W-:Y:S01]  /*20b30*/  ISETP.GT.AND P2, PT, R206, 0x7f, PT ;  /* 0x0000007fce00780c */ /* 0x000fe20003f44270 */
[----:B------:R-:W-:-:S12]  /*20b40*/  @P1 BRA `(.L_x_1529) ;  /* 0x0000000000101947 */ /* 0x000fd80003800000 */
[----:B------:R-:W-:Y:S05]  /*20b50*/  @!P0 BRA `(.L_x_1529) ;  /* 0x00000000000c8947 */ /* 0x000fea0003800000 */
[----:B------:R-:W2:Y:S04]  /*20b60*/  LDG.E R0, desc[UR40][R2.64] ;  /* 0x0000002802007981 */ /* 0x000ea8000c1e1900 */
[----:B-----5:R-:W2:Y:S02]  /*20b70*/  LDG.E R7, desc[UR40][R2.64+0x4] ;  /* 0x0000042802077981 */ /* 0x020ea4000c1e1900 */
[----:B--2---:R-:W-:-:S07]  /*20b80*/  IMAD.IADD R7, R7, 0x1, -R0 ;  /* 0x0000000107077824 */ /* 0x004fce00078e0a00 */
.L_x_1529:
[----:B------:R-:W-:Y:S01]  /*20b90*/  SHF.R.S32.HI R0, RZ, 0x1f, R193 ;  /* 0x0000001fff007819 */ /* 0x000fe200000114c1 */
[----:B------:R-:W-:Y:S01]  /*20ba0*/  BSSY B1, `(.L_x_1530) ;  /* 0x000001d000017945 */ /* 0x000fe20003800000 */
[----:B------:R-:W-:Y:S02]  /*20bb0*/  SHF.R.S32.HI R8, RZ, 0x1f, R192 ;  /* 0x0000001fff087819 */ /* 0x000fe400000114c0 */
[----:B------:R-:W-:Y:S02]  /*20bc0*/  SHF.R.S32.HI R185, RZ, 0x1f, R184 ;  /* 0x0000001fffb97819 */ /* 0x000fe400000114b8 */
[----:B------:R-:W-:Y:S02]  /*20bd0*/  SEL R11, R193, RZ, !P0 ;  /* 0x000000ffc10b7207 */ /* 0x000fe40004000000 */
[----:B------:R-:W-:Y:S02]  /*20be0*/  SEL R10, R0, RZ, !P0 ;  /* 0x000000ff000a7207 */ /* 0x000fe40004000000 */
[----:B-----5:R-:W-:Y:S01]  /*20bf0*/  SHF.R.S32.HI R6, RZ, 0x1f, R9 ;  /* 0x0000001fff067819 */ /* 0x020fe20000011409 */
[----:B------:R-:W-:Y:S06]  /*20c00*/  @P2 BRA `(.L_x_1531) ;  /* 0x0000000000582947 */ /* 0x000fec0003800000 */
[----:B---3--:R-:W2:Y:S02]  /*20c10*/  S2R R2, SR_TID.X ;  /* 0x0000000000027919 */ /* 0x008ea40000002100 */
[----:B--2---:R-:W-:-:S04]  /*20c20*/  IMAD R0, R194, 0x80, R2 ;  /* 0x00000080c2007824 */ /* 0x004fc800078e0202 */
[----:B------:R-:W-:-:S05]  /*20c30*/  VIADD R0, R0, 0xffffff80 ;  /* 0xffffff8000007836 */ /* 0x000fca0000000000 */
[----:B------:R-:W-:-:S13]  /*20c40*/  ISETP.GE.AND P0, PT, R0, R7, PT ;  /* 0x000000070000720c */ /* 0x000fda0003f06270 */
[----:B------:R-:W-:Y:S05]  /*20c50*/  @P0 BRA `(.L_x_1531) ;  /* 0x0000000000440947 */ /* 0x000fea0003800000 */
[----:B------:R-:W-:Y:S01]  /*20c60*/  IADD3 R2, P0, R0, R9, RZ ;  /* 0x0000000900027210 */ /* 0x000fe20007f1e0ff */
        /* <DEDUP_REMOVED lines=16> */
.L_x_1531:
[----:B------:R-:W-:Y:S05]  /*20d70*/  BSYNC B1 ;  /* 0x0000000000017941 */ /* 0x000fea0003800000 */
.L_x_1530:
[----:B------:R-:W-:Y:S01]  /*20d80*/  ULDC.64 UR4, c[0x0][0xaa0] ;  /* 0x0002a80000047ab9 */ /* 0x000fe20000000a00 */
[----:B------:R-:W-:Y:S01]  /*20d90*/  IMAD R7, R194, -0x80, R7 ;  /* 0xffffff80c2077824 */ /* 0x000fe200078e0207 */
[----:B------:R-:W-:Y:S01]  /*20da0*/  BSSY B1, `(.L_x_1532) ;  /* 0x000002a000017945 */ /* 0x000fe20003800000 */
[----:B------:R-:W-:Y:S02]  /*20db0*/  IMAD R0, R6, UR4, RZ ;  /* 0x0000000406007c24 */ /* 0x000fe4000f8e02ff */
[----:B--23--:R-:W-:Y:S01]  /*20dc0*/  IMAD.WIDE.U32 R2, R9, UR4, R184 ;  /* 0x0000000409027c25 */ /* 0x00cfe2000f8e00b8 */
[----:B------:R-:W-:-:S03]  /*20dd0*/  ISETP.GE.AND P3, PT, R186, R7, PT ;  /* 0x00000007ba00720c */ /* 0x000fc60003f66270 */
[----:B------:R-:W-:Y:S01]  /*20de0*/  IMAD R9, R9, UR5, R0 ;  /* 0x0000000509097c24 */ /* 0x000fe2000f8e0200 */
[----:B------:R-:W-:Y:S01]  /*20df0*/  ULDC.64 UR4, c[0x0][0xae0] ;  /* 0x0002b80000047ab9 */ /* 0x000fe20000000a00 */
[----:B------:R-:W-:Y:S02]  /*20e00*/  VIADD R0, R186, 0x20 ;  /* 0x00000020ba007836 */ /* 0x000fe40000000000 */
[----:B------:R-:W-:Y:S02]  /*20e10*/  IMAD.IADD R3, R3, 0x1, R9 ;  /* 0x0000000103037824 */ /* 0x000fe400078e0209 */
[----:B------:R-:W-:Y:S01]  /*20e20*/  IMAD R5, R8, UR4, RZ ;  /* 0x0000000408057c24 */ /* 0x000fe2000f8e02ff */
[----:B------:R-:W-:Y:S01]  /*20e30*/  ISETP.GE.AND P2, PT, R0, R7, PT ;  /* 0x000000070000720c */ /* 0x000fe20003f46270 */
[----:B------:R-:W-:Y:S02]  /*20e40*/  VIADD R0, R186, 0x60 ;  /* 0x00000060ba007836 */ /* 0x000fe40000000000 */
[----:B------:R-:W-:-:S02]  /*20e50*/  IMAD R5, R192, UR5, R5 ;  /* 0x00000005c0057c24 */ /* 0x000fc4000f8e0205 */
[----:B------:R-:W-:Y:S01]  /*20e60*/  IMAD.WIDE.U32 R2, R192, UR4, R2 ;  /* 0x00000004c0027c25 */ /* 0x000fe2000f8e0002 */
[----:B------:R-:W-:Y:S01]  /*20e70*/  ULDC.64 UR4, c[0x0][0xae8] ;  /* 0x0002ba0000047ab9 */ /* 0x000fe20000000a00 */
[-C--:B------:R-:W-:Y:S02]  /*20e80*/  ISETP.GE.AND P1, PT, R0, R7.reuse, PT ;  /* 0x000000070000720c */ /* 0x080fe40003f26270 */
        /* <DEDUP_REMOVED lines=11> */
[----:B------:R-:W-:Y:S01]  /*20f40*/  MOV R3, R11 ;  /* 0x0000000b00037202 */ /* 0x000fe20000000f00 */
[----:B------:R-:W-:Y:S01]  /*20f50*/  ULDC.64 UR4, c[0x0][0xad8] ;  /* 0x0002b60000047ab9 */ /* 0x000fe20000000a00 */
[----:B------:R-:W-:Y:S01]  /*20f60*/  IMAD.MOV.U32 R2, RZ, RZ, R4 ;  /* 0x000000ffff027224 */ /* 0x000fe200078e0004 */
[----:B------:R-:W-:Y:S01]  /*20f70*/  ULDC.64 UR6, c[0x0][0xa80] ;  /* 0x0002a00000067ab9 */ /* 0x000fe20000000a00 */
[----:B------:R-:W-:Y:S02]  /*20f80*/  IMAD R9, R7, UR4, RZ ;  /* 0x0000000407097c24 */ /* 0x000fe4000f8e02ff */
[----:B------:R-:W-:Y:S02]  /*20f90*/  VIADD R0, R184, 0x40 ;  /* 0x00000040b8007836 */ /* 0x000fe40000000000 */
[----:B------:R-:W-:Y:S01]  /*20fa0*/  IMAD.WIDE.U32 R2, R6, UR4, R2 ;  /* 0x0000000406027c25 */ /* 0x000fe2000f8e0002 */
[----:B------:R-:W-:Y:S02]  /*20fb0*/  ULDC UR4, c[0x0][0xa8c] ;  /* 0x0002a30000047ab9 */ /* 0x000fe40000000800 */
[----:B------:R-:W-:Y:S01]  /*20fc0*/  ISETP.GE.AND P4, PT, R184, UR4, PT ;  /* 0x00000004b8007c0c */ /* 0x000fe2000bf86270 */
[----:B------:R-:W-:Y:S01]  /*20fd0*/  IMAD R9, R6, UR5, R9 ;  /* 0x0000000506097c24 */ /* 0x000fe2000f8e0209 */
[----:B------:R-:W-:-:S02]  /*20fe0*/  ISETP.GE.AND P5, PT, R0, UR4, PT ;  /* 0x0000000400007c0c */ /* 0x000fc4000bfa6270 */
[----:B------:R-:W-:Y:S01]  /*20ff0*/  LEA R8, P3, R2, UR6, 0x1 ;  /* 0x0000000602087c11 */ /* 0x000fe2000f8608ff */
[----:B------:R-:W-:-:S05]  /*21000*/  IMAD.IADD R3, R3, 0x1, R9 ;  /* 0x0000000103037824 */ /* 0x000fca00078e0209 */
[----:B------:R-:W-:-:S05]  /*21010*/  LEA.HI.X R9, R2, UR7, R3, 0x1, P3 ;  /* 0x0000000702097c11 */ /* 0x000fca00098f0c03 */
[----:B------:R2:W-:Y:S04]  /*21020*/  @!P4 STG.E.128 desc[UR40][R8.64], RZ ;  /* 0x000000ff0800c986 */ /* 0x0005e8000c101d28 */
[----:B------:R2:W-:Y:S02]  /*21030*/  @!P5 STG.E.128 desc[UR40][R8.64+0x80], RZ ;  /* 0x000080ff0800d986 */ /* 0x0005e4000c101d28 */
.L_x_1533:
[----:B------:R-:W-:Y:S05]  /*21040*/  BSYNC B1 ;  /* 0x0000000000017941 */ /* 0x000fea0003800000 */
.L_x_1532:
[----:B------:R-:W-:Y:S04]  /*21050*/  BSSY B1, `(.L_x_1534) ;  /* 0x0000014000017945 */ /* 0x000fe80003800000 */
[----:B------:R-:W-:Y:S05]  /*21060*/  @P2 BRA `(.L_x_1535) ;  /* 0x0000000000482947 */ /* 0x000fea0003800000 */
[----:B--2---:R-:W-:Y:S01]  /*21070*/  IADD3 R9, P2, R6, 0x20, RZ ;  /* 0x0000002006097810 */ /* 0x004fe20007f5e0ff */
        /* <DEDUP_REMOVED lines=17> */
.L_x_1535:
[----:B------:R-:W-:Y:S05]  /*21190*/  BSYNC B1 ;  /* 0x0000000000017941 */ /* 0x000fea0003800000 */
.L_x_1534:
[----:B------:R-:W-:Y:S04]  /*211a0*/  BSSY B1, `(.L_x_1536) ;  /* 0x0000014000017945 */ /* 0x000fe80003800000 */
[----:B------:R-:W-:Y:S05]  /*211b0*/  @P0 BRA `(.L_x_1537) ;  /* 0x0000000000480947 */ /* 0x000fea0003800000 */
[----:B--23--:R-:W-:Y:S01]  /*211c0*/  IADD3 R9, P0, R6, 0x40, RZ ;  /* 0x0000004006097810 */ /* 0x00cfe20007f1e0ff */
        /* <DEDUP_REMOVED lines=17> */
.L_x_1537:
[----:B------:R-:W-:Y:S05]  /*212e0*/  BSYNC B1 ;  /* 0x0000000000017941 */ /* 0x000fea0003800000 */
.L_x_1536:
        /* <DEDUP_REMOVED lines=19> */
.L_x_1528:
[----:B------:R-:W-:Y:S05]  /*21420*/  BSYNC B0 ;  /* 0x0000000000007941 */ /* 0x000fea0003800000 */
.L_x_1518:
[----:B------:R-:W-:Y:S02]  /*21430*/  ULDC UR4, c[0x0][0xc14] ;  /* 0x0003050000047ab9 */ /* 0x000fe40000000800 */
[----:B-1----:R-:W-:-:S13]  /*21440*/  ISETP.GE.AND P0, PT, R179, UR4, PT ;  /* 0x00000004b3007c0c */ /* 0x002fda000bf06270 */
[----:B------:R-:W-:Y:S05]  /*21450*/  @!P0 BRA `(.L_x_1538) ;  /* 0xfffffdfc00788947 */ /* 0x000fea000383ffff */
[----:B------:R-:W-:Y:S05]  /*21460*/  BRA `(.L_x_1317) ;  /* 0x0000006c00747947 */ /* 0x000fea0003800000 */
.L_x_1315:
        /* <DEDUP_REMOVED lines=20> */
.L_x_1539:
[----:B------:R-:W1:Y:S01]  /*215b0*/  S2R R0, SR_TID.X ;  /* 0x0000000000007919 */ /* 0x000e620000002100 */
[----:B------:R-:W-:Y:S01]  /*215c0*/  ULDC UR4, c[0x0][0xc14] ;  /* 0x0003050000047ab9 */ /* 0x000fe20000000800 */
[----:B------:R-:W2:Y:S01]  /*215d0*/  S2UR UR6, SR_CTAID.X ;  /* 0x00000000000679c3 */ /* 0x000ea20000002500 */
[----:B------:R-:W-:Y:S01]  /*215e0*/  ULDC UR5, c[0x0][0xc10] ;  /* 0x0003040000057ab9 */ /* 0x000fe20000000800 */
[----:B-1----:R-:W-:-:S04]  /*215f0*/  LOP3.LUT R0, R0, 0x1f, RZ, 0xc0, !PT ;  /* 0x0000001f00007812 */ /* 0x002fc800078ec0ff */
[----:B------:R-:W-:-:S04]  /*21600*/  ISETP.NE.AND P0, PT, R0, 0x1f, PT ;  /* 0x0000001f0000780c */ /* 0x000fc80003f05270 */
[----:B------:R-:W-:-:S13]  /*21610*/  ISETP.GE.OR P1, PT, R0, UR4, !P0 ;  /* 0x0000000400007c0c */ /* 0x000fda000c726670 */
[----:B0-----:R-:W0:Y:S02]  /*21620*/  @!P1 LDC.64 R2, c[0x0][0xc58] ;  /* 0x00031600ff029b82 */ /* 0x001e240000000a00 */
[----:B0-----:R-:W-:-:S05]  /*21630*/  @!P1 IMAD.WIDE.U32 R2, R0, 0x4, R2 ;  /* 0x0000000400029825 */ /* 0x001fca00078e0002 */
[----:B------:R-:W3:Y:S01]  /*21640*/  @!P1 LDG.E R5, desc[UR40][R2.64] ;  /* 0x0000002802059981 */ /* 0x000ee2000c1e1900 */
[C---:B------:R-:W-:Y:S01]  /*21650*/  ISETP.NE.AND P1, PT, R0.reuse, RZ, PT ;  /* 0x000000ff0000720c */ /* 0x040fe20003f25270 */
[----:B------:R-:W-:Y:S01]  /*21660*/  UMOV UR4, URZ ;  /* 0x0000003f00047c82 */ /* 0x000fe20008000000 */
[C---:B------:R-:W-:Y:S02]  /*21670*/  ISETP.GE.U32.AND P2, PT, R0.reuse, 0x2, PT ;  /* 0x000000020000780c */ /* 0x040fe40003f46070 */
[C---:B------:R-:W-:Y:S02]  /*21680*/  ISETP.GE.U32.AND P3, PT, R0.reuse, 0x4, PT ;  /* 0x000000040000780c */ /* 0x040fe40003f66070 */
[C---:B------:R-:W-:Y:S02]  /*21690*/  ISETP.GE.U32.AND P4, PT, R0.reuse, 0x8, PT ;  /* 0x000000080000780c */ /* 0x040fe40003f86070 */
[----:B------:R-:W-:Y:S01]  /*216a0*/  ISETP.GE.U32.AND P5, PT, R0, 0x10, PT ;  /* 0x000000100000780c */ /* 0x000fe20003fa6070 */
        /* <DEDUP_REMOVED lines=15> */
[----:B------:R-:W-:-:S03]  /*217a0*/  IMAD.MOV.U32 R4, RZ, RZ, RZ ;  /* 0x000000ffff047224 */ /* 0x000fc600078e00ff */
[----:B------:R-:W0:Y:S02]  /*217b0*/  SHFL.IDX PT, R7, R6, 0x1f, 0x1f ;  /* 0x03e01f0006077f89 */ /* 0x000e2400000e0000 */
[----:B0-----:R-:W-:-:S04]  /*217c0*/  IMAD R7, R7, UR5, RZ ;  /* 0x0000000507077c24 */ /* 0x001fc8000f8e02ff */
[----:B------:R-:W-:Y:S01]  /*217d0*/  IMAD.MOV.U32 R2, RZ, RZ, R7 ;  /* 0x000000ffff027224 */ /* 0x000fe200078e0007 */
[----:B--2---:R-:W-:-:S13]  /*217e0*/  ISETP.GT.AND P6, PT, R7, UR6, PT ;  /* 0x0000000607007c0c */ /* 0x004fda000bfc4270 */
[----:B------:R-:W-:Y:S05]  /*217f0*/  @P6 BRA `(.L_x_1541) ;  /* 0x0000000000a06947 */ /* 0x000fea0003800000 */
[----:B------:R-:W0:Y:S01]  /*21800*/  LDC R6, c[0x0][0xc14] ;  /* 0x00030500ff067b82 */ /* 0x000e220000000800 */
[----:B------:R-:W-:Y:S01]  /*21810*/  IMAD.MOV.U32 R7, RZ, RZ, R2 ;  /* 0x000000ffff077224 */ /* 0x000fe200078e0002 */
[----:B------:R-:W-:Y:S01]  /*21820*/  UMOV UR4, URZ ;  /* 0x0000003f00047c82 */ /* 0x000fe20008000000 */
[----:B------:R-:W-:Y:S01]  /*21830*/  ULDC UR7, c[0x0][0xc14] ;  /* 0x0003050000077ab9 */ /* 0x000fe20000000800 */
[----:B------:R-:W-:-:S05]  /*21840*/  ULDC UR5, c[0x0][0xc10] ;  /* 0x0003040000057ab9 */ /* 0x000fca0000000800 */
.L_x_1545:
[----:B------:R-:W-:Y:S01]  /*21850*/  IMAD.U32 R2, RZ, RZ, UR7 ;  /* 0x00000007ff027e24 */ /* 0x000fe2000f8e00ff */
[----:B------:R-:W-:-:S04]  /*21860*/  UIADD3 UR4, UR4, 0x1f, URZ ;  /* 0x0000001f04047890 */ /* 0x000fc8000fffe03f */
[----:B------:R1:W-:Y:S02]  /*21870*/  STL [R1+0xc], R2 ;  /* 0x00000c0201007387 */ /* 0x0003e40000100800 */
[----:B0-----:R-:W-:-:S13]  /*21880*/  ISETP.LE.AND P6, PT, R6, UR4, PT ;  /* 0x0000000406007c0c */ /* 0x001fda000bfc3270 */
[----:B-1----:R-:W-:Y:S05]  /*21890*/  @P6 BRA `(.L_x_1542) ;  /* 0x0000000400b86947 */ /* 0x002fea0003800000 */
[----:B------:R-:W-:Y:S01]  /*218a0*/  IADD3 R9, R0, UR4, RZ ;  /* 0x0000000400097c10 */ /* 0x000fe2000fffe0ff */
[----:B------:R-:W-:Y:S01]  /*218b0*/  BSSY B0, `(.L_x_1543) ;  /* 0x0000007000007945 */ /* 0x000fe20003800000 */
[----:B------:R-:W-:Y:S02]  /*218c0*/  IMAD.MOV.U32 R5, RZ, RZ, RZ ;  /* 0x000000ffff057224 */ /* 0x000fe400078e00ff */
[----:B------:R-:W-:-:S13]  /*218d0*/  ISETP.GE.OR P6, PT, R9, R6, !P0 ;  /* 0x000000060900720c */ /* 0x000fda00047c6670 */
[----:B------:R-:W-:Y:S05]  /*218e0*/  @P6 BRA `(.L_x_1544) ;  /* 0x00000000000c6947 */ /* 0x000fea0003800000 */
[----:B------:R-:W0:Y:S02]  /*218f0*/  LDC.64 R2, c[0x0][0xc58] ;  /* 0x00031600ff027b82 */ /* 0x000e240000000a00 */
[----:B0-----:R-:W-:-:S05]  /*21900*/  IMAD.WIDE R2, R9, 0x4, R2 ;  /* 0x0000000409027825 */ /* 0x001fca00078e0202 */
[----:B------:R0:W5:Y:S02]  /*21910*/  LDG.E R5, desc[UR40][R2.64] ;  /* 0x0000002802057981 */ /* 0x000164000c1e1900 */
.L_x_1544:
[----:B------:R-:W-:Y:S05]  /*21920*/  BSYNC B0 ;  /* 0x0000000000007941 */ /* 0x000fea0003800000 */
.L_x_1543:
        /* <DEDUP_REMOVED lines=15> */
[----:B------:R-:W0:Y:S02]  /*21a20*/  SHFL.IDX PT, R2, R10, 0x1f, 0x1f ;  /* 0x03e01f000a027f89 */ /* 0x000e2400000e0000 */
[----:B0-----:R-:W-:-:S04]  /*21a30*/  IMAD R2, R2, UR5, RZ ;  /* 0x0000000502027c24 */ /* 0x001fc8000f8e02ff */
[----:B------:R-:W-:-:S05]  /*21a40*/  IMAD.IADD R7, R2, 0x1, R7 ;  /* 0x0000000102077824 */ /* 0x000fca00078e0207 */
[----:B------:R-:W-:-:S13]  /*21a50*/  ISETP.GT.AND P6, PT, R7, UR6, PT ;  /* 0x0000000607007c0c */ /* 0x000fda000bfc4270 */
[----:B------:R-:W-:Y:S05]  /*21a60*/  @!P6 BRA `(.L_x_1545) ;  /* 0xfffffffc0078e947 */ /* 0x000fea000383ffff */
[----:B------:R-:W-:-:S07]  /*21a70*/  IMAD.MOV.U32 R6, RZ, RZ, R10 ;  /* 0x000000ffff067224 */ /* 0x000fce00078e000a */
.L_x_1541:
[----:B------:R-:W-:-:S04]  /*21a80*/  IMAD.IADD R7, R7, 0x1, -R2 ;  /* 0x0000000107077824 */ /* 0x000fc800078e0a02 */
[----:B------:R-:W-:-:S05]  /*21a90*/  IMAD R2, R6, UR5, R7 ;  /* 0x0000000506027c24 */ /* 0x000fca000f8e0207 */
[----:B------:R-:W-:Y:S02]  /*21aa0*/  ISETP.GT.AND P0, PT, R2, UR6, PT ;  /* 0x0000000602007c0c */ /* 0x000fe4000bf04270 */
[----:B------:R-:W0:Y:S11]  /*21ab0*/  LDC.64 R2, c[0x0][0xc68] ;  /* 0x00031a00ff027b82 */ /* 0x000e360000000a00 */
[----:B------:R-:W-:-:S04]  /*21ac0*/  VOTE.ANY R12, PT, !P0 ;  /* 0x00000000000c7806 */ /* 0x000fc800040e0100 */
[----:B------:R-:W1:Y:S02]  /*21ad0*/  POPC R8, R12 ;  /* 0x0000000c00087309 */ /* 0x000e640000000000 */
[----:B-1----:R-:W-:-:S04]  /*21ae0*/  VIADD R9, R8, UR4 ;  /* 0x0000000408097c36 */ /* 0x002fc80008000000 */
[----:B0-----:R-:W-:Y:S01]  /*21af0*/  IMAD.WIDE R2, R9, 0x4, R2 ;  /* 0x0000000409027825 */ /* 0x001fe200078e0202 */
[----:B------:R-:W0:Y:S04]  /*21b00*/  SHFL.IDX PT, R5, R5, R8, 0x1f ;  /* 0x00001f0805057589 */ /* 0x000e2800000e0000 */
[----:B------:R-:W0:Y:S04]  /*21b10*/  LDG.E R10, desc[UR40][R2.64] ;  /* 0x00000028020a7981 */ /* 0x000e28000c1e1900 */
[----:B------:R0:W-:Y:S01]  /*21b20*/  STL [R1+0xc], R9 ;  /* 0x00000c0901007387 */ /* 0x0001e20000100800 */
[----:B------:R-:W-:Y:S01]  /*21b30*/  ISETP.NE.AND P0, PT, R12, RZ, PT ;  /* 0x000000ff0c00720c */ /* 0x000fe20003f05270 */
[----:B0-----:R-:W-:-:S05]  /*21b40*/  IMAD R9, R5, R10, RZ ;  /* 0x0000000a05097224 */ /* 0x001fca00078e02ff */
[----:B------:R-:W-:-:S04]  /*21b50*/  IABS R11, R9 ;  /* 0x00000009000b7213 */ /* 0x000fc80000000000 */
[----:B------:R-:W0:Y:S08]  /*21b60*/  I2F.RP R13, R11 ;  /* 0x0000000b000d7306 */ /* 0x000e300000209400 */
[----:B0-----:R-:W0:Y:S02]  /*21b70*/  MUFU.RCP R13, R13 ;  /* 0x0000000d000d7308 */ /* 0x001e240000001000 */
[----:B0-----:R-:W-:-:S06]  /*21b80*/  VIADD R14, R13, 0xffffffe ;  /* 0x0ffffffe0d0e7836 */ /* 0x001fcc0000000000 */
[----:B------:R0:W1:Y:S01]  /*21b90*/  F2I.FTZ.U32.TRUNC.NTZ R3, R14 ;  /* 0x0000000e00037305 */ /* 0x000062000021f000 */
[----:B------:R-:W-:Y:S05]  /*21ba0*/  @!P0 BRA `(.L_x_1546) ;  /* 0x0000000000088947 */ /* 0x000fea0003800000 */
[----:B------:R-:W-:-:S05]  /*21bb0*/  VIADD R13, R8, 0xffffffff ;  /* 0xffffffff080d7836 */ /* 0x000fca0000000000 */
[----:B------:R2:W3:Y:S02]  /*21bc0*/  SHFL.IDX PT, R4, R6, R13, 0x1f ;  /* 0x00001f0d06047589 */ /* 0x0004e400000e0000 */
.L_x_1546:
[----:B-1----:R-:W-:Y:S01]  /*21bd0*/  IMAD.MOV R2, RZ, RZ, -R3 ;  /* 0x000000ffff027224 */ /* 0x002fe200078e0a03 */
[----:B--2---:R-:W-:Y:S01]  /*21be0*/  IABS R6, R9 ;  /* 0x0000000900067213 */ /* 0x004fe20000000000 */
[----:B---3--:R-:W-:Y:S02]  /*21bf0*/  IMAD R4, R4, UR5, R7 ;  /* 0x0000000504047c24 */ /* 0x008fe4000f8e0207 */
[----:B------:R-:W-:Y:S02]  /*21c00*/  IMAD R7, R2, R11, RZ ;  /* 0x0000000b02077224 */ /* 0x000fe400078e02ff */
[----:B------:R-:W-:Y:S01]  /*21c10*/  IMAD.MOV.U32 R2, RZ, RZ, RZ ;  /* 0x000000ffff027224 */ /* 0x000fe200078e00ff */
[----:B------:R1:W-:Y:S01]  /*21c20*/  STL [R1], R4 ;  /* 0x0000000401007387 */ /* 0x0003e20000100800 */
[----:B------:R-:W-:Y:S02]  /*21c30*/  IMAD.MOV R6, RZ, RZ, -R6 ;  /* 0x000000ffff067224 */ /* 0x000fe400078e0a06 */
[----:B------:R-:W-:Y:S01]  /*21c40*/  IMAD.HI.U32 R3, R3, R7, R2 ;  /* 0x0000000703037227 */ /* 0x000fe200078e0002 */
[----:B------:R-:W-:-:S04]  /*21c50*/  IADD3 R2, -R4, UR6, RZ ;  /* 0x0000000604027c10 */ /* 0x000fc8000fffe1ff */
[----:B-1----:R-:W-:-:S05]  /*21c60*/  IABS R4, R2 ;  /* 0x0000000200047213 */ /* 0x002fca0000000000 */
[----:B------:R-:W-:Y:S01]  /*21c70*/  IMAD.HI.U32 R7, R3, R4, RZ ;  /* 0x0000000403077227 */ /* 0x000fe200078e00ff */
[----:B------:R-:W-:-:S03]  /*21c80*/  LOP3.LUT R3, R2, R9, RZ, 0x3c, !PT ;  /* 0x0000000902037212 */ /* 0x000fc600078e3cff */
[----:B------:R-:W-:Y:S01]  /*21c90*/  IMAD R4, R7, R6, R4 ;  /* 0x0000000607047224 */ /* 0x000fe200078e0204 */
[----:B------:R-:W-:-:S04]  /*21ca0*/  ISETP.GE.AND P2, PT, R3, RZ, PT ;  /* 0x000000ff0300720c */ /* 0x000fc80003f46270 */
[----:B------:R-:W-:-:S13]  /*21cb0*/  ISETP.GT.U32.AND P1, PT, R11, R4, PT ;  /* 0x000000040b00720c */ /* 0x000fda0003f24070 */
        /* <DEDUP_REMOVED lines=12> */
[----:B------:R-:W-:-:S04]  /*21d80*/  VIADDMNMX R10, R3, UR5, R10, PT ;  /* 0x00000005030a7c46 */ /* 0x000fc8000b80010a */
[----:B------:R-:W-:-:S04]  /*21d90*/  IABS R6, R10 ;  /* 0x0000000a00067213 */ /* 0x000fc80000000000 */
[----:B------:R-:W1:Y:S08]  /*21da0*/  I2F.RP R8, R6 ;  /* 0x0000000600087306 */ /* 0x000e700000209400 */
[----:B-1----:R-:W1:Y:S02]  /*21db0*/  MUFU.RCP R8, R8 ;  /* 0x0000000800087308 */ /* 0x002e640000001000 */
[----:B-1----:R-:W-:Y:S01]  /*21dc0*/  VIADD R3, R8, 0xffffffe ;  /* 0x0ffffffe08037836 */ /* 0x002fe20000000000 */
[----:B------:R-:W-:-:S05]  /*21dd0*/  IABS R8, R10 ;  /* 0x0000000a00087213 */ /* 0x000fca0000000000 */
[----:B------:R-:W1:Y:S02]  /*21de0*/  F2I.FTZ.U32.TRUNC.NTZ R3, R3 ;  /* 0x0000000300037305 */ /* 0x000e64000021f000 */
[----:B-1----:R-:W-:-:S04]  /*21df0*/  IMAD.MOV R7, RZ, RZ, -R3 ;  /* 0x000000ffff077224 */ /* 0x002fc800078e0a03 */
[----:B------:R-:W-:-:S04]  /*21e00*/  IMAD R7, R7, R6, RZ ;  /* 0x0000000607077224 */ /* 0x000fc800078e02ff */
[----:B------:R-:W-:Y:S01]  /*21e10*/  IMAD.HI.U32 R2, R3, R7, R2 ;  /* 0x0000000703027227 */ /* 0x000fe200078e0002 */
[----:B------:R-:W-:-:S03]  /*21e20*/  IABS R7, R9 ;  /* 0x0000000900077213 */ /* 0x000fc60000000000 */
[----:B------:R-:W-:Y:S02]  /*21e30*/  IMAD.MOV R3, RZ, RZ, -R8 ;  /* 0x000000ffff037224 */ /* 0x000fe400078e0a08 */
[----:B------:R-:W-:-:S04]  /*21e40*/  IMAD.HI.U32 R2, R2, R7, RZ ;  /* 0x0000000702027227 */ /* 0x000fc800078e00ff */
[----:B------:R-:W-:-:S05]  /*21e50*/  IMAD R3, R2, R3, R7 ;  /* 0x0000000302037224 */ /* 0x000fca00078e0207 */
[----:B------:R-:W-:-:S13]  /*21e60*/  ISETP.GT.U32.AND P1, PT, R6, R3, PT ;  /* 0x000000030600720c */ /* 0x000fda0003f24070 */
[----:B------:R-:W-:Y:S01]  /*21e70*/  @!P1 IMAD.IADD R3, R3, 0x1, -R6 ;  /* 0x0000000103039824 */ /* 0x000fe200078e0a06 */
[----:B------:R-:W-:Y:S02]  /*21e80*/  @!P1 IADD3 R2, R2, 0x1, RZ ;  /* 0x0000000102029810 */ /* 0x000fe40007ffe0ff */
        /* <DEDUP_REMOVED lines=11> */
[----:B------:R1:W-:Y:S01]  /*21f40*/  STL [R1+0x8], R3 ;  /* 0x0000080301007387 */ /* 0x0003e20000100800 */
[----:B------:R-:W-:-:S05]  /*21f50*/  IMAD.IADD R2, R5, 0x1, R2 ;  /* 0x0000000105027824 */ /* 0x000fca00078e0202 */
[----:B------:R1:W-:Y:S01]  /*21f60*/  STL [R1+0x4], R2 ;  /* 0x0000040201007387 */ /* 0x0003e20000100800 */
[----:B------:R-:W-:Y:S05]  /*21f70*/  BRA `(.L_x_1547) ;  /* 0x0000000000107947 */ /* 0x000fea0003800000 */
.L_x_1542:
[----:B------:R-:W-:Y:S01]  /*21f80*/  IMAD.U32 R2, RZ, RZ, UR6 ;  /* 0x00000006ff027e24 */ /* 0x000fe2000f8e00ff */
[----:B------:R0:W-:Y:S04]  /*21f90*/  STL [R1+0x4], RZ ;  /* 0x000004ff01007387 */ /* 0x0001e80000100800 */
[----:B------:R0:W-:Y:S04]  /*21fa0*/  STL [R1+0x8], RZ ;  /* 0x000008ff01007387 */ /* 0x0001e80000100800 */
[----:B------:R0:W-:Y:S02]  /*21fb0*/  STL [R1], R2 ;  /* 0x0000000201007387 */ /* 0x0001e40000100800 */
.L_x_1547:
[----:B------:R-:W2:Y:S04]  /*21fc0*/  LDL R4, [R1] ;  /* 0x0000000001047983 */ /* 0x000ea80000100800 */
[----:B------:R-:W2:Y:S04]  /*21fd0*/  LDL R5, [R1+0x4] ;  /* 0x0000040001057983 */ /* 0x000ea80000100800 */
[----:B------:R-:W2:Y:S04]  /*21fe0*/  LDL R6, [R1+0x8] ;  /* 0x0000080001067983 */ /* 0x000ea80000100800 */
[----:B------:R-:W2:Y:S01]  /*21ff0*/  LDL R7, [R1+0xc] ;  /* 0x00000c0001077983 */ /* 0x000ea20000100800 */
[----:B------:R-:W-:-:S13]  /*22000*/  ISETP.NE.AND P0, PT, R0, RZ, PT ;  /* 0x000000ff0000720c */ /* 0x000fda0003f05270 */
[----:B-1----:R-:W1:Y:S01]  /*22010*/  @!P0 S2R R3, SR_CgaCtaId ;  /* 0x0000000000038919 */ /* 0x002e620000008800 */
[----:B------:R-:W-:-:S04]  /*22020*/  @!P0 MOV R0, 0x400 ;  /* 0x0000040000008802 */ /* 0x000fc80000000f00 */
[----:B-1----:R-:W-:-:S05]  /*22030*/  @!P0 LEA R0, R3, R0, 0x18 ;  /* 0x0000000003008211 */ /* 0x002fca00078ec0ff */
[----:B--2---:R1:W-:Y:S01]  /*22040*/  @!P0 STS.128 [R0+0x228d0], R4 ;  /* 0x0228d00400008388 */ /* 0x0043e20000000c00 */
[----:B------:R-:W-:Y:S06]  /*22050*/  BAR.ARV 0x5, 0x180 ;  /* 0x0146000000007b1d */ /* 0x000fec0000002000 */
.L_x_1540:
[----:B-1----:R-:W3:Y:S01]  /*22060*/  LDL R0, [R1+0xc] ;  /* 0x00000c0001007983 */ /* 0x002ee20000100800 */
[----:B------:R-:W-:-:S03]  /*22070*/  ULDC UR4, c[0x0][0xc14] ;  /* 0x0003050000047ab9 */ /* 0x000fc60000000800 */
[----:B------:R1:W-:Y:S01]  /*22080*/  STL [R1+0x10], RZ ;  /* 0x000010ff01007387 */ /* 0x0003e20000100800 */
[----:B---3--:R-:W-:Y:S01]  /*22090*/  ISETP.GE.AND P0, PT, R0, UR4, PT ;  /* 0x0000000400007c0c */ /* 0x008fe2000bf06270 */
[----:B------:R-:W-:-:S05]  /*220a0*/  IMAD.MOV.U32 R0, RZ, RZ, 0x1 ;  /* 0x00000001ff007424 */ /* 0x000fca00078e00ff */
[----:B------:R1:W-:Y:S04]  /*220b0*/  STL [R1+0x18], R0 ;  /* 0x0000180001007387 */ /* 0x0003e80000100800 */
[----:B------:R1:W-:Y:S03]  /*220c0*/  STL [R1+0x44], RZ ;  /* 0x000044ff01007387 */ /* 0x0003e60000100800 */
[----:B------:R-:W-:Y:S05]  /*220d0*/  @P0 BRA `(.L_x_1548) ;  /* 0x0000005c00540947 */ /* 0x000fea0003800000 */
[----:B--2---:R-:W0:Y:S01]  /*220e0*/  S2R R7, SR_TID.X ;  /* 0x0000000000077919 */ /* 0x004e220000002100 */
[----:B------:R-:W-:Y:S01]  /*220f0*/  BSSY B7, `(.L_x_1548) ;  /* 0x00005d3000077945 */ /* 0x000fe20003800000 */
[----:B------:R-:W-:Y:S01]  /*22100*/  ULDC.64 UR42, c[0x0][0x198] ;  /* 0x00006600002a7ab9 */ /* 0x000fe20000000a00 */
[----:B------:R-:W-:Y:S01]  /*22110*/  ULOP3.LUT UR36, UR37, 0x1, URZ, 0xfc, !UPT ;  /* 0x0000000125247892 */ /* 0x000fe2000f8efc3f */
[----:B------:R-:W2:Y:S01]  /*22120*/  S2R R3, SR_TID.X ;  /* 0x0000000000037919 */ /* 0x000ea20000002100 */
[----:B------:R-:W-:Y:S01]  /*22130*/  ULOP3.LUT UR39, UR37, 0x2, URZ, 0xfc, !UPT ;  /* 0x0000000225277892 */ /* 0x000fe2000f8efc3f */
[----:B------:R-:W-:Y:S01]  /*22140*/  ULDC UR38, c[0x0][0xc] ;  /* 0x0000030000267ab9 */ /* 0x000fe20000000800 */
[C---:B0-----:R-:W-:Y:S01]  /*22150*/  IMAD.SHL.U32 R2, R7.reuse, 0x10, RZ ;  /* 0x0000001007027824 */ /* 0x041fe200078e00ff */
[C---:B------:R-:W-:Y:S01]  /*22160*/  R2P PR, R7.reuse, 0x6 ;  /* 0x0000000607007804 */ /* 0x040fe20000000000 */
[----:B-1----:R-:W-:Y:S01]  /*22170*/  IMAD.SHL.U32 R0, R7, 0x80, RZ ;  /* 0x0000008007007824 */ /* 0x002fe200078e00ff */
[----:B--2---:R-:W-:-:S02]  /*22180*/  LOP3.LUT R5, R3, 0x7f, RZ, 0xc0, !PT ;  /* 0x0000007f03057812 */ /* 0x004fc400078ec0ff */
[----:B------:R-:W-:Y:S02]  /*22190*/  LOP3.LUT R4, R2, 0x70, RZ, 0xc0, !PT ;  /* 0x0000007002047812 */ /* 0x000fe400078ec0ff */
[----:B------:R-:W-:Y:S01]  /*221a0*/  SHF.R.U32.HI R3, RZ, 0x1, R7 ;  /* 0x00000001ff037819 */ /* 0x000fe20000011607 */
[----:B------:R-:W-:Y:S01]  /*221b0*/  IMAD.SHL.U32 R6, R5, 0x40, RZ ;  /* 0x0000004005067824 */ /* 0x000fe200078e00ff */
[C---:B------:R-:W-:Y:S02]  /*221c0*/  LOP3.LUT R2, R0.reuse, 0x380, RZ, 0xc0, !PT ;  /* 0x0000038000027812 */ /* 0x040fe400078ec0ff */
[----:B------:R-:W-:Y:S02]  /*221d0*/  LOP3.LUT R5, R0, 0x400, RZ, 0xc0, !PT ;  /* 0x0000040000057812 */ /* 0x000fe400078ec0ff */
[----:B------:R-:W-:Y:S02]  /*221e0*/  LOP3.LUT R3, R2, 0x30, R3, 0xf8, !PT ;  /* 0x0000003002037812 */ /* 0x000fe400078ef803 */
[----:B------:R-:W-:-:S02]  /*221f0*/  LOP3.LUT R6, R5, 0x1800, R6, 0xf8, !PT ;  /* 0x0000180005067812 */ /* 0x000fc400078ef806 */
[----:B------:R-:W-:Y:S02]  /*22200*/  LOP3.LUT R5, R2, 0x10, R7, 0xf8, !PT ;  /* 0x0000001002057812 */ /* 0x000fe400078ef807 */
[----:B------:R-:W-:Y:S02]  /*22210*/  LOP3.LUT R3, R3, R4, RZ, 0x3c, !PT ;  /* 0x0000000403037212 */ /* 0x000fe400078e3cff */
[----:B------:R-:W-:Y:S02]  /*22220*/  LOP3.LUT R2, R6, R5, R4, 0xf6, !PT ;  /* 0x0000000506027212 */ /* 0x000fe400078ef604 */
[----:B------:R-:W-:-:S03]  /*22230*/  LOP3.LUT R0, R3, 0xc00, R0, 0xf8, !PT ;  /* 0x00000c0003007812 */ /* 0x000fc600078ef800 */
[----:B------:R0:W-:Y:S04]  /*22240*/  STL [R1+0x38], R2 ;  /* 0x0000380201007387 */ /* 0x0001e80000100800 */
[----:B------:R1:W-:Y:S01]  /*22250*/  STL [R1+0x3c], R0 ;  /* 0x00003c0001007387 */ /* 0x0003e20000100800 */
[----:B0-----:R-:W-:Y:S02]  /*22260*/  IMAD.MOV.U32 R2, RZ, RZ, 0x20 ;  /* 0x00000020ff027424 */ /* 0x001fe400078e00ff */
[----:B-1----:R-:W-:-:S03]  /*22270*/  IMAD.MOV.U32 R0, RZ, RZ, 0x40 ;  /* 0x00000040ff007424 */ /* 0x002fc600078e00ff */
[----:B------:R-:W-:Y:S02]  /*22280*/  SEL R2, R2, 0xffffffe0, !P1 ;  /* 0xffffffe002027807 */ /* 0x000fe40004800000 */
[----:B------:R-:W-:Y:S01]  /*22290*/  SEL R3, R0, 0xffffffc0, !P2 ;  /* 0xffffffc000037807 */ /* 0x000fe20005000000 */
[----:B------:R-:W-:-:S04]  /*222a0*/  IMAD.MOV.U32 R0, RZ, RZ, 0x1 ;  /* 0x00000001ff007424 */ /* 0x000fc800078e00ff */
[----:B------:R0:W-:Y:S04]  /*222b0*/  STL [R1+0x28], R3 ;  /* 0x0000280301007387 */ /* 0x0001e80000100800 */
[----:B------:R0:W-:Y:S04]  /*222c0*/  STL [R1+0x24], R2 ;  /* 0x0000240201007387 */ /* 0x0001e80000100800 */
[----:B------:R0:W-:Y:S04]  /*222d0*/  STL [R1+0x44], RZ ;  /* 0x000044ff01007387 */ /* 0x0001e80000100800 */
[----:B------:R0:W-:Y:S04]  /*222e0*/  STL [R1+0x1c], R0 ;  /* 0x00001c0001007387 */ /* 0x0001e80000100800 */
[----:B------:R0:W-:Y:S04]  /*222f0*/  STL [R1+0x14], RZ ;  /* 0x000014ff01007387 */ /* 0x0001e80000100800 */
[----:B------:R0:W-:Y:S04]  /*22300*/  STL [R1+0x10], RZ ;  /* 0x000010ff01007387 */ /* 0x0001e80000100800 */
[----:B------:R0:W-:Y:S02]  /*22310*/  STL [R1+0x18], R0 ;  /* 0x0000180001007387 */ /* 0x0001e40000100800 */
.L_x_1669:
[----:B------:R-:W2:Y:S01]  /*22320*/  LDL R14, [R1+0xc] ;  /* 0x00000c00010e7983 */ /* 0x000ea20000100800 */
[----:B------:R-:W-:Y:S05]  /*22330*/  YIELD ;  /* 0x0000000000007946 */ /* 0x000fea0003800000 */
[----:B------:R-:W-:Y:S01]  /*22340*/  ULDC.64 UR4, c[0x0][0xa28] ;  /* 0x00028a0000047ab9 */ /* 0x000fe20000000a00 */
[----:B------:R-:W-:Y:S01]  /*22350*/  IMAD.MOV.U32 R8, RZ, RZ, RZ ;  /* 0x000000ffff087224 */ /* 0x000fe200078e00ff */
[----:B------:R-:W-:Y:S01]  /*22360*/  ISETP.NE.U32.AND P0, PT, RZ, UR4, PT ;  /* 0x00000004ff007c0c */ /* 0x000fe2000bf05070 */
[----:B------:R-:W1:Y:S01]  /*22370*/  LDC.64 R10, c[0x0][0xa00] ;  /* 0x00028000ff0a7b82 */ /* 0x000e620000000a00 */
[----:B------:R-:W-:Y:S01]  /*22380*/  ULDC.64 UR6, c[0x0][0xa08] ;  /* 0x0002820000067ab9 */ /* 0x000fe20000000a00 */
[----:B------:R-:W-:Y:S01]  /*22390*/  ULDC.64 UR8, c[0x0][0xa10] ;  /* 0x0002840000087ab9 */ /* 0x000fe20000000a00 */
[----:B------:R-:W-:Y:S01]  /*223a0*/  ISETP.NE.AND.EX P0, PT, RZ, UR5, PT, P0 ;  /* 0x00000005ff007c0c */ /* 0x000fe2000bf05300 */
[----:B------:R-:W-:-:S04]  /*223b0*/  ULDC.64 UR4, c[0x0][0xa18] ;  /* 0x0002860000047ab9 */ /* 0x000fc80000000a00 */
[----:B0-----:R-:W3:Y:S08]  /*223c0*/  LDC.64 R4, c[0x0][0xa08] ;  /* 0x00028200ff047b82 */ /* 0x001ef00000000a00 */
[----:B0-----:R-:W2:Y:S01]  /*223d0*/  @P0 LDC.64 R2, c[0x0][0xa28] ;  /* 0x00028a00ff020b82 */ /* 0x001ea20000000a00 */
[----:B------:R-:W-:Y:S02]  /*223e0*/  ISETP.NE.U32.AND P2, PT, RZ, UR6, PT ;  /* 0x00000006ff007c0c */ /* 0x000fe4000bf45070 */
[----:B------:R-:W-:Y:S01]  /*223f0*/  ISETP.NE.U32.AND P4, PT, RZ, UR8, PT ;  /* 0x00000008ff007c0c */ /* 0x000fe2000bf85070 */
[----:B------:R-:W-:-:S02]  /*22400*/  IMAD.MOV.U32 R19, RZ, RZ, RZ ;  /* 0x000000ffff137224 */ /* 0x000fc400078e00ff */
[----:B------:R-:W-:Y:S02]  /*22410*/  IMAD.MOV.U32 R7, RZ, RZ, RZ ;  /* 0x000000ffff077224 */ /* 0x000fe400078e00ff */
[----:B------:R-:W-:Y:S02]  /*22420*/  IMAD.MOV.U32 R17, RZ, RZ, RZ ;  /* 0x000000ffff117224 */ /* 0x000fe400078e00ff */
[----:B--2---:R-:W-:-:S05]  /*22430*/  @P0 IMAD.WIDE R2, R14, 0x4, R2 ;  /* 0x000000040e020825 */ /* 0x004fca00078e0202 */
[----:B------:R0:W5:Y:S01]  /*22440*/  @P0 LDG.E R8, desc[UR40][R2.64] ;  /* 0x0000002802080981 */ /* 0x000162000c1e1900 */
[----:B------:R-:W-:Y:S01]  /*22450*/  ISETP.NE.U32.AND P0, PT, RZ, UR4, PT ;  /* 0x00000004ff007c0c */ /* 0x000fe2000bf05070 */
[----:B-1----:R-:W-:-:S03]  /*22460*/  IMAD.WIDE R10, R14, 0x4, R10 ;  /* 0x000000040e0a7825 */ /* 0x002fc600078e020a */
[----:B------:R-:W-:Y:S01]  /*22470*/  ISETP.NE.AND.EX P0, PT, RZ, UR5, PT, P0 ;  /* 0x00000005ff007c0c */ /* 0x000fe2000bf05300 */
[----:B------:R-:W-:Y:S01]  /*22480*/  ULDC.64 UR4, c[0x0][0xa00] ;  /* 0x0002800000047ab9 */ /* 0x000fe20000000a00 */
[----:B---3--:R-:W-:Y:S01]  /*22490*/  IMAD.WIDE R4, R14, 0x4, R4 ;  /* 0x000000040e047825 */ /* 0x008fe200078e0204 */
[----:B------:R-:W-:Y:S01]  /*224a0*/  ISETP.NE.U32.AND P1, PT, RZ, UR4, PT ;  /* 0x00000004ff007c0c */ /* 0x000fe2000bf25070 */
[----:B0-----:R-:W0:Y:S03]  /*224b0*/  LDC.64 R2, c[0x0][0xa10] ;  /* 0x00028400ff027b82 */ /* 0x001e260000000a00 */
[----:B------:R-:W-:Y:S02]  /*224c0*/  ISETP.NE.AND.EX P3, PT, RZ, UR5, PT, P1 ;  /* 0x00000005ff007c0c */ /* 0x000fe4000bf65310 */
[----:B------:R-:W-:Y:S02]  /*224d0*/  ISETP.NE.AND.EX P1, PT, RZ, UR7, PT, P2 ;  /* 0x00000007ff007c0c */ /* 0x000fe4000bf25320 */
[----:B------:R-:W-:-:S02]  /*224e0*/  ISETP.NE.AND.EX P2, PT, RZ, UR9, PT, P4 ;  /* 0x00000009ff007c0c */ /* 0x000fc4000bf45340 */
[----:B------:R-:W1:Y:S01]  /*224f0*/  @P0 LDC.64 R12, c[0x0][0xa18] ;  /* 0x00028600ff0c0b82 */ /* 0x000e620000000a00 */
[----:B------:R-:W-:Y:S02]  /*22500*/  ULDC UR4, c[0x0][0x288] ;  /* 0x0000a20000047ab9 */ /* 0x000fe40000000800 */
[----:B------:R-:W-:Y:S01]  /*22510*/  IMAD.U32 R0, RZ, RZ, UR4 ;  /* 0x00000004ff007e24 */ /* 0x000fe2000f8e00ff */
[----:B------:R-:W-:-:S03]  /*22520*/  ULDC.64 UR4, c[0x0][0x3f8] ;  /* 0x0000fe0000047ab9 */ /* 0x000fc60000000a00 */
[----:B------:R2:W5:Y:S04]  /*22530*/  @P3 LDG.E R19, desc[UR40][R10.64] ;  /* 0x000000280a133981 */ /* 0x000568000c1e1900 */
[----:B------:R2:W5:Y:S01]  /*22540*/  @P1 LDG.E R7, desc[UR40][R4.64] ;  /* 0x0000002804071981 */ /* 0x000562000c1e1900 */
[----:B0-----:R-:W-:-:S05]  /*22550*/  IMAD.WIDE R2, R14, 0x4, R2 ;  /* 0x000000040e027825 */ /* 0x001fca00078e0202 */
[----:B------:R2:W5:Y:S01]  /*22560*/  @P2 LDG.E R17, desc[UR40][R2.64] ;  /* 0x0000002802112981 */ /* 0x000562000c1e1900 */
[----:B-1----:R-:W-:-:S05]  /*22570*/  @P0 IMAD.WIDE R12, R14, 0x4, R12 ;  /* 0x000000040e0c0825 */ /* 0x002fca00078e020c */
        /* <DEDUP_REMOVED lines=11> */
[----:B------:R-:W-:Y:S05]  /*22630*/  @!P3 BRA `(.L_x_1549) ;  /* 0x00000000000cb947 */ /* 0x000fea0003800000 */
[----:B------:R-:W2:Y:S04]  /*22640*/  LDG.E R12, desc[UR40][R10.64] ;  /* 0x000000280a0c7981 */ /* 0x000ea8000c1e1900 */
[----:B-----5:R-:W2:Y:S02]  /*22650*/  LDG.E R0, desc[UR40][R10.64+0x4] ;  /* 0x000004280a007981 */ /* 0x020ea4000c1e1900 */
[----:B--2---:R-:W-:-:S07]  /*22660*/  IMAD.IADD R0, R0, 0x1, -R12 ;  /* 0x0000000100007824 */ /* 0x004fce00078e0a0c */
.L_x_1549:
[----:B-----5:R-:W-:Y:S01]  /*22670*/  IMAD.IADD R7, R7, 0x1, R8 ;  /* 0x0000000107077824 */ /* 0x020fe200078e0208 */
[----:B------:R-:W-:Y:S02]  /*22680*/  ULDC.64 UR4, c[0x0][0xa20] ;  /* 0x0002880000047ab9 */ /* 0x000fe40000000a00 */
[----:B------:R-:W-:Y:S02]  /*22690*/  ISETP.NE.U32.AND P0, PT, RZ, UR4, PT ;  /* 0x00000004ff007c0c */ /* 0x000fe4000bf05070 */
[----:B------:R0:W-:Y:S02]  /*226a0*/  STL [R1+0x34], R7 ;  /* 0x0000340701007387 */ /* 0x0001e40000100800 */
[----:B------:R-:W-:-:S13]  /*226b0*/  ISETP.NE.AND.EX P0, PT, RZ, UR5, PT, P0 ;  /* 0x00000005ff007c0c */ /* 0x000fda000bf05300 */
[----:B0-----:R-:W-:Y:S05]  /*226c0*/  @!P0 BRA `(.L_x_1550) ;  /* 0x0000000000108947 */ /* 0x001fea0003800000 */
[----:B------:R-:W0:Y:S02]  /*226d0*/  LDC.64 R6, c[0x0][0xa20] ;  /* 0x00028800ff067b82 */ /* 0x000e240000000a00 */
[----:B0-----:R-:W-:-:S06]  /*226e0*/  IMAD.WIDE R6, R14, 0x4, R6 ;  /* 0x000000040e067825 */ /* 0x001fcc00078e0206 */
[----:B------:R0:W5:Y:S01]  /*226f0*/  LDG.E R6, desc[UR40][R6.64] ;  /* 0x0000002806067981 */ /* 0x000162000c1e1900 */
[----:B------:R-:W-:Y:S05]  /*22700*/  BRA `(.L_x_1551) ;  /* 0x0000000000107947 */ /* 0x000fea0003800000 */
.L_x_1550:
[----:B------:R-:W-:Y:S05]  /*22710*/  @!P1 BRA `(.L_x_1551) ;  /* 0x00000000000c9947 */ /* 0x000fea0003800000 */
[----:B------:R-:W2:Y:S04]  /*22720*/  LDG.E R6, desc[UR40][R4.64] ;  /* 0x0000002804067981 */ /* 0x000ea8000c1e1900 */
[----:B------:R-:W2:Y:S02]  /*22730*/  LDG.E R4, desc[UR40][R4.64+0x4] ;  /* 0x0000042804047981 */ /* 0x000ea4000c1e1900 */
[----:B--2---:R-:W-:-:S07]  /*22740*/  IMAD.IADD R6, R4, 0x1, -R6 ;  /* 0x0000000104067824 */ /* 0x004fce00078e0a06 */
.L_x_1551:
[----:B------:R-:W2:Y:S04]  /*22750*/  @P2 LDG.E R4, desc[UR40][R2.64] ;  /* 0x0000002802042981 */ /* 0x000ea8000c1e1900 */
[----:B------:R-:W3:Y:S04]  /*22760*/  LDL R10, [R1+0x4] ;  /* 0x00000400010a7983 */ /* 0x000ee80000100800 */
[----:B------:R-:W2:Y:S01]  /*22770*/  @P2 LDG.E R2, desc[UR40][R2.64+0x4] ;  /* 0x0000042802022981 */ /* 0x000ea2000c1e1900 */
[----:B-----5:R-:W-:Y:S02]  /*22780*/  IMAD.IADD R8, R6, 0x1, -R8 ;  /* 0x0000000106087824 */ /* 0x020fe400078e0a08 */
[----:B--2---:R-:W-:-:S04]  /*22790*/  @P2 IMAD.IADD R9, R2, 0x1, -R4 ;  /* 0x0000000102092824 */ /* 0x004fc800078e0a04 */
[----:B------:R-:W-:-:S05]  /*227a0*/  IMAD.IADD R6, R8, 0x1, R9 ;  /* 0x0000000108067824 */ /* 0x000fca00078e0209 */
[----:B------:R-:W-:-:S04]  /*227b0*/  IADD3 R2, R6, 0x7f, RZ ;  /* 0x0000007f06027810 */ /* 0x000fc80007ffe0ff */
[----:B------:R-:W-:-:S04]  /*227c0*/  SHF.R.S32.HI R3, RZ, 0x1f, R2 ;  /* 0x0000001fff037819 */ /* 0x000fc80000011402 */
[----:B------:R-:W-:Y:S02]  /*227d0*/  LEA.HI R18, R3, R2, RZ, 0x7 ;  /* 0x0000000203127211 */ /* 0x000fe400078f38ff */
[----:B------:R-:W1:Y:S01]  /*227e0*/  LDC.64 R2, c[0x0][0x9e0] ;  /* 0x00027800ff027b82 */ /* 0x000e620000000a00 */
[----:B---3--:R-:W-:-:S04]  /*227f0*/  LEA R16, R10, 0x80, 0x7 ;  /* 0x000000800a107811 */ /* 0x008fc800078e38ff */
[----:B------:R-:W-:Y:S02]  /*22800*/  IADD3 R16, R6, R16, -R0 ;  /* 0x0000001006107210 */ /* 0x000fe40007ffe800 */
[----:B------:R-:W-:Y:S02]  /*22810*/  SHF.R.S32.HI R18, RZ, 0x7, R18 ;  /* 0x00000007ff127819 */ /* 0x000fe40000011412 */
[----:B-1----:R-:W-:Y:S01]  /*22820*/  ISETP.GE.AND P1, PT, R3, 0x1, PT ;  /* 0x000000010300780c */ /* 0x002fe20003f26270 */
[----:B------:R-:W-:-:S12]  /*22830*/  IMAD.IADD R2, R16, 0x1, R2 ;  /* 0x0000000110027824 */ /* 0x000fd800078e0202 */
[----:B------:R-:W-:Y:S05]  /*22840*/  @!P1 BRA `(.L_x_1552) ;  /* 0x0000000000489947 */ /* 0x000fea0003800000 */
[C---:B------:R-:W-:Y:S01]  /*22850*/  ISETP.GT.AND P0, PT, R16.reuse, RZ, PT ;  /* 0x000000ff1000720c */ /* 0x040fe20003f04270 */
[----:B------:R-:W-:Y:S01]  /*22860*/  BSSY B0, `(.L_x_1553) ;  /* 0x000000e000007945 */ /* 0x000fe20003800000 */
[----:B0-----:R-:W-:-:S11]  /*22870*/  VIADD R7, R16, 0xffffffff ;  /* 0xffffffff10077836 */ /* 0x001fd60000000000 */
        /* <DEDUP_REMOVED lines=8> */
.L_x_1554:
[----:B------:R-:W-:-:S13]  /*22900*/  ISETP.NE.AND P0, PT, R3, 0x1, PT ;  /* 0x000000010300780c */ /* 0x000fda0003f05270 */
[----:B------:R-:W0:Y:S02]  /*22910*/  @P0 LDC.64 R4, c[0x0][0x9e8] ;  /* 0x00027a00ff040b82 */ /* 0x000e240000000a00 */
[----:B0-----:R-:W-:-:S05]  /*22920*/  @P0 IMAD.HI.U32 R4, R7, R4, RZ ;  /* 0x0000000407040227 */ /* 0x001fca00078e00ff */
[----:B------:R-:W-:-:S07]  /*22930*/  @P0 SHF.R.U32.HI R7, RZ, R5, R4 ;  /* 0x00000005ff070219 */ /* 0x000fce0000011604 */
.L_x_1555:
[----:B------:R-:W-:Y:S05]  /*22940*/  BSYNC B0 ;  /* 0x0000000000007941 */ /* 0x000fea0003800000 */
.L_x_1553:
[----:B------:R-:W-:-:S05]  /*22950*/  IMAD R7, R7, R3, R3 ;  /* 0x0000000307077224 */ /* 0x000fca00078e0203 */
[----:B------:R-:W-:-:S07]  /*22960*/  VIMNMX R2, R2, R7, PT ;  /* 0x0000000702027248 */ /* 0x000fce0003fe0100 */
.L_x_1552:
        /* <DEDUP_REMOVED lines=10> */
[----:B0-----:R-:W0:Y:S02]  /*22a10*/  @P0 LDC.64 R6, c[0x0][0x9e8] ;  /* 0x00027a00ff060b82 */ /* 0x001e240000000a00 */
[----:B0-----:R-:W-:-:S05]  /*22a20*/  @P0 IMAD.HI.U32 R6, R5, R6, RZ ;  /* 0x0000000605060227 */ /* 0x001fca00078e00ff */
[----:B------:R-:W-:-:S04]  /*22a30*/  @P0 SHF.R.U32.HI R5, RZ, R7, R6 ;  /* 0x00000007ff050219 */ /* 0x000fc80000011606 */
[----:B------:R-:W-:Y:S01]  /*22a40*/  LOP3.LUT R5, RZ, R5, RZ, 0x33, !PT ;  /* 0x00000005ff057212 */ /* 0x000fe200078e33ff */
[----:B------:R-:W-:Y:S06]  /*22a50*/  BRA `(.L_x_1559) ;  /* 0x0000000000147947 */ /* 0x000fec0003800000 */
.L_x_1558:
[----:B------:R-:W-:Y:S01]  /*22a60*/  ISETP.NE.AND P0, PT, R3, 0x1, PT ;  /* 0x000000010300780c */ /* 0x000fe20003f05270 */
[----:B------:R-:W-:-:S12]  /*22a70*/  IMAD.MOV.U32 R5, RZ, RZ, R4 ;  /* 0x000000ffff057224 */ /* 0x000fd800078e0004 */
[----:B0-----:R-:W0:Y:S02]  /*22a80*/  @P0 LDC.64 R6, c[0x0][0x9e8] ;  /* 0x00027a00ff060b82 */ /* 0x001e240000000a00 */
[----:B0-----:R-:W-:-:S05]  /*22a90*/  @P0 IMAD.HI.U32 R6, R4, R6, RZ ;  /* 0x0000000604060227 */ /* 0x001fca00078e00ff */
[----:B------:R-:W-:-:S07]  /*22aa0*/  @P0 SHF.R.U32.HI R5, RZ, R7, R6 ;  /* 0x00000007ff050219 */ /* 0x000fce0000011606 */
.L_x_1559:
[----:B------:R-:W-:Y:S05]  /*22ab0*/  BSYNC B0 ;  /* 0x0000000000007941 */ /* 0x000fea0003800000 */
.L_x_1557:
[----:B------:R-:W-:-:S05]  /*22ac0*/  IMAD R3, R5, R3, RZ ;  /* 0x0000000305037224 */ /* 0x000fca00078e02ff */
[----:B------:R-:W-:-:S07]  /*22ad0*/  VIMNMX R0, R0, R3, !PT ;  /* 0x0000000300007248 */ /* 0x000fce0007fe0100 */
.L_x_1556:
[----:B------:R-:W-:Y:S01]  /*22ae0*/  VIADD R2, R2, 0x7f ;  /* 0x0000007f02027836 */ /* 0x000fe20000000000 */
[----:B------:R-:W-:Y:S04]  /*22af0*/  BSSY B0, `(.L_x_1560) ;  /* 0x0000137000007945 */ /* 0x000fe80003800000 */
[----:B------:R-:W-:-:S04]  /*22b00*/  SHF.R.S32.HI R3, RZ, 0x1f, R2 ;  /* 0x0000001fff037819 */ /* 0x000fc80000011402 */
[----:B------:R-:W-:Y:S02]  /*22b10*/  LEA.HI R3, R3, R2, RZ, 0x7 ;  /* 0x0000000203037211 */ /* 0x000fe400078f38ff */
[----:B------:R-:W-:Y:S02]  /*22b20*/  SHF.R.S32.HI R2, RZ, 0x1f, R0 ;  /* 0x0000001fff027819 */ /* 0x000fe40000011400 */
[----:B------:R-:W-:Y:S02]  /*22b30*/  SHF.R.S32.HI R3, RZ, 0x7, R3 ;  /* 0x00000007ff037819 */ /* 0x000fe40000011403 */
[----:B------:R-:W-:-:S04]  /*22b40*/  LEA.HI R0, R2, R0, RZ, 0x7 ;  /* 0x0000000002007211 */ /* 0x000fc800078f38ff */
[----:B------:R-:W-:-:S04]  /*22b50*/  SHF.R.S32.HI R0, RZ, 0x7, R0 ;  /* 0x00000007ff007819 */ /* 0x000fc80000011400 */
[----:B------:R-:W-:Y:S02]  /*22b60*/  VIMNMX R2, RZ, R0, !PT ;  /* 0x00000000ff027248 */ /* 0x000fe40007fe0100 */
[----:B------:R-:W-:-:S03]  /*22b70*/  VIMNMX R0, R18, R3, PT ;  /* 0x0000000312007248 */ /* 0x000fc60003fe0100 */
[--C-:B------:R-:W-:Y:S02]  /*22b80*/  IMAD R2, R2, 0x80, -R8.reuse ;  /* 0x0000008002027824 */ /* 0x100fe400078e0a08 */
[----:B------:R-:W-:-:S03]  /*22b90*/  IMAD R0, R0, 0x80, -R8 ;  /* 0x0000008000007824 */ /* 0x000fc600078e0a08 */
[----:B------:R-:W-:Y:S02]  /*22ba0*/  VIMNMX R3, RZ, R2, !PT ;  /* 0x00000002ff037248 */ /* 0x000fe40007fe0100 */
[----:B------:R-:W-:-:S04]  /*22bb0*/  VIMNMX R0, R0, R9, PT ;  /* 0x0000000900007248 */ /* 0x000fc80003fe0100 */
[----:B------:R-:W-:Y:S02]  /*22bc0*/  ISETP.GT.AND P0, PT, R0, R3, PT ;  /* 0x000000030000720c */ /* 0x000fe40003f04270 */
[----:B------:R-:W-:-:S05]  /*22bd0*/  SHF.R.U32.HI R3, RZ, 0x7, R3 ;  /* 0x00000007ff037819 */ /* 0x000fca0000011603 */
[----:B------:R-:W-:-:S06]  /*22be0*/  IMAD.MOV.U32 R9, RZ, RZ, R3 ;  /* 0x000000ffff097224 */ /* 0x000fcc00078e0003 */
[----:B------:R-:W-:-:S05]  /*22bf0*/  @P0 VIADD R0, R0, 0x7f ;  /* 0x0000007f00000836 */ /* 0x000fca0000000000 */
[----:B------:R-:W-:-:S04]  /*22c00*/  @P0 SHF.R.S32.HI R2, RZ, 0x1f, R0 ;  /* 0x0000001fff020819 */ /* 0x000fc80000011400 */
[----:B------:R-:W-:-:S04]  /*22c10*/  @P0 LEA.HI R0, R2, R0, RZ, 0x7 ;  /* 0x0000000002000211 */ /* 0x000fc800078f38ff */
[----:B------:R-:W-:Y:S02]  /*22c20*/  @P0 SHF.R.S32.HI R9, RZ, 0x7, R0 ;  /* 0x00000007ff090819 */ /* 0x000fe40000011400 */
[----:B------:R-:W-:Y:S02]  /*22c30*/  PLOP3.LUT P0, PT, PT, PT, PT, 0x80, 0x0 ;  /* 0x000000000000781c */ /* 0x000fe40003f0f070 */
[----:B------:R-:W-:-:S13]  /*22c40*/  ISETP.GT.AND P1, PT, R9, R3, PT ;  /* 0x000000030900720c */ /* 0x000fda0003f24270 */
[----:B------:R-:W-:Y:S05]  /*22c50*/  @!P1 BRA `(.L_x_1561) ;  /* 0x0000001000809947 */ /* 0x000fea0003800000 */
[----:B------:R-:W2:Y:S01]  /*22c60*/  LDL R6, [R1+0x8] ;  /* 0x0000080001067983 */ /* 0x000ea20000100800 */
[----:B------:R-:W1:Y:S01]  /*22c70*/  LDC R0, c[0x0][0x428] ;  /* 0x00010a00ff007b82 */ /* 0x000e620000000800 */
[----:B------:R-:W-:Y:S01]  /*22c80*/  UMOV UR4, 0xffffffff ;  /* 0xffffffff00047882 */ /* 0x000fe20000000000 */
[----:B-1----:R-:W-:-:S13]  /*22c90*/  ISETP.NE.AND P0, PT, R0, 0x1, PT ;  /* 0x000000010000780c */ /* 0x002fda0003f05270 */
[----:B------:R-:W2:Y:S08]  /*22ca0*/  @P0 LDC R0, c[0x0][0x42c] ;  /* 0x00010b00ff000b82 */ /* 0x000eb00000000800 */
[----:B------:R-:W1:Y:S01]  /*22cb0*/  @P0 LDC R5, c[0x0][0x430] ;  /* 0x00010c00ff050b82 */ /* 0x000e620000000800 */
[----:B--2---:R-:W-:-:S04]  /*22cc0*/  @P0 IMAD.HI.U32 R0, R6, R0, RZ ;  /* 0x0000000006000227 */ /* 0x004fc800078e00ff */
[----:B------:R-:W-:Y:S01]  /*22cd0*/  IMAD.MOV.U32 R2, RZ, RZ, R6 ;  /* 0x000000ffff027224 */ /* 0x000fe200078e0006 */
[----:B-1----:R-:W-:Y:S02]  /*22ce0*/  @P0 SHF.R.U32.HI R2, RZ, R5, R0 ;  /* 0x00000005ff020219 */ /* 0x002fe40000011600 */
[----:B------:R-:W-:Y:S01]  /*22cf0*/  SEL R0, R14, RZ, !P2 ;  /* 0x000000ff0e007207 */ /* 0x000fe20005000000 */
[----:B------:R-:W-:Y:S06]  /*22d00*/  BRA.DIV UR4, `(.L_x_1562) ;  /* 0x0000006e04cc7947 */ /* 0x000fec000b800000 */
[----:B------:R-:W1:Y:S02]  /*22d10*/  S2R R5, SR_TID.X ;  /* 0x0000000000057919 */ /* 0x000e640000002100 */
[----:B-1----:R-:W-:-:S04]  /*22d20*/  SHF.R.U32.HI R5, RZ, 0x5, R5 ;  /* 0x00000005ff057819 */ /* 0x002fc80000011605 */
[----:B------:R-:W-:-:S05]  /*22d30*/  LOP3.LUT R5, R5, 0x3, RZ, 0xc0, !PT ;  /* 0x0000000305057812 */ /* 0x000fca00078ec0ff */
[----:B------:R1:W2:Y:S02]  /*22d40*/  SHFL.IDX PT, R14, R5, RZ, 0x1f ;  /* 0x00001fff050e7589 */ /* 0x0002a400000e0000 */
.L_x_1752:
[----:B--2---:R-:W-:Y:S02]  /*22d50*/  ISETP.NE.AND P0, PT, R14, RZ, PT ;  /* 0x000000ff0e00720c */ /* 0x004fe40003f05270 */
[----:B------:R-:W-:-:S11]  /*22d60*/  PLOP3.LUT P6, PT, PT, PT, PT, 0x8, 0x0 ;  /* 0x000000000000781c */ /* 0x000fd60003fce170 */
[----:B------:R-:W-:Y:S05]  /*22d70*/  @P0 BRA `(.L_x_1563) ;  /* 0x00000000000c0947 */ /* 0x000fea0003800000 */
[----:B------:R-:W-:-:S03]  /*22d80*/  UMOV UR4, 0xffffffff ;  /* 0xffffffff00047882 */ /* 0x000fc60000000000 */
[----:B------:R-:W-:Y:S05]  /*22d90*/  BRA.DIV UR4, `(.L_x_1564) ;  /* 0x0000006e04dc7947 */ /* 0x000fea000b800000 */
[----:B------:R-:W-:-:S13]  /*22da0*/  ELECT P6, URZ, PT ;  /* 0x00000000003f782f */ /* 0x000fda00038c0000 */
.L_x_1563:
[----:B-1----:R-:W2:Y:S01]  /*22db0*/  LDL R5, [R1+0x44] ;  /* 0x0000440001057983 */ /* 0x002ea20000100800 */
        /* <DEDUP_REMOVED lines=11> */
.L_x_1755:
[----:B------:R-:W-:Y:S05]  /*22e70*/  BSYNC B1 ;  /* 0x0000000000017941 */ /* 0x000fea0003800000 */
.L_x_1565:
[----:B------:R-:W-:Y:S04]  /*22e80*/  BSSY B1, `(.L_x_1567) ;  /* 0x0000070000017945 */ /* 0x000fe80003800000 */
[----:B------:R-:W-:Y:S05]  /*22e90*/  @!P6 BRA `(.L_x_1568) ;  /* 0x0000000400b8e947 */ /* 0x000fea0003800000 */
[----:B------:R-:W2:Y:S04]  /*22ea0*/  LDL R8, [R1+0x14] ;  /* 0x0000140001087983 */ /* 0x000ea80000100800 */
[----:B0-----:R-:W3:Y:S01]  /*22eb0*/  LDL R7, [R1+0x1c] ;  /* 0x00001c0001077983 */ /* 0x001ee20000100800 */
[----:B------:R-:W0:Y:S01]  /*22ec0*/  S2R R6, SR_TID.X ;  /* 0x0000000000067919 */ /* 0x000e220000002100 */
[----:B------:R-:W-:Y:S01]  /*22ed0*/  BSSY B2, `(.L_x_1569) ;  /* 0x0000007000027945 */ /* 0x000fe20003800000 */
[----:B0-----:R-:W-:-:S04]  /*22ee0*/  LOP3.LUT R6, R6, 0x7f, RZ, 0xc0, !PT ;  /* 0x0000007f06067812 */ /* 0x001fc800078ec0ff */
[----:B------:R-:W-:Y:S01]  /*22ef0*/  ISETP.NE.AND P1, PT, R6, RZ, PT ;  /* 0x000000ff0600720c */ /* 0x000fe20003f25270 */
[----:B--2---:R-:W-:Y:S01]  /*22f00*/  IMAD R8, R8, 0x8, R12 ;  /* 0x0000000808087824 */ /* 0x004fe200078e020c */
[----:B---3--:R-:W-:-:S04]  /*22f10*/  SHF.L.U32 R11, R7, 0x1f, RZ ;  /* 0x0000001f070b7819 */ /* 0x008fc800000006ff */
[----:B------:R-:W0:Y:S02]  /*22f20*/  SYNCS.PHASECHK.TRANS64.TRYWAIT P0, [R8+URZ+0x228a0], R11 ;  /* 0x0228a00b080075a7 */ /* 0x000e24000800017f */
[----:B0-----:R-:W-:Y:S05]  /*22f30*/  @!P0 BRA `(.L_x_1570) ;  /* 0x0000006c00a88947 */ /* 0x001fea0003800000 */
.L_x_1756:
[----:B------:R-:W-:Y:S05]  /*22f40*/  BSYNC B2 ;  /* 0x0000000000027941 */ /* 0x000fea0003800000 */
.L_x_1569:
[----:B------:R-:W-:Y:S04]  /*22f50*/  BSSY B2, `(.L_x_1571) ;  /* 0x0000009000027945 */ /* 0x000fe80003800000 */
[----:B------:R-:W-:Y:S05]  /*22f60*/  @P1 BRA `(.L_x_1572) ;  /* 0x00000000001c1947 */ /* 0x000fea0003800000 */
[----:B-1----:R-:W1:Y:S02]  /*22f70*/  S2R R5, SR_TID.X ;  /* 0x0000000000057919 */ /* 0x002e640000002100 */
[----:B-1----:R-:W-:Y:S01]  /*22f80*/  LOP3.LUT R6, R5, 0x1f, RZ, 0xc0, !PT ;  /* 0x0000001f05067812 */ /* 0x002fe200078ec0ff */
[----:B------:R-:W-:-:S03]  /*22f90*/  IMAD.MOV.U32 R5, RZ, RZ, 0x6000 ;  /* 0x00006000ff057424 */ /* 0x000fc600078e00ff */
[----:B------:R-:W-:Y:S01]  /*22fa0*/  ISETP.NE.AND P0, PT, R6, RZ, PT ;  /* 0x000000ff0600720c */ /* 0x000fe20003f05270 */
[----:B------:R2:W-:-:S12]  /*22fb0*/  SYNCS.ARRIVE.TRANS64 RZ, [R8+URZ+0x22890], R5 ;  /* 0x0228900508ff79a7 */ /* 0x0005d8000800003f */
[----:B--2---:R-:W-:Y:S05]  /*22fc0*/  @!P0 BRA `(.L_x_1572) ;  /* 0x0000000000048947 */ /* 0x004fea0003800000 */
[----:B------:R-:W-:Y:S01]  /*22fd0*/  BPT.TRAP 0x1 ;  /* 0x000000040000795c */ /* 0x000fe20000300000 */
.L_x_1572:
[----:B------:R-:W-:Y:S05]  /*22fe0*/  BSYNC B2 ;  /* 0x0000000000027941 */ /* 0x000fea0003800000 */
.L_x_1571:
[----:B-1----:R-:W2:Y:S01]  /*22ff0*/  LDL R5, [R1+0x14] ;  /* 0x0000140001057983 */ /* 0x002ea20000100800 */
[----:B------:R-:W-:Y:S01]  /*23000*/  IMAD.MOV.U32 R13, RZ, RZ, RZ ;  /* 0x000000ffff0d7224 */ /* 0x000fe200078e00ff */
[----:B------:R-:W-:Y:S01]  /*23010*/  UIADD3 UR4, UP0, UR42, 0x570, URZ ;  /* 0x000005702a047890 */ /* 0x000fe2000ff1e03f */
[----:B------:R-:W-:Y:S01]  /*23020*/  IMAD R6, R9, 0x80, R17 ;  /* 0x0000008009067824 */ /* 0x000fe200078e0211 */
[----:B------:R-:W-:Y:S01]  /*23030*/  PLOP3.LUT P0, PT, PT, PT, PT, 0x80, 0x0 ;  /* 0x000000000000781c */ /* 0x000fe20003f0f070 */
[----:B------:R-:W-:Y:S01]  /*23040*/  UMOV UR6, 0x0 ;  /* 0x0000000000067882 */ /* 0x000fe20000000000 */
[----:B------:R-:W-:Y:S01]  /*23050*/  R2UR UR10, R13 ;  /* 0x000000000d0a72ca */ /* 0x000fe200000e0000 */
[----:B------:R-:W-:Y:S01]  /*23060*/  VIADD R6, R6, 0xffffff80 ;  /* 0xffffff8006067836 */ /* 0x000fe20000000000 */
[----:B------:R-:W-:Y:S01]  /*23070*/  UIADD3.X UR5, URZ, UR43, URZ, UP0, !UPT ;  /* 0x0000002b3f057290 */ /* 0x000fe200087fe43f */
[----:B------:R-:W-:Y:S01]  /*23080*/  UMOV UR7, 0x12f00000 ;  /* 0x12f0000000077882 */ /* 0x000fe20000000000 */
[----:B--2---:R-:W-:-:S02]  /*23090*/  IMAD R10, R5, 0x6000, R12 ;  /* 0x00006000050a7824 */ /* 0x004fc400078e020c */
[----:B------:R-:W-:Y:S02]  /*230a0*/  VIADD R5, R8, 0x22890 ;  /* 0x0002289008057836 */ /* 0x000fe40000000000 */
[----:B------:R-:W-:-:S07]  /*230b0*/  VIADD R7, R10, 0x16400 ;  /* 0x000164000a077836 */ /* 0x000fce0000000000 */
.L_x_1573:
        /* <DEDUP_REMOVED lines=15> */
.L_x_1574:
        /* <DEDUP_REMOVED lines=15> */
.L_x_1575:
        /* <DEDUP_REMOVED lines=13> */
.L_x_1757:
[----:B------:R-:W-:Y:S05]  /*23370*/  BSYNC B2 ;  /* 0x0000000000027941 */ /* 0x000fea0003800000 */
.L_x_1576:
[----:B------:R-:W-:Y:S01]  /*23380*/  BSSY B2, `(.L_x_1578) ;  /* 0x000000b000027945 */ /* 0x000fe20003800000 */
[----:B------:R-:W-:Y:S02]  /*23390*/  IMAD.MOV.U32 R10, RZ, RZ, 0x0 ;  /* 0x00000000ff0a7424 */ /* 0x000fe400078e00ff */
[----:B01----:R-:W-:Y:S01]  /*233a0*/  IMAD.MOV.U32 R11, RZ, RZ, 0x12f00000 ;  /* 0x12f00000ff0b7424 */ /* 0x003fe200078e00ff */
[----:B------:R-:W-:Y:S06]  /*233b0*/  @P1 BRA `(.L_x_1579) ;  /* 0x00000000001c1947 */ /* 0x000fec0003800000 */
[----:B------:R-:W0:Y:S02]  /*233c0*/  S2R R5, SR_TID.X ;  /* 0x0000000000057919 */ /* 0x000e240000002100 */
[----:B0-----:R-:W-:Y:S02]  /*233d0*/  LOP3.LUT R7, R5, 0x1f, RZ, 0xc0, !PT ;  /* 0x0000001f05077812 */ /* 0x001fe400078ec0ff */
[----:B------:R-:W-:Y:S02]  /*233e0*/  MOV R5, 0x4000 ;  /* 0x0000400000057802 */ /* 0x000fe40000000f00 */
[----:B------:R-:W-:Y:S02]  /*233f0*/  ISETP.NE.AND P0, PT, R7, RZ, PT ;  /* 0x000000ff0700720c */ /* 0x000fe40003f05270 */
[----:B------:R0:W-:Y:S11]  /*23400*/  SYNCS.ARRIVE.TRANS64 RZ, [R8+URZ+0x228b0], R5 ;  /* 0x0228b00508ff79a7 */ /* 0x0001f6000800003f */
[----:B0-----:R-:W-:Y:S05]  /*23410*/  @!P0 BRA `(.L_x_1579) ;  /* 0x0000000000048947 */ /* 0x001fea0003800000 */
[----:B------:R-:W-:Y:S01]  /*23420*/  BPT.TRAP 0x1 ;  /* 0x000000040000795c */ /* 0x000fe20000300000 */
.L_x_1579:
[----:B------:R-:W-:Y:S05]  /*23430*/  BSYNC B2 ;  /* 0x0000000000027941 */ /* 0x000fea0003800000 */
.L_x_1578:
[----:B------:R-:W2:Y:S01]  /*23440*/  LDL R5, [R1+0x14] ;  /* 0x0000140001057983 */ /* 0x000ea20000100800 */
        /* <DEDUP_REMOVED lines=9> */
.L_x_1580:
        /* <DEDUP_REMOVED lines=10> */
.L_x_1568:
[----:B------:R-:W-:Y:S05]  /*23580*/  BSYNC B1 ;  /* 0x0000000000017941 */ /* 0x000fea0003800000 */
.L_x_1567:
[----:B------:R-:W1:Y:S04]  /*23590*/  LDL.LU R10, [R1+0x14] ;  /* 0x00001400010a7983 */ /* 0x000e680000300800 */
[----:B0-----:R-:W2:Y:S01]  /*235a0*/  LDL.LU R7, [R1+0x1c] ;  /* 0x00001c0001077983 */ /* 0x001ea20000300800 */
[----:B------:R-:W-:Y:S01]  /*235b0*/  PLOP3.LUT P0, PT, PT, PT, PT, 0x8, 0x0 ;  /* 0x000000000000781c */ /* 0x000fe20003f0e170 */
[----:B-1----:R-:W-:-:S05]  /*235c0*/  VIADD R5, R10, 0x1 ;  /* 0x000000010a057836 */ /* 0x002fca0000000000 */
[----:B------:R-:W-:-:S04]  /*235d0*/  ISETP.NE.AND P1, PT, R5, 0x2, PT ;  /* 0x000000020500780c */ /* 0x000fc80003f25270 */
[----:B------:R-:W-:Y:S02]  /*235e0*/  SEL R6, RZ, 0x1, P1 ;  /* 0x00000001ff067807 */ /* 0x000fe40000800000 */
[----:B------:R-:W-:Y:S02]  /*235f0*/  SEL R5, R5, RZ, P1 ;  /* 0x000000ff05057207 */ /* 0x000fe40000800000 */
[----:B--2---:R-:W-:Y:S01]  /*23600*/  LOP3.LUT R7, R7, R6, RZ, 0x3c, !PT ;  /* 0x0000000607077212 */ /* 0x004fe200078e3cff */
[----:B------:R-:W-:-:S04]  /*23610*/  VIADD R6, R9, 0xfffffffe ;  /* 0xfffffffe09067836 */ /* 0x000fc80000000000 */
[----:B------:R1:W-:Y:S01]  /*23620*/  STL [R1+0x1c], R7 ;  /* 0x00001c0701007387 */ /* 0x0003e20000100800 */
[----:B------:R-:W-:-:S03]  /*23630*/  ISETP.GE.AND P2, PT, R6, R3, PT ;  /* 0x000000030600720c */ /* 0x000fc60003f46270 */
[----:B------:R1:W-:Y:S10]  /*23640*/  STL [R1+0x14], R5 ;  /* 0x0000140501007387 */ /* 0x0003f40000100800 */
[----:B-1----:R-:W-:Y:S05]  /*23650*/  @!P2 BRA `(.L_x_1561) ;  /* 0x000000080000a947 */ /* 0x002fea0003800000 */
[C---:B------:R-:W-:Y:S02]  /*23660*/  IMAD R17, R9.reuse, 0x80, R17 ;  /* 0x0000008009117824 */ /* 0x040fe400078e0211 */
[----:B------:R-:W-:Y:S02]  /*23670*/  VIADD R10, R9, 0xffffffff ;  /* 0xffffffff090a7836 */ /* 0x000fe40000000000 */
[----:B------:R-:W-:-:S07]  /*23680*/  VIADD R9, R17, 0xffffff00 ;  /* 0xffffff0011097836 */ /* 0x000fce0000000000 */
.L_x_1595:
[----:B------:R-:W-:Y:S05]  /*23690*/  YIELD ;  /* 0x0000000000007946 */ /* 0x000fea0003800000 */
[----:B------:R-:W-:Y:S04]  /*236a0*/  BSSY B1, `(.L_x_1581) ;  /* 0x000006e000017945 */ /* 0x000fe80003800000 */
[----:B-1----:R-:W-:Y:S05]  /*236b0*/  @!P6 BRA `(.L_x_1582) ;  /* 0x0000000400b0e947 */ /* 0x002fea0003800000 */
[----:B------:R-:W2:Y:S04]  /*236c0*/  LDL R7, [R1+0x14] ;  /* 0x0000140001077983 */ /* 0x000ea80000100800 */
[----:B------:R-:W3:Y:S01]  /*236d0*/  LDL R6, [R1+0x1c] ;  /* 0x00001c0001067983 */ /* 0x000ee20000100800 */
        /* <DEDUP_REMOVED lines=8> */
.L_x_1758:
[----:B------:R-:W-:Y:S05]  /*23760*/  BSYNC B2 ;  /* 0x0000000000027941 */ /* 0x000fea0003800000 */
.L_x_1583:
        /* <DEDUP_REMOVED lines=9> */
.L_x_1586:
[----:B------:R-:W-:Y:S05]  /*23800*/  BSYNC B2 ;  /* 0x0000000000027941 */ /* 0x000fea0003800000 */
.L_x_1585:
        /* <DEDUP_REMOVED lines=8> */
[----:B--2---:R-:W-:Y:S02]  /*23890*/  IMAD R6, R5, 0x6000, R12 ;  /* 0x0000600005067824 */ /* 0x004fe400078e020c */
[----:B------:R-:W-:-:S02]  /*238a0*/  VIADD R5, R8, 0x22890 ;  /* 0x0002289008057836 */ /* 0x000fc40000000000 */
[----:B------:R-:W-:-:S09]  /*238b0*/  VIADD R11, R6, 0x16400 ;  /* 0x00016400060b7836 */ /* 0x000fd20000000000 */
.L_x_1587:
        /* <DEDUP_REMOVED lines=15> */
.L_x_1588:
        /* <DEDUP_REMOVED lines=15> */
.L_x_1589:
        /* <DEDUP_REMOVED lines=13> */
.L_x_1759:
[----:B------:R-:W-:Y:S05]  /*23b70*/  BSYNC B2 ;  /* 0x0000000000027941 */ /* 0x000fea0003800000 */
.L_x_1590:
[----:B------:R-:W-:Y:S01]  /*23b80*/  BSSY B2, `(.L_x_1592) ;  /* 0x000000b000027945 */ /* 0x000fe20003800000 */
[----:B------:R-:W-:Y:S02]  /*23b90*/  IMAD.MOV.U32 R6, RZ, RZ, 0x0 ;  /* 0x00000000ff067424 */ /* 0x000fe400078e00ff */
[----:B01----:R-:W-:Y:S01]  /*23ba0*/  IMAD.MOV.U32 R7, RZ, RZ, 0x12f00000 ;  /* 0x12f00000ff077424 */ /* 0x003fe200078e00ff */
[----:B------:R-:W-:Y:S06]  /*23bb0*/  @P2 BRA `(.L_x_1593) ;  /* 0x00000000001c2947 */ /* 0x000fec0003800000 */
[----:B------:R-:W0:Y:S02]  /*23bc0*/  S2R R5, SR_TID.X ;  /* 0x0000000000057919 */ /* 0x000e240000002100 */
[----:B0-----:R-:W-:Y:S01]  /*23bd0*/  LOP3.LUT R11, R5, 0x1f, RZ, 0xc0, !PT ;  /* 0x0000001f050b7812 */ /* 0x001fe200078ec0ff */
[----:B------:R-:W-:-:S03]  /*23be0*/  IMAD.MOV.U32 R5, RZ, RZ, 0x4000 ;  /* 0x00004000ff057424 */ /* 0x000fc600078e00ff */
[----:B------:R-:W-:Y:S01]  /*23bf0*/  ISETP.NE.AND P1, PT, R11, RZ, PT ;  /* 0x000000ff0b00720c */ /* 0x000fe20003f25270 */
[----:B------:R0:W-:-:S12]  /*23c00*/  SYNCS.ARRIVE.TRANS64 RZ, [R8+URZ+0x228b0], R5 ;  /* 0x0228b00508ff79a7 */ /* 0x0001d8000800003f */
[----:B0-----:R-:W-:Y:S05]  /*23c10*/  @!P1 BRA `(.L_x_1593) ;  /* 0x0000000000049947 */ /* 0x001fea0003800000 */
[----:B------:R-:W-:Y:S01]  /*23c20*/  BPT.TRAP 0x1 ;  /* 0x000000040000795c */ /* 0x000fe20000300000 */
.L_x_1593:
[----:B------:R-:W-:Y:S05]  /*23c30*/  BSYNC B2 ;  /* 0x0000000000027941 */ /* 0x000fea0003800000 */
.L_x_1592:
        /* <DEDUP_REMOVED lines=10> */
.L_x_1594:
        /* <DEDUP_REMOVED lines=10> */
.L_x_1582:
[----:B------:R-:W-:Y:S05]  /*23d80*/  BSYNC B1 ;  /* 0x0000000000017941 */ /* 0x000fea0003800000 */
.L_x_1581:
[----:B------:R-:W2:Y:S04]  /*23d90*/  LDL.LU R6, [R1+0x14] ;  /* 0x0000140001067983 */ /* 0x000ea80000300800 */
[----:B------:R-:W3:Y:S01]  /*23da0*/  LDL.LU R7, [R1+0x1c] ;  /* 0x00001c0001077983 */ /* 0x000ee20000300800 */
[----:B------:R-:W-:Y:S02]  /*23db0*/  VIADD R10, R10, 0xffffffff ;  /* 0xffffffff0a0a7836 */ /* 0x000fe40000000000 */
[----:B------:R-:W-:-:S03]  /*23dc0*/  VIADD R9, R9, 0xffffff80 ;  /* 0xffffff8009097836 */ /* 0x000fc60000000000 */
[----:B------:R-:W-:Y:S01]  /*23dd0*/  ISETP.GT.AND P2, PT, R10, R3, PT ;  /* 0x000000030a00720c */ /* 0x000fe20003f44270 */
[----:B--2---:R-:W-:-:S05]  /*23de0*/  VIADD R5, R6, 0x1 ;  /* 0x0000000106057836 */ /* 0x004fca0000000000 */
[----:B------:R-:W-:-:S04]  /*23df0*/  ISETP.NE.AND P1, PT, R5, 0x2, PT ;  /* 0x000000020500780c */ /* 0x000fc80003f25270 */
[----:B------:R-:W-:Y:S02]  /*23e00*/  SEL R6, RZ, 0x1, P1 ;  /* 0x00000001ff067807 */ /* 0x000fe40000800000 */
[----:B------:R-:W-:Y:S02]  /*23e10*/  SEL R5, R5, RZ, P1 ;  /* 0x000000ff05057207 */ /* 0x000fe40000800000 */
[----:B---3--:R-:W-:-:S03]  /*23e20*/  LOP3.LUT R7, R7, R6, RZ, 0x3c, !PT ;  /* 0x0000000607077212 */ /* 0x008fc600078e3cff */
[----:B------:R1:W-:Y:S04]  /*23e30*/  STL [R1+0x14], R5 ;  /* 0x0000140501007387 */ /* 0x0003e80000100800 */
[----:B------:R1:W-:Y:S01]  /*23e40*/  STL [R1+0x1c], R7 ;  /* 0x00001c0701007387 */ /* 0x0003e20000100800 */
[----:B------:R-:W-:Y:S05]  /*23e50*/  @P2 BRA `(.L_x_1595) ;  /* 0xfffffff8000c2947 */ /* 0x000fea000383ffff */
.L_x_1561:
[----:B------:R-:W-:Y:S05]  /*23e60*/  BSYNC B0 ;  /* 0x0000000000007941 */ /* 0x000fea0003800000 */
.L_x_1560:
[----:B------:R-:W2:Y:S01]  /*23e70*/  LDC.64 R2, c[0x0][0x9e0] ;  /* 0x00027800ff027b82 */ /* 0x000ea20000000a00 */
[----:B------:R-:W-:Y:S07]  /*23e80*/  @!P0 WARPSYNC.ALL ;  /* 0x0000000000008948 */ /* 0x000fee0003800000 */
[----:B------:R-:W-:Y:S01]  /*23e90*/  @!P0 BAR.SYNC.DEFER_BLOCKING 0xc, 0x180 ;  /* 0x0306000000008b1d */ /* 0x000fe20000010000 */
[----:B--2---:R-:W-:Y:S01]  /*23ea0*/  ISETP.GE.AND P0, PT, R3, 0x1, PT ;  /* 0x000000010300780c */ /* 0x004fe20003f06270 */
[----:B------:R-:W-:-:S12]  /*23eb0*/  IMAD.IADD R2, R16, 0x1, R2 ;  /* 0x0000000110027824 */ /* 0x000fd800078e0202 */
[----:B------:R-:W-:Y:S05]  /*23ec0*/  @!P0 BRA `(.L_x_1596) ;  /* 0x0000000000488947 */ /* 0x000fea0003800000 */
[C---:B------:R-:W-:Y:S01]  /*23ed0*/  ISETP.GT.AND P1, PT, R16.reuse, RZ, PT ;  /* 0x000000ff1000720c */ /* 0x040fe20003f24270 */
[----:B------:R-:W-:Y:S01]  /*23ee0*/  BSSY B0, `(.L_x_1597) ;  /* 0x000000e000007945 */ /* 0x000fe20003800000 */
[----:B------:R-:W-:-:S11]  /*23ef0*/  VIADD R0, R16, 0xffffffff ;  /* 0xffffffff10007836 */ /* 0x000fd60000000000 */
[----:B------:R-:W-:Y:S05]  /*23f00*/  @P1 BRA `(.L_x_1598) ;  /* 0x00000000001c1947 */ /* 0x000fea0003800000 */
[----:B------:R-:W-:Y:S02]  /*23f10*/  ISETP.NE.AND P1, PT, R3, 0x1, PT ;  /* 0x000000010300780c */ /* 0x000fe40003f25270 */
[----:B------:R-:W-:-:S11]  /*23f20*/  IADD3 R0, -R16, RZ, RZ ;  /* 0x000000ff10007210 */ /* 0x000fd60007ffe1ff */
[----:B01----:R-:W0:Y:S02]  /*23f30*/  @P1 LDC.64 R6, c[0x0][0x9e8] ;  /* 0x00027a00ff061b82 */ /* 0x003e240000000a00 */
[----:B0-----:R-:W-:-:S05]  /*23f40*/  @P1 IMAD.HI.U32 R6, R0, R6, RZ ;  /* 0x0000000600061227 */ /* 0x001fca00078e00ff */
[----:B------:R-:W-:-:S04]  /*23f50*/  @P1 SHF.R.U32.HI R0, RZ, R7, R6 ;  /* 0x00000007ff001219 */ /* 0x000fc80000011606 */
[----:B------:R-:W-:Y:S01]  /*23f60*/  LOP3.LUT R0, RZ, R0, RZ, 0x33, !PT ;  /* 0x00000000ff007212 */ /* 0x000fe200078e33ff */
[----:B------:R-:W-:Y:S06]  /*23f70*/  BRA `(.L_x_1599) ;  /* 0x0000000000107947 */ /* 0x000fec0003800000 */
.L_x_1598:
[----:B------:R-:W-:-:S13]  /*23f80*/  ISETP.NE.AND P1, PT, R3, 0x1, PT ;  /* 0x000000010300780c */ /* 0x000fda0003f25270 */
[----:B01----:R-:W0:Y:S02]  /*23f90*/  @P1 LDC.64 R6, c[0x0][0x9e8] ;  /* 0x00027a00ff061b82 */ /* 0x003e240000000a00 */
[----:B0-----:R-:W-:-:S05]  /*23fa0*/  @P1 IMAD.HI.U32 R6, R0, R6, RZ ;  /* 0x0000000600061227 */ /* 0x001fca00078e00ff */
[----:B------:R-:W-:-:S07]  /*23fb0*/  @P1 SHF.R.U32.HI R0, RZ, R7, R6 ;  /* 0x00000007ff001219 */ /* 0x000fce0000011606 */
.L_x_1599:
[----:B------:R-:W-:Y:S05]  /*23fc0*/  BSYNC B0 ;  /* 0x0000000000007941 */ /* 0x000fea0003800000 */
.L_x_1597:
[----:B------:R-:W-:-:S05]  /*23fd0*/  IMAD R0, R0, R3, R3 ;  /* 0x0000000300007224 */ /* 0x000fca00078e0203 */
[----:B------:R-:W-:-:S07]  /*23fe0*/  VIMNMX R2, R2, R0, PT ;  /* 0x0000000002027248 */ /* 0x000fce0003fe0100 */
.L_x_1596:
[----:B------:R-:W-:Y:S01]  /*23ff0*/  VIADD R2, R2, 0x7f ;  /* 0x0000007f02027836 */ /* 0x000fe20000000000 */
[----:B------:R-:W-:-:S04]  /*24000*/  ULDC UR4, c[0x0][0x9dc] ;  /* 0x0002770000047ab9 */ /* 0x000fc80000000800 */
[----:B------:R-:W-:-:S04]  /*24010*/  SHF.R.S32.HI R0, RZ, 0x1f, R2 ;  /* 0x0000001fff007819 */ /* 0x000fc80000011402 */
[----:B------:R-:W-:-:S04]  /*24020*/  LEA.HI R0, R0, R2, RZ, 0x7 ;  /* 0x0000000200007211 */ /* 0x000fc800078f38ff */
[----:B------:R-:W-:-:S04]  /*24030*/  SHF.R.S32.HI R0, RZ, 0x7, R0 ;  /* 0x00000007ff007819 */ /* 0x000fc80000011400 */
[----:B------:R-:W-:Y:S01]  /*24040*/  VIMNMX R16, R18, R0, PT ;  /* 0x0000000012107248 */ /* 0x000fe20003fe0100 */
[----:B------:R-:W-:Y:S01]  /*24050*/  VIADD R0, R4, -UR4 ;  /* 0x8000000404007c36 */ /* 0x000fe20008000000 */
[----:B------:R-:W-:Y:S06]  /*24060*/  @!P0 BRA `(.L_x_1600) ;  /* 0x0000000000448947 */ /* 0x000fec0003800000 */
[----:B------:R-:W-:Y:S01]  /*24070*/  ISETP.GT.AND P0, PT, R4, -0x1, PT ;  /* 0xffffffff0400780c */ /* 0x000fe20003f04270 */
[----:B------:R-:W-:-:S12]  /*24080*/  BSSY B0, `(.L_x_1601) ;  /* 0x000000d000007945 */ /* 0x000fd80003800000 */
[----:B------:R-:W-:Y:S05]  /*24090*/  @P0 BRA `(.L_x_1602) ;  /* 0x00000000001c0947 */ /* 0x000fea0003800000 */
[----:B------:R-:W-:Y:S02]  /*240a0*/  ISETP.NE.AND P0, PT, R3, 0x1, PT ;  /* 0x000000010300780c */ /* 0x000fe40003f05270 */
[----:B------:R-:W-:-:S11]  /*240b0*/  LOP3.LUT R4, RZ, R4, RZ, 0x33, !PT ;  /* 0x00000004ff047212 */ /* 0x000fd600078e33ff */
[----:B01----:R-:W0:Y:S02]  /*240c0*/  @P0 LDC.64 R6, c[0x0][0x9e8] ;  /* 0x00027a00ff060b82 */ /* 0x003e240000000a00 */
[----:B0-----:R-:W-:-:S05]  /*240d0*/  @P0 IMAD.HI.U32 R6, R4, R6, RZ ;  /* 0x0000000604060227 */ /* 0x001fca00078e00ff */
[----:B------:R-:W-:-:S04]  /*240e0*/  @P0 SHF.R.U32.HI R4, RZ, R7, R6 ;  /* 0x00000007ff040219 */ /* 0x000fc80000011606 */
[----:B------:R-:W-:Y:S01]  /*240f0*/  LOP3.LUT R4, RZ, R4, RZ, 0x33, !PT ;  /* 0x00000004ff047212 */ /* 0x000fe200078e33ff */
[----:B------:R-:W-:Y:S06]  /*24100*/  BRA `(.L_x_1603) ;  /* 0x0000000000107947 */ /* 0x000fec0003800000 */
.L_x_1602:
[----:B------:R-:W-:-:S13]  /*24110*/  ISETP.NE.AND P0, PT, R3, 0x1, PT ;  /* 0x000000010300780c */ /* 0x000fda0003f05270 */
[----:B01----:R-:W0:Y:S02]  /*24120*/  @P0 LDC.64 R6, c[0x0][0x9e8] ;  /* 0x00027a00ff060b82 */ /* 0x003e240000000a00 */
[----:B0-----:R-:W-:-:S05]  /*24130*/  @P0 IMAD.HI.U32 R6, R4, R6, RZ ;  /* 0x0000000604060227 */ /* 0x001fca00078e00ff */
[----:B------:R-:W-:-:S07]  /*24140*/  @P0 SHF.R.U32.HI R4, RZ, R7, R6 ;  /* 0x00000007ff040219 */ /* 0x000fce0000011606 */
.L_x_1603:
[----:B------:R-:W-:Y:S05]  /*24150*/  BSYNC B0 ;  /* 0x0000000000007941 */ /* 0x000fea0003800000 */
.L_x_1601:
[----:B------:R-:W-:-:S05]  /*24160*/  IMAD R3, R4, R3, RZ ;  /* 0x0000000304037224 */ /* 0x000fca00078e02ff */
[----:B------:R-:W-:-:S07]  /*24170*/  VIMNMX R0, R0, R3, !PT ;  /* 0x0000000300007248 */ /* 0x000fce0007fe0100 */
.L_x_1600:
[----:B------:R-:W-:Y:S01]  /*24180*/  SHF.R.S32.HI R2, RZ, 0x1f, R0 ;  /* 0x0000001fff027819 */ /* 0x000fe20000011400 */
[----:B------:R-:W-:Y:S03]  /*24190*/  BSSY B6, `(.L_x_1604) ;  /* 0x00002f1000067945 */ /* 0x000fe60003800000 */
[----:B------:R-:W-:-:S04]  /*241a0*/  LEA.HI R2, R2, R0, RZ, 0x7 ;  /* 0x0000000002027211 */ /* 0x000fc800078f38ff */
[----:B------:R-:W-:-:S04]  /*241b0*/  SHF.R.S32.HI R2, RZ, 0x7, R2 ;  /* 0x00000007ff027819 */ /* 0x000fc80000011402 */
[----:B------:R-:W-:-:S04]  /*241c0*/  VIMNMX R3, RZ, R2, !PT ;  /* 0x00000002ff037248 */ /* 0x000fc80007fe0100 */
[----:B------:R-:W-:Y:S01]  /*241d0*/  ISETP.GT.AND P0, PT, R16, R3, PT ;  /* 0x000000031000720c */ /* 0x000fe20003f04270 */
[----:B------:R2:W-:-:S12]  /*241e0*/  STL [R1+0x30], R3 ;  /* 0x0000300301007387 */ /* 0x0005d80000100800 */
[----:B--2---:R-:W-:Y:S05]  /*241f0*/  @P0 BRA `(.L_x_1605) ;  /* 0x0000000000480947 */ /* 0x004fea0003800000 */
[----:B------:R-:W2:Y:S02]  /*24200*/  S2R R3, SR_TID.X ;  /* 0x0000000000037919 */ /* 0x000ea40000002100 */
[----:B--2---:R-:W-:-:S04]  /*24210*/  LOP3.LUT R3, R3, 0x7f, RZ, 0xc0, !PT ;  /* 0x0000007f03037812 */ /* 0x004fc800078ec0ff */
[----:B------:R-:W-:-:S13]  /*24220*/  ISETP.NE.AND P0, PT, R3, RZ, PT ;  /* 0x000000ff0300720c */ /* 0x000fda0003f05270 */
[----:B------:R-:W-:Y:S05]  /*24230*/  @P0 BRA `(.L_x_1606) ;  /* 0x0000002c00980947 */ /* 0x000fea0003800000 */
[----:B-1----:R-:W1:Y:S01]  /*24240*/  S2R R5, SR_LANEID ;  /* 0x0000000000057919 */ /* 0x002e620000000000 */
        /* <DEDUP_REMOVED lines=8> */
[----:B0-----:R-:W0:Y:S01]  /*242d0*/  POPC R7, R4 ;  /* 0x0000000400077309 */ /* 0x001e220000000000 */
[----:B--2---:R-:W0:Y:S02]  /*242e0*/  SHFL.IDX PT, R0, R3, R0, 0x1f ;  /* 0x00001f0003007589 */ /* 0x004e2400000e0000 */
[----:B0-----:R-:W-:-:S05]  /*242f0*/  IADD3 R0, R0, UR38, R7 ;  /* 0x0000002600007c10 */ /* 0x001fca000fffe007 */
[----:B------:R2:W-:Y:S01]  /*24300*/  STL [R1], R0 ;  /* 0x0000000001007387 */ /* 0x0005e20000100800 */
[----:B------:R-:W-:Y:S05]  /*24310*/  BRA `(.L_x_1606) ;  /* 0x0000002c00607947 */ /* 0x000fea0003800000 */
.L_x_1605:
[----:B------:R-:W2:Y:S01]  /*24320*/  S2R R0, SR_CgaCtaId ;  /* 0x0000000000007919 */ /* 0x000ea20000008800 */
[----:B------:R-:W-:-:S04]  /*24330*/  MOV R2, 0x400 ;  /* 0x0000040000027802 */ /* 0x000fc80000000f00 */
[----:B--2---:R-:W-:-:S05]  /*24340*/  LEA R18, R0, R2, 0x18 ;  /* 0x0000000200127211 */ /* 0x004fca00078ec0ff */
[----:B------:R-:W-:-:S05]  /*24350*/  VIADD R0, R18, 0x16400 ;  /* 0x0001640012007836 */ /* 0x000fca0000000000 */
[----:B------:R-:W-:-:S13]  /*24360*/  LOP3.LUT P0, RZ, R0, 0x1bf, RZ, 0xc0, !PT ;  /* 0x000001bf00ff7812 */ /* 0x000fda000780c0ff */
[----:B------:R-:W-:Y:S05]  /*24370*/  @!P0 BRA `(.L_x_1607) ;  /* 0x0000000000408947 */ /* 0x000fea0003800000 */
[----:B------:R-:W-:Y:S01]  /*24380*/  MOV R2, 0x0 ;  /* 0x0000000000027802 */ /* 0x000fe20000000f00 */
[----:B------:R-:W-:Y:S01]  /*24390*/  ULDC.64 UR6, c[0x4][0xc8] ;  /* 0x0100320000067ab9 */ /* 0x000fe20000000a00 */
[----:B------:R-:W-:Y:S01]  /*243a0*/  ULDC.64 UR8, c[0x4][0xd0] ;  /* 0x0100340000087ab9 */ /* 0x000fe20000000a00 */
[----:B------:R-:W-:Y:S01]  /*243b0*/  ULDC.64 UR4, c[0x4][0x48] ;  /* 0x0100120000047ab9 */ /* 0x000fe20000000a00 */
[----:B------:R-:W-:Y:S02]  /*243c0*/  IMAD.U32 R4, RZ, RZ, UR6 ;  /* 0x00000006ff047e24 */ /* 0x000fe4000f8e00ff */
[----:B------:R-:W2:Y:S01]  /*243d0*/  LDC.64 R2, c[0x4][R2] ;  /* 0x0100000002027b82 */ /* 0x000ea20000000a00 */
[----:B-1----:R-:W-:Y:S02]  /*243e0*/  IMAD.U32 R5, RZ, RZ, UR7 ;  /* 0x00000007ff057e24 */ /* 0x002fe4000f8e00ff */
[----:B------:R-:W-:Y:S02]  /*243f0*/  IMAD.U32 R6, RZ, RZ, UR8 ;  /* 0x00000008ff067e24 */ /* 0x000fe4000f8e00ff */
[----:B0-----:R-:W-:-:S02]  /*24400*/  IMAD.U32 R7, RZ, RZ, UR9 ;  /* 0x00000009ff077e24 */ /* 0x001fc4000f8e00ff */
[----:B------:R-:W-:Y:S02]  /*24410*/  IMAD.U32 R10, RZ, RZ, UR4 ;  /* 0x00000004ff0a7e24 */ /* 0x000fe4000f8e00ff */
[----:B------:R-:W-:Y:S02]  /*24420*/  IMAD.U32 R11, RZ, RZ, UR5 ;  /* 0x00000005ff0b7e24 */ /* 0x000fe4000f8e00ff */
[----:B------:R-:W-:Y:S02]  /*24430*/  IMAD.MOV.U32 R8, RZ, RZ, 0x70 ;  /* 0x00000070ff087424 */ /* 0x000fe400078e00ff */
[----:B------:R-:W-:Y:S02]  /*24440*/  IMAD.MOV.U32 R12, RZ, RZ, 0x1 ;  /* 0x00000001ff0c7424 */ /* 0x000fe400078e00ff */
[----:B------:R-:W-:-:S07]  /*24450*/  IMAD.MOV.U32 R13, RZ, RZ, RZ ;  /* 0x000000ffff0d7224 */ /* 0x000fce00078e00ff */
[----:B------:R-:W-:-:S07]  /*24460*/  LEPC R20, `(.L_x_1607) ;  /* 0x000000001014794e */ /* 0x000fce0000000000 */
[----:B--2---:R-:W-:Y:S05]  /*24470*/  CALL.ABS.NOINC R2 ;  /* 0x0000000002007343 */ /* 0x004fea0003c00000 */
.L_x_1607:
[----:B------:R-:W2:Y:S01]  /*24480*/  LDL.LU R2, [R1+0x40] ;  /* 0x0000400001027983 */ /* 0x000ea20000300800 */
[----:B------:R-:W-:-:S05]  /*24490*/  VIADD R17, R18, 0x8400 ;  /* 0x0000840012117836 */ /* 0x000fca0000000000 */
        /* <DEDUP_REMOVED lines=21> */
.L_x_1608:
[----:B------:R-:W-:-:S05]  /*245f0*/  VIADD R0, R18, 0x400 ;  /* 0x0000040012007836 */ /* 0x000fca0000000000 */
[----:B------:R-:W-:-:S13]  /*24600*/  LOP3.LUT P0, RZ, R0, 0x3ff, RZ, 0xc0, !PT ;  /* 0x000003ff00ff7812 */ /* 0x000fda000780c0ff */
[----:B------:R-:W-:Y:S05]  /*24610*/  @!P0 BRA `(.L_x_1609) ;  /* 0x0000000000408947 */ /* 0x000fea0003800000 */
[----:B--2---:R-:W-:Y:S01]  /*24620*/  MOV R2, 0x0 ;  /* 0x0000000000027802 */ /* 0x004fe20000000f00 */
[----:B------:R-:W-:Y:S01]  /*24630*/  ULDC.64 UR4, c[0x4][0xc8] ;  /* 0x0100320000047ab9 */ /* 0x000fe20000000a00 */
[----:B------:R-:W-:Y:S01]  /*24640*/  ULDC.64 UR6, c[0x4][0xd0] ;  /* 0x0100340000067ab9 */ /* 0x000fe20000000a00 */
[----:B------:R-:W-:Y:S01]  /*24650*/  ULDC.64 UR8, c[0x4][0x58] ;  /* 0x0100160000087ab9 */ /* 0x000fe20000000a00 */
[----:B------:R-:W-:Y:S01]  /*24660*/  IMAD.U32 R4, RZ, RZ, UR4 ;  /* 0x00000004ff047e24 */ /* 0x000fe2000f8e00ff */
[----:B01----:R-:W-:Y:S01]  /*24670*/  MOV R7, UR7 ;  /* 0x0000000700077c02 */ /* 0x003fe20008000f00 */
[----:B------:R-:W0:Y:S01]  /*24680*/  LDC.64 R2, c[0x4][R2] ;  /* 0x0100000002027b82 */ /* 0x000e220000000a00 */
[----:B------:R-:W-:Y:S02]  /*24690*/  IMAD.U32 R5, RZ, RZ, UR5 ;  /* 0x00000005ff057e24 */ /* 0x000fe4000f8e00ff */
[----:B------:R-:W-:Y:S02]  /*246a0*/  IMAD.U32 R6, RZ, RZ, UR6 ;  /* 0x00000006ff067e24 */ /* 0x000fe4000f8e00ff */
[----:B------:R-:W-:-:S02]  /*246b0*/  IMAD.U32 R10, RZ, RZ, UR8 ;  /* 0x00000008ff0a7e24 */ /* 0x000fc4000f8e00ff */
[----:B------:R-:W-:Y:S02]  /*246c0*/  IMAD.U32 R11, RZ, RZ, UR9 ;  /* 0x00000009ff0b7e24 */ /* 0x000fe4000f8e00ff */
[----:B------:R-:W-:Y:S02]  /*246d0*/  IMAD.MOV.U32 R8, RZ, RZ, 0x70 ;  /* 0x00000070ff087424 */ /* 0x000fe400078e00ff */
[----:B------:R-:W-:Y:S02]  /*246e0*/  IMAD.MOV.U32 R12, RZ, RZ, 0x1 ;  /* 0x00000001ff0c7424 */ /* 0x000fe400078e00ff */
[----:B------:R-:W-:-:S07]  /*246f0*/  IMAD.MOV.U32 R13, RZ, RZ, RZ ;  /* 0x000000ffff0d7224 */ /* 0x000fce00078e00ff */
[----:B------:R-:W-:-:S07]  /*24700*/  LEPC R20, `(.L_x_1609) ;  /* 0x000000001014794e */ /* 0x000fce0000000000 */
[----:B0-----:R-:W-:Y:S05]  /*24710*/  CALL.ABS.NOINC R2 ;  /* 0x0000000002007343 */ /* 0x001fea0003c00000 */
.L_x_1609:
        /* <DEDUP_REMOVED lines=18> */
.L_x_1610:
[----:B--2---:R-:W2:Y:S01]  /*24840*/  LDL.LU R2, [R1+0x4] ;  /* 0x0000040001027983 */ /* 0x004ea20000300800 */
[----:B------:R-:W3:Y:S01]  /*24850*/  LDC R0, c[0x0][0x428] ;  /* 0x00010a00ff007b82 */ /* 0x000ee20000000800 */
[----:B------:R-:W-:Y:S02]  /*24860*/  ULDC.64 UR4, c[0x0][0x9f8] ;  /* 0x00027e0000047ab9 */ /* 0x000fe40000000a00 */
[----:B------:R-:W4:Y:S04]  /*24870*/  LDL R18, [R1+0x8] ;  /* 0x0000080001127983 */ /* 0x000f280000100800 */
[----:B------:R-:W5:Y:S01]  /*24880*/  LDL R17, [R1+0xc] ;  /* 0x00000c0001117983 */ /* 0x000f620000100800 */
[----:B---3--:R-:W-:-:S13]  /*24890*/  ISETP.NE.AND P0, PT, R0, 0x1, PT ;  /* 0x000000010000780c */ /* 0x008fda0003f05270 */
[----:B------:R-:W3:Y:S01]  /*248a0*/  @P0 LDC R4, c[0x0][0x430] ;  /* 0x00010c00ff040b82 */ /* 0x000ee20000000800 */
[----:B--2---:R-:W-:-:S07]  /*248b0*/  IMAD R3, R2, 0x80, R19 ;  /* 0x0000008002037824 */ /* 0x004fce00078e0213 */
[----:B------:R-:W2:Y:S01]  /*248c0*/  @P0 LDC R2, c[0x0][0x42c] ;  /* 0x00010b00ff020b82 */ /* 0x000ea20000000800 */
[----:B----4-:R-:W-:Y:S02]  /*248d0*/  IMAD.MOV.U32 R0, RZ, RZ, R18 ;  /* 0x000000ffff007224 */ /* 0x010fe400078e0012 */
[----:B--2---:R-:W-:Y:S02]  /*248e0*/  @P0 IMAD.HI.U32 R2, R18, R2, RZ ;  /* 0x0000000212020227 */ /* 0x004fe400078e00ff */
[----:B------:R-:W2:Y:S03]  /*248f0*/  S2R R18, SR_TID.X ;  /* 0x0000000000127919 */ /* 0x000ea60000002100 */
[----:B---3--:R-:W-:Y:S01]  /*24900*/  @P0 SHF.R.U32.HI R0, RZ, R4, R2 ;  /* 0x00000004ff000219 */ /* 0x008fe20000011602 */
[----:B-----5:R-:W-:Y:S01]  /*24910*/  IMAD.MOV.U32 R2, RZ, RZ, R17 ;  /* 0x000000ffff027224 */ /* 0x020fe200078e0011 */
[----:B------:R-:W-:-:S04]  /*24920*/  ISETP.NE.U32.AND P0, PT, RZ, UR4, PT ;  /* 0x00000004ff007c0c */ /* 0x000fc8000bf05070 */
[----:B------:R-:W-:Y:S01]  /*24930*/  ISETP.NE.AND.EX P0, PT, RZ, UR5, PT, P0 ;  /* 0x00000005ff007c0c */ /* 0x000fe2000bf05300 */
[----:B------:R-:W-:-:S12]  /*24940*/  ULDC.64 UR4, c[0x0][0xa00] ;  /* 0x0002800000047ab9 */ /* 0x000fd80000000a00 */
[----:B-1----:R-:W1:Y:S01]  /*24950*/  @P0 LDC.64 R4, c[0x0][0x9f8] ;  /* 0x00027e00ff040b82 */ /* 0x002e620000000a00 */
[----:B--2---:R-:W-:Y:S01]  /*24960*/  LOP3.LUT R18, R18, 0x7f, RZ, 0xc0, !PT ;  /* 0x0000007f12127812 */ /* 0x004fe200078ec0ff */
[----:B-1----:R-:W-:-:S05]  /*24970*/  @P0 IMAD.WIDE R4, R17, 0x4, R4 ;  /* 0x0000000411040825 */ /* 0x002fca00078e0204 */
[----:B------:R1:W2:Y:S01]  /*24980*/  @P0 LDG.E R2, desc[UR40][R4.64] ;  /* 0x0000002804020981 */ /* 0x0002a2000c1e1900 */
[----:B------:R-:W-:Y:S02]  /*24990*/  ISETP.NE.AND P1, PT, R18, RZ, PT ;  /* 0x000000ff1200720c */ /* 0x000fe40003f25270 */
[----:B------:R-:W-:Y:S02]  /*249a0*/  ISETP.NE.U32.AND P0, PT, RZ, UR4, PT ;  /* 0x00000004ff007c0c */ /* 0x000fe4000bf05070 */
[----:B------:R-:W-:Y:S02]  /*249b0*/  PLOP3.LUT P3, PT, P1, PT, PT, 0x8, 0x0 ;  /* 0x000000000000781c */ /* 0x000fe40000f6e170 */
[----:B------:R-:W-:-:S04]  /*249c0*/  ISETP.NE.AND.EX P2, PT, RZ, UR5, PT, P0 ;  /* 0x00000005ff007c0c */ /* 0x000fc8000bf45300 */
[----:B-1----:R-:W-:-:S03]  /*249d0*/  SEL R4, R17, RZ, !P2 ;  /* 0x000000ff11047207 */ /* 0x002fc60005000000 */
[----:B------:R-:W-:-:S05]  /*249e0*/  VOTEU.ALL UP1, P1 ;  /* 0x00000000003f7886 */ /* 0x000fca0000820000 */
[----:B------:R-:W-:-:S04]  /*249f0*/  @!UP1 UIADD3 UR8, UP0, UR42, 0x270, URZ ;  /* 0x000002702a089890 */ /* 0x000fc8000ff1e03f */
[----:B------:R-:W-:-:S03]  /*24a00*/  @!UP1 UIADD3.X UR9, URZ, UR43, URZ, UP0, !UPT ;  /* 0x0000002b3f099290 */ /* 0x000fc600087fe43f */
[----:B------:R-:W-:Y:S01]  /*24a10*/  VOTEU.ALL UP0, P1 ;  /* 0x00000000003f7886 */ /* 0x000fe20000800000 */
[----:B--2---:R1:W-:Y:S08]  /*24a20*/  STL [R1+0x20], R2 ;  /* 0x0000200201007387 */ /* 0x0043f00000100800 */
.L_x_1611:
[----:B-1----:R-:W2:Y:S01]  /*24a30*/  LDL R2, [R1+0x8] ;  /* 0x0000080001027983 */ /* 0x002ea20000100800 */
        /* <DEDUP_REMOVED lines=9> */
[----:B--2---:R-:W-:Y:S05]  /*24ad0*/  @P3 BRA.U.ANY `(.L_x_1611) ;  /* 0xfffffffd00d43947 */ /* 0x004fea000393ffff */
[----:B------:R-:W-:Y:S01]  /*24ae0*/  PLOP3.LUT P2, PT, P1, PT, PT, 0x8, 0x0 ;  /* 0x000000000000781c */ /* 0x000fe20000f4e170 */
[----:B------:R-:W-:Y:S01]  /*24af0*/  VOTEU.ALL UP0, P1 ;  /* 0x00000000003f7886 */ /* 0x000fe20000800000 */
[----:B------:R-:W-:-:S11]  /*24b00*/  UMOV UR4, 0x40 ;  /* 0x0000004000047882 */ /* 0x000fd60000000000 */
.L_x_1612:
        /* <DEDUP_REMOVED lines=9> */
[----:B-1----:R-:W-:Y:S05]  /*24ba0*/  @P2 BRA.U.ANY `(.L_x_1612) ;  /* 0xfffffffd00d82947 */ /* 0x002fea000393ffff */
[----:B------:R-:W-:Y:S01]  /*24bb0*/  PLOP3.LUT P2, PT, P1, PT, PT, 0x8, 0x0 ;  /* 0x000000000000781c */ /* 0x000fe20000f4e170 */
[----:B------:R-:W-:Y:S01]  /*24bc0*/  VOTEU.ALL UP0, P1 ;  /* 0x00000000003f7886 */ /* 0x000fe20000800000 */
[----:B------:R-:W-:-:S11]  /*24bd0*/  UMOV UR4, 0x80 ;  /* 0x0000008000047882 */ /* 0x000fd60000000000 */
.L_x_1613:
        /* <DEDUP_REMOVED lines=10> */
[----:B------:R-:W2:Y:S01]  /*24c80*/  LDL R17, [R1+0x20] ;  /* 0x0000200001117983 */ /* 0x000ea20000100800 */
[----:B0-----:R-:W0:Y:S01]  /*24c90*/  LDC.64 R6, c[0x0][0x3f8] ;  /* 0x0000fe00ff067b82 */ /* 0x001e220000000a00 */
        /* <DEDUP_REMOVED lines=12> */
.L_x_1762:
[----:B--2---:R-:W-:Y:S02]  /*24d60*/  ISETP.NE.AND P0, PT, R14, RZ, PT ;  /* 0x000000ff0e00720c */ /* 0x004fe40003f05270 */
[----:B------:R-:W-:-:S11]  /*24d70*/  PLOP3.LUT P6, PT, PT, PT, PT, 0x8, 0x0 ;  /* 0x000000000000781c */ /* 0x000fd60003fce170 */
[----:B------:R-:W-:Y:S05]  /*24d80*/  @P0 BRA `(.L_x_1615) ;  /* 0x0000000800440947 */ /* 0x000fea0003800000 */
[----:B------:R-:W-:-:S03]  /*24d90*/  UMOV UR4, 0xffffffff ;  /* 0xffffffff00047882 */ /* 0x000fc60000000000 */
[----:B------:R-:W-:Y:S05]  /*24da0*/  BRA.DIV UR4, `(.L_x_1616) ;  /* 0x0000005204907947 */ /* 0x000fea000b800000 */
[----:B------:R-:W-:-:S13]  /*24db0*/  ELECT P6, URZ, PT ;  /* 0x00000000003f782f */ /* 0x000fda00038c0000 */
.L_x_1765:
[----:B------:R-:W-:Y:S05]  /*24dc0*/  @!P6 BRA `(.L_x_1617) ;  /* 0x000000040098e947 */ /* 0x000fea0003800000 */
[----:B------:R-:W-:Y:S01]  /*24dd0*/  ISETP.NE.U32.AND P0, PT, R6, RZ, PT ;  /* 0x000000ff0600720c */ /* 0x000fe20003f05070 */
[----:B------:R-:W-:-:S03]  /*24de0*/  VIADD R8, R16, 0xffffffff ;  /* 0xffffffff10087836 */ /* 0x000fc60000000000 */
[----:B------:R-:W-:-:S13]  /*24df0*/  ISETP.NE.AND.EX P0, PT, R7, RZ, PT, P0 ;  /* 0x000000ff0700720c */ /* 0x000fda0003f05300 */
[----:B------:R-:W-:Y:S05]  /*24e00*/  @!P0 BRA `(.L_x_1618) ;  /* 0x0000000000488947 */ /* 0x000fea0003800000 */
[----:B------:R-:W2:Y:S01]  /*24e10*/  LDC R9, c[0x0][0x41c] ;  /* 0x00010700ff097b82 */ /* 0x000ea20000000800 */
[----:B------:R-:W-:Y:S01]  /*24e20*/  IMAD.MOV.U32 R2, RZ, RZ, R8 ;  /* 0x000000ffff027224 */ /* 0x000fe200078e0008 */
[----:B------:R-:W-:Y:S01]  /*24e30*/  ULDC.64 UR4, c[0x0][0x408] ;  /* 0x0001020000047ab9 */ /* 0x000fe20000000a00 */
[----:B--2---:R-:W-:-:S13]  /*24e40*/  ISETP.NE.AND P0, PT, R9, 0x1, PT ;  /* 0x000000010900780c */ /* 0x004fda0003f05270 */
[----:B------:R-:W2:Y:S02]  /*24e50*/  @P0 LDC.64 R10, c[0x0][0x420] ;  /* 0x00010800ff0a0b82 */ /* 0x000ea40000000a00 */
[----:B--2---:R-:W-:-:S05]  /*24e60*/  @P0 IMAD.HI.U32 R10, R8, R10, RZ ;  /* 0x0000000a080a0227 */ /* 0x004fca00078e00ff */
[----:B------:R-:W-:-:S04]  /*24e70*/  @P0 SHF.R.U32.HI R2, RZ, R11, R10 ;  /* 0x0000000bff020219 */ /* 0x000fc8000001160a */
[--C-:B------:R-:W-:Y:S01]  /*24e80*/  SHF.R.S32.HI R11, RZ, 0x1f, R2.reuse ;  /* 0x0000001fff0b7819 */ /* 0x100fe20000011402 */
[--C-:B-1----:R-:W-:Y:S02]  /*24e90*/  IMAD.MOV R5, RZ, RZ, -R2.reuse ;  /* 0x000000ffff057224 */ /* 0x102fe400078e0a02 */
[----:B------:R-:W-:Y:S02]  /*24ea0*/  IMAD.MOV.U32 R10, RZ, RZ, R2 ;  /* 0x000000ffff0a7224 */ /* 0x000fe400078e0002 */
        /* <DEDUP_REMOVED lines=8> */
.L_x_1618:
[----:B-1----:R-:W3:Y:S01]  /*24f30*/  LDL R5, [R1+0x10] ;  /* 0x0000100001057983 */ /* 0x002ee20000100800 */
[----:B------:R-:W-:-:S03]  /*24f40*/  MOV R9, 0x400 ;  /* 0x0000040000097802 */ /* 0x000fc60000000f00 */
[----:B--2---:R-:W2:Y:S01]  /*24f50*/  LDL R6, [R1+0x18] ;  /* 0x0000180001067983 */ /* 0x004ea20000100800 */
[----:B------:R-:W1:Y:S01]  /*24f60*/  S2R R10, SR_CgaCtaId ;  /* 0x00000000000a7919 */ /* 0x000e620000008800 */
[----:B------:R-:W4:Y:S01]  /*24f70*/  S2R R7, SR_TID.X ;  /* 0x0000000000077919 */ /* 0x000f220000002100 */
[----:B-1----:R-:W-:Y:S02]  /*24f80*/  LEA R9, R10, R9, 0x18 ;  /* 0x000000090a097211 */ /* 0x002fe400078ec0ff */
[----:B----4-:R-:W-:-:S04]  /*24f90*/  LOP3.LUT R7, R7, 0x7f, RZ, 0xc0, !PT ;  /* 0x0000007f07077812 */ /* 0x010fc800078ec0ff */
[----:B------:R-:W-:Y:S01]  /*24fa0*/  ISETP.NE.AND P0, PT, R7, RZ, PT ;  /* 0x000000ff0700720c */ /* 0x000fe20003f05270 */
[----:B---3--:R-:W-:Y:S01]  /*24fb0*/  IMAD R5, R5, 0x8, R9 ;  /* 0x0000000805057824 */ /* 0x008fe200078e0209 */
[----:B--2---:R-:W-:-:S04]  /*24fc0*/  SHF.L.U32 R6, R6, 0x1f, RZ ;  /* 0x0000001f06067819 */ /* 0x004fc800000006ff */
[----:B------:R-:W1:Y:S02]  /*24fd0*/  SYNCS.PHASECHK.TRANS64.TRYWAIT P2, [R5+URZ+0x22880], R6 ;  /* 0x02288006050075a7 */ /* 0x000e64000804017f */
[----:B-1----:R-:W-:Y:S05]  /*24fe0*/  @!P2 BRA `(.L_x_1619) ;  /* 0x000000500020a947 */ /* 0x002fea0003800000 */
.L_x_1766:
        /* <DEDUP_REMOVED lines=8> */
.L_x_1620:
        /* <DEDUP_REMOVED lines=22> */
.L_x_1767:
[----:B------:R-:W-:Y:S05]  /*251d0*/  @P0 BRA `(.L_x_1622) ;  /* 0x00000000001c0947 */ /* 0x000fea0003800000 */
[----:B------:R-:W3:Y:S01]  /*251e0*/  S2R R7, SR_TID.X ;  /* 0x0000000000077919 */ /* 0x000ee20000002100 */
[----:B-12---:R-:W-:-:S04]  /*251f0*/  MOV R6, 0x6000 ;  /* 0x0000600000067802 */ /* 0x006fc80000000f00 */
[----:B------:R4:W-:Y:S01]  /*25200*/  SYNCS.ARRIVE.TRANS64 RZ, [R5+URZ+0x22830], R6 ;  /* 0x0228300605ff79a7 */ /* 0x0009e2000800003f */
[----:B---3--:R-:W-:-:S04]  /*25210*/  LOP3.LUT R7, R7, 0x1f, RZ, 0xc0, !PT ;  /* 0x0000001f07077812 */ /* 0x008fc800078ec0ff */
[----:B------:R-:W-:-:S13]  /*25220*/  ISETP.NE.AND P0, PT, R7, RZ, PT ;  /* 0x000000ff0700720c */ /* 0x000fda0003f05270 */
[----:B----4-:R-:W-:Y:S05]  /*25230*/  @!P0 BRA `(.L_x_1622) ;  /* 0x0000000000048947 */ /* 0x010fea0003800000 */
[----:B------:R-:W-:Y:S01]  /*25240*/  BPT.TRAP 0x1 ;  /* 0x000000040000795c */ /* 0x000fe20000300000 */
.L_x_1622:
[----:B-12---:R-:W2:Y:S01]  /*25250*/  LDL R6, [R1+0x10] ;  /* 0x0000100001067983 */ /* 0x006ea20000100800 */
[----:B------:R-:W-:Y:S01]  /*25260*/  MOV R7, 0x400 ;  /* 0x0000040000077802 */ /* 0x000fe20000000f00 */
[----:B------:R-:W1:Y:S01]  /*25270*/  S2R R9, SR_CgaCtaId ;  /* 0x0000000000097919 */ /* 0x000e620000008800 */
[----:B------:R-:W-:Y:S01]  /*25280*/  R2UR UR9, R5 ;  /* 0x00000000050972ca */ /* 0x000fe200000e0000 */
[----:B------:R-:W-:Y:S01]  /*25290*/  UIADD3 UR4, UP0, UR42, 0x370, URZ ;  /* 0x000003702a047890 */ /* 0x000fe2000ff1e03f */
[----:B------:R-:W-:Y:S02]  /*252a0*/  R2UR UR11, R8 ;  /* 0x00000000080b72ca */ /* 0x000fe400000e0000 */
[----:B------:R-:W-:Y:S02]  /*252b0*/  R2UR UR12, R0 ;  /* 0x00000000000c72ca */ /* 0x000fe400000e0000 */
[----:B------:R-:W-:Y:S01]  /*252c0*/  R2UR UR13, R2 ;  /* 0x00000000020d72ca */ /* 0x000fe200000e0000 */
[----:B------:R-:W-:Y:S01]  /*252d0*/  UIADD3.X UR5, URZ, UR43, URZ, UP0, !UPT ;  /* 0x0000002b3f057290 */ /* 0x000fe200087fe43f */
[----:B-1----:R-:W-:-:S05]  /*252e0*/  LEA R7, R9, R7, 0x18 ;  /* 0x0000000709077211 */ /* 0x002fca00078ec0ff */
        /* <DEDUP_REMOVED lines=20> */
.L_x_1617:
        /* <DEDUP_REMOVED lines=39> */
.L_x_1615:
[----:B------:R-:W2:Y:S01]  /*256a0*/  LDL.LU R6, [R1+0x44] ;  /* 0x0000440001067983 */ /* 0x000ea20000300800 */
[----:B------:R-:W-:Y:S01]  /*256b0*/  MOV R4, 0x400 ;  /* 0x0000040000047802 */ /* 0x000fe20000000f00 */
[----:B------:R-:W-:Y:S01]  /*256c0*/  BSSY B0, `(.L_x_1623) ;  /* 0x000000b000007945 */ /* 0x000fe20003800000 */
[----:B-1----:R-:W1:Y:S02]  /*256d0*/  S2R R5, SR_CgaCtaId ;  /* 0x0000000000057919 */ /* 0x002e640000008800 */
[----:B-1----:R-:W-:Y:S01]  /*256e0*/  LEA R4, R5, R4, 0x18 ;  /* 0x0000000405047211 */ /* 0x002fe200078ec0ff */
[----:B--2---:R-:W-:-:S05]  /*256f0*/  VIADD R6, R6, 0x1 ;  /* 0x0000000106067836 */ /* 0x004fca0000000000 */
[----:B------:R-:W-:Y:S01]  /*25700*/  LEA.HI R3, R6, R6, RZ, 0x1 ;  /* 0x0000000606037211 */ /* 0x000fe200078f08ff */
[----:B------:R1:W-:Y:S03]  /*25710*/  STL [R1+0x44], R6 ;  /* 0x0000440601007387 */ /* 0x0003e60000100800 */
[----:B------:R-:W-:-:S05]  /*25720*/  LOP3.LUT R3, R3, 0xfffffffe, RZ, 0xc0, !PT ;  /* 0xfffffffe03037812 */ /* 0x000fca00078ec0ff */
[----:B------:R-:W-:-:S05]  /*25730*/  IMAD.IADD R3, R6, 0x1, -R3 ;  /* 0x0000000106037824 */ /* 0x000fca00078e0a03 */
[----:B------:R-:W-:-:S04]  /*25740*/  SHF.L.U32 R3, R3, 0x1f, RZ ;  /* 0x0000001f03037819 */ /* 0x000fc800000006ff */
[----:B------:R-:W2:Y:S02]  /*25750*/  SYNCS.PHASECHK.TRANS64.TRYWAIT P0, [R4+URZ+0x22820], R3 ;  /* 0x02282003040075a7 */ /* 0x000ea4000800017f */
[----:B-12---:R-:W-:Y:S05]  /*25760*/  @!P0 BRA `(.L_x_1624) ;  /* 0x0000004800688947 */ /* 0x006fea0003800000 */
.L_x_1768:
[----:B------:R-:W-:Y:S05]  /*25770*/  BSYNC B0 ;  /* 0x0000000000007941 */ /* 0x000fea0003800000 */
.L_x_1623:
[----:B-1----:R-:W2:Y:S01]  /*25780*/  LDL R4, [R1+0x30] ;  /* 0x0000300001047983 */ /* 0x002ea20000100800 */
[----:B------:R-:W-:-:S05]  /*25790*/  VIADD R3, R16, 0xfffffffe ;  /* 0xfffffffe10037836 */ /* 0x000fca0000000000 */
[----:B--2---:R-:W-:-:S13]  /*257a0*/  ISETP.GE.AND P0, PT, R3, R4, PT ;  /* 0x000000040300720c */ /* 0x004fda0003f06270 */
[----:B------:R-:W-:Y:S05]  /*257b0*/  @!P0 BRA `(.L_x_1625) ;  /* 0x00000010002c8947 */ /* 0x000fea0003800000 */
[----:B------:R1:W5:Y:S04]  /*257c0*/  LDL.LU R8, [R1+0x10] ;  /* 0x0000100001087983 */ /* 0x0003680000300800 */
[----:B------:R1:W5:Y:S02]  /*257d0*/  LDL.LU R9, [R1+0x18] ;  /* 0x0000180001097983 */ /* 0x0003640000300800 */
.L_x_1647:
[----:B-----5:R-:W-:Y:S01]  /*257e0*/  VIADD R5, R8, 0x1 ;  /* 0x0000000108057836 */ /* 0x020fe20000000000 */
[----:B------:R-:W-:Y:S05]  /*257f0*/  YIELD ;  /* 0x0000000000007946 */ /* 0x000fea0003800000 */
[----:B------:R-:W-:Y:S01]  /*25800*/  ISETP.NE.AND P0, PT, R5, 0x2, PT ;  /* 0x000000020500780c */ /* 0x000fe20003f05270 */
[----:B------:R-:W-:Y:S03]  /*25810*/  BSSY B0, `(.L_x_1626) ;  /* 0x0000094000007945 */ /* 0x000fe60003800000 */
[----:B--2---:R-:W-:-:S02]  /*25820*/  SEL R4, RZ, 0x1, P0 ;  /* 0x00000001ff047807 */ /* 0x004fc40000000000 */
[----:B------:R-:W-:Y:S02]  /*25830*/  SEL R12, R5, RZ, P0 ;  /* 0x000000ff050c7207 */ /* 0x000fe40000000000 */
        /* <DEDUP_REMOVED lines=23> */
[----:B------:R-:W-:-:S04]  /*259b0*/  IMAD.WIDE.U32 R4, R7, UR6, R4 ;  /* 0x0000000607047c25 */ /* 0x000fc8000f8e0004 */
[----:B------:R-:W-:Y:S01]  /*259c0*/  IMAD.IADD R2, R2, 0x1, R5 ;  /* 0x0000000102027824 */ /* 0x000fe200078e0205 */
[----:B------:R-:W-:-:S04]  /*259d0*/  LEA R6, P0, R4, UR4, 0x2 ;  /* 0x0000000404067c11 */ /* 0x000fc8000f8010ff */
[----:B------:R-:W-:-:S05]  /*259e0*/  LEA.HI.X R7, R4, UR5, R2, 0x2, P0 ;  /* 0x0000000504077c11 */ /* 0x000fca00080f1402 */
[----:B------:R3:W5:Y:S04]  /*259f0*/  LDG.E R2, desc[UR40][R6.64] ;  /* 0x0000002806027981 */ /* 0x000768000c1e1900 */
.L_x_1628:
[----:B------:R-:W4:Y:S01]  /*25a00*/  S2R R5, SR_CgaCtaId ;  /* 0x0000000000057919 */ /* 0x000f220000008800 */
[----:B------:R-:W-:Y:S01]  /*25a10*/  MOV R4, 0x400 ;  /* 0x0000040000047802 */ /* 0x000fe20000000f00 */
[----:B------:R-:W-:Y:S01]  /*25a20*/  BSSY B1, `(.L_x_1629) ;  /* 0x0000009000017945 */ /* 0x000fe20003800000 */
[----:B---3--:R-:W3:Y:S02]  /*25a30*/  S2R R6, SR_TID.X ;  /* 0x0000000000067919 */ /* 0x008ee40000002100 */
[----:B----4-:R-:W-:Y:S02]  /*25a40*/  LEA R4, R5, R4, 0x18 ;  /* 0x0000000405047211 */ /* 0x010fe400078ec0ff */
[----:B---3--:R-:W-:-:S03]  /*25a50*/  LOP3.LUT R6, R6, 0x7f, RZ, 0xc0, !PT ;  /* 0x0000007f06067812 */ /* 0x008fc600078ec0ff */
[----:B------:R-:W-:Y:S01]  /*25a60*/  IMAD R5, R12, 0x8, R4 ;  /* 0x000000080c057824 */ /* 0x000fe200078e0204 */
[----:B------:R-:W-:Y:S02]  /*25a70*/  SHF.L.U32 R4, R11, 0x1f, RZ ;  /* 0x0000001f0b047819 */ /* 0x000fe400000006ff */
[----:B------:R-:W-:Y:S02]  /*25a80*/  ISETP.NE.AND P2, PT, R6, RZ, PT ;  /* 0x000000ff0600720c */ /* 0x000fe40003f45270 */
[----:B------:R-:W3:Y:S02]  /*25a90*/  SYNCS.PHASECHK.TRANS64.TRYWAIT P0, [R5+URZ+0x22880], R4 ;  /* 0x02288004050075a7 */ /* 0x000ee4000800017f */
[----:B---3--:R-:W-:Y:S09]  /*25aa0*/  @!P0 BRA `(.L_x_1630) ;  /* 0x0000004400b88947 */ /* 0x008ff20003800000 */
.L_x_1769:
[----:B------:R-:W-:Y:S05]  /*25ab0*/  BSYNC B1 ;  /* 0x0000000000017941 */ /* 0x000fea0003800000 */
.L_x_1629:
        /* <DEDUP_REMOVED lines=9> */
.L_x_1632:
[----:B------:R-:W-:Y:S05]  /*25b50*/  BSYNC B1 ;  /* 0x0000000000017941 */ /* 0x000fea0003800000 */
.L_x_1631:
[----:B------:R-:W4:Y:S04]  /*25b60*/  LDL R7, [R1+0x10] ;  /* 0x0000100001077983 */ /* 0x000f280000100800 */
[----:B------:R-:W3:Y:S01]  /*25b70*/  LDL R6, [R1+0x34] ;  /* 0x0000340001067983 */ /* 0x000ee20000100800 */
[----:B--2---:R-:W-:Y:S01]  /*25b80*/  IMAD.MOV.U32 R12, RZ, RZ, RZ ;  /* 0x000000ffff0c7224 */ /* 0x004fe200078e00ff */
[----:B------:R-:W-:Y:S01]  /*25b90*/  MOV R11, 0x400 ;  /* 0x00000400000b7802 */ /* 0x000fe20000000f00 */
[----:B------:R-:W-:Y:S01]  /*25ba0*/  UIADD3 UR4, UP0, UR42, 0x470, URZ ;  /* 0x000004702a047890 */ /* 0x000fe2000ff1e03f */
[----:B------:R-:W2:Y:S01]  /*25bb0*/  S2R R13, SR_CgaCtaId ;  /* 0x00000000000d7919 */ /* 0x000ea20000008800 */
[----:B------:R-:W-:Y:S01]  /*25bc0*/  PLOP3.LUT P0, PT, PT, PT, PT, 0x80, 0x0 ;  /* 0x000000000000781c */ /* 0x000fe20003f0f070 */
[----:B------:R-:W-:Y:S01]  /*25bd0*/  UMOV UR6, 0x0 ;  /* 0x0000000000067882 */ /* 0x000fe20000000000 */
[----:B------:R-:W-:Y:S01]  /*25be0*/  R2UR UR10, R12 ;  /* 0x000000000c0a72ca */ /* 0x000fe200000e0000 */
[----:B------:R-:W-:Y:S01]  /*25bf0*/  UIADD3.X UR5, URZ, UR43, URZ, UP0, !UPT ;  /* 0x0000002b3f057290 */ /* 0x000fe200087fe43f */
[----:B------:R-:W-:Y:S01]  /*25c00*/  UMOV UR7, 0x14f00000 ;  /* 0x14f0000000077882 */ /* 0x000fe20000000000 */
[----:B--2---:R-:W-:-:S05]  /*25c10*/  LEA R11, R13, R11, 0x18 ;  /* 0x0000000b0d0b7211 */ /* 0x004fca00078ec0ff */
[----:B----4-:R-:W-:Y:S02]  /*25c20*/  IMAD R7, R7, 0x4000, R11 ;  /* 0x0000400007077824 */ /* 0x010fe400078e020b */
[----:B---3--:R-:W-:Y:S02]  /*25c30*/  IMAD R6, R10, 0x80, R6 ;  /* 0x000000800a067824 */ /* 0x008fe400078e0206 */
[----:B------:R-:W-:Y:S02]  /*25c40*/  VIADD R7, R7, 0x8400 ;  /* 0x0000840007077836 */ /* 0x000fe40000000000 */
[----:B------:R-:W-:-:S07]  /*25c50*/  VIADD R10, R5, 0x22870 ;  /* 0x00022870050a7836 */ /* 0x000fce0000000000 */
.L_x_1633:
        /* <DEDUP_REMOVED lines=10> */
[----:B------:R-:W2:Y:S01]  /*25d00*/  SYNCS.PHASECHK.TRANS64.TRYWAIT P0, [R5+URZ+0x22840], R4 ;  /* 0x02284004050075a7 */ /* 0x000ea2000800017f */
[----:B------:R-:W-:Y:S04]  /*25d10*/  BSSY B1, `(.L_x_1634) ;  /* 0x0000002000017945 */ /* 0x000fe80003800000 */
[----:B--2---:R-:W-:Y:S05]  /*25d20*/  @!P0 BRA `(.L_x_1635) ;  /* 0x00000044002c8947 */ /* 0x004fea0003800000 */
.L_x_1770:
[----:B------:R-:W-:Y:S05]  /*25d30*/  BSYNC B1 ;  /* 0x0000000000017941 */ /* 0x000fea0003800000 */
.L_x_1634:
[----:B------:R-:W-:Y:S01]  /*25d40*/  BSSY B1, `(.L_x_1636) ;  /* 0x000000b000017945 */ /* 0x000fe20003800000 */
[----:B------:R-:W-:Y:S02]  /*25d50*/  IMAD.MOV.U32 R10, RZ, RZ, 0x0 ;  /* 0x00000000ff0a7424 */ /* 0x000fe400078e00ff */
[----:B------:R-:W-:Y:S01]  /*25d60*/  IMAD.MOV.U32 R11, RZ, RZ, 0x14f00000 ;  /* 0x14f00000ff0b7424 */ /* 0x000fe200078e00ff */
[----:B------:R-:W-:Y:S06]  /*25d70*/  @P2 BRA `(.L_x_1637) ;  /* 0x00000000001c2947 */ /* 0x000fec0003800000 */
[----:B------:R-:W3:Y:S01]  /*25d80*/  S2R R7, SR_TID.X ;  /* 0x0000000000077919 */ /* 0x000ee20000002100 */
[----:B--2---:R-:W-:-:S04]  /*25d90*/  IMAD.MOV.U32 R4, RZ, RZ, 0x6000 ;  /* 0x00006000ff047424 */ /* 0x004fc800078e00ff */
[----:B------:R4:W-:Y:S01]  /*25da0*/  SYNCS.ARRIVE.TRANS64 RZ, [R5+URZ+0x22830], R4 ;  /* 0x0228300405ff79a7 */ /* 0x0009e2000800003f */
[----:B---3--:R-:W-:-:S04]  /*25db0*/  LOP3.LUT R7, R7, 0x1f, RZ, 0xc0, !PT ;  /* 0x0000001f07077812 */ /* 0x008fc800078ec0ff */
[----:B------:R-:W-:-:S13]  /*25dc0*/  ISETP.NE.AND P0, PT, R7, RZ, PT ;  /* 0x000000ff0700720c */ /* 0x000fda0003f05270 */
[----:B----4-:R-:W-:Y:S05]  /*25dd0*/  @!P0 BRA `(.L_x_1637) ;  /* 0x0000000000048947 */ /* 0x010fea0003800000 */
[----:B------:R-:W-:Y:S01]  /*25de0*/  BPT.TRAP 0x1 ;  /* 0x000000040000795c */ /* 0x000fe20000300000 */
.L_x_1637:
[----:B------:R-:W-:Y:S05]  /*25df0*/  BSYNC B1 ;  /* 0x0000000000017941 */ /* 0x000fea0003800000 */
.L_x_1636:
[----:B--2---:R-:W2:Y:S01]  /*25e00*/  LDL R4, [R1+0x10] ;  /* 0x0000100001047983 */ /* 0x004ea20000100800 */
[----:B------:R-:W-:Y:S01]  /*25e10*/  MOV R7, 0x400 ;  /* 0x0000040000077802 */ /* 0x000fe20000000f00 */
[----:B------:R-:W-:Y:S01]  /*25e20*/  UIADD3 UR4, UP0, UR42, 0x370, URZ ;  /* 0x000003702a047890 */ /* 0x000fe2000ff1e03f */
[----:B------:R-:W-:Y:S01]  /*25e30*/  R2UR UR10, R12 ;  /* 0x000000000c0a72ca */ /* 0x000fe200000e0000 */
[----:B------:R-:W3:Y:S01]  /*25e40*/  S2R R13, SR_CgaCtaId ;  /* 0x00000000000d7919 */ /* 0x000ee20000008800 */
[----:B------:R-:W-:Y:S01]  /*25e50*/  R2UR UR6, R10 ;  /* 0x000000000a0672ca */ /* 0x000fe200000e0000 */
[----:B------:R-:W-:Y:S01]  /*25e60*/  VIADD R5, R5, 0x22830 ;  /* 0x0002283005057836 */ /* 0x000fe20000000000 */
[----:B------:R-:W-:Y:S01]  /*25e70*/  R2UR UR7, R11 ;  /* 0x000000000b0772ca */ /* 0x000fe200000e0000 */
[----:B------:R-:W-:Y:S01]  /*25e80*/  UIADD3.X UR5, URZ, UR43, URZ, UP0, !UPT ;  /* 0x0000002b3f057290 */ /* 0x000fe200087fe43f */
[----:B------:R-:W-:Y:S02]  /*25e90*/  PLOP3.LUT P0, PT, PT, PT, PT, 0x80, 0x0 ;  /* 0x000000000000781c */ /* 0x000fe40003f0f070 */
[----:B---3--:R-:W-:-:S05]  /*25ea0*/  LEA R7, R13, R7, 0x18 ;  /* 0x000000070d077211 */ /* 0x008fca00078ec0ff */
[----:B--2---:R-:W-:-:S04]  /*25eb0*/  IMAD R4, R4, 0x6000, R7 ;  /* 0x0000600004047824 */ /* 0x004fc800078e0207 */
[----:B------:R-:W-:-:S07]  /*25ec0*/  VIADD R7, R4, 0x16400 ;  /* 0x0001640004077836 */ /* 0x000fce0000000000 */
.L_x_1638:
        /* <DEDUP_REMOVED lines=10> */
[----:B------:R-:W-:Y:S01]  /*25f70*/  R2UR UR6, R10 ;  /* 0x000000000a0672ca */ /* 0x000fe200000e0000 */
[----:B------:R-:W-:Y:S01]  /*25f80*/  VIADD R7, R4, 0x18400 ;  /* 0x0001840004077836 */ /* 0x000fe20000000000 */
[----:B------:R-:W-:Y:S01]  /*25f90*/  R2UR UR7, R11 ;  /* 0x000000000b0772ca */ /* 0x000fe200000e0000 */
[----:B------:R-:W-:Y:S01]  /*25fa0*/  UMOV UR10, 0x40 ;  /* 0x00000040000a7882 */ /* 0x000fe20000000000 */
[----:B------:R-:W-:-:S13]  /*25fb0*/  PLOP3.LUT P0, PT, PT, PT, PT, 0x80, 0x0 ;  /* 0x000000000000781c */ /* 0x000fda0003f0f070 */
.L_x_1639:
        /* <DEDUP_REMOVED lines=15> */
.L_x_1640:
        /* <DEDUP_REMOVED lines=9> */
[----:B---3--:R-:W-:Y:S05]  /*26140*/  @P0 BRA.U.ANY `(.L_x_1640) ;  /* 0xfffffffd00d80947 */ /* 0x008fea000393ffff */
.L_x_1627:
[----:B------:R-:W-:Y:S05]  /*26150*/  BSYNC B0 ;  /* 0x0000000000007941 */ /* 0x000fea0003800000 */
.L_x_1626:
[----:B------:R-:W-:-:S06]  /*26160*/  UISETP.NE.AND UP0, UPT, UR36, 0x3, UPT ;  /* 0x000000032400788c */ /* 0x000fcc000bf05270 */
[----:B------:R-:W-:-:S13]  /*26170*/  PLOP3.LUT P0, PT, PT, PT, UP0, 0x80, 0x0 ;  /* 0x000000000000781c */ /* 0x000fda0003f0f008 */
[----:B------:R-:W-:Y:S05]  /*26180*/  @!P0 BRA `(.L_x_1641) ;  /* 0x0000000000048947 */ /* 0x000fea0003800000 */
[----:B------:R-:W-:Y:S01]  /*26190*/  BPT.TRAP 0x1 ;  /* 0x000000040000795c */ /* 0x000fe20000300000 */
.L_x_1641:
[----:B------:R-:W3:Y:S01]  /*261a0*/  S2R R6, SR_CgaCtaId ;  /* 0x0000000000067919 */ /* 0x000ee20000008800 */
[----:B------:R-:W-:Y:S01]  /*261b0*/  IMAD.U32 R4, RZ, RZ, UR39 ;  /* 0x00000027ff047e24 */ /* 0x000fe2000f8e00ff */
[----:B------:R-:W-:Y:S01]  /*261c0*/  MOV R5, 0x400 ;  /* 0x0000040000057802 */ /* 0x000fe20000000f00 */
[----:B------:R-:W-:Y:S03]  /*261d0*/  BSSY B0, `(.L_x_1642) ;  /* 0x0000009000007945 */ /* 0x000fe60003800000 */
[----:B------:R-:W-:Y:S02]  /*261e0*/  ISETP.NE.AND P0, PT, R4, 0x3, PT ;  /* 0x000000030400780c */ /* 0x000fe40003f05270 */
[----:B------:R-:W-:-:S04]  /*261f0*/  LOP3.LUT R4, R9, 0x1, RZ, 0x3c, !PT ;  /* 0x0000000109047812 */ /* 0x000fc800078e3cff */
[----:B------:R-:W-:Y:S02]  /*26200*/  SHF.L.U32 R4, R4, 0x1f, RZ ;  /* 0x0000001f04047819 */ /* 0x000fe400000006ff */
[----:B---3--:R-:W-:-:S05]  /*26210*/  LEA R5, R6, R5, 0x18 ;  /* 0x0000000506057211 */ /* 0x008fca00078ec0ff */
[----:B------:R-:W-:-:S04]  /*26220*/  IMAD R5, R8, 0x8, R5 ;  /* 0x0000000808057824 */ /* 0x000fc800078e0205 */
[----:B------:R-:W3:Y:S01]  /*26230*/  SYNCS.PHASECHK.TRANS64.TRYWAIT P2, [R5+URZ+0x22870], R4 ;  /* 0x02287004050075a7 */ /* 0x000ee2000804017f */
[----:B------:R4:W-:Y:S02]  /*26240*/  STL [R1+0x4], R5 ;  /* 0x0000040501007387 */ /* 0x0009e40000100800 */
[----:B---34-:R-:W-:Y:S05]  /*26250*/  @!P2 BRA `(.L_x_1643) ;  /* 0x0000003c00f4a947 */ /* 0x018fea0003800000 */
.L_x_1771:
[----:B------:R-:W-:Y:S05]  /*26260*/  BSYNC B0 ;  /* 0x0000000000007941 */ /* 0x000fea0003800000 */
.L_x_1642:
[----:B------:R-:W-:Y:S05]  /*26270*/  @!P0 BRA `(.L_x_1644) ;  /* 0x0000000000048947 */ /* 0x000fea0003800000 */
[----:B------:R-:W-:Y:S01]  /*26280*/  BPT.TRAP 0x1 ;  /* 0x000000040000795c */ /* 0x000fe20000300000 */
.L_x_1644:
[----:B---3--:R-:W3:Y:S01]  /*26290*/  LDL R5, [R1+0x4] ;  /* 0x0000040001057983 */ /* 0x008ee20000100800 */
[----:B------:R-:W-:Y:S01]  /*262a0*/  SHF.L.U32 R4, R9, 0x1f, RZ ;  /* 0x0000001f09047819 */ /* 0x000fe200000006ff */
[----:B--2---:R-:W-:-:S03]  /*262b0*/  IMAD.SHL.U32 R12, R8, 0x4000, RZ ;  /* 0x00004000080c7824 */ /* 0x004fc600078e00ff */
[----:B---3--:R-:W2:Y:S02]  /*262c0*/  SYNCS.PHASECHK.TRANS64.TRYWAIT P2, [R5+URZ+0x22860], R4 ;  /* 0x02286004050075a7 */ /* 0x008ea4000804017f */
[----:B--2---:R-:W-:Y:S05]  /*262d0*/  @!P2 BRA `(.L_x_1645) ;  /* 0x0000003c00eca947 */ /* 0x004fea0003800000 */
.L_x_1772:
[----:B--2---:R-:W2:Y:S04]  /*262e0*/  LDL R5, [R1+0x3c] ;  /* 0x00003c0001057983 */ /* 0x004ea80000100800 */
[----:B0-----:R-:W3:Y:S04]  /*262f0*/  LDL R18, [R1+0x28] ;  /* 0x0000280001127983 */ /* 0x001ee80000100800 */
[----:B------:R-:W4:Y:S01]  /*26300*/  LDL R15, [R1+0x38] ;  /* 0x00003800010f7983 */ /* 0x000f220000100800 */
[----:B------:R-:W-:-:S03]  /*26310*/  MOV R13, 0x400 ;  /* 0x00000400000d7802 */ /* 0x000fc60000000f00 */
[----:B------:R-:W5:Y:S01]  /*26320*/  LDL R17, [R1+0x24] ;  /* 0x0000240001117983 */ /* 0x000f620000100800 */
[----:B------:R-:W0:Y:S01]  /*26330*/  S2R R14, SR_CgaCtaId ;  /* 0x00000000000e7919 */ /* 0x000e220000008800 */
[----:B------:R-:W-:Y:S05]  /*26340*/  WARPSYNC.ALL ;  /* 0x0000000000007948 */ /* 0x000fea0003800000 */
[----:B0-----:R-:W-:Y:S02]  /*26350*/  LEA R13, R14, R13, 0x18 ;  /* 0x0000000d0e0d7211 */ /* 0x001fe400078ec0ff */
[----:B--2---:R-:W-:-:S04]  /*26360*/  LOP3.LUT R20, R12, R5, RZ, 0xfc, !PT ;  /* 0x000000050c147212 */ /* 0x004fc800078efcff */
[----:B------:R-:W-:-:S05]  /*26370*/  IADD3 R20, R13, R20, RZ ;  /* 0x000000140d147210 */ /* 0x000fca0007ffe0ff */
[----:B------:R-:W0:Y:S01]  /*26380*/  LDSM.16.MT88.4 R4, [R20+0x8400] ;  /* 0x008400001404783b */ /* 0x000e220000004200 */
[----:B---3--:R-:W-:Y:S01]  /*26390*/  IMAD.IADD R21, R18, 0x1, R20 ;  /* 0x0000000112157824 */ /* 0x008fe200078e0214 */
[----:B----4-:R-:W-:Y:S02]  /*263a0*/  LOP3.LUT R12, R12, R15, RZ, 0xfc, !PT ;  /* 0x0000000f0c0c7212 */ /* 0x010fe400078efcff */
[C-C-:B0-----:R-:W-:Y:S02]  /*263b0*/  PRMT R8, R4.reuse, 0x6420, R5.reuse ;  /* 0x0000642004087816 */ /* 0x141fe40000000005 */
[----:B------:R-:W-:Y:S02]  /*263c0*/  PRMT R9, R4, 0x7531, R5 ;  /* 0x0000753104097816 */ /* 0x000fe40000000005 */
[C-C-:B------:R-:W-:Y:S02]  /*263d0*/  PRMT R10, R6.reuse, 0x6420, R7.reuse ;  /* 0x00006420060a7816 */ /* 0x140fe40000000007 */
[----:B------:R-:W-:-:S02]  /*263e0*/  PRMT R11, R6, 0x7531, R7 ;  /* 0x00007531060b7816 */ /* 0x000fc40000000007 */
[----:B------:R-:W0:Y:S01]  /*263f0*/  LDSM.16.MT88.4 R4, [R21+0x8400] ;  /* 0x008400001504783b */ /* 0x000e220000004200 */
[----:B------:R-:W-:-:S05]  /*26400*/  IMAD.IADD R19, R13, 0x1, R12 ;  /* 0x000000010d137824 */ /* 0x000fca00078e020c */
[----:B------:R0:W-:Y:S02]  /*26410*/  STSM.16.M88.4 [R19+0x400], R8 ;  /* 0x0004000813007844 */ /* 0x0001e40000000200 */
[C-C-:B0-----:R-:W-:Y:S02]  /*26420*/  PRMT R8, R4.reuse, 0x6420, R5.reuse ;  /* 0x0000642004087816 */ /* 0x141fe40000000005 */
        /* <DEDUP_REMOVED lines=9> */
[----:B------:R-:W0:Y:S01]  /*264c0*/  LDSM.16.MT88.4 R4, [R21+0x9400] ;  /* 0x009400001504783b */ /* 0x000e220000004200 */
[----:B-----5:R-:W-:-:S05]  /*264d0*/  IADD3 R16, R17, 0x400, R19 ;  /* 0x0000040011107810 */ /* 0x020fca0007ffe013 */
[----:B------:R2:W-:Y:S01]  /*264e0*/  STSM.16.M88.4 [R16], R12 ;  /* 0x0000000c10007844 */ /* 0x0005e20000000200 */
[C-C-:B0-----:R-:W-:Y:S02]  /*264f0*/  PRMT R8, R4.reuse, 0x6420, R5.reuse ;  /* 0x0000642004087816 */ /* 0x141fe40000000005 */
[----:B------:R-:W-:Y:S02]  /*26500*/  PRMT R9, R4, 0x7531, R5 ;  /* 0x0000753104097816 */ /* 0x000fe40000000005 */
[C-C-:B------:R-:W-:Y:S02]  /*26510*/  PRMT R10, R6.reuse, 0x6420, R7.reuse ;  /* 0x00006420060a7816 */ /* 0x140fe40000000007 */
[----:B------:R-:W-:-:S05]  /*26520*/  PRMT R11, R6, 0x7531, R7 ;  /* 0x00007531060b7816 */ /* 0x000fca0000000007 */
[----:B------:R-:W-:Y:S04]  /*26530*/  STSM.16.M88.4 [R16+0x2000], R8 ;  /* 0x0020000810007844 */ /* 0x000fe80000000200 */
[----:B------:R-:W0:Y:S01]  /*26540*/  LDSM.16.MT88.4 R4, [R20+0xa400] ;  /* 0x00a400001404783b */ /* 0x000e220000004200 */
[----:B--2---:R-:W-:Y:S02]  /*26550*/  IMAD.MOV.U32 R13, RZ, RZ, R19 ;  /* 0x000000ffff0d7224 */ /* 0x004fe400078e0013 */
[----:B------:R-:W-:Y:S02]  /*26560*/  IMAD.MOV.U32 R14, RZ, RZ, R18 ;  /* 0x000000ffff0e7224 */ /* 0x000fe400078e0012 */
[----:B------:R-:W-:Y:S01]  /*26570*/  IMAD.MOV.U32 R15, RZ, RZ, R17 ;  /* 0x000000ffff0f7224 */ /* 0x000fe200078e0011 */
[----:B0-----:R-:W-:-:S02]  /*26580*/  PRMT R16, R4, 0x6420, R5 ;  /* 0x0000642004107816 */ /* 0x001fc40000000005 */
[----:B------:R-:W-:Y:S02]  /*26590*/  PRMT R17, R4, 0x7531, R5 ;  /* 0x0000753104117816 */ /* 0x000fe40000000005 */
[C-C-:B------:R-:W-:Y:S02]  /*265a0*/  PRMT R18, R6.reuse, 0x6420, R7.reuse ;  /* 0x0000642006127816 */ /* 0x140fe40000000007 */
[----:B------:R-:W-:Y:S02]  /*265b0*/  PRMT R19, R6, 0x7531, R7 ;  /* 0x0000753106137816 */ /* 0x000fe40000000007 */
[----:B------:R-:W0:Y:S01]  /*265c0*/  LDSM.16.MT88.4 R4, [R21+0xa400] ;  /* 0x00a400001504783b */ /* 0x000e220000004200 */
[----:B------:R-:W-:-:S05]  /*265d0*/  IADD3 R12, R14, 0x400, R13 ;  /* 0x000004000e0c7810 */ /* 0x000fca0007ffe00d */
[----:B------:R2:W-:Y:S02]  /*265e0*/  STSM.16.M88.4 [R12], R16 ;  /* 0x000000100c007844 */ /* 0x0005e40000000200 */
[----:B--2---:R-:W-:Y:S01]  /*265f0*/  IMAD.MOV.U32 R18, RZ, RZ, R12 ;  /* 0x000000ffff127224 */ /* 0x004fe200078e000c */
[C-C-:B0-----:R-:W-:Y:S02]  /*26600*/  PRMT R8, R4.reuse, 0x6420, R5.reuse ;  /* 0x0000642004087816 */ /* 0x141fe40000000005 */
[----:B------:R-:W-:Y:S02]  /*26610*/  PRMT R9, R4, 0x7531, R5 ;  /* 0x0000753104097816 */ /* 0x000fe40000000005 */
[C-C-:B------:R-:W-:Y:S02]  /*26620*/  PRMT R10, R6.reuse, 0x6420, R7.reuse ;  /* 0x00006420060a7816 */ /* 0x140fe40000000007 */
[----:B------:R-:W-:-:S05]  /*26630*/  PRMT R11, R6, 0x7531, R7 ;  /* 0x00007531060b7816 */ /* 0x000fca0000000007 */
[----:B------:R-:W-:Y:S04]  /*26640*/  STSM.16.M88.4 [R18+0x2000], R8 ;  /* 0x0020000812007844 */ /* 0x000fe80000000200 */
[----:B------:R-:W0:Y:S01]  /*26650*/  LDSM.16.MT88.4 R4, [R20+0xb400] ;  /* 0x00b400001404783b */ /* 0x000e220000004200 */
[----:B------:R-:W-:Y:S01]  /*26660*/  IMAD.MOV.U32 R19, RZ, RZ, R15 ;  /* 0x000000ffff137224 */ /* 0x000fe200078e000f */
        /* <DEDUP_REMOVED lines=20> */
.L_x_1646:
[----:B------:R-:W0:Y:S04]  /*267b0*/  LDL.LU R4, [R1+0x4] ;  /* 0x0000040001047983 */ /* 0x000e280000300800 */
[----:B------:R-:W3:Y:S04]  /*267c0*/  LDL R5, [R1+0x30] ;  /* 0x0000300001057983 */ /* 0x000ee80000100800 */
[----:B--2---:R2:W5:Y:S04]  /*267d0*/  LDL R8, [R1+0x10] ;  /* 0x0000100001087983 */ /* 0x0045680000100800 */
[----:B------:R2:W5:Y:S01]  /*267e0*/  LDL R9, [R1+0x18] ;  /* 0x0000180001097983 */ /* 0x0005620000100800 */
[----:B0-----:R0:W-:Y:S01]  /*267f0*/  SYNCS.ARRIVE.TRANS64.A1T0 RZ, [R4+URZ+0x22850], RZ ;  /* 0x022850ff04ff79a7 */ /* 0x0011e2000810003f */
[----:B------:R-:W-:Y:S01]  /*26800*/  BAR.SYNC.DEFER_BLOCKING 0x2, 0x80 ;  /* 0x0082000000007b1d */ /* 0x000fe20000010000 */
[C---:B---3--:R-:W-:Y:S01]  /*26810*/  ISETP.GT.AND P0, PT, R3.reuse, R5, PT ;  /* 0x000000050300720c */ /* 0x048fe20003f04270 */
[----:B------:R-:W-:-:S02]  /*26820*/  VIADD R3, R3, 0xffffffff ;  /* 0xffffffff03037836 */ /* 0x000fc40000000000 */
[----:B0-----:R-:W-:-:S05]  /*26830*/  @!P1 VIADD R4, R4, 0x22880 ;  /* 0x0002288004049836 */ /* 0x001fca0000000000 */
[----:B------:R-:W-:-:S04]  /*26840*/  @!P1 PRMT R4, RZ, 0x654, R4 ;  /* 0x00000654ff049816 */ /* 0x000fc80000000004 */
[----:B------:R2:W-:Y:S01]  /*26850*/  @!P1 SYNCS.ARRIVE.TRANS64.RED.A1T0 RZ, [R4+URZ], RZ ;  /* 0x000000ff04ff99a7 */ /* 0x0005e2000810043f */
[----:B------:R-:W-:Y:S05]  /*26860*/  @P0 BRA `(.L_x_1647) ;  /* 0xffffffec00dc0947 */ /* 0x000fea000383ffff */
.L_x_1625:
[----:B------:R-:W-:Y:S04]  /*26870*/  BSSY B0, `(.L_x_1648) ;  /* 0x000000f000007945 */ /* 0x000fe80003800000 */
[----:B------:R-:W-:Y:S05]  /*26880*/  @P1 BRA `(.L_x_1649) ;  /* 0x0000000000341947 */ /* 0x000fea0003800000 */
[----:B------:R-:W3:Y:S01]  /*26890*/  S2R R5, SR_LANEID ;  /* 0x0000000000057919 */ /* 0x000ee20000000000 */
[----:B------:R-:W-:Y:S01]  /*268a0*/  VOTEU.ANY UR4, UPT, PT ;  /* 0x0000000000047886 */ /* 0x000fe200038e0100 */
[----:B------:R-:W4:Y:S01]  /*268b0*/  LDC.64 R2, c[0x0][0xc38] ;  /* 0x00030e00ff027b82 */ /* 0x000f220000000a00 */
[----:B------:R-:W3:Y:S02]  /*268c0*/  FLO.U32 R0, UR4 ;  /* 0x0000000400007d00 */ /* 0x000ee400080e0000 */
[----:B---3--:R-:W-:-:S06]  /*268d0*/  ISETP.EQ.U32.AND P0, PT, R0, R5, PT ;  /* 0x000000050000720c */ /* 0x008fcc0003f02070 */
[----:B------:R-:W4:Y:S07]  /*268e0*/  POPC R5, UR4 ;  /* 0x0000000400057d09 */ /* 0x000f2e0008000000 */
[----:B----4-:R-:W3:Y:S01]  /*268f0*/  @P0 ATOMG.E.ADD.STRONG.GPU PT, R3, desc[UR40][R2.64], R5 ;  /* 0x00000005020309a8 */ /* 0x010ee200081ee1e8 */
[----:B--2---:R-:W2:Y:S02]  /*26900*/  S2R R4, SR_LTMASK ;  /* 0x0000000000047919 */ /* 0x004ea40000003900 */
[----:B--2---:R-:W-:-:S04]  /*26910*/  LOP3.LUT R4, R4, UR4, RZ, 0xc0, !PT ;  /* 0x0000000404047c12 */ /* 0x004fc8000f8ec0ff */
[----:B------:R-:W2:Y:S01]  /*26920*/  POPC R7, R4 ;  /* 0x0000000400077309 */ /* 0x000ea20000000000 */
[----:B---3--:R-:W2:Y:S02]  /*26930*/  SHFL.IDX PT, R0, R3, R0, 0x1f ;  /* 0x00001f0003007589 */ /* 0x008ea400000e0000 */
[----:B--2---:R-:W-:-:S05]  /*26940*/  IADD3 R0, R0, UR38, R7 ;  /* 0x0000002600007c10 */ /* 0x004fca000fffe007 */
[----:B------:R3:W-:Y:S02]  /*26950*/  STL [R1], R0 ;  /* 0x0000000001007387 */ /* 0x0007e40000100800 */
.L_x_1649:
[----:B------:R-:W-:Y:S05]  /*26960*/  BSYNC B0 ;  /* 0x0000000000007941 */ /* 0x000fea0003800000 */
.L_x_1648:
[----:B------:R-:W-:-:S06]  /*26970*/  UISETP.NE.AND UP0, UPT, UR36, 0x3, UPT ;  /* 0x000000032400788c */ /* 0x000fcc000bf05270 */
[----:B------:R-:W-:-:S13]  /*26980*/  PLOP3.LUT P0, PT, PT, PT, UP0, 0x80, 0x0 ;  /* 0x000000000000781c */ /* 0x000fda0003f0f008 */
[----:B------:R-:W-:Y:S05]  /*26990*/  @!P0 BRA `(.L_x_1650) ;  /* 0x0000000000048947 */ /* 0x000fea0003800000 */
[----:B------:R-:W-:Y:S01]  /*269a0*/  BPT.TRAP 0x1 ;  /* 0x000000040000795c */ /* 0x000fe20000300000 */
.L_x_1650:
[----:B------:R-:W4:Y:S04]  /*269b0*/  LDL R3, [R1+0x18] ;  /* 0x0000180001037983 */ /* 0x000f280000100800 */
[----:B---3--:R-:W3:Y:S01]  /*269c0*/  LDL R0, [R1+0x10] ;  /* 0x0000100001007983 */ /* 0x008ee20000100800 */
[----:B--2---:R-:W2:Y:S01]  /*269d0*/  S2R R4, SR_CgaCtaId ;  /* 0x0000000000047919 */ /* 0x004ea20000008800 */
[----:B------:R-:W-:-:S04]  /*269e0*/  MOV R2, 0x400 ;  /* 0x0000040000027802 */ /* 0x000fc80000000f00 */
[----:B--2---:R-:W-:Y:S01]  /*269f0*/  LEA R2, R4, R2, 0x18 ;  /* 0x0000000204027211 */ /* 0x004fe200078ec0ff */
[----:B------:R-:W-:Y:S01]  /*26a00*/  BSSY B0, `(.L_x_1651) ;  /* 0x0000008000007945 */ /* 0x000fe20003800000 */
[----:B----4-:R-:W-:-:S04]  /*26a10*/  LOP3.LUT R3, R3, 0x1, RZ, 0x3c, !PT ;  /* 0x0000000103037812 */ /* 0x010fc800078e3cff */
[----:B------:R-:W-:Y:S01]  /*26a20*/  SHF.L.U32 R3, R3, 0x1f, RZ ;  /* 0x0000001f03037819 */ /* 0x000fe200000006ff */
[----:B---3--:R-:W-:-:S04]  /*26a30*/  IMAD R20, R0, 0x8, R2 ;  /* 0x0000000800147824 */ /* 0x008fc800078e0202 */
[----:B------:R-:W2:Y:S01]  /*26a40*/  SYNCS.PHASECHK.TRANS64.TRYWAIT P0, [R20+URZ+0x22870], R3 ;  /* 0x02287003140075a7 */ /* 0x000ea2000800017f */
[----:B------:R-:W-:-:S05]  /*26a50*/  IMAD.U32 R0, RZ, RZ, UR39 ;  /* 0x00000027ff007e24 */ /* 0x000fca000f8e00ff */
[----:B------:R-:W-:Y:S01]  /*26a60*/  ISETP.NE.AND P2, PT, R0, 0x3, PT ;  /* 0x000000030000780c */ /* 0x000fe20003f45270 */
[----:B--2---:R-:W-:-:S12]  /*26a70*/  @!P0 BRA `(.L_x_1652) ;  /* 0x00000038001c8947 */ /* 0x004fd80003800000 */
.L_x_1773:
[----:B------:R-:W-:Y:S05]  /*26a80*/  BSYNC B0 ;  /* 0x0000000000007941 */ /* 0x000fea0003800000 */
.L_x_1651:
[----:B------:R-:W-:Y:S05]  /*26a90*/  @!P2 BRA `(.L_x_1653) ;  /* 0x000000000004a947 */ /* 0x000fea0003800000 */
[----:B------:R-:W-:Y:S01]  /*26aa0*/  BPT.TRAP 0x1 ;  /* 0x000000040000795c */ /* 0x000fe20000300000 */
.L_x_1653:
[----:B------:R-:W2:Y:S02]  /*26ab0*/  LDL R0, [R1+0x18] ;  /* 0x0000180001007983 */ /* 0x000ea40000100800 */
[----:B--2---:R-:W-:-:S04]  /*26ac0*/  SHF.L.U32 R3, R0, 0x1f, RZ ;  /* 0x0000001f00037819 */ /* 0x004fc800000006ff */
[----:B------:R-:W2:Y:S02]  /*26ad0*/  SYNCS.PHASECHK.TRANS64.TRYWAIT P0, [R20+URZ+0x22860], R3 ;  /* 0x02286003140075a7 */ /* 0x000ea4000800017f */
[----:B--2---:R-:W-:Y:S05]  /*26ae0*/  @!P0 BRA `(.L_x_1654) ;  /* 0x0000003800148947 */ /* 0x004fea0003800000 */
.L_x_1774:
[----:B------:R-:W3:Y:S04]  /*26af0*/  LDL R2, [R1+0x10] ;  /* 0x0000100001027983 */ /* 0x000ee80000100800 */
[----:B------:R-:W4:Y:S04]  /*26b00*/  LDL R0, [R1+0x3c] ;  /* 0x00003c0001007983 */ /* 0x000f280000100800 */
[----:B------:R-:W2:Y:S01]  /*26b10*/  LDL R10, [R1+0x38] ;  /* 0x00003800010a7983 */ /* 0x000ea20000100800 */
[----:B-----5:R-:W-:-:S03]  /*26b20*/  MOV R8, 0x400 ;  /* 0x0000040000087802 */ /* 0x020fc60000000f00 */
[----:B0-----:R-:W2:Y:S04]  /*26b30*/  LDL R18, [R1+0x28] ;  /* 0x0000280001127983 */ /* 0x001ea80000100800 */
[----:B------:R-:W2:Y:S01]  /*26b40*/  LDL R17, [R1+0x24] ;  /* 0x0000240001117983 */ /* 0x000ea20000100800 */
[----:B------:R-:W0:Y:S01]  /*26b50*/  S2R R9, SR_CgaCtaId ;  /* 0x0000000000097919 */ /* 0x000e220000008800 */
[----:B------:R-:W-:Y:S05]  /*26b60*/  WARPSYNC.ALL ;  /* 0x0000000000007948 */ /* 0x000fea0003800000 */
[----:B0-----:R-:W-:Y:S01]  /*26b70*/  LEA R8, R9, R8, 0x18 ;  /* 0x0000000809087211 */ /* 0x001fe200078ec0ff */
[----:B---3--:R-:W-:-:S05]  /*26b80*/  IMAD.SHL.U32 R2, R2, 0x4000, RZ ;  /* 0x0000400002027824 */ /* 0x008fca00078e00ff */
[----:B----4-:R-:W-:-:S05]  /*26b90*/  LOP3.LUT R0, R2, R0, RZ, 0xfc, !PT ;  /* 0x0000000002007212 */ /* 0x010fca00078efcff */
[----:B------:R-:W-:-:S05]  /*26ba0*/  IMAD.IADD R0, R8, 0x1, R0 ;  /* 0x0000000108007824 */ /* 0x000fca00078e0200 */
[----:B------:R-:W0:Y:S01]  /*26bb0*/  LDSM.16.MT88.4 R4, [R0+0x8400] ;  /* 0x008400000004783b */ /* 0x000e220000004200 */
[----:B--2---:R-:W-:Y:S01]  /*26bc0*/  LOP3.LUT R2, R2, R10, RZ, 0xfc, !PT ;  /* 0x0000000a02027212 */ /* 0x004fe200078efcff */
[----:B------:R-:W-:-:S04]  /*26bd0*/  IMAD.IADD R3, R18, 0x1, R0 ;  /* 0x0000000112037824 */ /* 0x000fc800078e0200 */
        /* <DEDUP_REMOVED lines=62> */
.L_x_1655:
[----:B--2---:R-:W2:Y:S01]  /*26fc0*/  LDL.LU R2, [R1+0x10] ;  /* 0x0000100001027983 */ /* 0x004ea20000300800 */
        /* <DEDUP_REMOVED lines=13> */
.L_x_1606:
[----:B------:R-:W-:Y:S05]  /*270a0*/  BSYNC B6 ;  /* 0x0000000000067941 */ /* 0x000fea0003800000 */
.L_x_1604:
[----:B0-2---:R-:W2:Y:S02]  /*270b0*/  LDL R0, [R1+0x40] ;  /* 0x0000400001007983 */ /* 0x005ea40000100800 */
[----:B--2---:R-:W-:-:S13]  /*270c0*/  LOP3.LUT P0, RZ, R0, 0x2, RZ, 0xc0, !PT ;  /* 0x0000000200ff7812 */ /* 0x004fda000780c0ff */
[----:B------:R-:W-:Y:S05]  /*270d0*/  @!P0 BRA `(.L_x_1656) ;  /* 0x0000000000288947 */ /* 0x000fea0003800000 */
[----:B------:R-:W-:Y:S05]  /*270e0*/  WARPSYNC.ALL ;  /* 0x0000000000007948 */ /* 0x000fea0003800000 */
[----:B------:R-:W0:Y:S08]  /*270f0*/  S2UR UR5, SR_CgaCtaId ;  /* 0x00000000000579c3 */ /* 0x000e300000008800 */
[----:B------:R-:W-:Y:S06]  /*27100*/  BAR.SYNC.DEFER_BLOCKING 0x5, 0x180 ;  /* 0x0146000000007b1d */ /* 0x000fec0000010000 */
[----:B------:R-:W-:-:S02]  /*27110*/  UMOV UR4, 0x400 ;  /* 0x0000040000047882 */ /* 0x000fc40000000000 */
[----:B0-----:R-:W-:-:S09]  /*27120*/  ULEA UR4, UR5, UR4, 0x18 ;  /* 0x0000000405047291 */ /* 0x001fd2000f8ec03f */
[----:B-1----:R-:W0:Y:S04]  /*27130*/  LDS.128 R4, [UR4+0x228d0] ;  /* 0x0228d004ff047984 */ /* 0x002e280008000c00 */
[----:B0-----:R0:W-:Y:S04]  /*27140*/  STL.64 [R1], R4 ;  /* 0x0000000401007387 */ /* 0x0011e80000100a00 */
[----:B------:R0:W-:Y:S01]  /*27150*/  STL.64 [R1+0x8], R6 ;  /* 0x0000080601007387 */ /* 0x0001e20000100a00 */
[----:B------:R-:W-:Y:S06]  /*27160*/  BAR.ARV 0x4, 0x180 ;  /* 0x0106000000007b1d */ /* 0x000fec0000002000 */
[----:B------:R-:W-:Y:S05]  /*27170*/  BRA `(.L_x_1657) ;  /* 0x0000000c00187947 */ /* 0x000fea0003800000 */
.L_x_1656:
[----:B------:R-:W1:Y:S01]  /*27180*/  S2R R0, SR_TID.X ;  /* 0x0000000000007919 */ /* 0x000e620000002100 */
[----:B------:R-:W-:Y:S01]  /*27190*/  UMOV UR4, 0xffffffff ;  /* 0xffffffff00047882 */ /* 0x000fe20000000000 */
[----:B-1----:R-:W-:-:S04]  /*271a0*/  LOP3.LUT R7, R0, 0x1f, RZ, 0xc0, !PT ;  /* 0x0000001f00077812 */ /* 0x002fc800078ec0ff */
[----:B------:R-:W-:Y:S01]  /*271b0*/  ISETP.NE.AND P0, PT, R7, 0x1f, PT ;  /* 0x0000001f0700780c */ /* 0x000fe20003f05270 */
[----:B------:R-:W-:-:S12]  /*271c0*/  BRA.DIV UR4, `(.L_x_1658) ;  /* 0x0000003204707947 */ /* 0x000fd8000b800000 */
[----:B------:R-:W2:Y:S01]  /*271d0*/  LDL.LU R6, [R1] ;  /* 0x0000000001067983 */ /* 0x000ea20000300800 */
[----:B------:R-:W-:-:S03]  /*271e0*/  ULDC UR4, c[0x0][0xc14] ;  /* 0x0003050000047ab9 */ /* 0x000fc60000000800 */
[----:B------:R-:W3:Y:S02]  /*271f0*/  LDL R5, [R1+0xc] ;  /* 0x00000c0001057983 */ /* 0x000ee40000100800 */
[----:B---3--:R-:W-:-:S05]  /*27200*/  IMAD.IADD R5, R5, 0x1, R7 ;  /* 0x0000000105057824 */ /* 0x008fca00078e0207 */
        /* <DEDUP_REMOVED lines=28> */
[----:B------:R0:W1:Y:S02]  /*273d0*/  SHFL.IDX PT, R14, R2, 0x1f, 0x1f ;  /* 0x03e01f00020e7f89 */ /* 0x00006400000e0000 */
.L_x_1784:
[----:B------:R-:W-:Y:S02]  /*273e0*/  ULDC UR4, c[0x0][0xc10] ;  /* 0x0003040000047ab9 */ /* 0x000fe40000000800 */
[----:B------:R-:W-:-:S04]  /*273f0*/  IMAD.U32 R5, RZ, RZ, UR4 ;  /* 0x00000004ff057e24 */ /* 0x000fc8000f8e00ff */
[----:B-1----:R-:W-:-:S04]  /*27400*/  IMAD R8, R14, R5, RZ ;  /* 0x000000050e087224 */ /* 0x002fc800078e02ff */
[----:B------:R-:W-:-:S05]  /*27410*/  IMAD.IADD R4, R4, 0x1, R8 ;  /* 0x0000000104047824 */ /* 0x000fca00078e0208 */
[----:B------:R-:W-:-:S13]  /*27420*/  ISETP.GT.AND P6, PT, R4, R0, PT ;  /* 0x000000000400720c */ /* 0x000fda0003fc4270 */
[----:B------:R-:W-:Y:S05]  /*27430*/  @P6 BRA `(.L_x_1659) ;  /* 0x0000000000a46947 */ /* 0x000fea0003800000 */
.L_x_1664:
        /* <DEDUP_REMOVED lines=9> */
[----:B------:R-:W-:Y:S02]  /*274d0*/  IMAD.IADD R6, R2, 0x1, R3 ;  /* 0x0000000102067824 */ /* 0x000fe400078e0203 */
[----:B------:R-:W-:-:S03]  /*274e0*/  IMAD.MOV.U32 R3, RZ, RZ, RZ ;  /* 0x000000ffff037224 */ /* 0x000fc600078e00ff */
[----:B------:R-:W-:-:S13]  /*274f0*/  ISETP.GE.OR P6, PT, R6, R5, !P0 ;  /* 0x000000050600720c */ /* 0x000fda00047c6670 */
[----:B-1----:R-:W-:Y:S05]  /*27500*/  @P6 BRA `(.L_x_1662) ;  /* 0x00000000000c6947 */ /* 0x002fea0003800000 */
[----:B------:R-:W0:Y:S02]  /*27510*/  LDC.64 R2, c[0x0][0xc58] ;  /* 0x00031600ff027b82 */ /* 0x000e240000000a00 */
[----:B0-----:R-:W-:-:S06]  /*27520*/  IMAD.WIDE R2, R6, 0x4, R2 ;  /* 0x0000000406027825 */ /* 0x001fcc00078e0202 */
[----:B------:R0:W5:Y:S02]  /*27530*/  LDG.E R3, desc[UR40][R2.64] ;  /* 0x0000002802037981 */ /* 0x000164000c1e1900 */
.L_x_1662:
[----:B------:R-:W-:Y:S05]  /*27540*/  BSYNC B0 ;  /* 0x0000000000007941 */ /* 0x000fea0003800000 */
.L_x_1661:
[----:B------:R-:W-:-:S03]  /*27550*/  UMOV UR4, 0xffffffff ;  /* 0xffffffff00047882 */ /* 0x000fc60000000000 */
[----:B------:R-:W-:Y:S05]  /*27560*/  BRA.DIV UR4, `(.L_x_1663) ;  /* 0x0000003204b47947 */ /* 0x000fea000b800000 */
[----:B-----5:R-:W0:Y:S02]  /*27570*/  SHFL.UP PT, R14, R3, 0x1, RZ ;  /* 0x04200000030e7989 */ /* 0x020e2400000e00ff */
        /* <DEDUP_REMOVED lines=15> */
.L_x_1792:
[----:B------:R-:W-:Y:S02]  /*27670*/  ULDC UR4, c[0x0][0xc10] ;  /* 0x0003040000047ab9 */ /* 0x000fe40000000800 */
[----:B------:R-:W-:-:S04]  /*27680*/  IMAD.U32 R5, RZ, RZ, UR4 ;  /* 0x00000004ff057e24 */ /* 0x000fc8000f8e00ff */
[----:B-1----:R-:W-:-:S04]  /*27690*/  IMAD R8, R14, R5, RZ ;  /* 0x000000050e087224 */ /* 0x002fc800078e02ff */
[----:B------:R-:W-:-:S05]  /*276a0*/  IMAD.IADD R4, R8, 0x1, R4 ;  /* 0x0000000108047824 */ /* 0x000fca00078e0204 */
[----:B------:R-:W-:-:S13]  /*276b0*/  ISETP.GT.AND P6, PT, R4, R0, PT ;  /* 0x000000000400720c */ /* 0x000fda0003fc4270 */
[----:B------:R-:W-:Y:S05]  /*276c0*/  @!P6 BRA `(.L_x_1664) ;  /* 0xfffffffc005ce947 */ /* 0x000fea000383ffff */
.L_x_1659:
        /* <DEDUP_REMOVED lines=8> */
.L_x_1796:
[----:B------:R-:W-:Y:S01]  /*27750*/  ISETP.NE.AND P0, PT, R6, RZ, PT ;  /* 0x000000ff0600720c */ /* 0x000fe20003f05270 */
[----:B------:R-:W-:-:S12]  /*27760*/  IMAD.MOV.U32 R9, RZ, RZ, RZ ;  /* 0x000000ffff097224 */ /* 0x000fd800078e00ff */
[----:B------:R-:W-:Y:S05]  /*27770*/  @!P0 BRA `(.L_x_1666) ;  /* 0x0000000000108947 */ /* 0x000fea0003800000 */
[----:B------:R-:W-:Y:S01]  /*27780*/  UMOV UR4, 0xffffffff ;  /* 0xffffffff00047882 */ /* 0x000fe20000000000 */
[----:B------:R-:W-:Y:S02]  /*27790*/  VIADD R12, R7, 0xffffffff ;  /* 0xffffffff070c7836 */ /* 0x000fe40000000000 */
[----:B------:R-:W-:Y:S05]  /*277a0*/  BRA.DIV UR4, `(.L_x_1667) ;  /* 0x00000036042c7947 */ /* 0x000fea000b800000 */
[----:B------:R3:W4:Y:S02]  /*277b0*/  SHFL.IDX PT, R9, R2, R12, 0x1f ;  /* 0x00001f0c02097589 */ /* 0x00072400000e0000 */
.L_x_1666:
[----:B------:R-:W5:Y:S01]  /*277c0*/  LDL.LU R6, [R1+0xc] ;  /* 0x00000c0001067983 */ /* 0x000f620000300800 */
[----:B01-3--:R-:W0:Y:S01]  /*277d0*/  LDC.64 R2, c[0x0][0xc68] ;  /* 0x00031a00ff027b82 */ /* 0x00be220000000a00 */
[----:B-----5:R-:W-:-:S04]  /*277e0*/  IMAD.IADD R6, R7, 0x1, R6 ;  /* 0x0000000107067824 */ /* 0x020fc800078e0206 */
[----:B0-----:R-:W-:Y:S01]  /*277f0*/  IMAD.WIDE R2, R6, 0x4, R2 ;  /* 0x0000000406027825 */ /* 0x001fe200078e0202 */
[----:B------:R2:W-:Y:S04]  /*27800*/  STL [R1+0xc], R6 ;  /* 0x00000c0601007387 */ /* 0x0005e80000100800 */
[----:B------:R-:W2:Y:S01]  /*27810*/  LDG.E R7, desc[UR40][R2.64] ;  /* 0x0000002802077981 */ /* 0x000ea2000c1e1900 */
[----:B----4-:R-:W-:-:S04]  /*27820*/  IMAD R9, R9, R5, R8 ;  /* 0x0000000509097224 */ /* 0x010fc800078e0208 */
[----:B------:R-:W-:Y:S01]  /*27830*/  IMAD.IADD R0, R0, 0x1, -R9 ;  /* 0x0000000100007824 */ /* 0x000fe200078e0a09 */
[----:B------:R0:W-:Y:S01]  /*27840*/  STL [R1], R9 ;  /* 0x0000000901007387 */ /* 0x0001e20000100800 */
[----:B--2---:R-:W-:-:S05]  /*27850*/  IMAD R6, R4, R7, RZ ;  /* 0x0000000704067224 */ /* 0x004fca00078e02ff */
[----:B------:R-:W-:-:S04]  /*27860*/  IABS R10, R6 ;  /* 0x00000006000a7213 */ /* 0x000fc80000000000 */
[----:B------:R-:W1:Y:S08]  /*27870*/  I2F.RP R2, R10 ;  /* 0x0000000a00027306 */ /* 0x000e700000209400 */
[----:B-1----:R-:W1:Y:S02]  /*27880*/  MUFU.RCP R2, R2 ;  /* 0x0000000200027308 */ /* 0x002e640000001000 */
[----:B-1----:R-:W-:-:S06]  /*27890*/  VIADD R2, R2, 0xffffffe ;  /* 0x0ffffffe02027836 */ /* 0x002fcc0000000000 */
[----:B------:R-:W1:Y:S02]  /*278a0*/  F2I.FTZ.U32.TRUNC.NTZ R3, R2 ;  /* 0x0000000200037305 */ /* 0x000e64000021f000 */
[----:B-1----:R-:W-:-:S04]  /*278b0*/  IMAD.MOV R2, RZ, RZ, -R3 ;  /* 0x000000ffff027224 */ /* 0x002fc800078e0a03 */
[----:B------:R-:W-:Y:S02]  /*278c0*/  IMAD R8, R2, R10, RZ ;  /* 0x0000000a02087224 */ /* 0x000fe400078e02ff */
[----:B------:R-:W-:-:S04]  /*278d0*/  IMAD.MOV.U32 R2, RZ, RZ, RZ ;  /* 0x000000ffff027224 */ /* 0x000fc800078e00ff */
[----:B------:R-:W-:Y:S01]  /*278e0*/  IMAD.HI.U32 R8, R3, R8, R2 ;  /* 0x0000000803087227 */ /* 0x000fe200078e0002 */
[----:B------:R-:W-:Y:S02]  /*278f0*/  IABS R2, R0 ;  /* 0x0000000000027213 */ /* 0x000fe40000000000 */
[----:B------:R-:W-:-:S03]  /*27900*/  IABS R3, R6 ;  /* 0x0000000600037213 */ /* 0x000fc60000000000 */
[----:B------:R-:W-:-:S04]  /*27910*/  IMAD.HI.U32 R8, R8, R2, RZ ;  /* 0x0000000208087227 */ /* 0x000fc800078e00ff */
[----:B------:R-:W-:-:S04]  /*27920*/  IMAD.MOV R3, RZ, RZ, -R3 ;  /* 0x000000ffff037224 */ /* 0x000fc800078e0a03 */
        /* <DEDUP_REMOVED lines=8> */
[----:B------:R-:W-:-:S05]  /*279b0*/  @P0 IADD3 R8, R8, 0x1, RZ ;  /* 0x0000000108080810 */ /* 0x000fca0007ffe0ff */
[----:B------:R-:W-:-:S04]  /*279c0*/  IMAD.MOV.U32 R2, RZ, RZ, R8 ;  /* 0x000000ffff027224 */ /* 0x000fc800078e0008 */
[----:B------:R-:W-:Y:S01]  /*279d0*/  @!P2 IMAD.MOV R2, RZ, RZ, -R2 ;  /* 0x000000ffff02a224 */ /* 0x000fe200078e0a02 */
[----:B------:R-:W-:-:S05]  /*279e0*/  @!P1 LOP3.LUT R2, RZ, R6, RZ, 0x33, !PT ;  /* 0x00000006ff029212 */ /* 0x000fca00078e33ff */
[----:B------:R-:W-:Y:S02]  /*279f0*/  IMAD R8, R7, R2, RZ ;  /* 0x0000000207087224 */ /* 0x000fe400078e02ff */
[----:B------:R-:W-:Y:S02]  /*27a00*/  IMAD.MOV R2, RZ, RZ, -R2 ;  /* 0x000000ffff027224 */ /* 0x000fe400078e0a02 */
[----:B------:R-:W-:Y:S02]  /*27a10*/  IMAD.MOV R3, RZ, RZ, -R8 ;  /* 0x000000ffff037224 */ /* 0x000fe400078e0a08 */
[----:B------:R-:W-:-:S03]  /*27a20*/  IMAD R0, R6, R2, R0 ;  /* 0x0000000206007224 */ /* 0x000fc600078e0200 */
[----:B------:R-:W-:-:S04]  /*27a30*/  VIADDMNMX R5, R3, R5, R7, PT ;  /* 0x0000000503057246 */ /* 0x000fc80003800107 */
        /* <DEDUP_REMOVED lines=32> */
.L_x_1660:
[----:B------:R-:W-:Y:S01]  /*27c40*/  UMOV UR4, URZ ;  /* 0x0000003f00047c82 */ /* 0x000fe20008000000 */
[----:B------:R-:W-:Y:S01]  /*27c50*/  ULDC UR6, c[0x0][0xc14] ;  /* 0x0003050000067ab9 */ /* 0x000fe20000000800 */
[----:B------:R-:W-:Y:S01]  /*27c60*/  UMOV UR5, URZ ;  /* 0x0000003f00057c82 */ /* 0x000fe20008000000 */
[----:B------:R0:W-:Y:S01]  /*27c70*/  STL [R1], R0 ;  /* 0x0000000001007387 */ /* 0x0001e20000100800 */
[----:B------:R-:W-:Y:S02]  /*27c80*/  IMAD.U32 R3, RZ, RZ, UR4 ;  /* 0x00000004ff037e24 */ /* 0x000fe4000f8e00ff */
[----:B------:R-:W-:-:S03]  /*27c90*/  IMAD.U32 R2, RZ, RZ, UR5 ;  /* 0x00000005ff027e24 */ /* 0x000fc6000f8e00ff */
[----:B------:R1:W-:Y:S01]  /*27ca0*/  STL [R1+0x4], R3 ;  /* 0x0000040301007387 */ /* 0x0003e20000100800 */
[----:B0-----:R-:W-:-:S05]  /*27cb0*/  IMAD.U32 R0, RZ, RZ, UR6 ;  /* 0x00000006ff007e24 */ /* 0x001fca000f8e00ff */
[----:B------:R1:W-:Y:S04]  /*27cc0*/  STL [R1+0xc], R0 ;  /* 0x00000c0001007387 */ /* 0x0003e80000100800 */
[----:B------:R1:W-:Y:S02]  /*27cd0*/  STL [R1+0x8], R2 ;  /* 0x0000080201007387 */ /* 0x0003e40000100800 */
.L_x_1668:
[----:B-1----:R-:W2:Y:S04]  /*27ce0*/  LDL R3, [R1+0x8] ;  /* 0x0000080001037983 */ /* 0x002ea80000100800 */
[----:B------:R-:W3:Y:S04]  /*27cf0*/  LDL R2, [R1+0xc] ;  /* 0x00000c0001027983 */ /* 0x000ee80000100800 */
[----:B------:R-:W4:Y:S04]  /*27d00*/  LDL R4, [R1] ;  /* 0x0000000001047983 */ /* 0x000f280000100800 */
[----:B0-----:R-:W4:Y:S01]  /*27d10*/  LDL R5, [R1+0x4] ;  /* 0x0000040001057983 */ /* 0x001f220000100800 */
        /* <DEDUP_REMOVED lines=12> */
.L_x_1657:
[----:B-1----:R-:W2:Y:S01]  /*27de0*/  LDL R0, [R1+0xc] ;  /* 0x00000c0001007983 */ /* 0x002ea20000100800 */
[----:B------:R-:W-:Y:S02]  /*27df0*/  ULDC UR4, c[0x0][0xc14] ;  /* 0x0003050000047ab9 */ /* 0x000fe40000000800 */
[----:B--2---:R-:W-:-:S13]  /*27e00*/  ISETP.GE.AND P0, PT, R0, UR4, PT ;  /* 0x0000000400007c0c */ /* 0x004fda000bf06270 */
[----:B------:R-:W-:Y:S05]  /*27e10*/  @!P0 BRA `(.L_x_1669) ;  /* 0xffffffa400408947 */ /* 0x000fea000383ffff */
[----:B------:R-:W-:Y:S05]  /*27e20*/  BSYNC B7 ;  /* 0x0000000000077941 */ /* 0x000fea0003800000 */
.L_x_1548:
[----:B-1----:R-:W3:Y:S01]  /*27e30*/  LDL.LU R0, [R1+0x44] ;  /* 0x0000440001007983 */ /* 0x002ee20000300800 */
[----:B------:R-:W-:Y:S01]  /*27e40*/  BSSY B0, `(.L_x_1670) ;  /* 0x000000b000007945 */ /* 0x000fe20003800000 */
[----:B0-2---:R-:W0:Y:S01]  /*27e50*/  S2R R5, SR_CgaCtaId ;  /* 0x0000000000057919 */ /* 0x005e220000008800 */
[----:B---3--:R-:W-:-:S05]  /*27e60*/  VIADD R0, R0, 0x1 ;  /* 0x0000000100007836 */ /* 0x008fca0000000000 */
        /* <DEDUP_REMOVED lines=8> */
.L_x_1799:
[----:B------:R-:W-:Y:S05]  /*27ef0*/  BSYNC B0 ;  /* 0x0000000000007941 */ /* 0x000fea0003800000 */
.L_x_1670:
[----:B------:R-:W-:-:S03]  /*27f00*/  UMOV UR4, 0xffffffff ;  /* 0xffffffff00047882 */ /* 0x000fc60000000000 */
[----:B------:R-:W-:Y:S05]  /*27f10*/  BRA.DIV UR4, `(.L_x_1672) ;  /* 0x0000002e048c7947 */ /* 0x000fea000b800000 */
[----:B------:R-:W1:Y:S02]  /*27f20*/  S2R R2, SR_TID.X ;  /* 0x0000000000027919 */ /* 0x000e640000002100 */
[----:B-1----:R-:W-:-:S04]  /*27f30*/  SHF.R.U32.HI R2, RZ, 0x5, R2 ;  /* 0x00000005ff027819 */ /* 0x002fc80000011602 */
[----:B------:R-:W-:-:S05]  /*27f40*/  LOP3.LUT R2, R2, 0x3, RZ, 0xc0, !PT ;  /* 0x0000000302027812 */ /* 0x000fca00078ec0ff */
[----:B------:R1:W2:Y:S02]  /*27f50*/  SHFL.IDX PT, R14, R2, RZ, 0x1f ;  /* 0x00001fff020e7589 */ /* 0x0002a400000e0000 */
.L_x_1802:
[----:B--2---:R-:W-:-:S13]  /*27f60*/  ISETP.NE.AND P0, PT, R14, RZ, PT ;  /* 0x000000ff0e00720c */ /* 0x004fda0003f05270 */
[----:B------:R-:W-:Y:S05]  /*27f70*/  @P0 BRA `(.L_x_1317) ;  /* 0x0000000000b00947 */ /* 0x000fea0003800000 */
[----:B------:R-:W-:-:S03]  /*27f80*/  UMOV UR4, 0xffffffff ;  /* 0xffffffff00047882 */ /* 0x000fc60000000000 */
[----:B------:R-:W-:Y:S05]  /*27f90*/  BRA.DIV UR4, `(.L_x_1673) ;  /* 0x0000002e04a07947 */ /* 0x000fea000b800000 */
[----:B------:R-:W-:-:S13]  /*27fa0*/  ELECT P6, URZ, PT ;  /* 0x00000000003f782f */ /* 0x000fda00038c0000 */
.L_x_1805:
[----:B------:R-:W-:Y:S05]  /*27fb0*/  @!P6 BRA `(.L_x_1317) ;  /* 0x0000000000a0e947 */ /* 0x000fea0003800000 */
[----:B------:R-:W-:-:S06]  /*27fc0*/  ULOP3.LUT UR4, UR37, 0x2, URZ, 0xfc, !UPT ;  /* 0x0000000225047892 */ /* 0x000fcc000f8efc3f */
[----:B-1----:R-:W-:-:S05]  /*27fd0*/  IMAD.U32 R2, RZ, RZ, UR4 ;  /* 0x00000004ff027e24 */ /* 0x002fca000f8e00ff */
[----:B------:R-:W-:-:S13]  /*27fe0*/  ISETP.NE.AND P0, PT, R2, 0x3, PT ;  /* 0x000000030200780c */ /* 0x000fda0003f05270 */
[----:B------:R-:W-:Y:S05]  /*27ff0*/  @!P0 BRA `(.L_x_1674) ;  /* 0x0000000000048947 */ /* 0x000fea0003800000 */
[----:B------:R-:W-:Y:S01]  /*28000*/  BPT.TRAP 0x1 ;  /* 0x000000040000795c */ /* 0x000fe20000300000 */
.L_x_1674:
[----:B0-----:R-:W2:Y:S04]  /*28010*/  LDL R3, [R1+0x10] ;  /* 0x0000100001037983 */ /* 0x001ea80000100800 */
        /* <DEDUP_REMOVED lines=13> */
.L_x_1806:
[----:B------:R-:W1:Y:S02]  /*280f0*/  SYNCS.PHASECHK.TRANS64.TRYWAIT P1, [R7+URZ], R2 ;  /* 0x00000002070075a7 */ /* 0x000e64000802017f */
[----:B-1----:R-:W-:Y:S05]  /*28100*/  @!P1 BRA `(.L_x_1676) ;  /* 0x0000002c00789947 */ /* 0x002fea0003800000 */
.L_x_1807:
[----:B------:R-:W-:Y:S05]  /*28110*/  @!P0 BRA `(.L_x_1677) ;  /* 0x0000000000048947 */ /* 0x000fea0003800000 */
[----:B------:R-:W-:Y:S01]  /*28120*/  BPT.TRAP 0x1 ;  /* 0x000000040000795c */ /* 0x000fe20000300000 */
.L_x_1677:
[----:B------:R-:W2:Y:S02]  /*28130*/  LDL.LU R4, [R1+0x10] ;  /* 0x0000100001047983 */ /* 0x000ea40000300800 */
[----:B--2---:R-:W-:-:S04]  /*28140*/  IMAD R4, R4, 0x8, R0 ;  /* 0x0000000804047824 */ /* 0x004fc800078e0200 */
[----:B------:R-:W2:Y:S02]  /*28150*/  SYNCS.PHASECHK.TRANS64.TRYWAIT P1, [R4+URZ+0x22860], R5 ;  /* 0x02286005040075a7 */ /* 0x000ea4000802017f */
[----:B--2---:R-:W-:Y:S05]  /*28160*/  @!P1 BRA `(.L_x_1678) ;  /* 0x0000002c00749947 */ /* 0x004fea0003800000 */
.L_x_1808:
[----:B------:R-:W-:Y:S05]  /*28170*/  @!P0 BRA `(.L_x_1679) ;  /* 0x0000000000048947 */ /* 0x000fea0003800000 */
[----:B------:R-:W-:Y:S01]  /*28180*/  BPT.TRAP 0x1 ;  /* 0x000000040000795c */ /* 0x000fe20000300000 */
.L_x_1679:
[----:B------:R-:W-:-:S04]  /*28190*/  IMAD R3, R3, 0x8, R0 ;  /* 0x0000000803037824 */ /* 0x000fc800078e0200 */
[----:B------:R-:W3:Y:S02]  /*281a0*/  SYNCS.PHASECHK.TRANS64.TRYWAIT P1, [R3+URZ+0x22860], R2 ;  /* 0x02286002030075a7 */ /* 0x000ee4000802017f */
[----:B---3--:R-:W-:Y:S05]  /*281b0*/  @!P1 BRA `(.L_x_1680) ;  /* 0x0000002c00749947 */ /* 0x008fea0003800000 */
.L_x_1809:
[----:B------:R-:W-:Y:S05]  /*281c0*/  @!P0 BRA `(.L_x_1681) ;  /* 0x0000000000048947 */ /* 0x000fea0003800000 */
[----:B------:R-:W-:Y:S01]  /*281d0*/  BPT.TRAP 0x1 ;  /* 0x000000040000795c */ /* 0x000fe20000300000 */
.L_x_1681:
[----:B------:R-:W4:Y:S02]  /*281e0*/  SYNCS.PHASECHK.TRANS64.TRYWAIT P0, [R4+URZ+0x22880], R5 ;  /* 0x02288005040075a7 */ /* 0x000f24000800017f */
[----:B----4-:R-:W-:Y:S05]  /*281f0*/  @!P0 BRA `(.L_x_1682) ;  /* 0x0000002c00788947 */ /* 0x010fea0003800000 */
.L_x_1683:
[----:B------:R0:W0:Y:S02]  /*28200*/  SYNCS.PHASECHK.TRANS64.TRYWAIT P0, [R3+URZ+0x22880], R2 ;  /* 0x02288002030075a7 */ /* 0x000024000800017f */
[----:B0-----:R-:W-:Y:S05]  /*28210*/  @!P0 NANOSLEEP.SYNCS 0x989680 ;  /* 0x009896800000895d */ /* 0x001fea0003900000 */
[----:B------:R-:W0:Y:S02]  /*28220*/  @!P0 SYNCS.PHASECHK.TRANS64 P0, [R3+URZ+0x22880], R2 ;  /* 0x02288002030085a7 */ /* 0x000e24000800007f */
[----:B0-----:R-:W-:Y:S05]  /*28230*/  @!P0 BRA `(.L_x_1683) ;  /* 0xfffffffc00f08947 */ /* 0x001fea000383ffff */
.L_x_1317:
[----:B------:R-:W-:Y:S05]  /*28240*/  BSYNC B8 ;  /* 0x0000000000087941 */ /* 0x000fea0003800000 */
.L_x_1314:
[----:B------:R-:W-:Y:S05]  /*28250*/  EXIT ;  /* 0x000000000000794d */ /* 0x000fea0003800000 */
.L_x_1341:
[----:B0-----:R0:W1:Y:S02]  /*28260*/  SYNCS.PHASECHK.TRANS64.TRYWAIT P3, [R92+URZ+0x22890], R95 ;  /* 0x0228905f5c0075a7 */ /* 0x001064000806017f */
[----:B-1----:R-:W-:Y:S05]  /*28270*/  @!P3 NANOSLEEP.SYNCS 0x989680 ;  /* 0x009896800000b95d */ /* 0x002fea0003900000 */
[----:B------:R-:W1:Y:S02]  /*28280*/  @!P3 SYNCS.PHASECHK.TRANS64 P3, [R92+URZ+0x22890], R95 ;  /* 0x0228905f5c00b5a7 */ /* 0x000e64000806007f */
[----:B-1----:R-:W-:Y:S05]  /*28290*/  @!P3 BRA `(.L_x_1341) ;  /* 0xfffffffc00f0b947 */ /* 0x002fea000383ffff */
[----:B------:R-:W-:Y:S05]  /*282a0*/  BRA `(.L_x_1684) ;  /* 0xfffffdac00307947 */ /* 0x000fea000383ffff */
.L_x_1369:
[----:B-1----:R1:W2:Y:S02]  /*282b0*/  SYNCS.PHASECHK.TRANS64.TRYWAIT P3, [R92+URZ+0x22890], R95 ;  /* 0x0228905f5c0075a7 */ /* 0x0022a4000806017f */
[----:B--2---:R-:W-:Y:S05]  /*282c0*/  @!P3 NANOSLEEP.SYNCS 0x989680 ;  /* 0x009896800000b95d */ /* 0x004fea0003900000 */
[----:B------:R-:W2:Y:S02]  /*282d0*/  @!P3 SYNCS.PHASECHK.TRANS64 P3, [R92+URZ+0x22890], R95 ;  /* 0x0228905f5c00b5a7 */ /* 0x000ea4000806007f */
[----:B--2---:R-:W-:Y:S05]  /*282e0*/  @!P3 BRA `(.L_x_1369) ;  /* 0xfffffffc00f0b947 */ /* 0x004fea000383ffff */
[----:B------:R-:W-:Y:S05]  /*282f0*/  BRA `(.L_x_1685) ;  /* 0xfffffdd800fc7947 */ /* 0x000fea000383ffff */
.L_x_1382:
[----:B0-----:R0:W1:Y:S02]  /*28300*/  SYNCS.PHASECHK.TRANS64.TRYWAIT P2, [R92+URZ+0x22890], R95 ;  /* 0x0228905f5c0075a7 */ /* 0x001064000804017f */
[----:B-1----:R-:W-:Y:S05]  /*28310*/  @!P2 NANOSLEEP.SYNCS 0x989680 ;  /* 0x009896800000a95d */ /* 0x002fea0003900000 */
[----:B------:R-:W1:Y:S02]  /*28320*/  @!P2 SYNCS.PHASECHK.TRANS64 P2, [R92+URZ+0x22890], R95 ;  /* 0x0228905f5c00a5a7 */ /* 0x000e64000804007f */
[----:B-1----:R-:W-:Y:S05]  /*28330*/  @!P2 BRA `(.L_x_1382) ;  /* 0xfffffffc00f0a947 */ /* 0x002fea000383ffff */
[----:B------:R-:W-:Y:S05]  /*28340*/  BRA `(.L_x_1686) ;  /* 0xfffffe0800d87947 */ /* 0x000fea000383ffff */
.L_x_1386:
[----:B--2---:R2:W3:Y:S02]  /*28350*/  SYNCS.PHASECHK.TRANS64.TRYWAIT P1, [R92+URZ+0x228b0], R95 ;  /* 0x0228b05f5c0075a7 */ /* 0x0044e4000802017f */
[----:B---3--:R-:W-:Y:S05]  /*28360*/  @!P1 NANOSLEEP.SYNCS 0x989680 ;  /* 0x009896800000995d */ /* 0x008fea0003900000 */
[----:B------:R-:W3:Y:S02]  /*28370*/  @!P1 SYNCS.PHASECHK.TRANS64 P1, [R92+URZ+0x228b0], R95 ;  /* 0x0228b05f5c0095a7 */ /* 0x000ee4000802007f */
[----:B---3--:R-:W-:Y:S05]  /*28380*/  @!P1 BRA `(.L_x_1386) ;  /* 0xfffffffc00f09947 */ /* 0x008fea000383ffff */
[----:B------:R-:W-:Y:S05]  /*28390*/  BRA `(.L_x_1687) ;  /* 0xfffffe0c00707947 */ /* 0x000fea000383ffff */
.L_x_1400:
[----:B------:R-:W-:Y:S01]  /*283a0*/  BSSY B0, `(.L_x_1688) ;  /* 0x0000008000007945 */ /* 0x000fe20003800000 */
[----:B------:R-:W-:Y:S02]  /*283b0*/  IMAD.MOV.U32 R13, RZ, RZ, R202 ;  /* 0x000000ffff0d7224 */ /* 0x000fe400078e00ca */
[----:B------:R-:W-:Y:S02]  /*283c0*/  IMAD.MOV.U32 R12, RZ, RZ, RZ ;  /* 0x000000ffff0c7224 */ /* 0x000fe400078e00ff */
[----:B------:R-:W-:Y:S02]  /*283d0*/  IMAD.MOV.U32 R11, RZ, RZ, 0x1f ;  /* 0x0000001fff0b7424 */ /* 0x000fe400078e00ff */
[----:B------:R-:W-:-:S07]  /*283e0*/  IMAD.MOV.U32 R15, RZ, RZ, -0x1 ;  /* 0xffffffffff0f7424 */ /* 0x000fce00078e00ff */
[----:B-----5:R-:W-:Y:S05]  /*283f0*/  WARPSYNC.COLLECTIVE R15, `(.L_x_1689) ;  /* 0x000000000f087348 */ /* 0x020fea0003c00000 */
[----:B------:R0:W1:Y:S02]  /*28400*/  SHFL.IDX P6, R14, R13, R12, R11 ;  /* 0x0000000c0d0e7389 */ /* 0x00006400000c000b */
[----:B01---5:R-:W-:Y:S01]  /*28410*/  ENDCOLLECTIVE ;  /* 0x000000000000791b */ /* 0x023fe20003800000 */
.L_x_1689:
[----:B------:R-:W-:Y:S05]  /*28420*/  BSYNC B0 ;  /* 0x0000000000007941 */ /* 0x000fea0003800000 */
.L_x_1688:
[----:B------:R-:W-:Y:S01]  /*28430*/  IMAD.MOV.U32 R176, RZ, RZ, R14 ;  /* 0x000000ffffb07224 */ /* 0x000fe200078e000e */
[----:B------:R-:W-:Y:S06]  /*28440*/  BRA `(.L_x_1690) ;  /* 0xfffffe1800107947 */ /* 0x000fec000383ffff */
.L_x_1412:
[----:B------:R-:W-:Y:S01]  /*28450*/  BSSY B1, `(.L_x_1691) ;  /* 0x0000007000017945 */ /* 0x000fe20003800000 */
[----:B------:R-:W-:Y:S02]  /*28460*/  IMAD.MOV.U32 R12, RZ, RZ, RZ ;  /* 0x000000ffff0c7224 */ /* 0x000fe400078e00ff */
[----:B------:R-:W-:Y:S02]  /*28470*/  IMAD.MOV.U32 R11, RZ, RZ, 0x1e1f ;  /* 0x00001e1fff0b7424 */ /* 0x000fe400078e00ff */
[----:B-1----:R-:W-:-:S07]  /*28480*/  IMAD.MOV.U32 R15, RZ, RZ, -0x1 ;  /* 0xffffffffff0f7424 */ /* 0x002fce00078e00ff */
[----:B0----5:R-:W-:Y:S05]  /*28490*/  WARPSYNC.COLLECTIVE R15, `(.L_x_1692) ;  /* 0x000000000f087348 */ /* 0x021fea0003c00000 */
[----:B------:R1:W2:Y:S02]  /*284a0*/  SHFL.IDX P6, R14, R13, R12, R11 ;  /* 0x0000000c0d0e7389 */ /* 0x0002a400000c000b */
[----:B012--5:R-:W-:Y:S01]  /*284b0*/  ENDCOLLECTIVE ;  /* 0x000000000000791b */ /* 0x027fe20003800000 */
.L_x_1692:
[----:B------:R-:W-:Y:S05]  /*284c0*/  BSYNC B1 ;  /* 0x0000000000017941 */ /* 0x000fea0003800000 */
.L_x_1691:
[----:B------:R-:W-:Y:S05]  /*284d0*/  BRA `(.L_x_1693) ;  /* 0xfffffe24009c7947 */ /* 0x000fea000383ffff */
.L_x_1413:
[----:B------:R-:W-:Y:S01]  /*284e0*/  BSSY B1, `(.L_x_1694) ;  /* 0x0000008000017945 */ /* 0x000fe20003800000 */
[----:B------:R-:W-:Y:S02]  /*284f0*/  IMAD.MOV.U32 R13, RZ, RZ, R4 ;  /* 0x000000ffff0d7224 */ /* 0x000fe400078e0004 */
[----:B------:R-:W-:Y:S02]  /*28500*/  IMAD.MOV.U32 R12, RZ, RZ, RZ ;  /* 0x000000ffff0c7224 */ /* 0x000fe400078e00ff */
[----:B------:R-:W-:Y:S02]  /*28510*/  IMAD.MOV.U32 R11, RZ, RZ, 0x1e1f ;  /* 0x00001e1fff0b7424 */ /* 0x000fe400078e00ff */
[----:B-1----:R-:W-:-:S07]  /*28520*/  IMAD.MOV.U32 R15, RZ, RZ, -0x1 ;  /* 0xffffffffff0f7424 */ /* 0x002fce00078e00ff */
[----:B0----5:R-:W-:Y:S05]  /*28530*/  WARPSYNC.COLLECTIVE R15, `(.L_x_1695) ;  /* 0x000000000f087348 */ /* 0x021fea0003c00000 */
[----:B------:R1:W2:Y:S02]  /*28540*/  SHFL.IDX P6, R14, R13, R12, R11 ;  /* 0x0000000c0d0e7389 */ /* 0x0002a400000c000b */
[----:B012--5:R-:W-:Y:S01]  /*28550*/  ENDCOLLECTIVE ;  /* 0x000000000000791b */ /* 0x027fe20003800000 */
.L_x_1695:
[----:B------:R-:W-:Y:S05]  /*28560*/  BSYNC B1 ;  /* 0x0000000000017941 */ /* 0x000fea0003800000 */
.L_x_1694:
[----:B------:R-:W-:Y:S05]  /*28570*/  BRA `(.L_x_1696) ;  /* 0xfffffe24007c7947 */ /* 0x000fea000383ffff */
.L_x_1414:
        /* <DEDUP_REMOVED lines=8> */
.L_x_1698:
[----:B------:R-:W-:Y:S05]  /*28600*/  BSYNC B1 ;  /* 0x0000000000017941 */ /* 0x000fea0003800000 */
.L_x_1697:
[----:B------:R-:W-:Y:S05]  /*28610*/  BRA `(.L_x_1699) ;  /* 0xfffffe24005c7947 */ /* 0x000fea000383ffff */
.L_x_1415:
        /* <DEDUP_REMOVED lines=8> */
.L_x_1701:
[----:B------:R-:W-:Y:S05]  /*286a0*/  BSYNC B1 ;  /* 0x0000000000017941 */ /* 0x000fea0003800000 */
.L_x_1700:
[----:B------:R-:W-:Y:S05]  /*286b0*/  BRA `(.L_x_1702) ;  /* 0xfffffe24003c7947 */ /* 0x000fea000383ffff */
.L_x_1417:
[----:B--2---:R2:W3:Y:S02]  /*286c0*/  SYNCS.PHASECHK.TRANS64.TRYWAIT P1, [R16+URZ+0x22800], R3 ;  /* 0x02280003100075a7 */ /* 0x0044e4000802017f */
[----:B---3--:R-:W-:Y:S05]  /*286d0*/  @!P1 NANOSLEEP.SYNCS 0x989680 ;  /* 0x009896800000995d */ /* 0x008fea0003900000 */
[----:B------:R-:W3:Y:S02]  /*286e0*/  @!P1 SYNCS.PHASECHK.TRANS64 P1, [R16+URZ+0x22800], R3 ;  /* 0x02280003100095a7 */ /* 0x000ee4000802007f */
[----:B---3--:R-:W-:Y:S05]  /*286f0*/  @!P1 BRA `(.L_x_1417) ;  /* 0xfffffffc00f09947 */ /* 0x008fea000383ffff */
[----:B------:R-:W-:Y:S05]  /*28700*/  BRA `(.L_x_1703) ;  /* 0xfffffe2400487947 */ /* 0x000fea000383ffff */
.L_x_1431:
[----:B------:R-:W-:Y:S01]  /*28710*/  BSSY B1, `(.L_x_1704) ;  /* 0x0000007000017945 */ /* 0x000fe20003800000 */
[----:B------:R-:W-:Y:S02]  /*28720*/  IMAD.MOV.U32 R12, RZ, RZ, RZ ;  /* 0x000000ffff0c7224 */ /* 0x000fe400078e00ff */
[----:B------:R-:W-:Y:S02]  /*28730*/  IMAD.MOV.U32 R11, RZ, RZ, 0x1e1f ;  /* 0x00001e1fff0b7424 */ /* 0x000fe400078e00ff */
[----:B------:R-:W-:-:S07]  /*28740*/  IMAD.MOV.U32 R15, RZ, RZ, -0x1 ;  /* 0xffffffffff0f7424 */ /* 0x000fce00078e00ff */
[----:B0----5:R-:W-:Y:S05]  /*28750*/  WARPSYNC.COLLECTIVE R15, `(.L_x_1705) ;  /* 0x000000000f087348 */ /* 0x021fea0003c00000 */
[----:B------:R1:W2:Y:S02]  /*28760*/  SHFL.IDX P6, R14, R13, R12, R11 ;  /* 0x0000000c0d0e7389 */ /* 0x0002a400000c000b */
[----:B012--5:R-:W-:Y:S01]  /*28770*/  ENDCOLLECTIVE ;  /* 0x000000000000791b */ /* 0x027fe20003800000 */
.L_x_1705:
[----:B------:R-:W-:Y:S05]  /*28780*/  BSYNC B1 ;  /* 0x0000000000017941 */ /* 0x000fea0003800000 */
.L_x_1704:
[----:B------:R-:W-:Y:S05]  /*28790*/  BRA `(.L_x_1706) ;  /* 0xfffffe5800307947 */ /* 0x000fea000383ffff */
.L_x_1432:
[----:B------:R-:W-:Y:S01]  /*287a0*/  BSSY B1, `(.L_x_1707) ;  /* 0x0000008000017945 */ /* 0x000fe20003800000 */
[----:B------:R-:W-:Y:S01]  /*287b0*/  IMAD.MOV.U32 R13, RZ, RZ, R8 ;  /* 0x000000ffff0d7224 */ /* 0x000fe200078e0008 */
[----:B------:R-:W-:Y:S01]  /*287c0*/  MOV R12, RZ ;  /* 0x000000ff000c7202 */ /* 0x000fe20000000f00 */
[----:B------:R-:W-:Y:S02]  /*287d0*/  IMAD.MOV.U32 R11, RZ, RZ, 0x1e1f ;  /* 0x00001e1fff0b7424 */ /* 0x000fe400078e00ff */
[----:B------:R-:W-:-:S07]  /*287e0*/  IMAD.MOV.U32 R15, RZ, RZ, -0x1 ;  /* 0xffffffffff0f7424 */ /* 0x000fce00078e00ff */
[----:B0----5:R-:W-:Y:S05]  /*287f0*/  WARPSYNC.COLLECTIVE R15, `(.L_x_1708) ;  /* 0x000000000f087348 */ /* 0x021fea0003c00000 */
[----:B------:R1:W2:Y:S02]  /*28800*/  SHFL.IDX P6, R14, R13, R12, R11 ;  /* 0x0000000c0d0e7389 */ /* 0x0002a400000c000b */
[----:B012--5:R-:W-:Y:S01]  /*28810*/  ENDCOLLECTIVE ;  /* 0x000000000000791b */ /* 0x027fe20003800000 */
.L_x_1708:
[----:B------:R-:W-:Y:S05]  /*28820*/  BSYNC B1 ;  /* 0x0000000000017941 */ /* 0x000fea0003800000 */
.L_x_1707:
[----:B------:R-:W-:Y:S05]  /*28830*/  BRA `(.L_x_1709) ;  /* 0xfffffe5800107947 */ /* 0x000fea000383ffff */
.L_x_1433:
[----:B------:R-:W-:Y:S01]  /*28840*/  BSSY B1, `(.L_x_1710) ;  /* 0x0000008000017945 */ /* 0x000fe20003800000 */
[----:B------:R-:W-:Y:S02]  /*28850*/  IMAD.MOV.U32 R13, RZ, RZ, R3 ;  /* 0x000000ffff0d7224 */ /* 0x000fe400078e0003 */
[----:B------:R-:W-:Y:S02]  /*28860*/  IMAD.MOV.U32 R12, RZ, RZ, RZ ;  /* 0x000000ffff0c7224 */ /* 0x000fe400078e00ff */
[----:B------:R-:W-:Y:S02]  /*28870*/  IMAD.MOV.U32 R11, RZ, RZ, 0x1e1f ;  /* 0x00001e1fff0b7424 */ /* 0x000fe400078e00ff */
[----:B------:R-:W-:-:S07]  /*28880*/  IMAD.MOV.U32 R15, RZ, RZ, -0x1 ;  /* 0xffffffffff0f7424 */ /* 0x000fce00078e00ff */
[----:B0----5:R-:W-:Y:S05]  /*28890*/  WARPSYNC.COLLECTIVE R15, `(.L_x_1711) ;  /* 0x000000000f087348 */ /* 0x021fea0003c00000 */
[----:B------:R1:W2:Y:S02]  /*288a0*/  SHFL.IDX P6, R14, R13, R12, R11 ;  /* 0x0000000c0d0e7389 */ /* 0x0002a400000c000b */
[----:B012--5:R-:W-:Y:S01]  /*288b0*/  ENDCOLLECTIVE ;  /* 0x000000000000791b */ /* 0x027fe20003800000 */
.L_x_1711:
[----:B------:R-:W-:Y:S05]  /*288c0*/  BSYNC B1 ;  /* 0x0000000000017941 */ /* 0x000fea0003800000 */
.L_x_1710:
[----:B------:R-:W-:Y:S05]  /*288d0*/  BRA `(.L_x_1712) ;  /* 0xfffffe5400f07947 */ /* 0x000fea000383ffff */
.L_x_1434:
        /* <DEDUP_REMOVED lines=8> */
.L_x_1714:
[----:B------:R-:W-:Y:S05]  /*28960*/  BSYNC B1 ;  /* 0x0000000000017941 */ /* 0x000fea0003800000 */
.L_x_1713:
[----:B------:R-:W-:Y:S05]  /*28970*/  BRA `(.L_x_1715) ;  /* 0xfffffe5400d07947 */ /* 0x000fea000383ffff */
.L_x_1436:
[----:B-1----:R1:W2:Y:S02]  /*28980*/  SYNCS.PHASECHK.TRANS64.TRYWAIT P1, [R16+URZ+0x22800], R3 ;  /* 0x02280003100075a7 */ /* 0x0022a4000802017f */
[----:B--2---:R-:W-:Y:S05]  /*28990*/  @!P1 NANOSLEEP.SYNCS 0x989680 ;  /* 0x009896800000995d */ /* 0x004fea0003900000 */
[----:B------:R-:W2:Y:S02]  /*289a0*/  @!P1 SYNCS.PHASECHK.TRANS64 P1, [R16+URZ+0x22800], R3 ;  /* 0x02280003100095a7 */ /* 0x000ea4000802007f */
[----:B--2---:R-:W-:Y:S05]  /*289b0*/  @!P1 BRA `(.L_x_1436) ;  /* 0xfffffffc00f09947 */ /* 0x004fea000383ffff */
[----:B------:R-:W-:Y:S05]  /*289c0*/  BRA `(.L_x_1716) ;  /* 0xfffffe5400dc7947 */ /* 0x000fea000383ffff */
.L_x_1444:
[----:B--2---:R2:W3:Y:S02]  /*289d0*/  SYNCS.PHASECHK.TRANS64.TRYWAIT P2, [R0+URZ+0x22830], R3 ;  /* 0x02283003000075a7 */ /* 0x0044e4000804017f */
[----:B---3--:R-:W-:Y:S05]  /*289e0*/  @!P2 NANOSLEEP.SYNCS 0x989680 ;  /* 0x009896800000a95d */ /* 0x008fea0003900000 */
[----:B------:R-:W3:Y:S02]  /*289f0*/  @!P2 SYNCS.PHASECHK.TRANS64 P2, [R0+URZ+0x22830], R3 ;  /* 0x022830030000a5a7 */ /* 0x000ee4000804007f */
[----:B---3--:R-:W-:Y:S05]  /*28a00*/  @!P2 BRA `(.L_x_1444) ;  /* 0xfffffffc00f0a947 */ /* 0x008fea000383ffff */
[----:B------:R-:W-:Y:S05]  /*28a10*/  BRA `(.L_x_1443) ;  /* 0xfffffe8800047947 */ /* 0x000fea000383ffff */
.L_x_1462:
[----:B-1----:R1:W2:Y:S02]  /*28a20*/  SYNCS.PHASECHK.TRANS64.TRYWAIT P4, [R9+URZ+0x22830], R8 ;  /* 0x02283008090075a7 */ /* 0x0022a4000808017f */
[----:B--2---:R-:W-:Y:S05]  /*28a30*/  @!P4 NANOSLEEP.SYNCS 0x989680 ;  /* 0x009896800000c95d */ /* 0x004fea0003900000 */
[----:B------:R-:W2:Y:S02]  /*28a40*/  @!P4 SYNCS.PHASECHK.TRANS64 P4, [R9+URZ+0x22830], R8 ;  /* 0x022830080900c5a7 */ /* 0x000ea4000808007f */
[----:B--2---:R-:W-:Y:S05]  /*28a50*/  @!P4 BRA `(.L_x_1462) ;  /* 0xfffffffc00f0c947 */ /* 0x004fea000383ffff */
[----:B------:R-:W-:Y:S05]  /*28a60*/  BRA `(.L_x_1461) ;  /* 0xfffffec000607947 */ /* 0x000fea000383ffff */
.L_x_1466:
[----:B-1----:R1:W2:Y:S02]  /*28a70*/  SYNCS.PHASECHK.TRANS64.TRYWAIT P3, [R9+URZ+0x22850], R8 ;  /* 0x02285008090075a7 */ /* 0x0022a4000806017f */
[----:B--2---:R-:W-:Y:S05]  /*28a80*/  @!P3 NANOSLEEP.SYNCS 0x989680 ;  /* 0x009896800000b95d */ /* 0x004fea0003900000 */
[----:B------:R-:W2:Y:S02]  /*28a90*/  @!P3 SYNCS.PHASECHK.TRANS64 P3, [R9+URZ+0x22850], R8 ;  /* 0x022850080900b5a7 */ /* 0x000ea4000806007f */
[----:B--2---:R-:W-:Y:S05]  /*28aa0*/  @!P3 BRA `(.L_x_1466) ;  /* 0xfffffffc00f0b947 */ /* 0x004fea000383ffff */
[----:B------:R-:W-:Y:S05]  /*28ab0*/  BRA `(.L_x_1463) ;  /* 0xfffffec400387947 */ /* 0x000fea000383ffff */
.L_x_1486:
[----:B-1----:R1:W2:Y:S02]  /*28ac0*/  SYNCS.PHASECHK.TRANS64.TRYWAIT P3, [R7+URZ+0x22830], R6 ;  /* 0x02283006070075a7 */ /* 0x0022a4000806017f */
[----:B--2---:R-:W-:Y:S05]  /*28ad0*/  @!P3 NANOSLEEP.SYNCS 0x989680 ;  /* 0x009896800000b95d */ /* 0x004fea0003900000 */
[----:B------:R-:W2:Y:S02]  /*28ae0*/  @!P3 SYNCS.PHASECHK.TRANS64 P3, [R7+URZ+0x22830], R6 ;  /* 0x022830060700b5a7 */ /* 0x000ea4000806007f */
[----:B--2---:R-:W-:Y:S05]  /*28af0*/  @!P3 BRA `(.L_x_1486) ;  /* 0xfffffffc00f0b947 */ /* 0x004fea000383ffff */
[----:B------:R-:W-:Y:S05]  /*28b00*/  BRA `(.L_x_1485) ;  /* 0xfffffef800b07947 */ /* 0x000fea000383ffff */
.L_x_1490:
[----:B-1----:R1:W2:Y:S02]  /*28b10*/  SYNCS.PHASECHK.TRANS64.TRYWAIT P2, [R7+URZ+0x22850], R6 ;  /* 0x02285006070075a7 */ /* 0x0022a4000804017f */
[----:B--2---:R-:W-:Y:S05]  /*28b20*/  @!P2 NANOSLEEP.SYNCS 0x989680 ;  /* 0x009896800000a95d */ /* 0x004fea0003900000 */
[----:B------:R-:W2:Y:S02]  /*28b30*/  @!P2 SYNCS.PHASECHK.TRANS64 P2, [R7+URZ+0x22850], R6 ;  /* 0x022850060700a5a7 */ /* 0x000ea4000804007f */
[----:B--2---:R-:W-:Y:S05]  /*28b40*/  @!P2 BRA `(.L_x_1490) ;  /* 0xfffffffc00f0a947 */ /* 0x004fea000383ffff */
[----:B------:R-:W-:Y:S05]  /*28b50*/  BRA `(.L_x_1487) ;  /* 0xfffffefc00947947 */ /* 0x000fea000383ffff */
.L_x_1498:
[----:B-1----:R1:W2:Y:S02]  /*28b60*/  SYNCS.PHASECHK.TRANS64.TRYWAIT P3, [R7+URZ+0x22830], R8 ;  /* 0x02283008070075a7 */ /* 0x0022a4000806017f */
[----:B--2---:R-:W-:Y:S05]  /*28b70*/  @!P3 NANOSLEEP.SYNCS 0x989680 ;  /* 0x009896800000b95d */ /* 0x004fea0003900000 */
[----:B------:R-:W2:Y:S02]  /*28b80*/  @!P3 SYNCS.PHASECHK.TRANS64 P3, [R7+URZ+0x22830], R8 ;  /* 0x022830080700b5a7 */ /* 0x000ea4000806007f */
[----:B--2---:R-:W-:Y:S05]  /*28b90*/  @!P3 BRA `(.L_x_1498) ;  /* 0xfffffffc00f0b947 */ /* 0x004fea000383ffff */
[----:B------:R-:W-:Y:S05]  /*28ba0*/  BRA `(.L_x_1497) ;  /* 0xffffff2000a47947 */ /* 0x000fea000383ffff */
.L_x_1502:
[----:B-1----:R1:W2:Y:S02]  /*28bb0*/  SYNCS.PHASECHK.TRANS64.TRYWAIT P2, [R8+URZ+0x22850], R7 ;  /* 0x02285007080075a7 */ /* 0x0022a4000804017f */
[----:B--2---:R-:W-:Y:S05]  /*28bc0*/  @!P2 NANOSLEEP.SYNCS 0x989680 ;  /* 0x009896800000a95d */ /* 0x004fea0003900000 */
[----:B------:R-:W2:Y:S02]  /*28bd0*/  @!P2 SYNCS.PHASECHK.TRANS64 P2, [R8+URZ+0x22850], R7 ;  /* 0x022850070800a5a7 */ /* 0x000ea4000804007f */
[----:B--2---:R-:W-:Y:S05]  /*28be0*/  @!P2 BRA `(.L_x_1502) ;  /* 0xfffffffc00f0a947 */ /* 0x004fea000383ffff */
[----:B------:R-:W-:Y:S05]  /*28bf0*/  BRA `(.L_x_1499) ;  /* 0xffffff2400887947 */ /* 0x000fea000383ffff */
.L_x_1516:
[----:B-1----:R1:W2:Y:S02]  /*28c00*/  SYNCS.PHASECHK.TRANS64.TRYWAIT P1, [R13+URZ+0x22850], R0 ;  /* 0x022850000d0075a7 */ /* 0x0022a4000802017f */
[----:B--2---:R-:W-:Y:S05]  /*28c10*/  @!P1 NANOSLEEP.SYNCS 0x989680 ;  /* 0x009896800000995d */ /* 0x004fea0003900000 */
[----:B------:R-:W2:Y:S02]  /*28c20*/  @!P1 SYNCS.PHASECHK.TRANS64 P1, [R13+URZ+0x22850], R0 ;  /* 0x022850000d0095a7 */ /* 0x000ea4000802007f */
[----:B--2---:R-:W-:Y:S05]  /*28c30*/  @!P1 BRA `(.L_x_1516) ;  /* 0xfffffffc00f09947 */ /* 0x004fea000383ffff */
[----:B------:R-:W-:Y:S05]  /*28c40*/  BRA `(.L_x_1515) ;  /* 0xffffff5800687947 */ /* 0x000fea000383ffff */
.L_x_1520:
[----:B------:R-:W-:Y:S01]  /*28c50*/  IMAD.MOV.U32 R12, RZ, RZ, R0 ;  /* 0x000000ffff0c7224 */ /* 0x000fe200078e0000 */
[----:B------:R-:W-:Y:S01]  /*28c60*/  SEL R5, R37, R36, P0 ;  /* 0x0000002425057207 */ /* 0x000fe20000000000 */
[----:B------:R-:W-:Y:S01]  /*28c70*/  IMAD.MOV.U32 R11, RZ, RZ, 0x1c1f ;  /* 0x00001c1fff0b7424 */ /* 0x000fe200078e00ff */
[----:B------:R-:W-:Y:S01]  /*28c80*/  SEL R7, R36, R37, P0 ;  /* 0x0000002524077207 */ /* 0x000fe20000000000 */
[----:B------:R-:W-:Y:S01]  /*28c90*/  IMAD.MOV.U32 R15, RZ, RZ, -0x1 ;  /* 0xffffffffff0f7424 */ /* 0x000fe200078e00ff */
[----:B------:R-:W-:Y:S02]  /*28ca0*/  SEL R9, R33, R32, P0 ;  /* 0x0000002021097207 */ /* 0x000fe40000000000 */
[----:B------:R-:W-:-:S07]  /*28cb0*/  SEL R21, R32, R33, P0 ;  /* 0x0000002120157207 */ /* 0x000fce0000000000 */
[----:B01----:R-:W-:Y:S05]  /*28cc0*/  WARPSYNC.COLLECTIVE R15, `(.L_x_1717) ;  /* 0x000000000f087348 */ /* 0x003fea0003c00000 */
[----:B------:R2:W3:Y:S02]  /*28cd0*/  SHFL.IDX P6, R14, R13, R12, R11 ;  /* 0x0000000c0d0e7389 */ /* 0x0004e400000c000b */
[----:B0123--:R-:W-:Y:S01]  /*28ce0*/  ENDCOLLECTIVE ;  /* 0x000000000000791b */ /* 0x00ffe20003800000 */
.L_x_1717:
        /* <DEDUP_REMOVED lines=8> */
[----:B------:R-:W-:Y:S01]  /*28d70*/  SEL R51, R34, R51, P0 ;  /* 0x0000003322337207 */ /* 0x000fe20000000000 */
[----:B------:R-:W-:Y:S01]  /*28d80*/  IMAD.MOV.U32 R12, RZ, RZ, R2 ;  /* 0x000000ffff0c7224 */ /* 0x000fe200078e0002 */
        /* <DEDUP_REMOVED lines=9> */
.L_x_1718:
        /* <DEDUP_REMOVED lines=19> */
.L_x_1719:
[----:B------:R-:W-:Y:S02]  /*28f50*/  SEL R4, R6, R3, P0 ;  /* 0x0000000306047207 */ /* 0x000fe40000000000 */
[----:B------:R-:W-:Y:S01]  /*28f60*/  SEL R6, R3, R6, P0 ;  /* 0x0000000603067207 */ /* 0x000fe20000000000 */
[----:B------:R-:W-:Y:S02]  /*28f70*/  IMAD.MOV.U32 R13, RZ, RZ, R7 ;  /* 0x000000ffff0d7224 */ /* 0x000fe400078e0007 */
[----:B------:R-:W-:Y:S02]  /*28f80*/  IMAD.MOV.U32 R12, RZ, RZ, R2 ;  /* 0x000000ffff0c7224 */ /* 0x000fe400078e0002 */
[----:B------:R-:W-:-:S07]  /*28f90*/  IMAD.MOV.U32 R10, RZ, RZ, R14 ;  /* 0x000000ffff0a7224 */ /* 0x000fce00078e000e */
[----:B------:R-:W-:Y:S05]  /*28fa0*/  WARPSYNC.COLLECTIVE R15, `(.L_x_1720) ;  /* 0x000000000f087348 */ /* 0x000fea0003c00000 */
[----:B------:R0:W1:Y:S02]  /*28fb0*/  SHFL.IDX P6, R14, R13, R12, R11 ;  /* 0x0000000c0d0e7389 */ /* 0x00006400000c000b */
[----:B01----:R-:W-:Y:S01]  /*28fc0*/  ENDCOLLECTIVE ;  /* 0x000000000000791b */ /* 0x003fe20003800000 */
.L_x_1720:
[----:B------:R-:W-:Y:S02]  /*28fd0*/  IMAD.MOV.U32 R13, RZ, RZ, R9 ;  /* 0x000000ffff0d7224 */ /* 0x000fe400078e0009 */
[----:B------:R-:W-:Y:S02]  /*28fe0*/  IMAD.MOV.U32 R12, RZ, RZ, R0 ;  /* 0x000000ffff0c7224 */ /* 0x000fe400078e0000 */
[----:B------:R-:W-:-:S07]  /*28ff0*/  IMAD.MOV.U32 R7, RZ, RZ, R14 ;  /* 0x000000ffff077224 */ /* 0x000fce00078e000e */
[----:B------:R-:W-:Y:S05]  /*29000*/  WARPSYNC.COLLECTIVE R15, `(.L_x_1721) ;  /* 0x000000000f087348 */ /* 0x000fea0003c00000 */
[----:B------:R0:W1:Y:S02]  /*29010*/  SHFL.IDX P6, R14, R13, R12, R11 ;  /* 0x0000000c0d0e7389 */ /* 0x00006400000c000b */
[----:B01----:R-:W-:Y:S01]  /*29020*/  ENDCOLLECTIVE ;  /* 0x000000000000791b */ /* 0x003fe20003800000 */
.L_x_1721:
[----:B------:R-:W-:Y:S02]  /*29030*/  SEL R8, R10, R7, P0 ;  /* 0x000000070a087207 */ /* 0x000fe40000000000 */
[----:B------:R-:W-:Y:S02]  /*29040*/  SEL R10, R7, R10, P0 ;  /* 0x0000000a070a7207 */ /* 0x000fe40000000000 */
[----:B------:R-:W-:Y:S01]  /*29050*/  MOV R13, R21 ;  /* 0x00000015000d7202 */ /* 0x000fe20000000f00 */
[----:B------:R-:W-:Y:S02]  /*29060*/  IMAD.MOV.U32 R12, RZ, RZ, R2 ;  /* 0x000000ffff0c7224 */ /* 0x000fe400078e0002 */
[----:B------:R-:W-:-:S07]  /*29070*/  IMAD.MOV.U32 R26, RZ, RZ, R14 ;  /* 0x000000ffff1a7224 */ /* 0x000fce00078e000e */
[----:B------:R-:W-:Y:S05]  /*29080*/  WARPSYNC.COLLECTIVE R15, `(.L_x_1722) ;  /* 0x000000000f087348 */ /* 0x000fea0003c00000 */
[----:B------:R0:W1:Y:S02]  /*29090*/  SHFL.IDX P6, R14, R13, R12, R11 ;  /* 0x0000000c0d0e7389 */ /* 0x00006400000c000b */
[----:B01----:R-:W-:Y:S01]  /*290a0*/  ENDCOLLECTIVE ;  /* 0x000000000000791b */ /* 0x003fe20003800000 */
.L_x_1722:
[----:B------:R-:W-:Y:S02]  /*290b0*/  IMAD.MOV.U32 R13, RZ, RZ, R25 ;  /* 0x000000ffff0d7224 */ /* 0x000fe400078e0019 */
[----:B------:R-:W-:Y:S02]  /*290c0*/  IMAD.MOV.U32 R12, RZ, RZ, R0 ;  /* 0x000000ffff0c7224 */ /* 0x000fe400078e0000 */
[----:B------:R-:W-:-:S07]  /*290d0*/  IMAD.MOV.U32 R21, RZ, RZ, R14 ;  /* 0x000000ffff157224 */ /* 0x000fce00078e000e */
[----:B------:R-:W-:Y:S05]  /*290e0*/  WARPSYNC.COLLECTIVE R15, `(.L_x_1723) ;  /* 0x000000000f087348 */ /* 0x000fea0003c00000 */
[----:B------:R0:W1:Y:S02]  /*290f0*/  SHFL.IDX P6, R14, R13, R12, R11 ;  /* 0x0000000c0d0e7389 */ /* 0x00006400000c000b */
[----:B01----:R-:W-:Y:S01]  /*29100*/  ENDCOLLECTIVE ;  /* 0x000000000000791b */ /* 0x003fe20003800000 */
.L_x_1723:
        /* <DEDUP_REMOVED lines=8> */
.L_x_1724:
[----:B------:R-:W-:Y:S02]  /*29190*/  IMAD.MOV.U32 R13, RZ, RZ, R29 ;  /* 0x000000ffff0d7224 */ /* 0x000fe400078e001d */
[----:B------:R-:W-:Y:S02]  /*291a0*/  IMAD.MOV.U32 R12, RZ, RZ, R0 ;  /* 0x000000ffff0c7224 */ /* 0x000fe400078e0000 */
[----:B------:R-:W-:-:S07]  /*291b0*/  IMAD.MOV.U32 R27, RZ, RZ, R14 ;  /* 0x000000ffff1b7224 */ /* 0x000fce00078e000e */
[----:B------:R-:W-:Y:S05]  /*291c0*/  WARPSYNC.COLLECTIVE R15, `(.L_x_1725) ;  /* 0x000000000f087348 */ /* 0x000fea0003c00000 */
[----:B------:R0:W1:Y:S02]  /*291d0*/  SHFL.IDX P6, R14, R13, R12, R11 ;  /* 0x0000000c0d0e7389 */ /* 0x00006400000c000b */
[----:B01----:R-:W-:Y:S01]  /*291e0*/  ENDCOLLECTIVE ;  /* 0x000000000000791b */ /* 0x003fe20003800000 */
.L_x_1725:
        /* <DEDUP_REMOVED lines=8> */
.L_x_1726:
[----:B------:R-:W-:Y:S02]  /*29270*/  IMAD.MOV.U32 R13, RZ, RZ, R33 ;  /* 0x000000ffff0d7224 */ /* 0x000fe400078e0021 */
[----:B------:R-:W-:Y:S02]  /*29280*/  IMAD.MOV.U32 R12, RZ, RZ, R0 ;  /* 0x000000ffff0c7224 */ /* 0x000fe400078e0000 */
[----:B------:R-:W-:-:S07]  /*29290*/  IMAD.MOV.U32 R31, RZ, RZ, R14 ;  /* 0x000000ffff1f7224 */ /* 0x000fce00078e000e */
[----:B------:R-:W-:Y:S05]  /*292a0*/  WARPSYNC.COLLECTIVE R15, `(.L_x_1727) ;  /* 0x000000000f087348 */ /* 0x000fea0003c00000 */
[----:B------:R0:W1:Y:S02]  /*292b0*/  SHFL.IDX P6, R14, R13, R12, R11 ;  /* 0x0000000c0d0e7389 */ /* 0x00006400000c000b */
[----:B01----:R-:W-:Y:S01]  /*292c0*/  ENDCOLLECTIVE ;  /* 0x000000000000791b */ /* 0x003fe20003800000 */
.L_x_1727:
        /* <DEDUP_REMOVED lines=8> */
.L_x_1728:
[----:B------:R-:W-:Y:S02]  /*29350*/  IMAD.MOV.U32 R13, RZ, RZ, R37 ;  /* 0x000000ffff0d7224 */ /* 0x000fe400078e0025 */
[----:B------:R-:W-:Y:S02]  /*29360*/  IMAD.MOV.U32 R12, RZ, RZ, R0 ;  /* 0x000000ffff0c7224 */ /* 0x000fe400078e0000 */
[----:B------:R-:W-:-:S07]  /*29370*/  IMAD.MOV.U32 R35, RZ, RZ, R14 ;  /* 0x000000ffff237224 */ /* 0x000fce00078e000e */
[----:B------:R-:W-:Y:S05]  /*29380*/  WARPSYNC.COLLECTIVE R15, `(.L_x_1729) ;  /* 0x000000000f087348 */ /* 0x000fea0003c00000 */
[----:B------:R0:W1:Y:S02]  /*29390*/  SHFL.IDX P6, R14, R13, R12, R11 ;  /* 0x0000000c0d0e7389 */ /* 0x00006400000c000b */
[----:B01----:R-:W-:Y:S01]  /*293a0*/  ENDCOLLECTIVE ;  /* 0x000000000000791b */ /* 0x003fe20003800000 */
.L_x_1729:
        /* <DEDUP_REMOVED lines=8> */
.L_x_1730:
[----:B------:R-:W-:Y:S01]  /*29430*/  MOV R13, R41 ;  /* 0x00000029000d7202 */ /* 0x000fe20000000f00 */
[----:B------:R-:W-:Y:S02]  /*29440*/  IMAD.MOV.U32 R12, RZ, RZ, R0 ;  /* 0x000000ffff0c7224 */ /* 0x000fe400078e0000 */
[----:B------:R-:W-:-:S07]  /*29450*/  IMAD.MOV.U32 R20, RZ, RZ, R14 ;  /* 0x000000ffff147224 */ /* 0x000fce00078e000e */
[----:B------:R-:W-:Y:S05]  /*29460*/  WARPSYNC.COLLECTIVE R15, `(.L_x_1731) ;  /* 0x000000000f087348 */ /* 0x000fea0003c00000 */
[----:B------:R0:W1:Y:S02]  /*29470*/  SHFL.IDX P6, R14, R13, R12, R11 ;  /* 0x0000000c0d0e7389 */ /* 0x00006400000c000b */
[----:B01----:R-:W-:Y:S01]  /*29480*/  ENDCOLLECTIVE ;  /* 0x000000000000791b */ /* 0x003fe20003800000 */
.L_x_1731:
[----:B------:R-:W-:Y:S02]  /*29490*/  IMAD.MOV.U32 R13, RZ, RZ, R43 ;  /* 0x000000ffff0d7224 */ /* 0x000fe400078e002b */
[----:B------:R-:W-:Y:S02]  /*294a0*/  IMAD.MOV.U32 R12, RZ, RZ, R2 ;  /* 0x000000ffff0c7224 */ /* 0x000fe400078e0002 */
[----:B------:R-:W-:-:S07]  /*294b0*/  IMAD.MOV.U32 R41, RZ, RZ, R14 ;  /* 0x000000ffff297224 */ /* 0x000fce00078e000e */
[----:B------:R-:W-:Y:S05]  /*294c0*/  WARPSYNC.COLLECTIVE R15, `(.L_x_1732) ;  /* 0x000000000f087348 */ /* 0x000fea0003c00000 */
[----:B------:R0:W1:Y:S02]  /*294d0*/  SHFL.IDX P6, R14, R13, R12, R11 ;  /* 0x0000000c0d0e7389 */ /* 0x00006400000c000b */
[----:B01----:R-:W-:Y:S01]  /*294e0*/  ENDCOLLECTIVE ;  /* 0x000000000000791b */ /* 0x003fe20003800000 */
.L_x_1732:
[----:B------:R-:W-:Y:S02]  /*294f0*/  IMAD.MOV.U32 R13, RZ, RZ, R45 ;  /* 0x000000ffff0d7224 */ /* 0x000fe400078e002d */
[----:B------:R-:W-:Y:S02]  /*29500*/  IMAD.MOV.U32 R12, RZ, RZ, R0 ;  /* 0x000000ffff0c7224 */ /* 0x000fe400078e0000 */
[----:B------:R-:W-:-:S07]  /*29510*/  IMAD.MOV.U32 R40, RZ, RZ, R14 ;  /* 0x000000ffff287224 */ /* 0x000fce00078e000e */
[----:B------:R-:W-:Y:S05]  /*29520*/  WARPSYNC.COLLECTIVE R15, `(.L_x_1733) ;  /* 0x000000000f087348 */ /* 0x000fea0003c00000 */
[----:B------:R0:W1:Y:S02]  /*29530*/  SHFL.IDX P6, R14, R13, R12, R11 ;  /* 0x0000000c0d0e7389 */ /* 0x00006400000c000b */
[----:B01----:R-:W-:Y:S01]  /*29540*/  ENDCOLLECTIVE ;  /* 0x000000000000791b */ /* 0x003fe20003800000 */
.L_x_1733:
        /* <DEDUP_REMOVED lines=8> */
.L_x_1734:
[----:B------:R-:W-:Y:S02]  /*295d0*/  IMAD.MOV.U32 R13, RZ, RZ, R49 ;  /* 0x000000ffff0d7224 */ /* 0x000fe400078e0031 */
[----:B------:R-:W-:Y:S02]  /*295e0*/  IMAD.MOV.U32 R12, RZ, RZ, R0 ;  /* 0x000000ffff0c7224 */ /* 0x000fe400078e0000 */
[----:B------:R-:W-:-:S07]  /*295f0*/  IMAD.MOV.U32 R42, RZ, RZ, R14 ;  /* 0x000000ffff2a7224 */ /* 0x000fce00078e000e */
[----:B------:R-:W-:Y:S05]  /*29600*/  WARPSYNC.COLLECTIVE R15, `(.L_x_1735) ;  /* 0x000000000f087348 */ /* 0x000fea0003c00000 */
[----:B------:R0:W1:Y:S02]  /*29610*/  SHFL.IDX P6, R14, R13, R12, R11 ;  /* 0x0000000c0d0e7389 */ /* 0x00006400000c000b */
[----:B01----:R-:W-:Y:S01]  /*29620*/  ENDCOLLECTIVE ;  /* 0x000000000000791b */ /* 0x003fe20003800000 */
.L_x_1735:
[----:B------:R-:W-:Y:S02]  /*29630*/  SEL R5, R45, R42, P0 ;  /* 0x0000002a2d057207 */ /* 0x000fe40000000000 */
[----:B------:R-:W-:Y:S02]  /*29640*/  SEL R7, R42, R45, P0 ;  /* 0x0000002d2a077207 */ /* 0x000fe40000000000 */
[----:B------:R-:W-:Y:S01]  /*29650*/  MOV R45, RZ ;  /* 0x000000ff002d7202 */ /* 0x000fe20000000f00 */
[----:B------:R-:W-:Y:S02]  /*29660*/  IMAD.MOV.U32 R13, RZ, RZ, R51 ;  /* 0x000000ffff0d7224 */ /* 0x000fe400078e0033 */
[----:B------:R-:W-:Y:S02]  /*29670*/  IMAD.MOV.U32 R12, RZ, RZ, R2 ;  /* 0x000000ffff0c7224 */ /* 0x000fe400078e0002 */
[----:B------:R-:W-:-:S07]  /*29680*/  IMAD.MOV.U32 R49, RZ, RZ, R14 ;  /* 0x000000ffff317224 */ /* 0x000fce00078e000e */
[----:B------:R-:W-:Y:S05]  /*29690*/  WARPSYNC.COLLECTIVE R15, `(.L_x_1736) ;  /* 0x000000000f087348 */ /* 0x000fea0003c00000 */
[----:B------:R0:W1:Y:S02]  /*296a0*/  SHFL.IDX P6, R14, R13, R12, R11 ;  /* 0x0000000c0d0e7389 */ /* 0x00006400000c000b */
[----:B01----:R-:W-:Y:S01]  /*296b0*/  ENDCOLLECTIVE ;  /* 0x000000000000791b */ /* 0x003fe20003800000 */
.L_x_1736:
[----:B------:R-:W-:Y:S02]  /*296c0*/  IMAD.MOV.U32 R13, RZ, RZ, R53 ;  /* 0x000000ffff0d7224 */ /* 0x000fe400078e0035 */
[----:B------:R-:W-:Y:S02]  /*296d0*/  IMAD.MOV.U32 R12, RZ, RZ, R0 ;  /* 0x000000ffff0c7224 */ /* 0x000fe400078e0000 */
[----:B------:R-:W-:-:S07]  /*296e0*/  IMAD.MOV.U32 R44, RZ, RZ, R14 ;  /* 0x000000ffff2c7224 */ /* 0x000fce00078e000e */
[----:B------:R-:W-:Y:S05]  /*296f0*/  WARPSYNC.COLLECTIVE R15, `(.L_x_1737) ;  /* 0x000000000f087348 */ /* 0x000fea0003c00000 */
[----:B------:R0:W1:Y:S02]  /*29700*/  SHFL.IDX P6, R14, R13, R12, R11 ;  /* 0x0000000c0d0e7389 */ /* 0x00006400000c000b */
[----:B01----:R-:W-:Y:S01]  /*29710*/  ENDCOLLECTIVE ;  /* 0x000000000000791b */ /* 0x003fe20003800000 */
.L_x_1737:
[----:B------:R-:W-:Y:S01]  /*29720*/  SEL R9, R49, R44, P0 ;  /* 0x0000002c31097207 */ /* 0x000fe20000000000 */
[----:B------:R-:W-:Y:S02]  /*29730*/  IMAD.MOV.U32 R13, RZ, RZ, R55 ;  /* 0x000000ffff0d7224 */ /* 0x000fe400078e0037 */
[----:B------:R-:W-:Y:S02]  /*29740*/  IMAD.MOV.U32 R12, RZ, RZ, R2 ;  /* 0x000000ffff0c7224 */ /* 0x000fe400078e0002 */
[----:B------:R-:W-:-:S07]  /*29750*/  IMAD.MOV.U32 R53, RZ, RZ, R14 ;  /* 0x000000ffff357224 */ /* 0x000fce00078e000e */
[----:B------:R-:W-:Y:S05]  /*29760*/  WARPSYNC.COLLECTIVE R15, `(.L_x_1738) ;  /* 0x000000000f087348 */ /* 0x000fea0003c00000 */
[----:B------:R0:W1:Y:S02]  /*29770*/  SHFL.IDX P6, R14, R13, R12, R11 ;  /* 0x0000000c0d0e7389 */ /* 0x00006400000c000b */
[----:B01----:R-:W-:Y:S01]  /*29780*/  ENDCOLLECTIVE ;  /* 0x000000000000791b */ /* 0x003fe20003800000 */
.L_x_1738:
[----:B------:R-:W-:Y:S02]  /*29790*/  IMAD.MOV.U32 R13, RZ, RZ, R57 ;  /* 0x000000ffff0d7224 */ /* 0x000fe400078e0039 */
[----:B------:R-:W-:Y:S02]  /*297a0*/  IMAD.MOV.U32 R12, RZ, RZ, R0 ;  /* 0x000000ffff0c7224 */ /* 0x000fe400078e0000 */
[----:B------:R-:W-:-:S07]  /*297b0*/  IMAD.MOV.U32 R46, RZ, RZ, R14 ;  /* 0x000000ffff2e7224 */ /* 0x000fce00078e000e */
[----:B------:R-:W-:Y:S05]  /*297c0*/  WARPSYNC.COLLECTIVE R15, `(.L_x_1739) ;  /* 0x000000000f087348 */ /* 0x000fea0003c00000 */
[----:B------:R0:W1:Y:S02]  /*297d0*/  SHFL.IDX P6, R14, R13, R12, R11 ;  /* 0x0000000c0d0e7389 */ /* 0x00006400000c000b */
[----:B01----:R-:W-:Y:S01]  /*297e0*/  ENDCOLLECTIVE ;  /* 0x000000000000791b */ /* 0x003fe20003800000 */
.L_x_1739:
        /* <DEDUP_REMOVED lines=8> */
.L_x_1740:
[----:B------:R-:W-:Y:S02]  /*29870*/  IMAD.MOV.U32 R13, RZ, RZ, R61 ;  /* 0x000000ffff0d7224 */ /* 0x000fe400078e003d */
[----:B------:R-:W-:Y:S02]  /*29880*/  IMAD.MOV.U32 R12, RZ, RZ, R0 ;  /* 0x000000ffff0c7224 */ /* 0x000fe400078e0000 */
[----:B------:R-:W-:-:S07]  /*29890*/  IMAD.MOV.U32 R48, RZ, RZ, R14 ;  /* 0x000000ffff307224 */ /* 0x000fce00078e000e */
[----:B------:R-:W-:Y:S05]  /*298a0*/  WARPSYNC.COLLECTIVE R15, `(.L_x_1741) ;  /* 0x000000000f087348 */ /* 0x000fea0003c00000 */
[----:B------:R0:W1:Y:S02]  /*298b0*/  SHFL.IDX P6, R14, R13, R12, R11 ;  /* 0x0000000c0d0e7389 */ /* 0x00006400000c000b */
[----:B01----:R-:W-:Y:S01]  /*298c0*/  ENDCOLLECTIVE ;  /* 0x000000000000791b */ /* 0x003fe20003800000 */
.L_x_1741:
        /* <DEDUP_REMOVED lines=8> */
.L_x_1742:
[----:B------:R-:W-:Y:S02]  /*29950*/  IMAD.MOV.U32 R13, RZ, RZ, R65 ;  /* 0x000000ffff0d7224 */ /* 0x000fe400078e0041 */
[----:B------:R-:W-:Y:S02]  /*29960*/  IMAD.MOV.U32 R12, RZ, RZ, R0 ;  /* 0x000000ffff0c7224 */ /* 0x000fe400078e0000 */
[----:B------:R-:W-:-:S07]  /*29970*/  IMAD.MOV.U32 R50, RZ, RZ, R14 ;  /* 0x000000ffff327224 */ /* 0x000fce00078e000e */
[----:B------:R-:W-:Y:S05]  /*29980*/  WARPSYNC.COLLECTIVE R15, `(.L_x_1743) ;  /* 0x000000000f087348 */ /* 0x000fea0003c00000 */
[----:B------:R0:W1:Y:S02]  /*29990*/  SHFL.IDX P6, R14, R13, R12, R11 ;  /* 0x0000000c0d0e7389 */ /* 0x00006400000c000b */
[----:B01----:R-:W-:Y:S01]  /*299a0*/  ENDCOLLECTIVE ;  /* 0x000000000000791b */ /* 0x003fe20003800000 */
.L_x_1743:
        /* <DEDUP_REMOVED lines=8> */
.L_x_1744:
[----:B------:R-:W-:Y:S02]  /*29a30*/  IMAD.MOV.U32 R13, RZ, RZ, R71 ;  /* 0x000000ffff0d7224 */ /* 0x000fe400078e0047 */
[----:B------:R-:W-:Y:S02]  /*29a40*/  IMAD.MOV.U32 R12, RZ, RZ, R0 ;  /* 0x000000ffff0c7224 */ /* 0x000fe400078e0000 */
[----:B------:R-:W-:-:S07]  /*29a50*/  IMAD.MOV.U32 R56, RZ, RZ, R14 ;  /* 0x000000ffff387224 */ /* 0x000fce00078e000e */
[----:B------:R-:W-:Y:S05]  /*29a60*/  WARPSYNC.COLLECTIVE R15, `(.L_x_1745) ;  /* 0x000000000f087348 */ /* 0x000fea0003c00000 */
[----:B------:R0:W1:Y:S02]  /*29a70*/  SHFL.IDX P6, R14, R13, R12, R11 ;  /* 0x0000000c0d0e7389 */ /* 0x00006400000c000b */
[----:B01----:R-:W-:Y:S01]  /*29a80*/  ENDCOLLECTIVE ;  /* 0x000000000000791b */ /* 0x003fe20003800000 */
.L_x_1745:
[----:B------:R-:W-:Y:S01]  /*29a90*/  SEL R39, R56, R65, P0 ;  /* 0x0000004138277207 */ /* 0x000fe20000000000 */
[----:B------:R-:W-:Y:S02]  /*29aa0*/  IMAD.MOV.U32 R13, RZ, RZ, R73 ;  /* 0x000000ffff0d7224 */ /* 0x000fe400078e0049 */
[----:B------:R-:W-:Y:S02]  /*29ab0*/  IMAD.MOV.U32 R12, RZ, RZ, R2 ;  /* 0x000000ffff0c7224 */ /* 0x000fe400078e0002 */
[----:B------:R-:W-:-:S07]  /*29ac0*/  IMAD.MOV.U32 R71, RZ, RZ, R14 ;  /* 0x000000ffff477224 */ /* 0x000fce00078e000e */
[----:B------:R-:W-:Y:S05]  /*29ad0*/  WARPSYNC.COLLECTIVE R15, `(.L_x_1746) ;  /* 0x000000000f087348 */ /* 0x000fea0003c00000 */
[----:B------:R0:W1:Y:S02]  /*29ae0*/  SHFL.IDX P6, R14, R13, R12, R11 ;  /* 0x0000000c0d0e7389 */ /* 0x00006400000c000b */
[----:B01----:R-:W-:Y:S01]  /*29af0*/  ENDCOLLECTIVE ;  /* 0x000000000000791b */ /* 0x003fe20003800000 */
.L_x_1746:
[----:B------:R-:W-:Y:S02]  /*29b00*/  IMAD.MOV.U32 R13, RZ, RZ, R75 ;  /* 0x000000ffff0d7224 */ /* 0x000fe400078e004b */
[----:B------:R-:W-:Y:S02]  /*29b10*/  IMAD.MOV.U32 R12, RZ, RZ, R0 ;  /* 0x000000ffff0c7224 */ /* 0x000fe400078e0000 */
[----:B------:R-:W-:-:S07]  /*29b20*/  IMAD.MOV.U32 R58, RZ, RZ, R14 ;  /* 0x000000ffff3a7224 */ /* 0x000fce00078e000e */
[----:B------:R-:W-:Y:S05]  /*29b30*/  WARPSYNC.COLLECTIVE R15, `(.L_x_1747) ;  /* 0x000000000f087348 */ /* 0x000fea0003c00000 */
[----:B------:R0:W1:Y:S02]  /*29b40*/  SHFL.IDX P6, R14, R13, R12, R11 ;  /* 0x0000000c0d0e7389 */ /* 0x00006400000c000b */
[----:B01----:R-:W-:Y:S01]  /*29b50*/  ENDCOLLECTIVE ;  /* 0x000000000000791b */ /* 0x003fe20003800000 */
.L_x_1747:
[----:B------:R-:W-:Y:S02]  /*29b60*/  IMAD.MOV.U32 R13, RZ, RZ, R77 ;  /* 0x000000ffff0d7224 */ /* 0x000fe400078e004d */
[----:B------:R-:W-:Y:S02]  /*29b70*/  IMAD.MOV.U32 R12, RZ, RZ, R2 ;  /* 0x000000ffff0c7224 */ /* 0x000fe400078e0002 */
[----:B------:R-:W-:-:S07]  /*29b80*/  IMAD.MOV.U32 R75, RZ, RZ, R14 ;  /* 0x000000ffff4b7224 */ /* 0x000fce00078e000e */
[----:B------:R-:W-:Y:S05]  /*29b90*/  WARPSYNC.COLLECTIVE R15, `(.L_x_1748) ;  /* 0x000000000f087348 */ /* 0x000fea0003c00000 */
[----:B------:R0:W1:Y:S02]  /*29ba0*/  SHFL.IDX P6, R14, R13, R12, R11 ;  /* 0x0000000c0d0e7389 */ /* 0x00006400000c000b */
[----:B01----:R-:W-:Y:S01]  /*29bb0*/  ENDCOLLECTIVE ;  /* 0x000000000000791b */ /* 0x003fe20003800000 */
.L_x_1748:
[----:B------:R-:W-:Y:S02]  /*29bc0*/  SEL R12, R37, R20, P0 ;  /* 0x00000014250c7207 */ /* 0x000fe40000000000 */
[----:B------:R-:W-:Y:S02]  /*29bd0*/  SEL R11, R44, R49, P0 ;  /* 0x000000312c0b7207 */ /* 0x000fe40000000000 */
[----:B------:R-:W-:Y:S02]  /*29be0*/  SEL R13, R71, R58, P0 ;  /* 0x0000003a470d7207 */ /* 0x000fe40000000000 */
[----:B------:R-:W-:Y:S01]  /*29bf0*/  SEL R15, R58, R71, P0 ;  /* 0x000000473a0f7207 */ /* 0x000fe20000000000 */
[----:B------:R-:W-:Y:S01]  /*29c00*/  IMAD.MOV.U32 R60, RZ, RZ, R14 ;  /* 0x000000ffff3c7224 */ /* 0x000fe200078e000e */
[----:B------:R-:W-:Y:S02]  /*29c10*/  SEL R14, R20, R37, P0 ;  /* 0x00000025140e7207 */ /* 0x000fe40000000000 */
[----:B------:R-:W-:Y:S01]  /*29c20*/  SEL R37, R65, R56, P0 ;  /* 0x0000003841257207 */ /* 0x000fe20000000000 */
[----:B------:R-:W-:Y:S06]  /*29c30*/  BRA `(.L_x_1749) ;  /* 0xffffff5c00fc7947 */ /* 0x000fec000383ffff */
.L_x_1562:
        /* <DEDUP_REMOVED lines=11> */
.L_x_1751:
[----:B------:R-:W-:Y:S05]  /*29cf0*/  BSYNC B1 ;  /* 0x0000000000017941 */ /* 0x000fea0003800000 */
.L_x_1750:
[----:B------:R-:W-:Y:S05]  /*29d00*/  BRA `(.L_x_1752) ;  /* 0xffffff9000107947 */ /* 0x000fea000383ffff */
.L_x_1564:
[----:B------:R-:W-:Y:S01]  /*29d10*/  BSSY B1, `(.L_x_1753) ;  /* 0x0000006000017945 */ /* 0x000fe20003800000 */
[----:B------:R-:W-:-:S07]  /*29d20*/  IMAD.MOV.U32 R15, RZ, RZ, -0x1 ;  /* 0xffffffffff0f7424 */ /* 0x000fce00078e00ff */
[----:B01----:R-:W-:Y:S05]  /*29d30*/  WARPSYNC.COLLECTIVE R15, `(.L_x_1754) ;  /* 0x000000000f0c7348 */ /* 0x003fea0003c00000 */
[----:B------:R-:W-:Y:S02]  /*29d40*/  ELECT P6, UR62, PT ;  /* 0x00000000003e782f */ /* 0x000fe400038c0000 */
[----:B------:R-:W-:Y:S01]  /*29d50*/  MOV R14, UR62 ;  /* 0x0000003e000e7c02 */ /* 0x000fe20008000f00 */
[----:B01----:R-:W-:Y:S10]  /*29d60*/  ENDCOLLECTIVE ;  /* 0x000000000000791b */ /* 0x003ff40003800000 */
.L_x_1754:
[----:B------:R-:W-:Y:S05]  /*29d70*/  BSYNC B1 ;  /* 0x0000000000017941 */ /* 0x000fea0003800000 */
.L_x_1753:
[----:B------:R-:W-:Y:S05]  /*29d80*/  BRA `(.L_x_1563) ;  /* 0xffffff9000087947 */ /* 0x000fea000383ffff */
.L_x_1566:
[----:B-1----:R1:W2:Y:S02]  /*29d90*/  SYNCS.PHASECHK.TRANS64.TRYWAIT P0, [R12+URZ+0x22820], R5 ;  /* 0x022820050c0075a7 */ /* 0x0022a4000800017f */
[----:B--2---:R-:W-:Y:S05]  /*29da0*/  @!P0 NANOSLEEP.SYNCS 0x989680 ;  /* 0x009896800000895d */ /* 0x004fea0003900000 */
[----:B------:R-:W2:Y:S02]  /*29db0*/  @!P0 SYNCS.PHASECHK.TRANS64 P0, [R12+URZ+0x22820], R5 ;  /* 0x022820050c0085a7 */ /* 0x000ea4000800007f */
[----:B--2---:R-:W-:Y:S05]  /*29dc0*/  @!P0 BRA `(.L_x_1566) ;  /* 0xfffffffc00f08947 */ /* 0x004fea000383ffff */
[----:B------:R-:W-:Y:S05]  /*29dd0*/  BRA `(.L_x_1755) ;  /* 0xffffff9000247947 */ /* 0x000fea000383ffff */
.L_x_1570:
[----:B0-----:R0:W2:Y:S02]  /*29de0*/  SYNCS.PHASECHK.TRANS64.TRYWAIT P0, [R8+URZ+0x228a0], R11 ;  /* 0x0228a00b080075a7 */ /* 0x0010a4000800017f */
[----:B--2---:R-:W-:Y:S05]  /*29df0*/  @!P0 NANOSLEEP.SYNCS 0x989680 ;  /* 0x009896800000895d */ /* 0x004fea0003900000 */
[----:B------:R-:W2:Y:S02]  /*29e00*/  @!P0 SYNCS.PHASECHK.TRANS64 P0, [R8+URZ+0x228a0], R11 ;  /* 0x0228a00b080085a7 */ /* 0x000ea4000800007f */
[----:B--2---:R-:W-:Y:S05]  /*29e10*/  @!P0 BRA `(.L_x_1570) ;  /* 0xfffffffc00f08947 */ /* 0x004fea000383ffff */
[----:B------:R-:W-:Y:S05]  /*29e20*/  BRA `(.L_x_1756) ;  /* 0xffffff9000447947 */ /* 0x000fea000383ffff */
.L_x_1577:
[----:B-1----:R1:W2:Y:S02]  /*29e30*/  SYNCS.PHASECHK.TRANS64.TRYWAIT P0, [R8+URZ+0x228c0], R11 ;  /* 0x0228c00b080075a7 */ /* 0x0022a4000800017f */
[----:B--2---:R-:W-:Y:S05]  /*29e40*/  @!P0 NANOSLEEP.SYNCS 0x989680 ;  /* 0x009896800000895d */ /* 0x004fea0003900000 */
[----:B------:R-:W2:Y:S02]  /*29e50*/  @!P0 SYNCS.PHASECHK.TRANS64 P0, [R8+URZ+0x228c0], R11 ;  /* 0x0228c00b080085a7 */ /* 0x000ea4000800007f */
[----:B--2---:R-:W-:Y:S05]  /*29e60*/  @!P0 BRA `(.L_x_1577) ;  /* 0xfffffffc00f08947 */ /* 0x004fea000383ffff */
[----:B------:R-:W-:Y:S05]  /*29e70*/  BRA `(.L_x_1757) ;  /* 0xffffff94003c7947 */ /* 0x000fea000383ffff */
.L_x_1584:
[----:B0-----:R0:W1:Y:S02]  /*29e80*/  SYNCS.PHASECHK.TRANS64.TRYWAIT P1, [R8+URZ+0x228a0], R7 ;  /* 0x0228a007080075a7 */ /* 0x001064000802017f */
[----:B-1----:R-:W-:Y:S05]  /*29e90*/  @!P1 NANOSLEEP.SYNCS 0x989680 ;  /* 0x009896800000995d */ /* 0x002fea0003900000 */
[----:B------:R-:W1:Y:S02]  /*29ea0*/  @!P1 SYNCS.PHASECHK.TRANS64 P1, [R8+URZ+0x228a0], R7 ;  /* 0x0228a007080095a7 */ /* 0x000e64000802007f */
[----:B-1----:R-:W-:Y:S05]  /*29eb0*/  @!P1 BRA `(.L_x_1584) ;  /* 0xfffffffc00f09947 */ /* 0x002fea000383ffff */
[----:B------:R-:W-:Y:S05]  /*29ec0*/  BRA `(.L_x_1758) ;  /* 0xffffff9800247947 */ /* 0x000fea000383ffff */
.L_x_1591:
[----:B-1----:R1:W2:Y:S02]  /*29ed0*/  SYNCS.PHASECHK.TRANS64.TRYWAIT P1, [R8+URZ+0x228c0], R7 ;  /* 0x0228c007080075a7 */ /* 0x0022a4000802017f */
[----:B--2---:R-:W-:Y:S05]  /*29ee0*/  @!P1 NANOSLEEP.SYNCS 0x989680 ;  /* 0x009896800000995d */ /* 0x004fea0003900000 */
[----:B------:R-:W2:Y:S02]  /*29ef0*/  @!P1 SYNCS.PHASECHK.TRANS64 P1, [R8+URZ+0x228c0], R7 ;  /* 0x0228c007080095a7 */ /* 0x000ea4000802007f */
[----:B--2---:R-:W-:Y:S05]  /*29f00*/  @!P1 BRA `(.L_x_1591) ;  /* 0xfffffffc00f09947 */ /* 0x004fea000383ffff */
[----:B------:R-:W-:Y:S05]  /*29f10*/  BRA `(.L_x_1759) ;  /* 0xffffff9c00147947 */ /* 0x000fea000383ffff */
.L_x_1614:
        /* <DEDUP_REMOVED lines=11> */
.L_x_1761:
[----:B------:R-:W-:Y:S05]  /*29fd0*/  BSYNC B0 ;  /* 0x0000000000007941 */ /* 0x000fea0003800000 */
.L_x_1760:
[----:B------:R-:W-:Y:S05]  /*29fe0*/  BRA `(.L_x_1762) ;  /* 0xffffffac005c7947 */ /* 0x000fea000383ffff */
.L_x_1616:
[----:B------:R-:W-:Y:S01]  /*29ff0*/  BSSY B0, `(.L_x_1763) ;  /* 0x0000006000007945 */ /* 0x000fe20003800000 */
[----:B------:R-:W-:-:S07]  /*2a000*/  IMAD.MOV.U32 R15, RZ, RZ, -0x1 ;  /* 0xffffffffff0f7424 */ /* 0x000fce00078e00ff */
[----:B01----:R-:W-:Y:S05]  /*2a010*/  WARPSYNC.COLLECTIVE R15, `(.L_x_1764) ;  /* 0x000000000f0c7348 */ /* 0x003fea0003c00000 */
[----:B------:R-:W-:Y:S02]  /*2a020*/  ELECT P6, UR62, PT ;  /* 0x00000000003e782f */ /* 0x000fe400038c0000 */
[----:B------:R-:W-:Y:S01]  /*2a030*/  MOV R14, UR62 ;  /* 0x0000003e000e7c02 */ /* 0x000fe20008000f00 */
[----:B01----:R-:W-:Y:S10]  /*2a040*/  ENDCOLLECTIVE ;  /* 0x000000000000791b */ /* 0x003ff40003800000 */
.L_x_1764:
[----:B------:R-:W-:Y:S05]  /*2a050*/  BSYNC B0 ;  /* 0x0000000000007941 */ /* 0x000fea0003800000 */
.L_x_1763:
[----:B------:R-:W-:Y:S05]  /*2a060*/  BRA `(.L_x_1765) ;  /* 0xffffffac00547947 */ /* 0x000fea000383ffff */
.L_x_1619:
[----:B-1----:R1:W2:Y:S02]  /*2a070*/  SYNCS.PHASECHK.TRANS64.TRYWAIT P2, [R5+URZ+0x22880], R6 ;  /* 0x02288006050075a7 */ /* 0x0022a4000804017f */
[----:B--2---:R-:W-:Y:S05]  /*2a080*/  @!P2 NANOSLEEP.SYNCS 0x989680 ;  /* 0x009896800000a95d */ /* 0x004fea0003900000 */
[----:B------:R-:W2:Y:S02]  /*2a090*/  @!P2 SYNCS.PHASECHK.TRANS64 P2, [R5+URZ+0x22880], R6 ;  /* 0x022880060500a5a7 */ /* 0x000ea4000804007f */
[----:B--2---:R-:W-:Y:S05]  /*2a0a0*/  @!P2 BRA `(.L_x_1619) ;  /* 0xfffffffc00f0a947 */ /* 0x004fea000383ffff */
[----:B------:R-:W-:Y:S05]  /*2a0b0*/  BRA `(.L_x_1766) ;  /* 0xffffffac00cc7947 */ /* 0x000fea000383ffff */
.L_x_1621:
[----:B--2---:R2:W3:Y:S02]  /*2a0c0*/  SYNCS.PHASECHK.TRANS64.TRYWAIT P2, [R5+URZ+0x22840], R6 ;  /* 0x02284006050075a7 */ /* 0x0044e4000804017f */
[----:B---3--:R-:W-:Y:S05]  /*2a0d0*/  @!P2 NANOSLEEP.SYNCS 0x989680 ;  /* 0x009896800000a95d */ /* 0x008fea0003900000 */
[----:B------:R-:W3:Y:S02]  /*2a0e0*/  @!P2 SYNCS.PHASECHK.TRANS64 P2, [R5+URZ+0x22840], R6 ;  /* 0x022840060500a5a7 */ /* 0x000ee4000804007f */
[----:B---3--:R-:W-:Y:S05]  /*2a0f0*/  @!P2 BRA `(.L_x_1621) ;  /* 0xfffffffc00f0a947 */ /* 0x008fea000383ffff */
[----:B------:R-:W-:Y:S05]  /*2a100*/  BRA `(.L_x_1767) ;  /* 0xffffffb000307947 */ /* 0x000fea000383ffff */
.L_x_1624:
        /* <DEDUP_REMOVED lines=8> */
.L_x_1630:
[----:B---3--:R3:W4:Y:S02]  /*2a190*/  SYNCS.PHASECHK.TRANS64.TRYWAIT P0, [R5+URZ+0x22880], R4 ;  /* 0x02288004050075a7 */ /* 0x008724000800017f */
[----:B----4-:R-:W-:Y:S05]  /*2a1a0*/  @!P0 NANOSLEEP.SYNCS 0x989680 ;  /* 0x009896800000895d */ /* 0x010fea0003900000 */
[----:B------:R-:W4:Y:S02]  /*2a1b0*/  @!P0 SYNCS.PHASECHK.TRANS64 P0, [R5+URZ+0x22880], R4 ;  /* 0x02288004050085a7 */ /* 0x000f24000800007f */
[----:B----4-:R-:W-:Y:S05]  /*2a1c0*/  @!P0 BRA `(.L_x_1630) ;  /* 0xfffffffc00f08947 */ /* 0x010fea000383ffff */
[----:B------:R-:W-:Y:S05]  /*2a1d0*/  BRA `(.L_x_1769) ;  /* 0xffffffb800347947 */ /* 0x000fea000383ffff */
.L_x_1635:
[----:B--2---:R2:W3:Y:S02]  /*2a1e0*/  SYNCS.PHASECHK.TRANS64.TRYWAIT P0, [R5+URZ+0x22840], R4 ;  /* 0x02284004050075a7 */ /* 0x0044e4000800017f */
[----:B---3--:R-:W-:Y:S05]  /*2a1f0*/  @!P0 NANOSLEEP.SYNCS 0x989680 ;  /* 0x009896800000895d */ /* 0x008fea0003900000 */
[----:B------:R-:W3:Y:S02]  /*2a200*/  @!P0 SYNCS.PHASECHK.TRANS64 P0, [R5+URZ+0x22840], R4 ;  /* 0x02284004050085a7 */ /* 0x000ee4000800007f */
[----:B---3--:R-:W-:Y:S05]  /*2a210*/  @!P0 BRA `(.L_x_1635) ;  /* 0xfffffffc00f08947 */ /* 0x008fea000383ffff */
[----:B------:R-:W-:Y:S05]  /*2a220*/  BRA `(.L_x_1770) ;  /* 0xffffffb800c07947 */ /* 0x000fea000383ffff */
.L_x_1643:
[----:B---3--:R-:W3:Y:S02]  /*2a230*/  LDL R5, [R1+0x4] ;  /* 0x0000040001057983 */ /* 0x008ee40000100800 */
[----:B---3--:R3:W4:Y:S02]  /*2a240*/  SYNCS.PHASECHK.TRANS64.TRYWAIT P2, [R5+URZ+0x22870], R4 ;  /* 0x02287004050075a7 */ /* 0x008724000804017f */
[----:B----4-:R-:W-:Y:S05]  /*2a250*/  @!P2 NANOSLEEP.SYNCS 0x989680 ;  /* 0x009896800000a95d */ /* 0x010fea0003900000 */
[----:B------:R-:W4:Y:S02]  /*2a260*/  @!P2 SYNCS.PHASECHK.TRANS64 P2, [R5+URZ+0x22870], R4 ;  /* 0x022870040500a5a7 */ /* 0x000f24000804007f */
[----:B----4-:R-:W-:Y:S05]  /*2a270*/  @!P2 BRA `(.L_x_1643) ;  /* 0xfffffffc00eca947 */ /* 0x010fea000383ffff */
[----:B------:R-:W-:Y:S05]  /*2a280*/  BRA `(.L_x_1771) ;  /* 0xffffffbc00f47947 */ /* 0x000fea000383ffff */
.L_x_1645:
[----:B--2---:R-:W2:Y:S02]  /*2a290*/  LDL R5, [R1+0x4] ;  /* 0x0000040001057983 */ /* 0x004ea40000100800 */
[----:B--2---:R2:W3:Y:S02]  /*2a2a0*/  SYNCS.PHASECHK.TRANS64.TRYWAIT P2, [R5+URZ+0x22860], R4 ;  /* 0x02286004050075a7 */ /* 0x0044e4000804017f */
[----:B---3--:R-:W-:Y:S05]  /*2a2b0*/  @!P2 NANOSLEEP.SYNCS 0x989680 ;  /* 0x009896800000a95d */ /* 0x008fea0003900000 */
[----:B------:R-:W3:Y:S02]  /*2a2c0*/  @!P2 SYNCS.PHASECHK.TRANS64 P2, [R5+URZ+0x22860], R4 ;  /* 0x022860040500a5a7 */ /* 0x000ee4000804007f */
[----:B---3--:R-:W-:Y:S05]  /*2a2d0*/  @!P2 BRA `(.L_x_1645) ;  /* 0xfffffffc00eca947 */ /* 0x008fea000383ffff */
[----:B------:R-:W-:Y:S05]  /*2a2e0*/  BRA `(.L_x_1772) ;  /* 0xffffffbc00fc7947 */ /* 0x000fea000383ffff */
.L_x_1652:
[----:B--2---:R2:W3:Y:S02]  /*2a2f0*/  SYNCS.PHASECHK.TRANS64.TRYWAIT P0, [R20+URZ+0x22870], R3 ;  /* 0x02287003140075a7 */ /* 0x0044e4000800017f */
[----:B---3--:R-:W-:Y:S05]  /*2a300*/  @!P0 NANOSLEEP.SYNCS 0x989680 ;  /* 0x009896800000895d */ /* 0x008fea0003900000 */
[----:B------:R-:W3:Y:S02]  /*2a310*/  @!P0 SYNCS.PHASECHK.TRANS64 P0, [R20+URZ+0x22870], R3 ;  /* 0x02287003140085a7 */ /* 0x000ee4000800007f */
[----:B---3--:R-:W-:Y:S05]  /*2a320*/  @!P0 BRA `(.L_x_1652) ;  /* 0xfffffffc00f08947 */ /* 0x008fea000383ffff */
[----:B------:R-:W-:Y:S05]  /*2a330*/  BRA `(.L_x_1773) ;  /* 0xffffffc400d07947 */ /* 0x000fea000383ffff */
.L_x_1654:
[----:B--2---:R2:W3:Y:S02]  /*2a340*/  SYNCS.PHASECHK.TRANS64.TRYWAIT P0, [R20+URZ+0x22860], R3 ;  /* 0x02286003140075a7 */ /* 0x0044e4000800017f */
[----:B---3--:R-:W-:Y:S05]  /*2a350*/  @!P0 NANOSLEEP.SYNCS 0x989680 ;  /* 0x009896800000895d */ /* 0x008fea0003900000 */
[----:B------:R-:W3:Y:S02]  /*2a360*/  @!P0 SYNCS.PHASECHK.TRANS64 P0, [R20+URZ+0x22860], R3 ;  /* 0x02286003140085a7 */ /* 0x000ee4000800007f */
[----:B---3--:R-:W-:Y:S05]  /*2a370*/  @!P0 BRA `(.L_x_1654) ;  /* 0xfffffffc00f08947 */ /* 0x008fea000383ffff */
[----:B------:R-:W-:Y:S05]  /*2a380*/  BRA `(.L_x_1774) ;  /* 0xffffffc400d87947 */ /* 0x000fea000383ffff */
.L_x_1658:
[----:B------:R-:W2:Y:S01]  /*2a390*/  LDL R3, [R1] ;  /* 0x0000000001037983 */ /* 0x000ea20000100800 */
[----:B------:R-:W-:Y:S01]  /*2a3a0*/  BSSY B0, `(.L_x_1775) ;  /* 0x0000008000007945 */ /* 0x000fe20003800000 */
[----:B------:R-:W-:Y:S02]  /*2a3b0*/  IMAD.MOV.U32 R12, RZ, RZ, RZ ;  /* 0x000000ffff0c7224 */ /* 0x000fe400078e00ff */
[----:B------:R-:W-:Y:S02]  /*2a3c0*/  IMAD.MOV.U32 R11, RZ, RZ, 0x1f ;  /* 0x0000001fff0b7424 */ /* 0x000fe400078e00ff */
[----:B------:R-:W-:Y:S02]  /*2a3d0*/  IMAD.MOV.U32 R15, RZ, RZ, -0x1 ;  /* 0xffffffffff0f7424 */ /* 0x000fe400078e00ff */
[----:B--2---:R-:W-:-:S07]  /*2a3e0*/  IMAD.MOV.U32 R13, RZ, RZ, R3 ;  /* 0x000000ffff0d7224 */ /* 0x004fce00078e0003 */
[----:B------:R-:W-:Y:S05]  /*2a3f0*/  WARPSYNC.COLLECTIVE R15, `(.L_x_1776) ;  /* 0x000000000f087348 */ /* 0x000fea0003c00000 */
[----:B------:R0:W1:Y:S02]  /*2a400*/  SHFL.IDX P6, R14, R13, R12, R11 ;  /* 0x0000000c0d0e7389 */ /* 0x00006400000c000b */
[----:B01----:R-:W-:Y:S01]  /*2a410*/  ENDCOLLECTIVE ;  /* 0x000000000000791b */ /* 0x003fe20003800000 */
.L_x_1776:
[----:B------:R-:W-:Y:S05]  /*2a420*/  BSYNC B0 ;  /* 0x0000000000007941 */ /* 0x000fea0003800000 */
.L_x_1775:
[----:B------:R0:W5:Y:S01]  /*2a430*/  LDL R2, [R1+0xc] ;  /* 0x00000c0001027983 */ /* 0x0001620000100800 */
[----:B------:R-:W-:Y:S02]  /*2a440*/  IMAD.MOV.U32 R13, RZ, RZ, R3 ;  /* 0x000000ffff0d7224 */ /* 0x000fe400078e0003 */
[----:B------:R-:W-:Y:S02]  /*2a450*/  IMAD.MOV.U32 R12, RZ, RZ, 0x1 ;  /* 0x00000001ff0c7424 */ /* 0x000fe400078e00ff */
[----:B------:R-:W-:Y:S02]  /*2a460*/  IMAD.MOV.U32 R11, RZ, RZ, 0x1f ;  /* 0x0000001fff0b7424 */ /* 0x000fe400078e00ff */
[----:B------:R-:W-:Y:S02]  /*2a470*/  IMAD.MOV.U32 R15, RZ, RZ, -0x1 ;  /* 0xffffffffff0f7424 */ /* 0x000fe400078e00ff */
[----:B0-----:R-:W-:-:S07]  /*2a480*/  IMAD.MOV.U32 R0, RZ, RZ, R14 ;  /* 0x000000ffff007224 */ /* 0x001fce00078e000e */
[----:B-----5:R-:W-:Y:S05]  /*2a490*/  WARPSYNC.COLLECTIVE R15, `(.L_x_1777) ;  /* 0x000000000f087348 */ /* 0x020fea0003c00000 */
[----:B------:R0:W1:Y:S02]  /*2a4a0*/  SHFL.IDX P6, R14, R13, R12, R11 ;  /* 0x0000000c0d0e7389 */ /* 0x00006400000c000b */
[----:B01---5:R-:W-:Y:S01]  /*2a4b0*/  ENDCOLLECTIVE ;  /* 0x000000000000791b */ /* 0x023fe20003800000 */
.L_x_1777:
[----:B------:R-:W-:Y:S01]  /*2a4c0*/  ULDC UR4, c[0x0][0xc14] ;  /* 0x0003050000047ab9 */ /* 0x000fe20000000800 */
[----:B------:R-:W-:Y:S02]  /*2a4d0*/  IMAD.IADD R5, R2, 0x1, R7 ;  /* 0x0000000102057824 */ /* 0x000fe400078e0207 */
[----:B------:R-:W-:Y:S02]  /*2a4e0*/  IMAD.MOV.U32 R11, RZ, RZ, RZ ;  /* 0x000000ffff0b7224 */ /* 0x000fe400078e00ff */
[----:B------:R-:W-:Y:S01]  /*2a4f0*/  IMAD.MOV.U32 R4, RZ, RZ, R14 ;  /* 0x000000ffff047224 */ /* 0x000fe200078e000e */
[----:B------:R-:W-:-:S13]  /*2a500*/  ISETP.GE.OR P1, PT, R5, UR4, !P0 ;  /* 0x0000000405007c0c */ /* 0x000fda000c726670 */
[----:B------:R-:W0:Y:S02]  /*2a510*/  @!P1 LDC.64 R2, c[0x0][0xc58] ;  /* 0x00031600ff029b82 */ /* 0x000e240000000a00 */
[----:B0-----:R-:W-:-:S06]  /*2a520*/  @!P1 IMAD.WIDE R2, R5, 0x4, R2 ;  /* 0x0000000405029825 */ /* 0x001fcc00078e0202 */
[----:B------:R0:W2:Y:S01]  /*2a530*/  @!P1 LDG.E R2, desc[UR40][R2.64] ;  /* 0x0000002802029981 */ /* 0x0000a2000c1e1900 */
[C---:B------:R-:W-:Y:S02]  /*2a540*/  ISETP.GE.U32.AND P2, PT, R7.reuse, 0x2, PT ;  /* 0x000000020700780c */ /* 0x040fe40003f46070 */
[C---:B------:R-:W-:Y:S02]  /*2a550*/  ISETP.GE.U32.AND P3, PT, R7.reuse, 0x4, PT ;  /* 0x000000040700780c */ /* 0x040fe40003f66070 */
[C---:B------:R-:W-:Y:S02]  /*2a560*/  ISETP.GE.U32.AND P4, PT, R7.reuse, 0x8, PT ;  /* 0x000000080700780c */ /* 0x040fe40003f86070 */
[C---:B------:R-:W-:Y:S01]  /*2a570*/  ISETP.GE.U32.AND P5, PT, R7.reuse, 0x10, PT ;  /* 0x000000100700780c */ /* 0x040fe20003fa6070 */
[----:B0-----:R-:W-:Y:S02]  /*2a580*/  IMAD.MOV.U32 R3, RZ, RZ, RZ ;  /* 0x000000ffff037224 */ /* 0x001fe400078e00ff */
[----:B--2---:R-:W-:Y:S01]  /*2a590*/  @!P1 IMAD.MOV.U32 R3, RZ, RZ, R2 ;  /* 0x000000ffff039224 */ /* 0x004fe200078e0002 */
[----:B------:R-:W-:-:S03]  /*2a5a0*/  ISETP.NE.AND P1, PT, R7, RZ, PT ;  /* 0x000000ff0700720c */ /* 0x000fc60003f25270 */
[----:B------:R-:W-:-:S10]  /*2a5b0*/  IMAD.MOV.U32 R13, RZ, RZ, R3 ;  /* 0x000000ffff0d7224 */ /* 0x000fd400078e0003 */
[----:B------:R-:W-:Y:S05]  /*2a5c0*/  WARPSYNC.COLLECTIVE R15, `(.L_x_1778) ;  /* 0x000000000f087348 */ /* 0x000fea0003c00000 */
[----:B------:R0:W1:Y:S02]  /*2a5d0*/  SHFL.UP P6, R14, R13, R12, R11 ;  /* 0x0400000c0d0e7389 */ /* 0x00006400000c000b */
[----:B01----:R-:W-:Y:S01]  /*2a5e0*/  ENDCOLLECTIVE ;  /* 0x000000000000791b */ /* 0x003fe20003800000 */
.L_x_1778:
[----:B------:R-:W-:Y:S01]  /*2a5f0*/  IMAD.MOV.U32 R12, RZ, RZ, 0x2 ;  /* 0x00000002ff0c7424 */ /* 0x000fe200078e00ff */
[----:B------:R-:W-:-:S05]  /*2a600*/  SEL R14, R14, RZ, P1 ;  /* 0x000000ff0e0e7207 */ /* 0x000fca0000800000 */
[----:B------:R-:W-:-:S05]  /*2a610*/  IMAD.IADD R2, R3, 0x1, R14 ;  /* 0x0000000103027824 */ /* 0x000fca00078e020e */
[----:B------:R-:W-:-:S07]  /*2a620*/  MOV R13, R2 ;  /* 0x00000002000d7202 */ /* 0x000fce0000000f00 */
[----:B------:R-:W-:Y:S05]  /*2a630*/  WARPSYNC.COLLECTIVE R15, `(.L_x_1779) ;  /* 0x000000000f087348 */ /* 0x000fea0003c00000 */
[----:B------:R0:W1:Y:S02]  /*2a640*/  SHFL.UP P6, R14, R13, R12, R11 ;  /* 0x0400000c0d0e7389 */ /* 0x00006400000c000b */
[----:B01----:R-:W-:Y:S01]  /*2a650*/  ENDCOLLECTIVE ;  /* 0x000000000000791b */ /* 0x003fe20003800000 */
.L_x_1779:
[----:B------:R-:W-:Y:S01]  /*2a660*/  IMAD.MOV.U32 R12, RZ, RZ, 0x4 ;  /* 0x00000004ff0c7424 */ /* 0x000fe200078e00ff */
[----:B------:R-:W-:-:S05]  /*2a670*/  SEL R5, R14, RZ, P2 ;  /* 0x000000ff0e057207 */ /* 0x000fca0001000000 */
[----:B------:R-:W-:-:S04]  /*2a680*/  IMAD.IADD R2, R2, 0x1, R5 ;  /* 0x0000000102027824 */ /* 0x000fc800078e0205 */
[----:B------:R-:W-:-:S07]  /*2a690*/  IMAD.MOV.U32 R13, RZ, RZ, R2 ;  /* 0x000000ffff0d7224 */ /* 0x000fce00078e0002 */
[----:B------:R-:W-:Y:S05]  /*2a6a0*/  WARPSYNC.COLLECTIVE R15, `(.L_x_1780) ;  /* 0x000000000f087348 */ /* 0x000fea0003c00000 */
[----:B------:R0:W1:Y:S02]  /*2a6b0*/  SHFL.UP P6, R14, R13, R12, R11 ;  /* 0x0400000c0d0e7389 */ /* 0x00006400000c000b */
[----:B01----:R-:W-:Y:S01]  /*2a6c0*/  ENDCOLLECTIVE ;  /* 0x000000000000791b */ /* 0x003fe20003800000 */
.L_x_1780:
[----:B------:R-:W-:Y:S01]  /*2a6d0*/  IMAD.MOV.U32 R12, RZ, RZ, 0x8 ;  /* 0x00000008ff0c7424 */ /* 0x000fe200078e00ff */
[----:B------:R-:W-:-:S05]  /*2a6e0*/  SEL R5, R14, RZ, P3 ;  /* 0x000000ff0e057207 */ /* 0x000fca0001800000 */
[----:B------:R-:W-:-:S04]  /*2a6f0*/  IMAD.IADD R2, R2, 0x1, R5 ;  /* 0x0000000102027824 */ /* 0x000fc800078e0205 */
[----:B------:R-:W-:-:S07]  /*2a700*/  IMAD.MOV.U32 R13, RZ, RZ, R2 ;  /* 0x000000ffff0d7224 */ /* 0x000fce00078e0002 */
[----:B------:R-:W-:Y:S05]  /*2a710*/  WARPSYNC.COLLECTIVE R15, `(.L_x_1781) ;  /* 0x000000000f087348 */ /* 0x000fea0003c00000 */
[----:B------:R0:W1:Y:S02]  /*2a720*/  SHFL.UP P6, R14, R13, R12, R11 ;  /* 0x0400000c0d0e7389 */ /* 0x00006400000c000b */
[----:B01----:R-:W-:Y:S01]  /*2a730*/  ENDCOLLECTIVE ;  /* 0x000000000000791b */ /* 0x003fe20003800000 */
.L_x_1781:
[----:B------:R-:W-:Y:S01]  /*2a740*/  IMAD.MOV.U32 R12, RZ, RZ, 0x10 ;  /* 0x00000010ff0c7424 */ /* 0x000fe200078e00ff */
[----:B------:R-:W-:-:S05]  /*2a750*/  SEL R5, R14, RZ, P4 ;  /* 0x000000ff0e057207 */ /* 0x000fca0002000000 */
[----:B------:R-:W-:-:S04]  /*2a760*/  IMAD.IADD R2, R2, 0x1, R5 ;  /* 0x0000000102027824 */ /* 0x000fc800078e0205 */
[----:B------:R-:W-:-:S07]  /*2a770*/  IMAD.MOV.U32 R13, RZ, RZ, R2 ;  /* 0x000000ffff0d7224 */ /* 0x000fce00078e0002 */
[----:B------:R-:W-:Y:S05]  /*2a780*/  WARPSYNC.COLLECTIVE R15, `(.L_x_1782) ;  /* 0x000000000f087348 */ /* 0x000fea0003c00000 */
[----:B------:R0:W1:Y:S02]  /*2a790*/  SHFL.UP P6, R14, R13, R12, R11 ;  /* 0x0400000c0d0e7389 */ /* 0x00006400000c000b */
[----:B01----:R-:W-:Y:S01]  /*2a7a0*/  ENDCOLLECTIVE ;  /* 0x000000000000791b */ /* 0x003fe20003800000 */
.L_x_1782:
[----:B------:R-:W-:Y:S02]  /*2a7b0*/  IMAD.MOV.U32 R12, RZ, RZ, 0x1f ;  /* 0x0000001fff0c7424 */ /* 0x000fe400078e00ff */
[----:B------:R-:W-:Y:S01]  /*2a7c0*/  IMAD.MOV.U32 R11, RZ, RZ, 0x1f ;  /* 0x0000001fff0b7424 */ /* 0x000fe200078e00ff */
[----:B------:R-:W-:-:S05]  /*2a7d0*/  SEL R5, R14, RZ, P5 ;  /* 0x000000ff0e057207 */ /* 0x000fca0002800000 */
[----:B------:R-:W-:-:S04]  /*2a7e0*/  IMAD.IADD R2, R2, 0x1, R5 ;  /* 0x0000000102027824 */ /* 0x000fc800078e0205 */
[----:B------:R-:W-:-:S07]  /*2a7f0*/  IMAD.MOV.U32 R13, RZ, RZ, R2 ;  /* 0x000000ffff0d7224 */ /* 0x000fce00078e0002 */
[----:B------:R-:W-:Y:S05]  /*2a800*/  WARPSYNC.COLLECTIVE R15, `(.L_x_1783) ;  /* 0x000000000f087348 */ /* 0x000fea0003c00000 */
[----:B------:R0:W1:Y:S02]  /*2a810*/  SHFL.IDX P6, R14, R13, R12, R11 ;  /* 0x0000000c0d0e7389 */ /* 0x00006400000c000b */
[----:B01----:R-:W-:Y:S01]  /*2a820*/  ENDCOLLECTIVE ;  /* 0x000000000000791b */ /* 0x003fe20003800000 */
.L_x_1783:
[----:B------:R-:W-:Y:S05]  /*2a830*/  BRA `(.L_x_1784) ;  /* 0xffffffc800e87947 */ /* 0x000fea000383ffff */
.L_x_1663:
[----:B------:R-:W-:Y:S01]  /*2a840*/  BSSY B0, `(.L_x_1785) ;  /* 0x0000008000007945 */ /* 0x000fe20003800000 */
[----:B-----5:R-:W-:Y:S02]  /*2a850*/  IMAD.MOV.U32 R13, RZ, RZ, R3 ;  /* 0x000000ffff0d7224 */ /* 0x020fe400078e0003 */
[----:B------:R-:W-:Y:S02]  /*2a860*/  IMAD.MOV.U32 R12, RZ, RZ, 0x1 ;  /* 0x00000001ff0c7424 */ /* 0x000fe400078e00ff */
[----:B------:R-:W-:Y:S02]  /*2a870*/  IMAD.MOV.U32 R11, RZ, RZ, RZ ;  /* 0x000000ffff0b7224 */ /* 0x000fe400078e00ff */
[----:B------:R-:W-:-:S07]  /*2a880*/  IMAD.MOV.U32 R15, RZ, RZ, -0x1 ;  /* 0xffffffffff0f7424 */ /* 0x000fce00078e00ff */
[----:B0-----:R-:W-:Y:S05]  /*2a890*/  WARPSYNC.COLLECTIVE R15, `(.L_x_1786) ;  /* 0x000000000f087348 */ /* 0x001fea0003c00000 */
[----:B------:R1:W2:Y:S02]  /*2a8a0*/  SHFL.UP P6, R14, R13, R12, R11 ;  /* 0x0400000c0d0e7389 */ /* 0x0002a400000c000b */
[----:B012---:R-:W-:Y:S01]  /*2a8b0*/  ENDCOLLECTIVE ;  /* 0x000000000000791b */ /* 0x007fe20003800000 */
.L_x_1786:
[----:B------:R-:W-:Y:S05]  /*2a8c0*/  BSYNC B0 ;  /* 0x0000000000007941 */ /* 0x000fea0003800000 */
.L_x_1785:
[----:B------:R-:W-:Y:S01]  /*2a8d0*/  SEL R2, R14, RZ, P1 ;  /* 0x000000ff0e027207 */ /* 0x000fe20000800000 */
[----:B------:R-:W-:Y:S02]  /*2a8e0*/  IMAD.MOV.U32 R12, RZ, RZ, 0x2 ;  /* 0x00000002ff0c7424 */ /* 0x000fe400078e00ff */
[----:B------:R-:W-:Y:S02]  /*2a8f0*/  IMAD.MOV.U32 R11, RZ, RZ, RZ ;  /* 0x000000ffff0b7224 */ /* 0x000fe400078e00ff */
[----:B------:R-:W-:Y:S02]  /*2a900*/  IMAD.IADD R2, R3, 0x1, R2 ;  /* 0x0000000103027824 */ /* 0x000fe400078e0202 */
[----:B------:R-:W-:Y:S02]  /*2a910*/  IMAD.MOV.U32 R15, RZ, RZ, -0x1 ;  /* 0xffffffffff0f7424 */ /* 0x000fe400078e00ff */
[----:B------:R-:W-:-:S07]  /*2a920*/  IMAD.MOV.U32 R13, RZ, RZ, R2 ;  /* 0x000000ffff0d7224 */ /* 0x000fce00078e0002 */
[----:B------:R-:W-:Y:S05]  /*2a930*/  WARPSYNC.COLLECTIVE R15, `(.L_x_1787) ;  /* 0x000000000f087348 */ /* 0x000fea0003c00000 */
[----:B------:R0:W1:Y:S02]  /*2a940*/  SHFL.UP P6, R14, R13, R12, R11 ;  /* 0x0400000c0d0e7389 */ /* 0x00006400000c000b */
[----:B01----:R-:W-:Y:S01]  /*2a950*/  ENDCOLLECTIVE ;  /* 0x000000000000791b */ /* 0x003fe20003800000 */
.L_x_1787:
[----:B------:R-:W-:Y:S01]  /*2a960*/  IMAD.MOV.U32 R12, RZ, RZ, 0x4 ;  /* 0x00000004ff0c7424 */ /* 0x000fe200078e00ff */
[----:B------:R-:W-:-:S05]  /*2a970*/  SEL R5, R14, RZ, P2 ;  /* 0x000000ff0e057207 */ /* 0x000fca0001000000 */
[----:B------:R-:W-:-:S04]  /*2a980*/  IMAD.IADD R2, R2, 0x1, R5 ;  /* 0x0000000102027824 */ /* 0x000fc800078e0205 */
[----:B------:R-:W-:-:S07]  /*2a990*/  IMAD.MOV.U32 R13, RZ, RZ, R2 ;  /* 0x000000ffff0d7224 */ /* 0x000fce00078e0002 */
[----:B------:R-:W-:Y:S05]  /*2a9a0*/  WARPSYNC.COLLECTIVE R15, `(.L_x_1788) ;  /* 0x000000000f087348 */ /* 0x000fea0003c00000 */
[----:B------:R0:W1:Y:S02]  /*2a9b0*/  SHFL.UP P6, R14, R13, R12, R11 ;  /* 0x0400000c0d0e7389 */ /* 0x00006400000c000b */
[----:B01----:R-:W-:Y:S01]  /*2a9c0*/  ENDCOLLECTIVE ;  /* 0x000000000000791b */ /* 0x003fe20003800000 */
.L_x_1788:
[----:B------:R-:W-:Y:S01]  /*2a9d0*/  IMAD.MOV.U32 R12, RZ, RZ, 0x8 ;  /* 0x00000008ff0c7424 */ /* 0x000fe200078e00ff */
[----:B------:R-:W-:-:S04]  /*2a9e0*/  SEL R5, R14, RZ, P3 ;  /* 0x000000ff0e057207 */ /* 0x000fc80001800000 */
[----:B------:R-:W-:-:S05]  /*2a9f0*/  IADD3 R2, R2, R5, RZ ;  /* 0x0000000502027210 */ /* 0x000fca0007ffe0ff */
[----:B------:R-:W-:-:S07]  /*2aa00*/  IMAD.MOV.U32 R13, RZ, RZ, R2 ;  /* 0x000000ffff0d7224 */ /* 0x000fce00078e0002 */
[----:B------:R-:W-:Y:S05]  /*2aa10*/  WARPSYNC.COLLECTIVE R15, `(.L_x_1789) ;  /* 0x000000000f087348 */ /* 0x000fea0003c00000 */
[----:B------:R0:W1:Y:S02]  /*2aa20*/  SHFL.UP P6, R14, R13, R12, R11 ;  /* 0x0400000c0d0e7389 */ /* 0x00006400000c000b */
[----:B01----:R-:W-:Y:S01]  /*2aa30*/  ENDCOLLECTIVE ;  /* 0x000000000000791b */ /* 0x003fe20003800000 */
.L_x_1789:
[----:B------:R-:W-:Y:S01]  /*2aa40*/  IMAD.MOV.U32 R12, RZ, RZ, 0x10 ;  /* 0x00000010ff0c7424 */ /* 0x000fe200078e00ff */
[----:B------:R-:W-:-:S05]  /*2aa50*/  SEL R5, R14, RZ, P4 ;  /* 0x000000ff0e057207 */ /* 0x000fca0002000000 */
[----:B------:R-:W-:-:S04]  /*2aa60*/  IMAD.IADD R2, R2, 0x1, R5 ;  /* 0x0000000102027824 */ /* 0x000fc800078e0205 */
[----:B------:R-:W-:-:S07]  /*2aa70*/  IMAD.MOV.U32 R13, RZ, RZ, R2 ;  /* 0x000000ffff0d7224 */ /* 0x000fce00078e0002 */
[----:B------:R-:W-:Y:S05]  /*2aa80*/  WARPSYNC.COLLECTIVE R15, `(.L_x_1790) ;  /* 0x000000000f087348 */ /* 0x000fea0003c00000 */
[----:B------:R0:W1:Y:S02]  /*2aa90*/  SHFL.UP P6, R14, R13, R12, R11 ;  /* 0x0400000c0d0e7389 */ /* 0x00006400000c000b */
[----:B01----:R-:W-:Y:S01]  /*2aaa0*/  ENDCOLLECTIVE ;  /* 0x000000000000791b */ /* 0x003fe20003800000 */
.L_x_1790:
        /* <DEDUP_REMOVED lines=8> */
.L_x_1791:
[----:B------:R-:W-:Y:S05]  /*2ab30*/  BRA `(.L_x_1792) ;  /* 0xffffffc800cc7947 */ /* 0x000fea000383ffff */
.L_x_1665:
[----:B------:R-:W-:Y:S01]  /*2ab40*/  BSSY B0, `(.L_x_1793) ;  /* 0x0000006000007945 */ /* 0x000fe20003800000 */
[----:B------:R-:W-:Y:S01]  /*2ab50*/  PLOP3.LUT P6, PT, P6, PT, PT, 0x8, 0x0 ;  /* 0x000000000000781c */ /* 0x000fe200037ce170 */
[----:B------:R-:W-:-:S12]  /*2ab60*/  IMAD.MOV.U32 R15, RZ, RZ, -0x1 ;  /* 0xffffffffff0f7424 */ /* 0x000fd800078e00ff */
[----:B0-----:R-:W-:Y:S05]  /*2ab70*/  WARPSYNC.COLLECTIVE R15, `(.L_x_1794) ;  /* 0x000000000f087348 */ /* 0x001fea0003c00000 */
[----:B------:R-:W-:Y:S01]  /*2ab80*/  VOTE.ANY R14, PT, P6 ;  /* 0x00000000000e7806 */ /* 0x000fe200030e0100 */
[----:B0-----:R-:W-:Y:S06]  /*2ab90*/  ENDCOLLECTIVE ;  /* 0x000000000000791b */ /* 0x001fec0003800000 */
.L_x_1794:
[----:B------:R-:W-:Y:S05]  /*2aba0*/  BSYNC B0 ;  /* 0x0000000000007941 */ /* 0x000fea0003800000 */
.L_x_1793:
[----:B------:R-:W-:Y:S02]  /*2abb0*/  IMAD.MOV.U32 R6, RZ, RZ, R14 ;  /* 0x000000ffff067224 */ /* 0x000fe400078e000e */
[----:B------:R-:W-:Y:S02]  /*2abc0*/  IMAD.MOV.U32 R13, RZ, RZ, R3 ;  /* 0x000000ffff0d7224 */ /* 0x000fe400078e0003 */
[----:B------:R-:W0:Y:S01]  /*2abd0*/  POPC R7, R6 ;  /* 0x0000000600077309 */ /* 0x000e220000000000 */
[----:B------:R-:W-:Y:S02]  /*2abe0*/  IMAD.MOV.U32 R11, RZ, RZ, 0x1f ;  /* 0x0000001fff0b7424 */ /* 0x000fe400078e00ff */
[----:B------:R-:W-:Y:S02]  /*2abf0*/  IMAD.MOV.U32 R15, RZ, RZ, -0x1 ;  /* 0xffffffffff0f7424 */ /* 0x000fe400078e00ff */
[----:B0-----:R-:W-:-:S07]  /*2ac00*/  IMAD.MOV.U32 R12, RZ, RZ, R7 ;  /* 0x000000ffff0c7224 */ /* 0x001fce00078e0007 */
[----:B------:R-:W-:Y:S05]  /*2ac10*/  WARPSYNC.COLLECTIVE R15, `(.L_x_1795) ;  /* 0x000000000f087348 */ /* 0x000fea0003c00000 */
[----:B------:R0:W1:Y:S02]  /*2ac20*/  SHFL.IDX P6, R14, R13, R12, R11 ;  /* 0x0000000c0d0e7389 */ /* 0x00006400000c000b */
[----:B01----:R-:W-:Y:S01]  /*2ac30*/  ENDCOLLECTIVE ;  /* 0x000000000000791b */ /* 0x003fe20003800000 */
.L_x_1795:
[----:B------:R-:W-:Y:S01]  /*2ac40*/  IMAD.MOV.U32 R4, RZ, RZ, R14 ;  /* 0x000000ffff047224 */ /* 0x000fe200078e000e */
[----:B------:R-:W-:Y:S06]  /*2ac50*/  BRA `(.L_x_1796) ;  /* 0xffffffc800bc7947 */ /* 0x000fec000383ffff */
.L_x_1667:
[----:B------:R-:W-:Y:S01]  /*2ac60*/  BSSY B0, `(.L_x_1797) ;  /* 0x0000007000007945 */ /* 0x000fe20003800000 */
[----:B------:R-:W-:Y:S02]  /*2ac70*/  IMAD.MOV.U32 R13, RZ, RZ, R2 ;  /* 0x000000ffff0d7224 */ /* 0x000fe400078e0002 */
[----:B------:R-:W-:Y:S02]  /*2ac80*/  IMAD.MOV.U32 R11, RZ, RZ, 0x1f ;  /* 0x0000001fff0b7424 */ /* 0x000fe400078e00ff */
[----:B------:R-:W-:-:S07]  /*2ac90*/  IMAD.MOV.U32 R15, RZ, RZ, -0x1 ;  /* 0xffffffffff0f7424 */ /* 0x000fce00078e00ff */
[----:B012---:R-:W-:Y:S05]  /*2aca0*/  WARPSYNC.COLLECTIVE R15, `(.L_x_1798) ;  /* 0x000000000f087348 */ /* 0x007fea0003c00000 */
[----:B------:R3:W4:Y:S02]  /*2acb0*/  SHFL.IDX P6, R14, R13, R12, R11 ;  /* 0x0000000c0d0e7389 */ /* 0x00072400000c000b */
[----:B01234-:R-:W-:Y:S01]  /*2acc0*/  ENDCOLLECTIVE ;  /* 0x000000000000791b */ /* 0x01ffe20003800000 */
.L_x_1798:
[----:B------:R-:W-:Y:S05]  /*2acd0*/  BSYNC B0 ;  /* 0x0000000000007941 */ /* 0x000fea0003800000 */
.L_x_1797:
[----:B------:R-:W-:Y:S01]  /*2ace0*/  IMAD.MOV.U32 R9, RZ, RZ, R14 ;  /* 0x000000ffff097224 */ /* 0x000fe200078e000e */
[----:B------:R-:W-:Y:S06]  /*2acf0*/  BRA `(.L_x_1666) ;  /* 0xffffffc800b07947 */ /* 0x000fec000383ffff */
.L_x_1671:
[----:B0-----:R0:W1:Y:S02]  /*2ad00*/  SYNCS.PHASECHK.TRANS64.TRYWAIT P0, [R0+URZ+0x22820], R3 ;  /* 0x02282003000075a7 */ /* 0x001064000800017f */
[----:B-1----:R-:W-:Y:S05]  /*2ad10*/  @!P0 NANOSLEEP.SYNCS 0x989680 ;  /* 0x009896800000895d */ /* 0x002fea0003900000 */
[----:B------:R-:W1:Y:S02]  /*2ad20*/  @!P0 SYNCS.PHASECHK.TRANS64 P0, [R0+URZ+0x22820], R3 ;  /* 0x02282003000085a7 */ /* 0x000e64000800007f */
[----:B-1----:R-:W-:Y:S05]  /*2ad30*/  @!P0 BRA `(.L_x_1671) ;  /* 0xfffffffc00f08947 */ /* 0x002fea000383ffff */
[----:B------:R-:W-:Y:S05]  /*2ad40*/  BRA `(.L_x_1799) ;  /* 0xffffffd000687947 */ /* 0x000fea000383ffff */
.L_x_1672:
        /* <DEDUP_REMOVED lines=11> */
.L_x_1801:
[----:B------:R-:W-:Y:S05]  /*2ae00*/  BSYNC B0 ;  /* 0x0000000000007941 */ /* 0x000fea0003800000 */
.L_x_1800:
[----:B------:R-:W-:Y:S05]  /*2ae10*/  BRA `(.L_x_1802) ;  /* 0xffffffd000507947 */ /* 0x000fea000383ffff */
.L_x_1673:
[----:B------:R-:W-:Y:S01]  /*2ae20*/  BSSY B0, `(.L_x_1803) ;  /* 0x0000006000007945 */ /* 0x000fe20003800000 */
[----:B------:R-:W-:-:S07]  /*2ae30*/  IMAD.MOV.U32 R15, RZ, RZ, -0x1 ;  /* 0xffffffffff0f7424 */ /* 0x000fce00078e00ff */
[----:B01----:R-:W-:Y:S05]  /*2ae40*/  WARPSYNC.COLLECTIVE R15, `(.L_x_1804) ;  /* 0x000000000f0c7348 */ /* 0x003fea0003c00000 */
[----:B------:R-:W-:Y:S02]  /*2ae50*/  ELECT P6, UR62, PT ;  /* 0x00000000003e782f */ /* 0x000fe400038c0000 */
[----:B------:R-:W-:Y:S01]  /*2ae60*/  MOV R14, UR62 ;  /* 0x0000003e000e7c02 */ /* 0x000fe20008000f00 */
[----:B01----:R-:W-:Y:S10]  /*2ae70*/  ENDCOLLECTIVE ;  /* 0x000000000000791b */ /* 0x003ff40003800000 */
.L_x_1804:
[----:B------:R-:W-:Y:S05]  /*2ae80*/  BSYNC B0 ;  /* 0x0000000000007941 */ /* 0x000fea0003800000 */
.L_x_1803:
[----:B------:R-:W-:Y:S05]  /*2ae90*/  BRA `(.L_x_1805) ;  /* 0xffffffd000447947 */ /* 0x000fea000383ffff */
.L_x_1675:
[----:B0-----:R0:W1:Y:S02]  /*2aea0*/  SYNCS.PHASECHK.TRANS64.TRYWAIT P1, [R6+URZ], R5 ;  /* 0x00000005060075a7 */ /* 0x001064000802017f */
[----:B-1----:R-:W-:Y:S05]  /*2aeb0*/  @!P1 NANOSLEEP.SYNCS 0x989680 ;  /* 0x009896800000995d */ /* 0x002fea0003900000 */
[----:B------:R-:W1:Y:S02]  /*2aec0*/  @!P1 SYNCS.PHASECHK.TRANS64 P1, [R6+URZ], R5 ;  /* 0x00000005060095a7 */ /* 0x000e64000802007f */
[----:B-1----:R-:W-:Y:S05]  /*2aed0*/  @!P1 BRA `(.L_x_1675) ;  /* 0xfffffffc00f09947 */ /* 0x002fea000383ffff */
[----:B------:R-:W-:Y:S05]  /*2aee0*/  BRA `(.L_x_1806) ;  /* 0xffffffd000807947 */ /* 0x000fea000383ffff */
.L_x_1676:
[----:B-1----:R1:W2:Y:S02]  /*2aef0*/  SYNCS.PHASECHK.TRANS64.TRYWAIT P1, [R7+URZ], R2 ;  /* 0x00000002070075a7 */ /* 0x0022a4000802017f */
[----:B--2---:R-:W-:Y:S05]  /*2af00*/  @!P1 NANOSLEEP.SYNCS 0x989680 ;  /* 0x009896800000995d */ /* 0x004fea0003900000 */
[----:B------:R-:W2:Y:S02]  /*2af10*/  @!P1 SYNCS.PHASECHK.TRANS64 P1, [R7+URZ], R2 ;  /* 0x00000002070095a7 */ /* 0x000ea4000802007f */
[----:B--2---:R-:W-:Y:S05]  /*2af20*/  @!P1 BRA `(.L_x_1676) ;  /* 0xfffffffc00f09947 */ /* 0x004fea000383ffff */
[----:B------:R-:W-:Y:S05]  /*2af30*/  BRA `(.L_x_1807) ;  /* 0xffffffd000747947 */ /* 0x000fea000383ffff */
.L_x_1678:
[----:B--2---:R2:W3:Y:S02]  /*2af40*/  SYNCS.PHASECHK.TRANS64.TRYWAIT P1, [R4+URZ+0x22860], R5 ;  /* 0x02286005040075a7 */ /* 0x0044e4000802017f */
[----:B---3--:R-:W-:Y:S05]  /*2af50*/  @!P1 NANOSLEEP.SYNCS 0x989680 ;  /* 0x009896800000995d */ /* 0x008fea0003900000 */
[----:B------:R-:W3:Y:S02]  /*2af60*/  @!P1 SYNCS.PHASECHK.TRANS64 P1, [R4+URZ+0x22860], R5 ;  /* 0x02286005040095a7 */ /* 0x000ee4000802007f */
[----:B---3--:R-:W-:Y:S05]  /*2af70*/  @!P1 BRA `(.L_x_1678) ;  /* 0xfffffffc00f09947 */ /* 0x008fea000383ffff */
[----:B------:R-:W-:Y:S05]  /*2af80*/  BRA `(.L_x_1808) ;  /* 0xffffffd000787947 */ /* 0x000fea000383ffff */
.L_x_1680:
[----:B---3--:R3:W4:Y:S02]  /*2af90*/  SYNCS.PHASECHK.TRANS64.TRYWAIT P1, [R3+URZ+0x22860], R2 ;  /* 0x02286002030075a7 */ /* 0x008724000802017f */
[----:B----4-:R-:W-:Y:S05]  /*2afa0*/  @!P1 NANOSLEEP.SYNCS 0x989680 ;  /* 0x009896800000995d */ /* 0x010fea0003900000 */
[----:B------:R-:W4:Y:S02]  /*2afb0*/  @!P1 SYNCS.PHASECHK.TRANS64 P1, [R3+URZ+0x22860], R2 ;  /* 0x02286002030095a7 */ /* 0x000f24000802007f */
[----:B----4-:R-:W-:Y:S05]  /*2afc0*/  @!P1 BRA `(.L_x_1680) ;  /* 0xfffffffc00f09947 */ /* 0x010fea000383ffff */
[----:B------:R-:W-:Y:S05]  /*2afd0*/  BRA `(.L_x_1809) ;  /* 0xffffffd000787947 */ /* 0x000fea000383ffff */
.L_x_1682:
[----:B----4-:R4:W0:Y:S02]  /*2afe0*/  SYNCS.PHASECHK.TRANS64.TRYWAIT P0, [R4+URZ+0x22880], R5 ;  /* 0x02288005040075a7 */ /* 0x010824000800017f */
[----:B0-----:R-:W-:Y:S05]  /*2aff0*/  @!P0 NANOSLEEP.SYNCS 0x989680 ;  /* 0x009896800000895d */ /* 0x001fea0003900000 */
[----:B------:R-:W0:Y:S02]  /*2b000*/  @!P0 SYNCS.PHASECHK.TRANS64 P0, [R4+URZ+0x22880], R5 ;  /* 0x02288005040085a7 */ /* 0x000e24000800007f */
[----:B0-----:R-:W-:Y:S05]  /*2b010*/  @!P0 BRA `(.L_x_1682) ;  /* 0xfffffffc00f08947 */ /* 0x001fea000383ffff */
[----:B------:R-:W-:Y:S05]  /*2b020*/  BRA `(.L_x_1683) ;  /* 0xffffffd000747947 */ /* 0x000fea000383ffff */
.L_x_1810:
        /* <DEDUP_REMOVED lines=13> */
.L_x_2628:


//--------------------- .text._ZN7cutlass13device_kernelIN5flash11enable_sm90INS1_16FlashAttnFwdSm90INS1_25CollectiveMainloopFwdSm90ILi2EN4cute5tupleIJNS5_1CILi1EEES8_S8_EEENS6_IJNS7_ILi128EEENS7_ILi160EEENS7_ILi192EEEEEELi128ENS_12float_e4m3_tEfNS_4arch4Sm90ELb1ELb0ELb1ELb0ELb0ELb0ELb0ELb1ELb1ELb0ELb0ELb0EEENS1_21CollectiveEpilogueFwdINS6_IJSA_SA_SB_EEES9_NS_10bfloat16_tESG_Li256ELb0ELb0ELb0ELb1EEENS1_30DynamicPersistentTileSchedulerILi256ELi128ELb0ELb0ELb1EEEEEEEEEvNT_6ParamsE --------------------------
	.section	.text._ZN7cutlass13device_kernelIN5flash11enable_sm90INS1_16FlashAttnFwdSm90INS1_25CollectiveMainloopFwdSm90ILi2EN4cute5tupleIJNS5_1CILi1EEES8_S8_EEENS6_IJNS7_ILi128EEENS7_ILi160EEENS7_ILi192EEEEEELi128ENS_12float_e4m3_tEfNS_4arch4Sm90ELb1ELb0ELb1ELb0ELb0ELb0ELb0ELb1ELb1ELb0ELb0ELb0EEENS1_21CollectiveEpilogueFwdINS6_IJSA_SA_SB_EEES9_NS_10bfloat16_tESG_Li256ELb0ELb0ELb0ELb1EEENS1_30DynamicPersistentTileSchedulerILi256ELi128ELb0ELb0ELb1EEEEEEEEEvNT_6ParamsE,"ax",@progbits
	.align	128
.text._ZN7cutlass13device_kernelIN5flash11enable_sm90INS1_16FlashAttnFwdSm90INS1_25CollectiveMainloopFwdSm90ILi2EN4cute5tupleIJNS5_1CILi1EEES8_S8_EEENS6_IJNS7_ILi128EEENS7_ILi160EEENS7_ILi192EEEEEELi128ENS_12float_e4m3_tEfNS_4arch4Sm90ELb1ELb0ELb1ELb0ELb0ELb0ELb0ELb1ELb1ELb0ELb0ELb0EEENS1_21CollectiveEpilogueFwdINS6_IJSA_SA_SB_EEES9_NS_10bfloat16_tESG_Li256ELb0ELb0ELb0ELb1EEENS1_30DynamicPersistentTileSchedulerILi256ELi128ELb0ELb0ELb1EEEEEEEEEvNT_6ParamsE:
        .type           _ZN7cutlass13device_kernelIN5flash11enable_sm90INS1_16FlashAttnFwdSm90INS1_25CollectiveMainloopFwdSm90ILi2EN4cute5tupleIJNS5_1CILi1EEES8_S8_EEENS6_IJNS7_ILi128EEENS7_ILi160EEENS7_ILi192EEEEEELi128ENS_12float_e4m3_tEfNS_4arch4Sm90ELb1ELb0ELb1ELb0ELb0ELb0ELb0ELb1ELb1ELb0ELb0ELb0EEENS1_21CollectiveEpilogueFwdINS6_IJSA_SA_SB_EEES9_NS_10bfloat16_tESG_Li256ELb0ELb0ELb0ELb1EEENS1_30DynamicPersistentTileSchedulerILi256ELi128ELb0ELb0ELb1EEEEEEEEEvNT_6ParamsE,@function
        .size           _ZN7cutlass13device_kernelIN5flash11enable_sm90INS1_16FlashAttnFwdSm90INS1_25CollectiveMainloopFwdSm90ILi2EN4cute5tupleIJNS5_1CILi1EEES8_S8_EEENS6_IJNS7_ILi128EEENS7_ILi160EEENS7_ILi192EEEEEELi128ENS_12float_e4m3_tEfNS_4arch4Sm90ELb1ELb0ELb1ELb0ELb0ELb0ELb0ELb1ELb1ELb0ELb0ELb0EEENS1_21CollectiveEpilogueFwdINS6_IJSA_SA_SB_EEES9_NS_10bfloat16_tESG_Li256ELb0ELb0ELb0ELb1EEENS1_30DynamicPersistentTileSchedulerILi256ELi128ELb0ELb0ELb1EEEEEEEEEvNT_6ParamsE,(.L_x_2629 - _ZN7cutlass13device_kernelIN5flash11enable_sm90INS1_16FlashAttnFwdSm90INS1_25CollectiveMainloopFwdSm90ILi2EN4cute5tupleIJNS5_1CILi1EEES8_S8_EEENS6_IJNS7_ILi128EEENS7_ILi160EEENS7_ILi192EEEEEELi128ENS_12float_e4m3_tEfNS_4arch4Sm90ELb1ELb0ELb1ELb0ELb0ELb0ELb0ELb1ELb1ELb0ELb0ELb0EEENS1_21CollectiveEpilogueFwdINS6_IJSA_SA_SB_EEES9_NS_10bfloat16_tESG_Li256ELb0ELb0ELb0ELb1EEENS1_30DynamicPersistentTileSchedulerILi256ELi128ELb0ELb0ELb1EEEEEEEEEvNT_6ParamsE)
        .other          _ZN7cutlass13device_kernelIN5flash11enable_sm90INS1_16FlashAttnFwdSm90INS1_25CollectiveMainloopFwdSm90ILi2EN4cute5tupleIJNS5_1CILi1EEES8_S8_EEENS6_IJNS7_ILi128EEENS7_ILi160EEENS7_ILi192EEEEEELi128ENS_12float_e4m3_tEfNS_4arch4Sm90ELb1ELb0ELb1ELb0ELb0ELb0ELb0ELb1ELb1ELb0ELb0ELb0EEENS1_21CollectiveEpilogueFwdINS6_IJSA_SA_SB_EEES9_NS_10bfloat16_tESG_Li256ELb0ELb0ELb0ELb1EEENS1_30DynamicPersistentTileSchedulerILi256ELi128ELb0ELb0ELb1EEEEEEEEEvNT_6ParamsE,@"STO_CUDA_ENTRY STV_DEFAULT"
_ZN7cutlass13device_kernelIN5flash11enable_sm90INS1_16FlashAttnFwdSm90INS1_25CollectiveMainloopFwdSm90ILi2EN4cute5tupleIJNS5_1CILi1EEES8_S8_EEENS6_IJNS7_ILi128EEENS7_ILi160EEENS7_ILi192EEEEEELi128ENS_12float_e4m3_tEfNS_4arch4Sm90ELb1ELb0ELb1ELb0ELb0ELb0ELb0ELb1ELb1ELb0ELb0ELb0EEENS1_21CollectiveEpilogueFwdINS6_IJSA_SA_SB_EEES9_NS_10bfloat16_tESG_Li256ELb0ELb0ELb0ELb1EEENS1_30DynamicPersistentTileSchedulerILi256ELi128ELb0ELb0ELb1EEEEEEEEEvNT_6ParamsE:
        /* <DEDUP_REMOVED lines=24> */
.L_x_1812:
[----:B------:R-:W-:Y:S05]  /*0180*/  BSYNC B0 ;  /* 0x0000000000007941 */ /* 0x000fea0003800000 */
.L_x_1811:
        /* <DEDUP_REMOVED lines=37> */
.L_x_1813:
        /* <DEDUP_REMOVED lines=22> */
.L_x_1814:
        /* <DEDUP_REMOVED lines=18> */
.L_x_1815:
        /* <DEDUP_REMOVED lines=22> */
.L_x_1816:
        /* <DEDUP_REMOVED lines=22> */
.L_x_1817:
[----:B-1----:R-:W-:Y:S01]  /*0920*/  UMOV UR4, 0x1 ;  /* 0x0000000100047882 */ /* 0x002fe20000000000 */
[----:B------:R-:W-:Y:S01]  /*0930*/  PLOP3.LUT P0, PT, PT, PT, UP0, 0x80, 0x0 ;  /* 0x000000000000781c */ /* 0x000fe20003f0f008 */
[----:B------:R-:W-:Y:S01]  /*0940*/  USEL UR4, UR4, 0x2, !UP0 ;  /* 0x0000000204047887 */ /* 0x000fe2000c000000 */
[----:B------:R-:W-:Y:S01]  /*0950*/  NOP ;  /* 0x0000000000007918 */ /* 0x000fe20000000000 */
[----:B------:R-:W-:-:S04]  /*0960*/  ULDC.64 UR54, c[0x0][0x208] ;  /* 0x0000820000367ab9 */ /* 0x000fc80000000a00 */
[----:B------:R-:W-:-:S05]  /*0970*/  IMAD.U32 R2, RZ, RZ, UR4 ;  /* 0x00000004ff027e24 */ /* 0x000fca000f8e00ff */
[----:B------:R1:W-:Y:S01]  /*0980*/  STL [R1+0x2c], R2 ;  /* 0x00002c0201007387 */ /* 0x0003e20000100800 */
[----:B--23--:R-:W-:Y:S06]  /*0990*/  BAR.SYNC.DEFER_BLOCKING 0x0 ;  /* 0x0000000000007b1d */ /* 0x00cfec0000010000 */
[----:B------:R-:W-:Y:S05]  /*09a0*/  @!P0 BRA `(.L_x_1818) ;  /* 0x000000ec002c8947 */ /* 0x000fea0003800000 */
.L_x_1819:
[----:B------:R-:W-:-:S08]  /*09b0*/  NOP ;  /* 0x0000000000007918 */ /* 0x000fd00000000000 */
[----:B------:R-:W2:Y:S02]  /*09c0*/  USETMAXREG.TRY_ALLOC.CTAPOOL UP0, 0xf0 ;  /* 0x000000f0000079c8 */ /* 0x000ea40008000600 */
[----:B--2---:R-:W-:-:S13]  /*09d0*/  PLOP3.LUT P0, PT, PT, PT, UP0, 0x80, 0x0 ;  /* 0x000000000000781c */ /* 0x004fda0003f0f008 */
[----:B------:R-:W-:Y:S05]  /*09e0*/  @!P0 BRA `(.L_x_1819) ;  /* 0xfffffffc00f08947 */ /* 0x000fea000383ffff */
[----:B-1----:R-:W1:Y:S01]  /*09f0*/  S2R R2, SR_TID.X ;  /* 0x0000000000027919 */ /* 0x002e620000002100 */
        /* <DEDUP_REMOVED lines=9> */
[----:B------:R-:W2:Y:S01]  /*0a90*/  LDL R3, [R1+0x2c] ;  /* 0x00002c0001037983 */ /* 0x000ea20000100800 */
[----:B------:R-:W-:Y:S01]  /*0aa0*/  VIADD R193, R2, 0xffffff80 ;  /* 0xffffff8002c17836 */ /* 0x000fe20000000000 */
[----:B------:R-:W1:Y:S01]  /*0ab0*/  S2UR UR47, SR_CgaCtaId ;  /* 0x00000000002f79c3 */ /* 0x000e620000008800 */
[----:B------:R-:W-:Y:S01]  /*0ac0*/  UMOV UR37, 0x400 ;  /* 0x0000040000257882 */ /* 0x000fe20000000000 */
[----:B------:R-:W-:Y:S01]  /*0ad0*/  ULDC.64 UR60, c[0x0][0x198] ;  /* 0x00006600003c7ab9 */ /* 0x000fe20000000a00 */
[----:B------:R-:W-:Y:S01]  /*0ae0*/  UMOV UR58, URZ ;  /* 0x0000003f003a7c82 */ /* 0x000fe20008000000 */
[----:B------:R-:W-:Y:S01]  /*0af0*/  SHF.R.S32.HI R0, RZ, 0x1f, R193 ;  /* 0x0000001fff007819 */ /* 0x000fe200000114c1 */
[----:B------:R-:W-:Y:S01]  /*0b00*/  UMOV UR46, URZ ;  /* 0x0000003f002e7c82 */ /* 0x000fe20008000000 */
[----:B------:R-:W-:Y:S02]  /*0b10*/  UMOV UR36, URZ ;  /* 0x0000003f00247c82 */ /* 0x000fe40008000000 */
[CC--:B------:R-:W-:Y:S01]  /*0b20*/  LEA.HI R2, R0.reuse, R193.reuse, RZ, 0x7 ;  /* 0x000000c100027211 */ /* 0x0c0fe200078f38ff */
[----:B------:R-:W3:Y:S01]  /*0b30*/  S2UR UR6, SR_SWINHI ;  /* 0x00000000000679c3 */ /* 0x000ee20000002f00 */
[----:B------:R-:W-:-:S02]  /*0b40*/  LEA.HI R192, R0, R193, RZ, 0x5 ;  /* 0x000000c100c07211 */ /* 0x000fc400078f28ff */
[----:B------:R-:W-:Y:S02]  /*0b50*/  LOP3.LUT R190, R2, 0xffffff80, RZ, 0xc0, !PT ;  /* 0xffffff8002be7812 */ /* 0x000fe400078ec0ff */
[----:B------:R-:W-:Y:S02]  /*0b60*/  SHF.R.S32.HI R192, RZ, 0x5, R192 ;  /* 0x00000005ffc07819 */ /* 0x000fe400000114c0 */
[----:B------:R-:W-:Y:S01]  /*0b70*/  SHF.R.S32.HI R191, RZ, 0x7, R2 ;  /* 0x00000007ffbf7819 */ /* 0x000fe20000011402 */
[----:B------:R-:W-:-:S03]  /*0b80*/  IMAD.IADD R190, R193, 0x1, -R190 ;  /* 0x00000001c1be7824 */ /* 0x000fc600078e0abe */
[----:B------:R-:W-:Y:S02]  /*0b90*/  LEA.HI R2, R2, R191, RZ, 0x1 ;  /* 0x000000bf02027211 */ /* 0x000fe400078f08ff */
[----:B------:R-:W-:Y:S01]  /*0ba0*/  SHF.R.S32.HI R7, RZ, 0x1f, R190 ;  /* 0x0000001fff077819 */ /* 0x000fe200000114be */
[----:B-1----:R-:W-:Y:S01]  /*0bb0*/  ULEA UR37, UR47, UR37, 0x18 ;  /* 0x000000252f257291 */ /* 0x002fe2000f8ec03f */
[----:B------:R-:W-:Y:S02]  /*0bc0*/  LOP3.LUT R2, R2, 0x3fffffe, RZ, 0xc0, !PT ;  /* 0x03fffffe02027812 */ /* 0x000fe400078ec0ff */
[CC--:B------:R-:W-:Y:S02]  /*0bd0*/  LEA.HI R6, R7.reuse, R190.reuse, RZ, 0x2 ;  /* 0x000000be07067211 */ /* 0x0c0fe400078f10ff */
[----:B------:R-:W-:Y:S01]  /*0be0*/  LEA.HI R7, R7, R190, RZ, 0x5 ;  /* 0x000000be07077211 */ /* 0x000fe200078f28ff */
[----:B------:R-:W-:Y:S01]  /*0bf0*/  IMAD.IADD R23, R191, 0x1, -R2 ;  /* 0x00000001bf177824 */ /* 0x000fe200078e0a02 */
[----:B------:R-:W-:Y:S01]  /*0c00*/  SHF.R.S32.HI R9, RZ, 0x1f, R6 ;  /* 0x0000001fff097819 */ /* 0x000fe20000011406 */
[----:B------:R-:W-:Y:S01]  /*0c10*/  UMOV UR4, UR37 ;  /* 0x0000002500047c82 */ /* 0x000fe20008000000 */
[----:B---3--:R-:W-:Y:S01]  /*0c20*/  UMOV UR5, UR6 ;  /* 0x0000000600057c82 */ /* 0x008fe20008000000 */
[----:B------:R-:W-:Y:S01]  /*0c30*/  SHF.R.S32.HI R7, RZ, 0x5, R7 ;  /* 0x00000005ff077819 */ /* 0x000fe20000011407 */
[----:B------:R-:W-:Y:S01]  /*0c40*/  IMAD.U32 R16, RZ, RZ, UR4 ;  /* 0x00000004ff107e24 */ /* 0x000fe2000f8e00ff */
[----:B------:R-:W-:Y:S01]  /*0c50*/  UMOV UR4, UR7 ;  /* 0x0000000700047c82 */ /* 0x000fe20008000000 */
[----:B------:R-:W-:Y:S01]  /*0c60*/  IMAD.U32 R17, RZ, RZ, UR5 ;  /* 0x00000005ff117e24 */ /* 0x000fe2000f8e00ff */
[----:B--2---:R-:W-:-:S02]  /*0c70*/  R2UR UR8, R3 ;  /* 0x00000000030872ca */ /* 0x004fc400000e0000 */
[CC--:B------:R-:W-:Y:S02]  /*0c80*/  LEA.HI R3, R0.reuse, R193.reuse, RZ, 0x4 ;  /* 0x000000c100037211 */ /* 0x0c0fe400078f20ff */
[----:B------:R-:W-:Y:S02]  /*0c90*/  LEA.HI R0, R0, R193, RZ, 0x3 ;  /* 0x000000c100007211 */ /* 0x000fe400078f18ff */
[----:B------:R-:W-:Y:S02]  /*0ca0*/  SHF.R.S32.HI R4, RZ, 0x4, R3 ;  /* 0x00000004ff047819 */ /* 0x000fe40000011403 */
[----:B------:R-:W-:Y:S02]  /*0cb0*/  LOP3.LUT R2, R0, 0x1ffffff8, RZ, 0xc0, !PT ;  /* 0x1ffffff800027812 */ /* 0x000fe400078ec0ff */
[----:B------:R-:W-:Y:S02]  /*0cc0*/  LEA.HI R5, R3, R4, RZ, 0x1 ;  /* 0x0000000403057211 */ /* 0x000fe400078f08ff */
[----:B------:R-:W-:Y:S01]  /*0cd0*/  SHF.R.S32.HI R188, RZ, 0x3, R0 ;  /* 0x00000003ffbc7819 */ /* 0x000fe20000011400 */
[----:B------:R-:W-:Y:S01]  /*0ce0*/  IMAD.IADD R2, R193, 0x1, -R2 ;  /* 0x00000001c1027824 */ /* 0x000fe200078e0a02 */
[----:B------:R-:W-:Y:S01]  /*0cf0*/  LOP3.LUT R5, R5, 0x1ffffffe, RZ, 0xc0, !PT ;  /* 0x1ffffffe05057812 */ /* 0x000fe200078ec0ff */
[----:B------:R-:W-:-:S02]  /*0d00*/  ULOP3.LUT UR59, UR8, 0x1, URZ, 0xfc, !UPT ;  /* 0x00000001083b7892 */ /* 0x000fc4000f8efc3f */
[----:B------:R-:W-:Y:S02]  /*0d10*/  IMAD.SHL.U32 R18, R2, 0x8, RZ ;  /* 0x0000000802127824 */ /* 0x000fe400078e00ff */
[----:B------:R-:W-:Y:S01]  /*0d20*/  IMAD.IADD R5, R4, 0x1, -R5 ;  /* 0x0000000104057824 */ /* 0x000fe200078e0a05 */
[----:B------:R-:W-:-:S05]  /*0d30*/  LOP3.LUT R4, R3, 0x3fffff0, RZ, 0xc0, !PT ;  /* 0x03fffff003047812 */ /* 0x000fca00078ec0ff */
[----:B------:R-:W-:Y:S01]  /*0d40*/  IMAD.IADD R3, R193, 0x1, -R4 ;  /* 0x00000001c1037824 */ /* 0x000fe200078e0a04 */
[----:B------:R-:W-:-:S03]  /*0d50*/  SHF.R.S32.HI R4, RZ, 0x2, R6 ;  /* 0x00000002ff047819 */ /* 0x000fc60000011406 */
[----:B------:R-:W-:Y:S01]  /*0d60*/  IMAD R8, R192, 0x10, R3 ;  /* 0x00000010c0087824 */ /* 0x000fe200078e0203 */
[----:B------:R-:W-:-:S03]  /*0d70*/  LEA.HI R9, R9, R4, RZ, 0x3 ;  /* 0x0000000409097211 */ /* 0x000fc600078f18ff */
[----:B------:R-:W-:Y:S01]  /*0d80*/  IMAD R3, R8, 0x8, R5 ;  /* 0x0000000808037824 */ /* 0x000fe200078e0205 */
[----:B------:R-:W-:-:S03]  /*0d90*/  LOP3.LUT R9, R9, 0xfffffff8, RZ, 0xc0, !PT ;  /* 0xfffffff809097812 */ /* 0x000fc600078ec0ff */
[----:B------:R-:W-:Y:S02]  /*0da0*/  IMAD.SHL.U32 R3, R3, 0x8, RZ ;  /* 0x0000000803037824 */ /* 0x000fe400078e00ff */
[----:B------:R-:W-:Y:S02]  /*0db0*/  IMAD.IADD R4, R4, 0x1, -R9 ;  /* 0x0000000104047824 */ /* 0x000fe400078e0a09 */
[----:B------:R-:W-:Y:S01]  /*0dc0*/  IMAD.WIDE R16, R3, 0x2, R16 ;  /* 0x0000000203107825 */ /* 0x000fe200078e0210 */
[----:B------:R-:W-:-:S03]  /*0dd0*/  LOP3.LUT R3, R6, 0x7ffffffc, RZ, 0xc0, !PT ;  /* 0x7ffffffc06037812 */ /* 0x000fc600078ec0ff */
[----:B------:R-:W-:Y:S02]  /*0de0*/  IMAD R4, R7, 0x10, R4 ;  /* 0x0000001007047824 */ /* 0x000fe400078e0204 */
[----:B------:R-:W-:Y:S02]  /*0df0*/  IMAD.IADD R22, R190, 0x1, -R3 ;  /* 0x00000001be167824 */ /* 0x000fe400078e0a03 */
[----:B------:R-:W-:-:S07]  /*0e00*/  IMAD R23, R23, 0x40, R4 ;  /* 0x0000004017177824 */ /* 0x000fce00078e0204 */
.L_x_1869:
[----:B------:R-:W-:Y:S01]  /*0e10*/  ULDC UR5, c[0x0][0xdd0] ;  /* 0x0003740000057ab9 */ /* 0x000fe20000000800 */
[----:B-1----:R-:W1:Y:S01]  /*0e20*/  LDC R0, c[0x0][0xde8] ;  /* 0x00037a00ff007b82 */ /* 0x002e620000000800 */
        /* <DEDUP_REMOVED lines=9> */
[----:B---34-:R-:W-:Y:S05]  /*0ec0*/  @!P0 BRA `(.L_x_1820) ;  /* 0x0000000000208947 */ /* 0x018fea0003800000 */
        /* <DEDUP_REMOVED lines=8> */
.L_x_1820:
[----:B------:R-:W-:Y:S01]  /*0f50*/  ULDC UR6, c[0x0][0xdc4] ;  /* 0x0003710000067ab9 */ /* 0x000fe20000000800 */
[----:B------:R-:W-:Y:S01]  /*0f60*/  UMOV UR53, UR7 ;  /* 0x0000000700357c82 */ /* 0x000fe20008000000 */
[----:B------:R-:W-:-:S11]  /*0f70*/  UISETP.NE.AND UP0, UPT, UR6, 0x1, UPT ;  /* 0x000000010600788c */ /* 0x000fd6000bf05270 */
[----:B------:R-:W-:Y:S02]  /*0f80*/  @UP0 ULDC.64 UR10, c[0x0][0xdc8] ;  /* 0x00037200000a0ab9 */ /* 0x000fe40000000a00 */
[----:B------:R-:W-:-:S04]  /*0f90*/  UIMAD.WIDE.U32 UR4, UR7, UR10, URZ ;  /* 0x0000000a070472a5 */ /* 0x000fc8000f8e003f */
[----:B------:R-:W-:-:S04]  /*0fa0*/  @UP0 USHF.R.U32.HI UR53, URZ, UR11, UR5 ;  /* 0x0000000b3f350299 */ /* 0x000fc80008011605 */
[----:B------:R-:W-:-:S12]  /*0fb0*/  UIMAD UR4, UR53, UR6, URZ ;  /* 0x00000006350472a4 */ /* 0x000fd8000f8e023f */
.L_x_1821:
[----:B------:R-:W-:Y:S01]  /*0fc0*/  ULDC.64 UR12, c[0x0][0x3f8] ;  /* 0x0000fe00000c7ab9 */ /* 0x000fe20000000a00 */
[----:B------:R-:W-:Y:S01]  /*0fd0*/  ULDC UR38, c[0x0][0x404] ;  /* 0x0001010000267ab9 */ /* 0x000fe20000000800 */
[----:B------:R-:W-:Y:S01]  /*0fe0*/  UISETP.NE.U32.AND UP0, UPT, UR12, URZ, UPT ;  /* 0x0000003f0c00728c */ /* 0x000fe2000bf05070 */
[----:B------:R-:W-:Y:S01]  /*0ff0*/  PLOP3.LUT P0, PT, PT, PT, PT, 0x80, 0x0 ;  /* 0x000000000000781c */ /* 0x000fe20003f0f070 */
[----:B------:R-:W-:Y:S01]  /*1000*/  ULDC UR43, c[0x0][0xdb8] ;  /* 0x00036e00002b7ab9 */ /* 0x000fe20000000800 */
[----:B------:R-:W-:Y:S01]  /*1010*/  ULOP3.LUT UR5, URZ, UR53, URZ, 0x33, !UPT ;  /* 0x000000353f057292 */ /* 0x000fe2000f8e333f */
[----:B------:R-:W-:Y:S01]  /*1020*/  IMAD.MOV.U32 R0, RZ, RZ, RZ ;  /* 0x000000ffff007224 */ /* 0x000fe200078e00ff */
[----:B------:R-:W-:Y:S01]  /*1030*/  UISETP.NE.AND.EX UP0, UPT, UR13, URZ, UPT, UP0 ;  /* 0x0000003f0d00728c */ /* 0x000fe2000bf05300 */
[----:B------:R-:W-:Y:S01]  /*1040*/  CS2R R2, SRZ ;  /* 0x0000000000027805 */ /* 0x000fe2000001ff00 */
[----:B------:R-:W-:Y:S01]  /*1050*/  UIADD3 UR4, UR7, -UR4, URZ ;  /* 0x8000000407047290 */ /* 0x000fe2000fffe03f */
[----:B------:R-:W-:Y:S01]  /*1060*/  IMAD.MOV.U32 R87, RZ, RZ, RZ ;  /* 0x000000ffff577224 */ /* 0x000fe200078e00ff */
[----:B------:R-:W-:Y:S01]  /*1070*/  USEL UR38, UR38, 0x1, UP0 ;  /* 0x0000000126267887 */ /* 0x000fe20008000000 */
[----:B------:R-:W-:Y:S01]  /*1080*/  CS2R R6, SRZ ;  /* 0x0000000000067805 */ /* 0x000fe2000001ff00 */
[----:B------:R-:W-:Y:S01]  /*1090*/  ULDC UR6, c[0x0][0xdac] ;  /* 0x00036b0000067ab9 */ /* 0x000fe20000000800 */
[----:B------:R-:W-:Y:S01]  /*10a0*/  ULDC UR7, c[0x0][0x2e0] ;  /* 0x0000b80000077ab9 */ /* 0x000fe20000000800 */
[----:B------:R-:W-:Y:S01]  /*10b0*/  UISETP.NE.AND UP2, UPT, UR43, 0x1, UPT ;  /* 0x000000012b00788c */ /* 0x000fe2000bf45270 */
[----:B------:R-:W-:Y:S01]  /*10c0*/  CS2R R8, SRZ ;  /* 0x0000000000087805 */ /* 0x000fe2000001ff00 */
[----:B------:R-:W-:Y:S01]  /*10d0*/  UIADD3 UR5, UR5, UR6, URZ ;  /* 0x0000000605057290 */ /* 0x000fe2000fffe03f */
[----:B------:R-:W-:Y:S01]  /*10e0*/  CS2R R10, SRZ ;  /* 0x00000000000a7805 */ /* 0x000fe2000001ff00 */
[----:B------:R-:W-:Y:S01]  /*10f0*/  UIMAD UR38, UR38, UR7, URZ ;  /* 0x00000007262672a4 */ /* 0x000fe2000f8e023f */
[----:B------:R-:W-:Y:S01]  /*1100*/  CS2R R12, SRZ ;  /* 0x00000000000c7805 */ /* 0x000fe2000001ff00 */
[----:B------:R-:W-:Y:S01]  /*1110*/  ULDC UR9, c[0x0][0x288] ;  /* 0x0000a20000097ab9 */ /* 0x000fe20000000800 */
[----:B------:R-:W-:Y:S01]  /*1120*/  USHF.L.U32 UR42, UR5, 0x7, URZ ;  /* 0x00000007052a7899 */ /* 0x000fe2000800063f */
[----:B------:R-:W-:Y:S01]  /*1130*/  CS2R R14, SRZ ;  /* 0x00000000000e7805 */ /* 0x000fe2000001ff00 */
[----:B------:R-:W-:Y:S01]  /*1140*/  UIADD3 UR7, UR38, 0x11f, -UR9 ;  /* 0x0000011f26077890 */ /* 0x000fe2000fffe809 */
[----:B------:R-:W-:Y:S01]  /*1150*/  CS2R R20, SRZ ;  /* 0x0000000000147805 */ /* 0x000fe2000001ff00 */
[----:B------:R-:W-:Y:S01]  /*1160*/  ULDC UR11, c[0x0][0xdc4] ;  /* 0x00037100000b7ab9 */ /* 0x000fe20000000800 */
[----:B------:R-:W-:Y:S01]  /*1170*/  UIADD3 UR6, UR38, 0x9f, URZ ;  /* 0x0000009f26067890 */ /* 0x000fe2000fffe03f */
[----:B------:R-:W-:Y:S01]  /*1180*/  CS2R R24, SRZ ;  /* 0x0000000000187805 */ /* 0x000fe2000001ff00 */
[----:B------:R-:W-:Y:S01]  /*1190*/  UIMAD UR11, UR8, UR11, UR4 ;  /* 0x0000000b080b72a4 */ /* 0x000fe2000f8e0204 */
[----:B------:R-:W-:Y:S01]  /*11a0*/  CS2R R28, SRZ ;  /* 0x00000000001c7805 */ /* 0x000fe2000001ff00 */
[----:B------:R-:W-:Y:S01]  /*11b0*/  UIADD3 UR8, UR7, UR42, URZ ;  /* 0x0000002a07087290 */ /* 0x000fe2000fffe03f */
[----:B------:R-:W-:Y:S01]  /*11c0*/  CS2R R26, SRZ ;  /* 0x00000000001a7805 */ /* 0x000fe2000001ff00 */
[----:B------:R-:W-:Y:S01]  /*11d0*/  @UP2 ULDC UR4, c[0x0][0xdbc] ;  /* 0x00036f0000042ab9 */ /* 0x000fe20000000800 */
[----:B------:R-:W-:Y:S01]  /*11e0*/  UIMAD.WIDE UR6, UR6, 0x66666667, URZ ;  /* 0x66666667060678a5 */ /* 0x000fe2000f8e023f */
[----:B------:R-:W-:Y:S01]  /*11f0*/  CS2R R32, SRZ ;  /* 0x0000000000207805 */ /* 0x000fe2000001ff00 */
[----:B------:R-:W-:Y:S01]  /*1200*/  UIMAD.WIDE.U32 UR4, UR11, UR4, URZ ;  /* 0x000000040b0472a5 */ /* 0x000fe2000f8e003f */
[----:B------:R-:W-:Y:S01]  /*1210*/  CS2R R30, SRZ ;  /* 0x00000000001e7805 */ /* 0x000fe2000001ff00 */
[----:B------:R-:W-:Y:S01]  /*1220*/  UIMAD.WIDE UR8, UR8, 0x66666667, URZ ;  /* 0x66666667080878a5 */ /* 0x000fe2000f8e023f */
[----:B------:R-:W-:Y:S01]  /*1230*/  CS2R R36, SRZ ;  /* 0x0000000000247805 */ /* 0x000fe2000001ff00 */
[----:B------:R-:W-:Y:S01]  /*1240*/  @UP2 ULDC UR12, c[0x0][0xdc0] ;  /* 0x00037000000c2ab9 */ /* 0x000fe20000000800 */
[----:B------:R-:W-:Y:S01]  /*1250*/  UMOV UR44, UR11 ;  /* 0x0000000b002c7c82 */ /* 0x000fe20008000000 */
[----:B------:R-:W-:Y:S01]  /*1260*/  @UP2 USHF.R.U32.HI UR44, URZ, UR12, UR5 ;  /* 0x0000000c3f2c2299 */ /* 0x000fe20008011605 */
[----:B------:R-:W-:Y:S01]  /*1270*/  CS2R R34, SRZ ;  /* 0x0000000000227805 */ /* 0x000fe2000001ff00 */
[----:B------:R-:W-:Y:S01]  /*1280*/  USHF.R.U32.HI UR4, URZ, 0x1f, UR7 ;  /* 0x0000001f3f047899 */ /* 0x000fe20008011607 */
[----:B------:R-:W-:Y:S01]  /*1290*/  CS2R R40, SRZ ;  /* 0x0000000000287805 */ /* 0x000fe2000001ff00 */
[----:B------:R-:W-:Y:S01]  /*12a0*/  USHF.R.U32.HI UR5, URZ, 0x1f, UR9 ;  /* 0x0000001f3f057899 */ /* 0x000fe20008011609 */
[----:B------:R-:W-:Y:S01]  /*12b0*/  CS2R R38, SRZ ;  /* 0x0000000000267805 */ /* 0x000fe2000001ff00 */
[----:B------:R-:W-:Y:S01]  /*12c0*/  ULEA.HI.SX32 UR4, UR7, UR4, 0x1a ;  /* 0x0000000407047291 */ /* 0x000fe2000f8fd23f */
[----:B------:R-:W-:Y:S01]  /*12d0*/  CS2R R44, SRZ ;  /* 0x00000000002c7805 */ /* 0x000fe2000001ff00 */
[----:B------:R-:W-:Y:S01]  /*12e0*/  ULEA.HI.SX32 UR5, UR9, UR5, 0x1a ;  /* 0x0000000509057291 */ /* 0x000fe2000f8fd23f */
[----:B------:R-:W-:Y:S01]  /*12f0*/  CS2R R42, SRZ ;  /* 0x00000000002a7805 */ /* 0x000fe2000001ff00 */
[----:B------:R-:W-:Y:S01]  /*1300*/  ULDC UR10, c[0x0][0x428] ;  /* 0x00010a00000a7ab9 */ /* 0x000fe20000000800 */
[----:B------:R-:W-:Y:S01]  /*1310*/  UIADD3 UR6, -UR44, URZ, URZ ;  /* 0x0000003f2c067290 */ /* 0x000fe2000fffe13f */
[----:B------:R-:W-:Y:S01]  /*1320*/  CS2R R48, SRZ ;  /* 0x0000000000307805 */ /* 0x000fe2000001ff00 */
[----:B------:R-:W-:Y:S01]  /*1330*/  UISETP.LT.AND UP0, UPT, UR4, UR5, UPT ;  /* 0x000000050400728c */ /* 0x000fe2000bf01270 */
[----:B------:R-:W-:Y:S01]  /*1340*/  CS2R R46, SRZ ;  /* 0x00000000002e7805 */ /* 0x000fe2000001ff00 */
[----:B------:R-:W-:Y:S01]  /*1350*/  UISETP.NE.AND UP1, UPT, UR10, 0x1, UPT ;  /* 0x000000010a00788c */ /* 0x000fe2000bf25270 */
[----:B------:R-:W-:Y:S01]  /*1360*/  CS2R R88, SRZ ;  /* 0x0000000000587805 */ /* 0x000fe2000001ff00 */
[----:B------:R-:W-:Y:S01]  /*1370*/  USEL UR39, UR4, UR5, UP0 ;  /* 0x0000000504277287 */ /* 0x000fe20008000000 */
[----:B------:R-:W-:Y:S01]  /*1380*/  CS2R R52, SRZ ;  /* 0x0000000000347805 */ /* 0x000fe2000001ff00 */
[----:B------:R-:W-:Y:S01]  /*1390*/  UIMAD UR43, UR43, UR6, UR11 ;  /* 0x000000062b2b72a4 */ /* 0x000fe2000f8e020b */
[----:B------:R-:W-:Y:S01]  /*13a0*/  CS2R R90, SRZ ;  /* 0x00000000005a7805 */ /* 0x000fe2000001ff00 */
[----:B------:R-:W-:Y:S01]  /*13b0*/  UISETP.GE.AND UP0, UPT, UR39, 0x1, UPT ;  /* 0x000000012700788c */ /* 0x000fe2000bf06270 */
[----:B------:R-:W-:-:S02]  /*13c0*/  CS2R R56, SRZ ;  /* 0x0000000000387805 */ /* 0x000fc4000001ff00 */
[----:B------:R-:W-:Y:S02]  /*13d0*/  CS2R R92, SRZ ;  /* 0x00000000005c7805 */ /* 0x000fe4000001ff00 */
[----:B------:R-:W-:Y:S02]  /*13e0*/  CS2R R60, SRZ ;  /* 0x00000000003c7805 */ /* 0x000fe4000001ff00 */
[----:B------:R-:W-:Y:S01]  /*13f0*/  CS2R R94, SRZ ;  /* 0x00000000005e7805 */ /* 0x000fe2000001ff00 */
[----:B------:R-:W-:Y:S01]  /*1400*/  @UP1 ULDC UR10, c[0x0][0x42c] ;  /* 0x00010b00000a1ab9 */ /* 0x000fe20000000800 */
[----:B------:R-:W-:Y:S01]  /*1410*/  PLOP3.LUT P1, PT, PT, PT, UP0, 0x80, 0x0 ;  /* 0x000000000000781c */ /* 0x000fe20003f2f008 */
[----:B------:R-:W-:Y:S01]  /*1420*/  UIMAD.WIDE.U32 UR4, UR43, UR10, URZ ;  /* 0x0000000a2b0472a5 */ /* 0x000fe2000f8e003f */
[----:B------:R-:W-:Y:S01]  /*1430*/  CS2R R64, SRZ ;  /* 0x0000000000407805 */ /* 0x000fe2000001ff00 */
[----:B------:R-:W-:Y:S01]  /*1440*/  @UP1 ULDC UR6, c[0x0][0x430] ;  /* 0x00010c0000061ab9 */ /* 0x000fe20000000800 */
[----:B------:R-:W-:Y:S01]  /*1450*/  UMOV UR52, UR43 ;  /* 0x0000002b00347c82 */ /* 0x000fe20008000000 */
[----:B------:R-:W-:Y:S01]  /*1460*/  @UP1 USHF.R.U32.HI UR52, URZ, UR6, UR5 ;  /* 0x000000063f341299 */ /* 0x000fe20008011605 */
[----:B------:R-:W-:-:S02]  /*1470*/  CS2R R96, SRZ ;  /* 0x0000000000607805 */ /* 0x000fc4000001ff00 */
[----:B------:R-:W-:Y:S02]  /*1480*/  CS2R R68, SRZ ;  /* 0x0000000000447805 */ /* 0x000fe4000001ff00 */
[----:B------:R-:W-:Y:S01]  /*1490*/  CS2R R98, SRZ ;  /* 0x0000000000627805 */ /* 0x000fe2000001ff00 */
[----:B------:R-:W-:Y:S02]  /*14a0*/  IMAD.MOV.U32 R72, RZ, RZ, RZ ;  /* 0x000000ffff487224 */ /* 0x000fe400078e00ff */
[----:B------:R-:W-:Y:S01]  /*14b0*/  IMAD.MOV.U32 R100, RZ, RZ, RZ ;  /* 0x000000ffff647224 */ /* 0x000fe200078e00ff */
        /* <DEDUP_REMOVED lines=29> */
.L_x_1823:
        /* <DEDUP_REMOVED lines=19> */
[----:B------:R-:W-:Y:S02]  /*17c0*/  @UP1 USHF.R.S32.HI UR19, URZ, 0x1f, UR52 ;  /* 0x0000001f3f131899 */ /* 0x000fe40008011434 */
[----:B------:R-:W-:Y:S02]  /*17d0*/  @UP1 UIMAD.WIDE.U32 UR12, UR44, UR14, URZ ;  /* 0x0000000e2c0c12a5 */ /* 0x000fe4000f8e003f */
[----:B------:R-:W-:Y:S02]  /*17e0*/  @UP1 UIMAD UR18, UR44, UR15, UR9 ;  /* 0x0000000f2c1212a4 */ /* 0x000fe4000f8e0209 */
[----:B------:R-:W-:Y:S01]  /*17f0*/  @UP0 UIADD3 UR11, UR11, UR17, URZ ;  /* 0x000000110b0b0290 */ /* 0x000fe2000fffe03f */
[----:B------:R-:W-:Y:S01]  /*1800*/  @UP0 ULDC.64 UR14, c[0x0][0x9b0] ;  /* 0x00026c00000e0ab9 */ /* 0x000fe20000000a00 */
[----:B------:R-:W-:Y:S01]  /*1810*/  @UP1 ULDC.64 UR8, c[0x0][0x9c0] ;  /* 0x0002700000081ab9 */ /* 0x000fe20000000a00 */
[----:B------:R-:W-:-:S02]  /*1820*/  @UP0 UIMAD UR16, UR16, UR14, URZ ;  /* 0x0000000e101002a4 */ /* 0x000fc4000f8e023f */
[----:B------:R-:W-:Y:S02]  /*1830*/  @UP1 UIMAD UR17, UR19, UR8, URZ ;  /* 0x00000008131112a4 */ /* 0x000fe4000f8e023f */
[----:B------:R-:W-:Y:S02]  /*1840*/  @UP1 UIADD3 UR13, UR13, UR18, URZ ;  /* 0x000000120d0d1290 */ /* 0x000fe4000fffe03f */
[----:B------:R-:W-:Y:S02]  /*1850*/  @UP0 UIMAD UR16, UR52, UR15, UR16 ;  /* 0x0000000f341002a4 */ /* 0x000fe4000f8e0210 */
[----:B------:R-:W-:Y:S02]  /*1860*/  @UP1 UIMAD UR17, UR52, UR9, UR17 ;  /* 0x00000009341112a4 */ /* 0x000fe4000f8e0211 */
[----:B------:R-:W-:Y:S02]  /*1870*/  @UP0 UIMAD.WIDE.U32 UR14, UR52, UR14, UR10 ;  /* 0x0000000e340e02a5 */ /* 0x000fe4000f8e000a */
        /* <DEDUP_REMOVED lines=13> */
[----:B------:R-:W-:Y:S01]  /*1950*/  ULEA.HI UR4, UR58, UR58, URZ, 0x1 ;  /* 0x0000003a3a047291 */ /* 0x000fe2000f8f083f */
[----:B------:R-:W-:-:S03]  /*1960*/  IMAD.U32 R8, RZ, RZ, UR59 ;  /* 0x0000003bff087e24 */ /* 0x000fc6000f8e00ff */
[----:B------:R-:W-:Y:S02]  /*1970*/  ULOP3.LUT UR4, UR4, 0xfffffffe, URZ, 0xc0, !UPT ;  /* 0xfffffffe04047892 */ /* 0x000fe4000f8ec03f */
[----:B------:R-:W-:Y:S02]  /*1980*/  ISETP.NE.AND P0, PT, R8, 0x3, PT ;  /* 0x000000030800780c */ /* 0x000fe40003f05270 */
[----:B------:R-:W-:-:S06]  /*1990*/  UIADD3 UR4, UR58, -UR4, URZ ;  /* 0x800000043a047290 */ /* 0x000fcc000fffe03f */
[----:B------:R-:W-:Y:S01]  /*19a0*/  IMAD.U32 R6, RZ, RZ, UR4 ;  /* 0x00000004ff067e24 */ /* 0x000fe2000f8e00ff */
[----:B------:R-:W-:-:S04]  /*19b0*/  ULDC UR4, c[0x0][0x9d8] ;  /* 0x0002760000047ab9 */ /* 0x000fc80000000800 */
[----:B------:R-:W-:-:S04]  /*19c0*/  SHF.L.U32 R6, R6, 0x1f, RZ ;  /* 0x0000001f06067819 */ /* 0x000fc800000006ff */
[----:B------:R-:W1:Y:S01]  /*19d0*/  SYNCS.PHASECHK.TRANS64.TRYWAIT P1, [UR37+0x29800], R6 ;  /* 0x02980006ff0075a7 */ /* 0x000e620008020165 */
[----:B--2---:R-:W-:-:S04]  /*19e0*/  FMUL.FTZ R0, R7, R0 ;  /* 0x0000000007007220 */ /* 0x004fc80000410000 */
[----:B------:R-:W-:Y:S01]  /*19f0*/  FMUL.FTZ R0, R0, UR4 ;  /* 0x0000000400007c20 */ /* 0x000fe20008410000 */
[----:B-1----:R-:W-:Y:S06]  /*1a00*/  @!P1 BRA `(.L_x_1824) ;  /* 0x0000011400189947 */ /* 0x002fec0003800000 */
.L_x_1941:
[----:B------:R-:W-:Y:S05]  /*1a10*/  @!P0 BRA `(.L_x_1825) ;  /* 0x0000000000048947 */ /* 0x000fea0003800000 */
[----:B------:R-:W-:Y:S01]  /*1a20*/  BPT.TRAP 0x1 ;  /* 0x000000040000795c */ /* 0x000fe20000300000 */
.L_x_1825:
[----:B------:R-:W-:Y:S02]  /*1a30*/  IMAD.U32 R2, RZ, RZ, UR36 ;  /* 0x00000024ff027e24 */ /* 0x000fe4000f8e00ff */
[----:B-1----:R-:W-:-:S03]  /*1a40*/  IMAD.U32 R3, RZ, RZ, UR46 ;  /* 0x0000002eff037e24 */ /* 0x002fc6000f8e00ff */
[----:B------:R-:W-:Y:S02]  /*1a50*/  LEA R2, R2, UR37, 0x3 ;  /* 0x0000002502027c11 */ /* 0x000fe4000f8e18ff */
[----:B------:R-:W-:-:S04]  /*1a60*/  SHF.L.U32 R3, R3, 0x1f, RZ ;  /* 0x0000001f03037819 */ /* 0x000fc800000006ff */
[----:B------:R1:W2:Y:S01]  /*1a70*/  SYNCS.PHASECHK.TRANS64.TRYWAIT P2, [R2+URZ+0x29830], R3 ;  /* 0x02983003020075a7 */ /* 0x0002a2000804017f */
[----:B------:R-:W-:Y:S05]  /*1a80*/  @!P0 BRA `(.L_x_1826) ;  /* 0x0000000000048947 */ /* 0x000fea0003800000 */
[----:B------:R-:W-:Y:S01]  /*1a90*/  BPT.TRAP 0x1 ;  /* 0x000000040000795c */ /* 0x000fe20000300000 */
.L_x_1826:
[----:B------:R-:W3:Y:S01]  /*1aa0*/  S2R R4, SR_TID.X ;  /* 0x0000000000047919 */ /* 0x000ee20000002100 */
[----:B------:R-:W-:Y:S01]  /*1ab0*/  IMAD.MOV.U32 R87, RZ, RZ, RZ ;  /* 0x000000ffff577224 */ /* 0x000fe200078e00ff */
[----:B---3--:R-:W-:Y:S01]  /*1ac0*/  LOP3.LUT P1, RZ, R4, 0x7f, RZ, 0xc0, !PT ;  /* 0x0000007f04ff7812 */ /* 0x008fe2000782c0ff */
[----:B--2---:R-:W-:-:S12]  /*1ad0*/  @P2 BRA `(.L_x_1827) ;  /* 0x0000000000082947 */ /* 0x004fd80003800000 */
[----:B------:R-:W2:Y:S02]  /*1ae0*/  SYNCS.PHASECHK.TRANS64.TRYWAIT P2, [R2+URZ+0x29830], R3 ;  /* 0x02983003020075a7 */ /* 0x000ea4000804017f */
[----:B--2---:R-:W-:Y:S05]  /*1af0*/  @!P2 BRA `(.L_x_1828) ;  /* 0x0000011000f4a947 */ /* 0x004fea0003800000 */
.L_x_1827:
[----:B------:R-:W-:Y:S05]  /*1b00*/  WARPSYNC.ALL ;  /* 0x0000000000007948 */ /* 0x000fea0003800000 */
[----:B------:R-:W-:Y:S01]  /*1b10*/  UIADD3 UR4, UR37, 0x1a400, URZ ;  /* 0x0001a40025047890 */ /* 0x000fe2000fffe03f */
[----:B------:R-:W-:Y:S01]  /*1b20*/  WARPGROUP.ARRIVE ;  /* 0x00000000000079c5 */ /* 0x000fe20000000000 */
[----:B------:R-:W-:Y:S01]  /*1b30*/  ULOP3.LUT UR6, UR40, 0x10000, URZ, 0xfc, !UPT ;  /* 0x0001000028067892 */ /* 0x000fe2000f8efc3f */
[----:B-12---:R-:W-:Y:S01]  /*1b40*/  @!P1 VIADD R2, R2, 0x29840 ;  /* 0x0002984002029836 */ /* 0x006fe20000000000 */
[----:B------:R-:W-:Y:S01]  /*1b50*/  USHF.R.U32.HI UR4, URZ, 0x4, UR4 ;  /* 0x000000043f047899 */ /* 0x000fe20008011604 */
[----:B------:R-:W-:Y:S01]  /*1b60*/  IMAD.MOV.U32 R86, RZ, RZ, R87 ;  /* 0x000000ffff567224 */ /* 0x000fe200078e0057 */
[----:B------:R-:W-:Y:S01]  /*1b70*/  UMOV UR9, 0x80000020 ;  /* 0x8000002000097882 */ /* 0x000fe20000000000 */
[----:B------:R-:W-:Y:S01]  /*1b80*/  UMOV UR11, 0x80000020 ;  /* 0x80000020000b7882 */ /* 0x000fe20000000000 */
[----:B------:R-:W-:Y:S01]  /*1b90*/  ULOP3.LUT UR4, UR4, 0x3fff, URZ, 0xc0, !UPT ;  /* 0x00003fff04047892 */ /* 0x000fe2000f8ec03f */
[----:B------:R-:W-:Y:S01]  /*1ba0*/  @!P1 PRMT R2, RZ, 0x654, R2 ;  /* 0x00000654ff029816 */ /* 0x000fe20000000002 */
[----:B------:R-:W-:Y:S01]  /*1bb0*/  UMOV UR8, UR6 ;  /* 0x0000000600087c82 */ /* 0x000fe20008000000 */
[----:B------:R-:W-:Y:S01]  /*1bc0*/  UMOV UR13, UR9 ;  /* 0x00000009000d7c82 */ /* 0x000fe20008000000 */
[----:B------:R-:W-:Y:S01]  /*1bd0*/  ULOP3.LUT UR4, UR4, 0x10000, URZ, 0xfc, !UPT ;  /* 0x0001000004047892 */ /* 0x000fe2000f8efc3f */
[----:B------:R-:W-:Y:S01]  /*1be0*/  UMOV UR12, UR8 ;  /* 0x00000008000c7c82 */ /* 0x000fe20008000000 */
[----:B------:R-:W-:-:S02]  /*1bf0*/  UMOV UR15, 0x80000020 ;  /* 0x80000020000f7882 */ /* 0x000fc40000000000 */
[----:B------:R-:W-:Y:S01]  /*1c00*/  UIMAD UR5, UR36, 0x780, UR4 ;  /* 0x00000780240578a4 */ /* 0x000fe2000f8e0204 */
[----:B------:R-:W-:Y:S01]  /*1c10*/  UMOV UR16, UR8 ;  /* 0x0000000800107c82 */ /* 0x000fe20008000000 */
[----:B------:R-:W-:Y:S02]  /*1c20*/  UMOV UR17, UR9 ;  /* 0x0000000900117c82 */ /* 0x000fe40008000000 */
[----:B------:R-:W-:Y:S02]  /*1c30*/  UIADD3 UR14, UR5, 0x100, URZ ;  /* 0x00000100050e7890 */ /* 0x000fe4000fffe03f */
[----:B------:R-:W-:Y:S02]  /*1c40*/  UIADD3 UR18, UR5, 0x180, URZ ;  /* 0x0000018005127890 */ /* 0x000fe4000fffe03f */
[----:B------:R-:W-:Y:S01]  /*1c50*/  UMOV UR10, UR5 ;  /* 0x00000005000a7c82 */ /* 0x000fe20008000000 */
[----:B------:R-:W-:Y:S01]  /*1c60*/  UMOV UR19, 0x80000020 ;  /* 0x8000002000137882 */ /* 0x000fe20000000000 */
[----:B------:R-:W-:Y:S01]  /*1c70*/  QGMMA.64x32x32.F32.E4M3.E4M3 R104, gdesc[UR8], RZ, !UPT, gsb0 ;  /* 0x00600000086879f3 */ /* 0x000fe2000c0008ff */
        /* <DEDUP_REMOVED lines=36> */
[----:B------:R-:W-:Y:S02]  /*1ec0*/  ULDC UR10, c[0x0][0x288] ;  /* 0x0000a200000a7ab9 */ /* 0x000fe40000000800 */
        /* <DEDUP_REMOVED lines=49> */
[----:B------:R-:W-:Y:S02]  /*21e0*/  UIADD3 UR7, UR6, 0x400, URZ ;  /* 0x0000040006077890 */ /* 0x000fe4000fffe03f */
[----:B------:R-:W-:Y:S01]  /*21f0*/  UIADD3 UR6, UR6, 0x402, URZ ;  /* 0x0000040206067890 */ /* 0x000fe2000fffe03f */
[----:B------:R-:W-:-:S02]  /*2200*/  WARPGROUP.DEPBAR.LE gsb0, 0x0 ;  /* 0x00008000000079c5 */ /* 0x000fc40000010000 */
        /* <DEDUP_REMOVED lines=55> */
[----:B------:R-:W-:-:S04]  /*2580*/  UIMAD UR6, UR39, -0xa0, UR38 ;  /* 0xffffff60270678a4 */ /* 0x000fc8000f8e0226 */
[----:B------:R-:W-:Y:S02]  /*2590*/  UIADD3 UR7, UR6, 0xa0, URZ ;  /* 0x000000a006077890 */ /* 0x000fe4000fffe03f */
[----:B------:R-:W-:Y:S02]  /*25a0*/  UIADD3 UR6, -UR10, 0xa1, UR6 ;  /* 0x000000a10a067890 */ /* 0x000fe4000fffe106 */
[----:B------:R-:W-:-:S04]  /*25b0*/  UIADD3 UR10, UR42, -UR10, UR38 ;  /* 0x8000000a2a0a7290 */ /* 0x000fc8000fffe026 */
[----:B------:R-:W-:Y:S01]  /*25c0*/  UIMAD.WIDE UR10, UR10, 0x66666667, URZ ;  /* 0x666666670a0a78a5 */ /* 0x000fe2000f8e023f */
        /* <DEDUP_REMOVED lines=20> */
[----:B------:R-:W1:Y:S01]  /*2710*/  MUFU.TANH R104, R104 ;  /* 0x0000006800687308 */ /* 0x000e620000002400 */
[----:B------:R-:W-:Y:S01]  /*2720*/  UMOV UR31, 0x80000020 ;  /* 0x80000020001f7882 */ /* 0x000fe20000000000 */
[C---:B------:R-:W-:Y:S01]  /*2730*/  FMUL.FTZ R113, R0.reuse, R113 ;  /* 0x0000007100717220 */ /* 0x040fe20000410000 */
[C---:B------:R-:W-:Y:S01]  /*2740*/  FMUL.FTZ R116, R0.reuse, R116 ;  /* 0x0000007400747220 */ /* 0x040fe20000410000 */
[C---:B------:R-:W-:Y:S01]  /*2750*/  FMUL.FTZ R117, R0.reuse, R117 ;  /* 0x0000007500757220 */ /* 0x040fe20000410000 */
[C---:B------:R-:W-:Y:S01]  /*2760*/  FMUL.FTZ R10, R0.reuse, R119 ;  /* 0x00000077000a7220 */ /* 0x040fe20000410000 */
[C---:B------:R-:W-:Y:S01]  /*2770*/  FMUL.FTZ R8, R0.reuse, R115 ;  /* 0x0000007300087220 */ /* 0x040fe20000410000 */
[C---:B------:R-:W-:Y:S01]  /*2780*/  FMUL.FTZ R6, R0.reuse, R111 ;  /* 0x0000006f00067220 */ /* 0x040fe20000410000 */
[----:B------:R-:W-:Y:S01]  /*2790*/  MUFU.TANH R105, R105 ;  /* 0x0000006900697308 */ /* 0x000fe20000002400 */
[C---:B------:R-:W-:Y:S01]  /*27a0*/  FMUL.FTZ R3, R0.reuse, R107 ;  /* 0x0000006b00037220 */ /* 0x040fe20000410000 */
[C---:B------:R-:W-:Y:S01]  /*27b0*/  FMUL.FTZ R4, R0.reuse, R106 ;  /* 0x0000006a00047220 */ /* 0x040fe20000410000 */
[C---:B------:R-:W-:Y:S01]  /*27c0*/  FMUL.FTZ R5, R0.reuse, R110 ;  /* 0x0000006e00057220 */ /* 0x040fe20000410000 */
[C---:B------:R-:W-:Y:S01]  /*27d0*/  FMUL.FTZ R7, R0.reuse, R114 ;  /* 0x0000007200077220 */ /* 0x040fe20000410000 */
[----:B------:R-:W-:-:S03]  /*27e0*/  FMUL.FTZ R9, R0, R118 ;  /* 0x0000007600097220 */ /* 0x000fc60000410000 */
[----:B------:R-:W2:Y:S08]  /*27f0*/  MUFU.TANH R108, R108 ;  /* 0x0000006c006c7308 */ /* 0x000eb00000002400 */
[----:B------:R-:W3:Y:S08]  /*2800*/  MUFU.TANH R109, R109 ;  /* 0x0000006d006d7308 */ /* 0x000ef00000002400 */
[----:B------:R-:W4:Y:S08]  /*2810*/  MUFU.TANH R112, R112 ;  /* 0x0000007000707308 */ /* 0x000f300000002400 */
[----:B------:R-:W5:Y:S08]  /*2820*/  MUFU.TANH R125, R113 ;  /* 0x00000071007d7308 */ /* 0x000f700000002400 */
[----:B------:R-:W5:Y:S08]  /*2830*/  MUFU.TANH R116, R116 ;  /* 0x0000007400747308 */ /* 0x000f700000002400 */
[----:B------:R-:W5:Y:S01]  /*2840*/  MUFU.TANH R127, R117 ;  /* 0x00000075007f7308 */ /* 0x000f620000002400 */
[----:B------:R-:W-:-:S02]  /*2850*/  WARPGROUP.DEPBAR.LE gsb0, 0x0 ;  /* 0x00008000000079c5 */ /* 0x000fc40000010000 */
[----:B------:R-:W-:Y:S01]  /*2860*/  WARPGROUP.ARRIVE ;  /* 0x00000000000079c5 */ /* 0x000fe20000000000 */
[C---:B------:R-:W-:Y:S01]  /*2870*/  FMUL.FTZ R12, R0.reuse, R91 ;  /* 0x0000005b000c7220 */ /* 0x040fe20000410000 */
[----:B------:R-:W-:Y:S02]  /*2880*/  IMAD.U32 R91, RZ, RZ, UR6 ;  /* 0x00000006ff5b7e24 */ /* 0x000fe4000f8e00ff */
[C---:B------:R-:W-:Y:S01]  /*2890*/  FMUL.FTZ R88, R0.reuse, R88 ;  /* 0x0000005800587220 */ /* 0x040fe20000410000 */
[C---:B------:R-:W-:Y:S01]  /*28a0*/  FMUL.FTZ R89, R0.reuse, R89 ;  /* 0x0000005900597220 */ /* 0x040fe20000410000 */
[----:B------:R-:W-:Y:S01]  /*28b0*/  FMUL.FTZ R92, R0, R92 ;  /* 0x0000005c005c7220 */ /* 0x000fe20000410000 */
[----:B------:R-:W-:Y:S01]  /*28c0*/  QGMMA.64x32x32.F32.E4M3.E4M3 R56, gdesc[UR28], R56, gsb0 ;  /* 0x006000001c3879f3 */ /* 0x000fe20008000838 */
[----:B------:R-:W-:Y:S01]  /*28d0*/  UIADD3 UR30, UR5, 0x682, URZ ;  /* 0x00000682051e7890 */ /* 0x000fe2000fffe03f */
[----:B------:R-:W-:Y:S01]  /*28e0*/  IMAD R91, R22, -0x2, R91 ;  /* 0xfffffffe165b7824 */ /* 0x000fe200078e025b */
[----:B------:R-:W-:Y:S01]  /*28f0*/  UMOV UR31, 0x80000020 ;  /* 0x80000020001f7882 */ /* 0x000fe20000000000 */
[----:B------:R-:W5:Y:S01]  /*2900*/  MUFU.TANH R88, R88 ;  /* 0x0000005800587308 */ /* 0x000f620000002400 */
[C---:B------:R-:W-:Y:S01]  /*2910*/  FMUL.FTZ R93, R0.reuse, R93 ;  /* 0x0000005d005d7220 */ /* 0x040fe20000410000 */
        /* <DEDUP_REMOVED lines=12> */
[----:B------:R-:W5:Y:S08]  /*29e0*/  MUFU.TANH R92, R92 ;  /* 0x0000005c005c7308 */ /* 0x000f700000002400 */
[----:B------:R-:W5:Y:S08]  /*29f0*/  MUFU.TANH R93, R93 ;  /* 0x0000005d005d7308 */ /* 0x000f700000002400 */
[----:B------:R-:W5:Y:S08]  /*2a00*/  MUFU.TANH R96, R96 ;  /* 0x0000006000607308 */ /* 0x000f700000002400 */
[----:B------:R-:W5:Y:S08]  /*2a10*/  MUFU.TANH R97, R97 ;  /* 0x0000006100617308 */ /* 0x000f700000002400 */
[----:B------:R-:W5:Y:S01]  /*2a20*/  MUFU.TANH R95, R100 ;  /* 0x00000064005f7308 */ /* 0x000f620000002400 */
[----:B------:R-:W-:-:S02]  /*2a30*/  WARPGROUP.DEPBAR.LE gsb0, 0x0 ;  /* 0x00008000000079c5 */ /* 0x000fc40000010000 */
[----:B------:R-:W-:Y:S01]  /*2a40*/  WARPGROUP.ARRIVE ;  /* 0x00000000000079c5 */ /* 0x000fe20000000000 */
[C---:B------:R-:W-:Y:S01]  /*2a50*/  FMUL.FTZ R74, R0.reuse, R57 ;  /* 0x00000039004a7220 */ /* 0x040fe20000410000 */
[C---:B------:R-:W-:Y:S01]  /*2a60*/  FMUL.FTZ R57, R0.reuse, R59 ;  /* 0x0000003b00397220 */ /* 0x040fe20000410000 */
[C---:B------:R-:W-:Y:S01]  /*2a70*/  FMUL.FTZ R60, R0.reuse, R60 ;  /* 0x0000003c003c7220 */ /* 0x040fe20000410000 */
[C---:B------:R-:W-:Y:S01]  /*2a80*/  FMUL.FTZ R59, R0.reuse, R63 ;  /* 0x0000003f003b7220 */ /* 0x040fe20000410000 */
[C---:B------:R-:W-:Y:S01]  /*2a90*/  FMUL.FTZ R64, R0.reuse, R64 ;  /* 0x0000004000407220 */ /* 0x040fe20000410000 */
[----:B------:R-:W-:Y:S01]  /*2aa0*/  QGMMA.64x32x32.F32.E4M3.E4M3 R40, gdesc[UR28], R40, gsb0 ;  /* 0x006000001c2879f3 */ /* 0x000fe20008000828 */
[----:B------:R-:W-:Y:S01]  /*2ab0*/  IMAD.U32 R63, RZ, RZ, UR7 ;  /* 0x00000007ff3f7e24 */ /* 0x000fe2000f8e00ff */
[----:B------:R1:W-:Y:S01]  /*2ac0*/  MUFU.TANH R76, R60 ;  /* 0x0000003c004c7308 */ /* 0x0003e20000002400 */
[C---:B------:R-:W-:Y:S01]  /*2ad0*/  FMUL.FTZ R61, R0.reuse, R61 ;  /* 0x0000003d003d7220 */ /* 0x040fe20000410000 */
[C---:B------:R-:W-:Y:S01]  /*2ae0*/  FMUL.FTZ R68, R0.reuse, R68 ;  /* 0x0000004400447220 */ /* 0x040fe20000410000 */
[----:B------:R-:W-:Y:S01]  /*2af0*/  UIADD3 UR30, UR5, 0x702, URZ ;  /* 0x00000702051e7890 */ /* 0x000fe2000fffe03f */
[C---:B------:R-:W-:Y:S01]  /*2b00*/  FMUL.FTZ R73, R0.reuse, R56 ;  /* 0x0000003800497220 */ /* 0x040fe20000410000 */
[----:B------:R-:W-:Y:S01]  /*2b10*/  UMOV UR31, 0x80000020 ;  /* 0x80000020001f7882 */ /* 0x000fe20000000000 */
[C---:B------:R-:W-:Y:S01]  /*2b20*/  FMUL.FTZ R65, R0.reuse, R65 ;  /* 0x0000004100417220 */ /* 0x040fe20000410000 */
[C---:B------:R-:W-:Y:S01]  /*2b30*/  FMUL.FTZ R69, R0.reuse, R69 ;  /* 0x0000004500457220 */ /* 0x040fe20000410000 */
[----:B------:R2:W-:Y:S01]  /*2b40*/  MUFU.TANH R79, R64 ;  /* 0x00000040004f7308 */ /* 0x0005e20000002400 */
[----:B-1----:R-:W-:Y:S01]  /*2b50*/  FMUL.FTZ R60, R0, R66 ;  /* 0x00000042003c7220 */ /* 0x002fe20000410000 */
[----:B------:R-:W-:-:S02]  /*2b60*/  VIADD R66, R23, UR42 ;  /* 0x0000002a17427c36 */ /* 0x000fc40008000000 */
[C---:B------:R-:W-:Y:S01]  /*2b70*/  FMUL.FTZ R56, R0.reuse, R58 ;  /* 0x0000003a00387220 */ /* 0x040fe20000410000 */
[C---:B------:R-:W-:Y:S01]  /*2b80*/  FMUL.FTZ R58, R0.reuse, R62 ;  /* 0x0000003e003a7220 */ /* 0x040fe20000410000 */
[----:B------:R-:W-:Y:S01]  /*2b90*/  FMUL.FTZ R62, R0, R70 ;  /* 0x00000046003e7220 */ /* 0x000fe20000410000 */
[----:B------:R-:W-:Y:S01]  /*2ba0*/  ULDC UR5, c[0x0][0x988] ;  /* 0x0002620000057ab9 */ /* 0x000fe20000000800 */
[----:B------:R-:W-:Y:S01]  /*2bb0*/  UIADD3 UR7, UR39, -0x2, URZ ;  /* 0xfffffffe27077890 */ /* 0x000fe2000fffe03f */
[----:B------:R1:W-:Y:S01]  /*2bc0*/  MUFU.TANH R78, R61 ;  /* 0x0000003d004e7308 */ /* 0x0003e20000002400 */
[----:B--2---:R-:W-:Y:S02]  /*2bd0*/  IMAD R64, R22, -0x2, R63 ;  /* 0xfffffffe16407824 */ /* 0x004fe400078e023f */
[----:B------:R-:W-:-:S03]  /*2be0*/  FMUL.FTZ R63, R0, R71 ;  /* 0x00000047003f7220 */ /* 0x000fc60000410000 */
[----:B------:R-:W-:Y:S02]  /*2bf0*/  VIADDMNMX R82, R66, R91, R64, PT ;  /* 0x0000005b42527246 */ /* 0x000fe40003800140 */
[----:B------:R-:W2:Y:S01]  /*2c00*/  MUFU.TANH R83, R101 ;  /* 0x0000006500537308 */ /* 0x000ea20000002400 */
[----:B-1----:R-:W-:Y:S01]  /*2c10*/  FMUL.FTZ R61, R0, R67 ;  /* 0x00000043003d7220 */ /* 0x002fe20000410000 */
[C---:B------:R-:W-:Y:S02]  /*2c20*/  ISETP.GT.AND P5, PT, R82.reuse, RZ, PT ;  /* 0x000000ff5200720c */ /* 0x040fe40003fa4270 */
[C---:B------:R-:W-:Y:S02]  /*2c30*/  ISETP.GT.AND P6, PT, R82.reuse, 0x1, PT ;  /* 0x000000015200780c */ /* 0x040fe40003fc4270 */
[----:B------:R-:W-:Y:S02]  /*2c40*/  ISETP.GT.AND P4, PT, R82, 0x8, PT ;  /* 0x000000085200780c */ /* 0x000fe40003f84270 */
[----:B------:R1:W-:Y:S01]  /*2c50*/  MUFU.TANH R67, R68 ;  /* 0x0000004400437308 */ /* 0x0003e20000002400 */
[----:B------:R-:W-:-:S02]  /*2c60*/  FSEL R113, R104, -INF , P5 ;  /* 0xff80000068717808 */ /* 0x000fc40002800000 */
[----:B------:R-:W-:Y:S02]  /*2c70*/  ISETP.GT.AND P2, PT, R82, 0x9, PT ;  /* 0x000000095200780c */ /* 0x000fe40003f44270 */
[----:B------:R-:W-:Y:S02]  /*2c80*/  FSEL R117, R108, -INF , P4 ;  /* 0xff8000006c757808 */ /* 0x000fe40002000000 */
[----:B------:R-:W-:Y:S01]  /*2c90*/  ISETP.GT.AND P3, PT, R82, 0x10, PT ;  /* 0x000000105200780c */ /* 0x000fe20003f64270 */
[----:B------:R-:W2:Y:S01]  /*2ca0*/  MUFU.TANH R73, R73 ;  /* 0x0000004900497308 */ /* 0x000ea20000002400 */
[----:B-1----:R-:W-:Y:S02]  /*2cb0*/  FSEL R68, R105, -INF , P6 ;  /* 0xff80000069447808 */ /* 0x002fe40003000000 */
[----:B---3--:R-:W-:Y:S02]  /*2cc0*/  FSEL R119, R109, -INF , P2 ;  /* 0xff8000006d777808 */ /* 0x008fe40001000000 */
[----:B------:R-:W-:-:S02]  /*2cd0*/  FMNMX.FTZ R84, R113, R68, !PT ;  /* 0x0000004471547209 */ /* 0x000fc40007810000 */
[----:B------:R-:W-:Y:S01]  /*2ce0*/  ISETP.GT.AND P5, PT, R82, 0x11, PT ;  /* 0x000000115200780c */ /* 0x000fe20003fa4270 */
[----:B------:R-:W1:Y:S01]  /*2cf0*/  MUFU.TANH R74, R74 ;  /* 0x0000004a004a7308 */ /* 0x000e620000002400 */
[----:B------:R-:W-:Y:S02]  /*2d00*/  FMNMX.FTZ R84, R117, R84, !PT ;  /* 0x0000005475547209 */ /* 0x000fe40007810000 */
[----:B----4-:R-:W-:Y:S02]  /*2d10*/  FSEL R123, R112, -INF , P3 ;  /* 0xff800000707b7808 */ /* 0x010fe40001800000 */
[----:B------:R-:W-:Y:S02]  /*2d20*/  FMNMX.FTZ R84, R119, R84, !PT ;  /* 0x0000005477547209 */ /* 0x000fe40007810000 */
[----:B------:R-:W-:Y:S01]  /*2d30*/  ISETP.GT.AND P4, PT, R82, 0x18, PT ;  /* 0x000000185200780c */ /* 0x000fe20003f84270 */
[----:B------:R-:W3:Y:S01]  /*2d40*/  MUFU.TANH R65, R65 ;  /* 0x0000004100417308 */ /* 0x000ee20000002400 */
[----:B-----5:R-:W-:Y:S01]  /*2d50*/  FSEL R125, R125, -INF , P5 ;  /* 0xff8000007d7d7808 */ /* 0x020fe20002800000 */
[----:B------:R-:W-:-:S02]  /*2d60*/  WARPGROUP.DEPBAR.LE gsb0, 0x0 ;  /* 0x00008000000079c5 */ /* 0x000fc40000010000 */
[----:B------:R-:W-:Y:S01]  /*2d70*/  FMNMX.FTZ R84, R123, R84, !PT ;  /* 0x000000547b547209 */ /* 0x000fe20007810000 */
[----:B------:R-:W-:Y:S01]  /*2d80*/  WARPGROUP.ARRIVE ;  /* 0x00000000000079c5 */ /* 0x000fe20000000000 */
[----:B------:R-:W-:Y:S01]  /*2d90*/  ISETP.GT.AND P2, PT, R82, 0x19, PT ;  /* 0x000000195200780c */ /* 0x000fe20003f44270 */
[----:B------:R-:W-:Y:S01]  /*2da0*/  FMUL.FTZ R40, R0, R40 ;  /* 0x0000002800287220 */ /* 0x000fe20000410000 */
[----:B------:R-:W-:Y:S01]  /*2db0*/  FSEL R129, R116, -INF , P4 ;  /* 0xff80000074817808 */ /* 0x000fe20002000000 */
[----:B------:R-:W4:Y:S01]  /*2dc0*/  MUFU.TANH R80, R69 ;  /* 0x0000004500507308 */ /* 0x000f220000002400 */
[----:B------:R-:W-:Y:S01]  /*2dd0*/  FMNMX.FTZ R84, R125, R84, !PT ;  /* 0x000000547d547209 */ /* 0x000fe20007810000 */
[----:B------:R-:W-:Y:S01]  /*2de0*/  QGMMA.64x32x32.F32.E4M3.E4M3 R24, gdesc[UR28], R24, gsb0 ;  /* 0x006000001c1879f3 */ /* 0x000fe20008000818 */
[----:B------:R-:W-:Y:S01]  /*2df0*/  ISETP.GT.AND P3, PT, R82, 0x20, PT ;  /* 0x000000205200780c */ /* 0x000fe20003f64270 */
[C---:B------:R-:W-:Y:S01]  /*2e00*/  FMUL.FTZ R41, R0.reuse, R41 ;  /* 0x0000002900297220 */ /* 0x040fe20000410000 */
[----:B------:R-:W-:Y:S01]  /*2e10*/  FSEL R127, R127, -INF , P2 ;  /* 0xff8000007f7f7808 */ /* 0x000fe20001000000 */
[----:B------:R-:W-:Y:S01]  /*2e20*/  FMUL.FTZ R44, R0, R44 ;  /* 0x0000002c002c7220 */ /* 0x000fe20000410000 */
[----:B------:R-:W-:Y:S01]  /*2e30*/  FMNMX.FTZ R84, R129, R84, !PT ;  /* 0x0000005481547209 */ /* 0x000fe20007810000 */
[----:B------:R5:W4:Y:S01]  /*2e40*/  MUFU.TANH R70, R40 ;  /* 0x0000002800467308 */ /* 0x000b220000002400 */
[----:B------:R-:W-:Y:S01]  /*2e50*/  ISETP.GT.AND P2, PT, R82, 0x21, PT ;  /* 0x000000215200780c */ /* 0x000fe20003f44270 */
[----:B------:R-:W-:Y:S01]  /*2e60*/  FMUL.FTZ R45, R0, R45 ;  /* 0x0000002d002d7220 */ /* 0x000fe20000410000 */
[----:B------:R-:W-:Y:S01]  /*2e70*/  FSEL R121, R88, -INF , P3 ;  /* 0xff80000058797808 */ /* 0x000fe20001800000 */
[C---:B------:R-:W-:Y:S01]  /*2e80*/  FMUL.FTZ R49, R0.reuse, R49 ;  /* 0x0000003100317220 */ /* 0x040fe20000410000 */
[----:B------:R-:W-:Y:S01]  /*2e90*/  FMNMX.FTZ R84, R127, R84, !PT ;  /* 0x000000547f547209 */ /* 0x000fe20007810000 */
[----:B------:R-:W-:Y:S01]  /*2ea0*/  FMUL.FTZ R48, R0, R48 ;  /* 0x0000003000307220 */ /* 0x000fe20000410000 */
[----:B------:R-:W-:Y:S01]  /*2eb0*/  ISETP.GT.AND P3, PT, R82, 0x28, PT ;  /* 0x000000285200780c */ /* 0x000fe20003f64270 */
[----:B------:R2:W4:Y:S01]  /*2ec0*/  MUFU.TANH R81, R41 ;  /* 0x0000002900517308 */ /* 0x0005220000002400 */
[----:B------:R-:W-:Y:S01]  /*2ed0*/  FSEL R115, R89, -INF , P2 ;  /* 0xff80000059737808 */ /* 0x000fe20001000000 */
[C---:B-----5:R-:W-:Y:S01]  /*2ee0*/  FMUL.FTZ R40, R0.reuse, R42 ;  /* 0x0000002a00287220 */ /* 0x060fe20000410000 */
[----:B------:R-:W-:Y:S01]  /*2ef0*/  FMNMX.FTZ R84, R121, R84, !PT ;  /* 0x0000005479547209 */ /* 0x000fe20007810000 */
[----:B------:R-:W-:Y:S01]  /*2f00*/  FMUL.FTZ R53, R0, R53 ;  /* 0x0000003500357220 */ /* 0x000fe20000410000 */
[----:B------:R-:W-:Y:S01]  /*2f10*/  ISETP.GT.AND P2, PT, R82, 0x29, PT ;  /* 0x000000295200780c */ /* 0x000fe20003f44270 */
[----:B------:R-:W-:Y:S01]  /*2f20*/  FMUL.FTZ R52, R0, R52 ;  /* 0x0000003400347220 */ /* 0x000fe20000410000 */
[----:B------:R-:W-:Y:S01]  /*2f30*/  FSEL R111, R92, -INF , P3 ;  /* 0xff8000005c6f7808 */ /* 0x000fe20001800000 */
[----:B------:R-:W5:Y:S01]  /*2f40*/  MUFU.TANH R44, R44 ;  /* 0x0000002c002c7308 */ /* 0x000f620000002400 */
[----:B------:R-:W-:Y:S01]  /*2f50*/  FMNMX.FTZ R84, R115, R84, !PT ;  /* 0x0000005473547209 */ /* 0x000fe20007810000 */
[----:B--2---:R-:W-:Y:S01]  /*2f60*/  FMUL.FTZ R41, R0, R43 ;  /* 0x0000002b00297220 */ /* 0x004fe20000410000 */
[----:B------:R-:W-:Y:S01]  /*2f70*/  ISETP.GT.AND P3, PT, R82, 0x30, PT ;  /* 0x000000305200780c */ /* 0x000fe20003f64270 */
[----:B------:R-:W-:Y:S01]  /*2f80*/  IMAD.U32 R88, RZ, RZ, UR5 ;  /* 0x00000005ff587e24 */ /* 0x000fe2000f8e00ff */
[----:B------:R-:W-:Y:S01]  /*2f90*/  FSEL R109, R93, -INF , P2 ;  /* 0xff8000005d6d7808 */ /* 0x000fe20001000000 */
[----:B------:R-:W-:Y:S01]  /*2fa0*/  FMUL.FTZ R55, R0, R55 ;  /* 0x0000003700377220 */ /* 0x000fe20000410000 */
[----:B------:R-:W-:Y:S01]  /*2fb0*/  FMNMX.FTZ R84, R111, R84, !PT ;  /* 0x000000546f547209 */ /* 0x000fe20007810000 */
[----:B------:R-:W2:Y:S01]  /*2fc0*/  MUFU.TANH R43, R45 ;  /* 0x0000002d002b7308 */ /* 0x000ea20000002400 */
[----:B------:R-:W-:Y:S01]  /*2fd0*/  ISETP.GT.AND P2, PT, R82, 0x31, PT ;  /* 0x000000315200780c */ /* 0x000fe20003f44270 */
[----:B------:R-:W-:Y:S01]  /*2fe0*/  FMUL.FTZ R46, R0, R46 ;  /* 0x0000002e002e7220 */ /* 0x000fe20000410000 */
[----:B------:R-:W-:Y:S01]  /*2ff0*/  FSEL R105, R96, -INF , P3 ;  /* 0xff80000060697808 */ /* 0x000fe20001800000 */
[C---:B------:R-:W-:Y:S01]  /*3000*/  FMUL.FTZ R50, R0.reuse, R50 ;  /* 0x0000003200327220 */ /* 0x040fe20000410000 */
[----:B------:R-:W-:Y:S01]  /*3010*/  FMNMX.FTZ R84, R109, R84, !PT ;  /* 0x000000546d547209 */ /* 0x000fe20007810000 */
[----:B------:R-:W-:Y:S01]  /*3020*/  FMUL.FTZ R51, R0, R51 ;  /* 0x0000003300337220 */ /* 0x000fe20000410000 */
[----:B------:R-:W-:Y:S01]  /*3030*/  ISETP.GT.AND P3, PT, R82, 0x38, PT ;  /* 0x000000385200780c */ /* 0x000fe20003f64270 */
[----:B------:R-:W-:Y:S01]  /*3040*/  MUFU.TANH R42, R49 ;  /* 0x00000031002a7308 */ /* 0x000fe20000002400 */
[----:B------:R-:W-:Y:S01]  /*3050*/  FSEL R99, R97, -INF , P2 ;  /* 0xff80000061637808 */ /* 0x000fe20001000000 */
[----:B------:R-:W-:Y:S01]  /*3060*/  FMUL.FTZ R54, R0, R54 ;  /* 0x0000003600367220 */ /* 0x000fe20000410000 */
[----:B------:R-:W-:Y:S01]  /*3070*/  FMNMX.FTZ R84, R105, R84, !PT ;  /* 0x0000005469547209 */ /* 0x000fe20007810000 */
[----:B------:R-:W-:Y:S01]  /*3080*/  USHF.R.U32.HI UR5, URZ, 0x1f, UR11 ;  /* 0x0000001f3f057899 */ /* 0x000fe2000801160b */
[----:B------:R-:W-:-:S02]  /*3090*/  ISETP.GT.AND P2, PT, R82, 0x39, PT ;  /* 0x000000395200780c */ /* 0x000fc40003f44270 */
[----:B------:R-:W-:Y:S01]  /*30a0*/  FSEL R95, R95, -INF , P3 ;  /* 0xff8000005f5f7808 */ /* 0x000fe20001800000 */
[----:B------:R-:W2:Y:S01]  /*30b0*/  MUFU.TANH R48, R48 ;  /* 0x0000003000307308 */ /* 0x000ea20000002400 */
[----:B------:R-:W-:Y:S01]  /*30c0*/  FMNMX.FTZ R84, R99, R84, !PT ;  /* 0x0000005463547209 */ /* 0x000fe20007810000 */
[----:B------:R-:W-:Y:S01]  /*30d0*/  ULEA.HI.SX32 UR5, UR11, UR5, 0x1a ;  /* 0x000000050b057291 */ /* 0x000fe2000f8fd23f */
[C---:B------:R-:W-:Y:S02]  /*30e0*/  ISETP.GT.AND P3, PT, R82.reuse, 0x40, PT ;  /* 0x000000405200780c */ /* 0x040fe40003f64270 */
[----:B------:R-:W-:Y:S01]  /*30f0*/  FSEL R83, R83, -INF , P2 ;  /* 0xff80000053537808 */ /* 0x000fe20001000000 */
[----:B------:R-:W-:Y:S01]  /*3100*/  UISETP.LT.AND UP0, UPT, URZ, UR5, UPT ;  /* 0x000000053f00728c */ /* 0x000fe2000bf01270 */
[----:B------:R-:W-:Y:S01]  /*3110*/  FMNMX.FTZ R84, R95, R84, !PT ;  /* 0x000000545f547209 */ /* 0x000fe20007810000 */
[----:B------:R-:W2:Y:S01]  /*3120*/  MUFU.TANH R52, R52 ;  /* 0x0000003400347308 */ /* 0x000ea20000002400 */
[----:B------:R-:W-:Y:S01]  /*3130*/  ISETP.GT.AND P2, PT, R82, 0x41, PT ;  /* 0x000000415200780c */ /* 0x000fe20003f44270 */
[----:B------:R-:W-:Y:S01]  /*3140*/  USEL UR41, URZ, UR5, !UP0 ;  /* 0x000000053f297287 */ /* 0x000fe2000c000000 */
[----:B------:R-:W-:-:S02]  /*3150*/  FSEL R77, R73, -INF , P3 ;  /* 0xff800000494d7808 */ /* 0x000fc40001800000 */
[----:B------:R-:W-:Y:S01]  /*3160*/  FMNMX.FTZ R84, R83, R84, !PT ;  /* 0x0000005453547209 */ /* 0x000fe20007810000 */
[----:B------:R-:W-:Y:S02]  /*3170*/  WARPGROUP.DEPBAR.LE gsb0, 0x0 ;  /* 0x00008000000079c5 */ /* 0x000fe40000010000 */
[----:B------:R-:W-:Y:S01]  /*3180*/  ISETP.GT.AND P3, PT, R82, 0x48, PT ;  /* 0x000000485200780c */ /* 0x000fe20003f64270 */
[----:B------:R-:W-:Y:S01]  /*3190*/  FMUL.FTZ R24, R0, R24 ;  /* 0x0000001800187220 */ /* 0x000fe20000410000 */
[----:B-1----:R-:W-:Y:S01]  /*31a0*/  FSEL R75, R74, -INF , P2 ;  /* 0xff8000004a4b7808 */ /* 0x002fe20001000000 */
[----:B------:R-:W-:Y:S01]  /*31b0*/  FMUL.FTZ R28, R0, R28 ;  /* 0x0000001c001c7220 */ /* 0x000fe20000410000 */
[----:B------:R-:W-:Y:S01]  /*31c0*/  FMNMX.FTZ R84, R77, R84, !PT ;  /* 0x000000544d547209 */ /* 0x000fe20007810000 */
[----:B------:R1:W2:Y:S01]  /*31d0*/  MUFU.TANH R74, R53 ;  /* 0x00000035004a7308 */ /* 0x0002a20000002400 */
[----:B------:R-:W-:Y:S01]  /*31e0*/  ISETP.GT.AND P2, PT, R82, 0x49, PT ;  /* 0x000000495200780c */ /* 0x000fe20003f44270 */
[----:B------:R-:W-:Y:S01]  /*31f0*/  FMUL.FTZ R32, R0, R32 ;  /* 0x0000002000207220 */ /* 0x000fe20000410000 */
[----:B------:R-:W-:Y:S01]  /*3200*/  FSEL R69, R76, -INF , P3 ;  /* 0xff8000004c457808 */ /* 0x000fe20001800000 */
[C---:B------:R-:W-:Y:S01]  /*3210*/  FMUL.FTZ R36, R0.reuse, R36 ;  /* 0x0000002400247220 */ /* 0x040fe20000410000 */
[----:B------:R-:W-:Y:S01]  /*3220*/  FMNMX.FTZ R84, R75, R84, !PT ;  /* 0x000000544b547209 */ /* 0x000fe20007810000 */
[----:B------:R-:W-:Y:S01]  /*3230*/  FMUL.FTZ R39, R0, R39 ;  /* 0x0000002700277220 */ /* 0x000fe20000410000 */
[----:B------:R-:W-:Y:S01]  /*3240*/  ISETP.GT.AND P3, PT, R82, 0x50, PT ;  /* 0x000000505200780c */ /* 0x000fe20003f64270 */
[----:B------:R-:W2:Y:S01]  /*3250*/  MUFU.TANH R24, R24 ;  /* 0x0000001800187308 */ /* 0x000ea20000002400 */
[----:B------:R-:W-:Y:S01]  /*3260*/  FSEL R73, R78, -INF , P2 ;  /* 0xff8000004e497808 */ /* 0x000fe20001000000 */
[C---:B-1----:R-:W-:Y:S01]  /*3270*/  FMUL.FTZ R53, R0.reuse, R25 ;  /* 0x0000001900357220 */ /* 0x042fe20000410000 */
[----:B------:R-:W-:Y:S01]  /*3280*/  FMNMX.FTZ R84, R69, R84, !PT ;  /* 0x0000005445547209 */ /* 0x000fe20007810000 */
[----:B------:R-:W-:Y:S01]  /*3290*/  FMUL.FTZ R34, R0, R34 ;  /* 0x0000002200227220 */ /* 0x000fe20000410000 */
[----:B------:R-:W-:Y:S01]  /*32a0*/  ISETP.GT.AND P2, PT, R82, 0x51, PT ;  /* 0x000000515200780c */ /* 0x000fe20003f44270 */
[C---:B------:R-:W-:Y:S01]  /*32b0*/  FMUL.FTZ R26, R0.reuse, R26 ;  /* 0x0000001a001a7220 */ /* 0x040fe20000410000 */
[----:B------:R-:W-:Y:S01]  /*32c0*/  FSEL R71, R79, -INF , P3 ;  /* 0xff8000004f477808 */ /* 0x000fe20001800000 */
[----:B------:R1:W1:Y:S01]  /*32d0*/  MUFU.TANH R93, R53 ;  /* 0x00000035005d7308 */ /* 0x0002620000002400 */
[----:B------:R-:W-:Y:S01]  /*32e0*/  FMNMX.FTZ R84, R73, R84, !PT ;  /* 0x0000005449547209 */ /* 0x000fe20007810000 */
[----:B------:R-:W-:Y:S01]  /*32f0*/  FMUL.FTZ R31, R0, R31 ;  /* 0x0000001f001f7220 */ /* 0x000fe20000410000 */
[----:B------:R-:W-:Y:S01]  /*3300*/  ISETP.GT.AND P3, PT, R82, 0x58, PT ;  /* 0x000000585200780c */ /* 0x000fe20003f64270 */
[C---:B------:R-:W-:Y:S01]  /*3310*/  FMUL.FTZ R30, R0.reuse, R30 ;  /* 0x0000001e001e7220 */ /* 0x040fe20000410000 */
[----:B---3--:R-:W-:Y:S01]  /*3320*/  FSEL R79, R65, -INF , P2 ;  /* 0xff800000414f7808 */ /* 0x008fe20001000000 */
[----:B------:R-:W-:Y:S01]  /*3330*/  FMUL.FTZ R35, R0, R35 ;  /* 0x0000002300237220 */ /* 0x000fe20000410000 */
[----:B------:R-:W-:Y:S01]  /*3340*/  FMNMX.FTZ R84, R71, R84, !PT ;  /* 0x0000005447547209 */ /* 0x000fe20007810000 */
[----:B------:R-:W3:Y:S01]  /*3350*/  MUFU.TANH R28, R28 ;  /* 0x0000001c001c7308 */ /* 0x000ee20000002400 */
[----:B------:R-:W-:Y:S01]  /*3360*/  ISETP.GT.AND P2, PT, R82, 0x59, PT ;  /* 0x000000595200780c */ /* 0x000fe20003f44270 */
[C---:B------:R-:W-:Y:S01]  /*3370*/  FMUL.FTZ R27, R0.reuse, R27 ;  /* 0x0000001b001b7220 */ /* 0x040fe20000410000 */
[----:B------:R-:W-:Y:S01]  /*3380*/  FSEL R67, R67, -INF , P3 ;  /* 0xff80000043437808 */ /* 0x000fe20001800000 */
[----:B------:R-:W-:Y:S01]  /*3390*/  FMUL.FTZ R38, R0, R38 ;  /* 0x0000002600267220 */ /* 0x000fe20000410000 */
[----:B------:R-:W-:Y:S01]  /*33a0*/  FMNMX.FTZ R84, R79, R84, !PT ;  /* 0x000000544f547209 */ /* 0x000fe20007810000 */
[----:B------:R3:W-:Y:S01]  /*33b0*/  @!P1 SYNCS.ARRIVE.TRANS64.RED.A1T0 RZ, [R2+URZ], RZ ;  /* 0x000000ff02ff99a7 */ /* 0x0007e2000810043f */
[----:B------:R-:W-:Y:S01]  /*33c0*/  ISETP.GT.AND P3, PT, R82, 0x60, PT ;  /* 0x000000605200780c */ /* 0x000fe20003f64270 */
[----:B------:R-:W-:Y:S01]  /*33d0*/  MUFU.TANH R32, R32 ;  /* 0x0000002000207308 */ /* 0x000fe20000002400 */
[----:B----4-:R-:W-:Y:S01]  /*33e0*/  FSEL R49, R80, -INF , P2 ;  /* 0xff80000050317808 */ /* 0x010fe20001000000 */
[----:B------:R-:W-:Y:S01]  /*33f0*/  UISETP.GE.AND UP0, UPT, UR7, UR41, UPT ;  /* 0x000000290700728c */ /* 0x000fe2000bf06270 */
[----:B------:R-:W-:-:S02]  /*3400*/  FMNMX.FTZ R84, R67, R84, !PT ;  /* 0x0000005443547209 */ /* 0x000fc40007810000 */
[----:B------:R-:W-:Y:S02]  /*3410*/  ISETP.GT.AND P2, PT, R82, 0x61, PT ;  /* 0x000000615200780c */ /* 0x000fe40003f44270 */
[----:B------:R-:W-:Y:S01]  /*3420*/  FSEL R45, R70, -INF , P3 ;  /* 0xff800000462d7808 */ /* 0x000fe20001800000 */
[----:B------:R-:W-:Y:S01]  /*3430*/  FMUL.FTZ R70, R0, R29 ;  /* 0x0000001d00467220 */ /* 0x000fe20000410000 */
[----:B------:R-:W-:Y:S01]  /*3440*/  FMNMX.FTZ R84, R49, R84, !PT ;  /* 0x0000005431547209 */ /* 0x000fe20007810000 */
[----:B------:R-:W-:Y:S01]  /*3450*/  MUFU.TANH R36, R36 ;  /* 0x0000002400247308 */ /* 0x000fe20000002400 */
[----:B------:R-:W-:Y:S02]  /*3460*/  ISETP.GT.AND P3, PT, R82, 0x68, PT ;  /* 0x000000685200780c */ /* 0x000fe40003f64270 */
[----:B------:R-:W-:Y:S02]  /*3470*/  FSEL R25, R81, -INF , P2 ;  /* 0xff80000051197808 */ /* 0x000fe40001000000 */
[----:B------:R-:W-:-:S02]  /*3480*/  FMNMX.FTZ R84, R45, R84, !PT ;  /* 0x000000542d547209 */ /* 0x000fc40007810000 */
[----:B------:R-:W-:Y:S01]  /*3490*/  ISETP.GT.AND P2, PT, R82, 0x69, PT ;  /* 0x000000695200780c */ /* 0x000fe20003f44270 */
[----:B------:R-:W4:Y:S01]  /*34a0*/  MUFU.TANH R70, R70 ;  /* 0x0000004600467308 */ /* 0x000f220000002400 */
[----:B-----5:R-:W-:Y:S02]  /*34b0*/  FSEL R29, R44, -INF , P3 ;  /* 0xff8000002c1d7808 */ /* 0x020fe40001800000 */
[----:B------:R-:W-:Y:S02]  /*34c0*/  FMNMX.FTZ R84, R25, R84, !PT ;  /* 0x0000005419547209 */ /* 0x000fe40007810000 */
[----:B------:R-:W-:Y:S02]  /*34d0*/  ISETP.GT.AND P3, PT, R82, 0x70, PT ;  /* 0x000000705200780c */ /* 0x000fe40003f64270 */
[----:B--2---:R-:W-:Y:S01]  /*34e0*/  FSEL R43, R43, -INF , P2 ;  /* 0xff8000002b2b7808 */ /* 0x004fe20001000000 */
[----:B------:R-:W-:Y:S01]  /*34f0*/  MUFU.TANH R4, R4 ;  /* 0x0000000400047308 */ /* 0x000fe20000002400 */
[----:B------:R-:W-:-:S02]  /*3500*/  FMNMX.FTZ R84, R29, R84, !PT ;  /* 0x000000541d547209 */ /* 0x000fc40007810000 */
[----:B------:R-:W-:Y:S02]  /*3510*/  ISETP.GT.AND P2, PT, R82, 0x71, PT ;  /* 0x000000715200780c */ /* 0x000fe40003f44270 */
[----:B-1----:R-:W-:Y:S02]  /*3520*/  FSEL R53, R48, -INF , P3 ;  /* 0xff80000030357808 */ /* 0x002fe40001800000 */
[----:B------:R-:W-:Y:S01]  /*3530*/  FMNMX.FTZ R84, R43, R84, !PT ;  /* 0x000000542b547209 */ /* 0x000fe20007810000 */
[----:B------:R-:W-:Y:S01]  /*3540*/  MUFU.TANH R3, R3 ;  /* 0x0000000300037308 */ /* 0x000fe20000002400 */
[----:B------:R-:W-:Y:S02]  /*3550*/  ISETP.GT.AND P3, PT, R82, 0x78, PT ;  /* 0x000000785200780c */ /* 0x000fe40003f64270 */
[----:B------:R-:W-:Y:S01]  /*3560*/  FSEL R65, R42, -INF , P2 ;  /* 0xff8000002a417808 */ /* 0x000fe20001000000 */
[----:B------:R-:W-:Y:S01]  /*3570*/  FMUL.FTZ R42, R0, R33 ;  /* 0x00000021002a7220 */ /* 0x000fe20000410000 */
[----:B------:R-:W-:-:S02]  /*3580*/  FMNMX.FTZ R84, R53, R84, !PT ;  /* 0x0000005435547209 */ /* 0x000fc40007810000 */
[----:B------:R-:W-:Y:S01]  /*3590*/  ISETP.GT.AND P2, PT, R82, 0x79, PT ;  /* 0x000000795200780c */ /* 0x000fe20003f44270 */
[----:B------:R-:W-:Y:S01]  /*35a0*/  MUFU.TANH R5, R5 ;  /* 0x0000000500057308 */ /* 0x000fe20000002400 */
[----:B------:R-:W-:Y:S02]  /*35b0*/  FSEL R33, R52, -INF , P3 ;  /* 0xff80000034217808 */ /* 0x000fe40001800000 */
[----:B------:R-:W-:Y:S02]  /*35c0*/  FMNMX.FTZ R84, R65, R84, !PT ;  /* 0x0000005441547209 */ /* 0x000fe40007810000 */
[----:B------:R-:W-:Y:S02]  /*35d0*/  ISETP.GT.AND P3, PT, R82, 0x80, PT ;  /* 0x000000805200780c */ /* 0x000fe40003f64270 */
[----:B------:R-:W-:Y:S01]  /*35e0*/  FSEL R81, R74, -INF , P2 ;  /* 0xff8000004a517808 */ /* 0x000fe20001000000 */
[----:B------:R-:W1:Y:S01]  /*35f0*/  MUFU.TANH R42, R42 ;  /* 0x0000002a002a7308 */ /* 0x000e620000002400 */
        /* <DEDUP_REMOVED lines=10> */
[----:B------:R2:W5:Y:S01]  /*36a0*/  MUFU.TANH R107, R24 ;  /* 0x00000018006b7308 */ /* 0x0005620000002400 */
[----:B---3--:R-:W-:Y:S02]  /*36b0*/  FSEL R37, R28, -INF , P3 ;  /* 0xff8000001c257808 */ /* 0x008fe40001800000 */
[----:B------:R-:W-:Y:S02]  /*36c0*/  FMNMX.FTZ R84, R93, R84, !PT ;  /* 0x000000545d547209 */ /* 0x000fe40007810000 */
[----:B------:R-:W-:Y:S02]  /*36d0*/  ISETP.GT.AND P3, PT, R82, 0x90, PT ;  /* 0x000000905200780c */ /* 0x000fe40003f64270 */
[----:B----4-:R-:W-:Y:S01]  /*36e0*/  FSEL R97, R70, -INF , P2 ;  /* 0xff80000046617808 */ /* 0x010fe20001000000 */
[----:B------:R-:W3:Y:S01]  /*36f0*/  MUFU.TANH R7, R7 ;  /* 0x0000000700077308 */ /* 0x000ee20000002400 */
[----:B------:R-:W-:Y:S01]  /*3700*/  FMNMX.FTZ R84, R37, R84, !PT ;  /* 0x0000005425547209 */ /* 0x000fe20007810000 */
[----:B--2---:R-:W-:Y:S01]  /*3710*/  FMUL.FTZ R24, R0, R47 ;  /* 0x0000002f00187220 */ /* 0x004fe20000410000 */
[----:B------:R-:W-:-:S02]  /*3720*/  ISETP.GT.AND P2, PT, R82, 0x91, PT ;  /* 0x000000915200780c */ /* 0x000fc40003f44270 */
[----:B------:R-:W-:Y:S02]  /*3730*/  FSEL R101, R32, -INF , P3 ;  /* 0xff80000020657808 */ /* 0x000fe40001800000 */
[----:B------:R-:W-:Y:S01]  /*3740*/  FMNMX.FTZ R84, R97, R84, !PT ;  /* 0x0000005461547209 */ /* 0x000fe20007810000 */
[----:B------:R-:W-:Y:S01]  /*3750*/  MUFU.TANH R32, R24 ;  /* 0x0000001800207308 */ /* 0x000fe20000002400 */
[----:B------:R-:W-:Y:S02]  /*3760*/  ISETP.GT.AND P3, PT, R82, 0x98, PT ;  /* 0x000000985200780c */ /* 0x000fe40003f64270 */
[----:B-1----:R-:W-:Y:S02]  /*3770*/  FSEL R103, R42, -INF , P2 ;  /* 0xff8000002a677808 */ /* 0x002fe40001000000 */
[----:B------:R-:W-:Y:S02]  /*3780*/  FMNMX.FTZ R84, R101, R84, !PT ;  /* 0x0000005465547209 */ /* 0x000fe40007810000 */
[----:B------:R-:W-:Y:S01]  /*3790*/  ISETP.GT.AND P2, PT, R82, 0x99, PT ;  /* 0x000000995200780c */ /* 0x000fe20003f44270 */
[----:B------:R-:W-:Y:S01]  /*37a0*/  MUFU.TANH R8, R8 ;  /* 0x0000000800087308 */ /* 0x000fe20000002400 */
[----:B------:R-:W-:-:S02]  /*37b0*/  FSEL R47, R36, -INF , P3 ;  /* 0xff800000242f7808 */ /* 0x000fc40001800000 */
[----:B------:R-:W-:Y:S02]  /*37c0*/  FMNMX.FTZ R84, R103, R84, !PT ;  /* 0x0000005467547209 */ /* 0x000fe40007810000 */
[----:B-----5:R-:W-:Y:S02]  /*37d0*/  FSEL R107, R107, -INF , P2 ;  /* 0xff8000006b6b7808 */ /* 0x020fe40001000000 */
[----:B------:R-:W-:Y:S01]  /*37e0*/  FMNMX.FTZ R84, R47, R84, !PT ;  /* 0x000000542f547209 */ /* 0x000fe20007810000 */
[----:B------:R-:W-:Y:S01]  /*37f0*/  MUFU.TANH R70, R39 ;  /* 0x0000002700467308 */ /* 0x000fe20000002400 */
[----:B------:R-:W-:Y:S02]  /*3800*/  IADD3 R91, R91, 0x8, R66 ;  /* 0x000000085b5b7810 */ /* 0x000fe40007ffe042 */
[----:B------:R-:W-:Y:S02]  /*3810*/  FMNMX.FTZ R84, R107, R84, !PT ;  /* 0x000000546b547209 */ /* 0x000fe40007810000 */
[----:B------:R-:W-:-:S03]  /*3820*/  VIMNMX R91, R64, R91, PT ;  /* 0x0000005b405b7248 */ /* 0x000fc60003fe0100 */
[----:B------:R-:W1:Y:S01]  /*3830*/  SHFL.BFLY PT, R89, R84, 0x2, 0x1f ;  /* 0x0c401f0054597f89 */ /* 0x000e6200000e0000 */
[C---:B------:R-:W-:Y:S01]  /*3840*/  ISETP.GT.AND P3, PT, R91.reuse, 0x1, PT ;  /* 0x000000015b00780c */ /* 0x040fe20003f64270 */
[----:B------:R-:W2:Y:S01]  /*3850*/  MUFU.TANH R9, R9 ;  /* 0x0000000900097308 */ /* 0x000ea20000002400 */
[----:B------:R-:W-:Y:S02]  /*3860*/  ISETP.GT.AND P4, PT, R91, 0x8, PT ;  /* 0x000000085b00780c */ /* 0x000fe40003f84270 */
[----:B------:R-:W-:Y:S02]  /*3870*/  FSEL R3, R3, -INF , P3 ;  /* 0xff80000003037808 */ /* 0x000fe40001800000 */
[----:B------:R-:W-:Y:S02]  /*3880*/  FSEL R5, R5, -INF , P4 ;  /* 0xff80000005057808 */ /* 0x000fe40002000000 */
[----:B------:R-:W-:Y:S01]  /*3890*/  ISETP.GT.AND P3, PT, R91, 0x10, PT ;  /* 0x000000105b00780c */ /* 0x000fe20003f64270 */
[----:B------:R-:W-:Y:S03]  /*38a0*/  MUFU.TANH R135, R34 ;  /* 0x0000002200877308 */ /* 0x000fe60000002400 */
[----:B---3--:R-:W-:-:S02]  /*38b0*/  FSEL R7, R7, -INF , P3 ;  /* 0xff80000007077808 */ /* 0x008fc40001800000 */
[----:B------:R-:W-:-:S03]  /*38c0*/  ISETP.GT.AND P3, PT, R91, 0x18, PT ;  /* 0x000000185b00780c */ /* 0x000fc60003f64270 */
[----:B------:R-:W-:Y:S01]  /*38d0*/  MUFU.TANH R10, R10 ;  /* 0x0000000a000a7308 */ /* 0x000fe20000002400 */
[----:B--2---:R-:W-:Y:S02]  /*38e0*/  FSEL R9, R9, -INF , P3 ;  /* 0xff80000009097808 */ /* 0x004fe40001800000 */
[----:B------:R-:W-:Y:S02]  /*38f0*/  ISETP.GT.AND P3, PT, R91, 0x20, PT ;  /* 0x000000205b00780c */ /* 0x000fe40003f64270 */
[----:B-1----:R-:W-:Y:S01]  /*3900*/  FMNMX.FTZ R24, R84, R89, !PT ;  /* 0x0000005954187209 */ /* 0x002fe20007810000 */
[----:B------:R-:W-:Y:S02]  /*3910*/  IMAD.MOV.U32 R84, RZ, RZ, R87 ;  /* 0x000000ffff547224 */ /* 0x000fe400078e0057 */
[----:B------:R-:W-:Y:S02]  /*3920*/  MUFU.TANH R42, R55 ;  /* 0x00000037002a7308 */ /* 0x000fe40000002400 */
[----:B------:R-:W1:Y:S06]  /*3930*/  SHFL.BFLY PT, R89, R24, 0x1, 0x1f ;  /* 0x0c201f0018597f89 */ /* 0x000e6c00000e0000 */
[----:B------:R-:W2:Y:S08]  /*3940*/  MUFU.TANH R11, R11 ;  /* 0x0000000b000b7308 */ /* 0x000eb00000002400 */
[----:B------:R3:W-:Y:S08]  /*3950*/  MUFU.TANH R44, R26 ;  /* 0x0000001a002c7308 */ /* 0x0007f00000002400 */
[----:B------:R-:W4:Y:S01]  /*3960*/  MUFU.TANH R12, R12 ;  /* 0x0000000c000c7308 */ /* 0x000f220000002400 */
[----:B--2---:R-:W-:-:S02]  /*3970*/  FSEL R11, R11, -INF , P3 ;  /* 0xff8000000b0b7808 */ /* 0x004fc40001800000 */
[----:B-1----:R-:W-:Y:S02]  /*3980*/  FMNMX.FTZ R89, R24, R89, !PT ;  /* 0x0000005918597209 */ /* 0x002fe40007810000 */
[----:B------:R-:W-:Y:S02]  /*3990*/  ISETP.GT.AND P3, PT, R91, 0x28, PT ;  /* 0x000000285b00780c */ /* 0x000fe40003f64270 */
[C---:B------:R-:W-:Y:S01]  /*39a0*/  FSETP.NEU.FTZ.AND P2, PT, R89.reuse, -INF , PT ;  /* 0xff8000005900780b */ /* 0x040fe20003f5d000 */
[----:B------:R-:W-:-:S01]  /*39b0*/  FFMA.FTZ R24, R89, R88, -8 ;  /* 0xc100000059187423 */ /* 0x000fc20000010058 */
[----:B------:R-:W1:Y:S04]  /*39c0*/  MUFU.TANH R13, R13 ;  /* 0x0000000d000d7308 */ /* 0x000e680000002400 */
[----:B------:R-:W-:-:S02]  /*39d0*/  FSEL R24, R24, RZ, P2 ;  /* 0x000000ff18187208 */ /* 0x000fc40001000000 */
[----:B------:R-:W-:Y:S02]  /*39e0*/  ISETP.GT.AND P2, PT, R91, RZ, PT ;  /* 0x000000ff5b00720c */ /* 0x000fe40003f44270 */
[----:B------:R-:W2:Y:S01]  /*39f0*/  MUFU.TANH R14, R14 ;  /* 0x0000000e000e7308 */ /* 0x000ea20000002400 */
[----:B---3--:R-:W-:-:S01]  /*3a00*/  FFMA.FTZ R26, R113, R88, -R24 ;  /* 0x00000058711a7223 */ /* 0x008fc20000010818 */
[----:B------:R-:W-:Y:S01]  /*3a10*/  FSEL R39, R4, -INF , P2 ;  /* 0xff80000004277808 */ /* 0x000fe20001000000 */
[----:B------:R-:W-:-:S01]  /*3a20*/  FFMA.FTZ R28, R117, R88, -R24 ;  /* 0x00000058751c7223 */ /* 0x000fc20000010818 */
[----:B------:R-:W-:Y:S01]  /*3a30*/  ISETP.GT.AND P2, PT, R91, 0x9, PT ;  /* 0x000000095b00780c */ /* 0x000fe20003f44270 */
[----:B------:R-:W-:-:S01]  /*3a40*/  FFMA.FTZ R129, R129, R88, -R24 ;  /* 0x0000005881817223 */ /* 0x000fc20000010818 */
[----:B------:R-:W-:Y:S01]  /*3a50*/  FMNMX.FTZ R34, R39, R3, !PT ;  /* 0x0000000327227209 */ /* 0x000fe20007810000 */
[----:B------:R-:W-:-:S01]  /*3a60*/  FFMA.FTZ R115, R115, R88, -R24 ;  /* 0x0000005873737223 */ /* 0x000fc20000010818 */
[----:B------:R-:W-:Y:S01]  /*3a70*/  FSEL R55, R6, -INF , P2 ;  /* 0xff80000006377808 */ /* 0x000fe20001000000 */
[----:B------:R-:W3:Y:S01]  /*3a80*/  MUFU.TANH R15, R15 ;  /* 0x0000000f000f7308 */ /* 0x000ee20000002400 */
[----:B------:R-:W-:Y:S01]  /*3a90*/  FMNMX.FTZ R34, R5, R34, !PT ;  /* 0x0000002205227209 */ /* 0x000fe20007810000 */
[-CC-:B------:R-:W-:Y:S01]  /*3aa0*/  FFMA.FTZ R6, R121, R88.reuse, -R24.reuse ;  /* 0x0000005879067223 */ /* 0x180fe20000010818 */
[----:B------:R-:W-:Y:S01]  /*3ab0*/  ISETP.GT.AND P2, PT, R91, 0x11, PT ;  /* 0x000000115b00780c */ /* 0x000fe20003f44270 */
[--C-:B------:R-:W-:Y:S01]  /*3ac0*/  FFMA.FTZ R109, R109, R88, -R24.reuse ;  /* 0x000000586d6d7223 */ /* 0x100fe20000010818 */
[----:B------:R-:W-:Y:S01]  /*3ad0*/  FMNMX.FTZ R34, R55, R34, !PT ;  /* 0x0000002237227209 */ /* 0x000fe20007810000 */
[--C-:B------:R-:W-:Y:S01]  /*3ae0*/  FFMA.FTZ R99, R99, R88, -R24.reuse ;  /* 0x0000005863637223 */ /* 0x100fe20000010818 */
[----:B------:R-:W-:Y:S01]  /*3af0*/  FSEL R113, R8, -INF , P2 ;  /* 0xff80000008717808 */ /* 0x000fe20001000000 */
[----:B------:R-:W5:Y:S01]  /*3b00*/  MUFU.TANH R20, R20 ;  /* 0x0000001400147308 */ /* 0x000f620000002400 */
        /* <DEDUP_REMOVED lines=14> */
[----:B----4-:R-:W-:Y:S01]  /*3bf0*/  FSEL R111, R12, -INF , P2 ;  /* 0xff8000000c6f7808 */ /* 0x010fe20001000000 */
[----:B------:R4:W-:Y:S01]  /*3c00*/  MUFU.TANH R133, R31 ;  /* 0x0000001f00857308 */ /* 0x0009e20000002400 */
[----:B------:R-:W-:Y:S01]  /*3c10*/  FMNMX.FTZ R34, R11, R34, !PT ;  /* 0x000000220b227209 */ /* 0x000fe20007810000 */
[-CC-:B------:R-:W-:Y:S01]  /*3c20*/  FFMA.FTZ R12, R95, R88.reuse, -R24.reuse ;  /* 0x000000585f0c7223 */ /* 0x180fe20000010818 */
[----:B------:R-:W-:Y:S01]  /*3c30*/  ISETP.GT.AND P2, PT, R91, 0x29, PT ;  /* 0x000000295b00780c */ /* 0x000fe20003f44270 */
[-CC-:B------:R-:W-:Y:S01]  /*3c40*/  FFMA.FTZ R37, R37, R88.reuse, -R24.reuse ;  /* 0x0000005825257223 */ /* 0x180fe20000010818 */
[----:B-1----:R-:W-:Y:S01]  /*3c50*/  FSEL R13, R13, -INF , P3 ;  /* 0xff8000000d0d7808 */ /* 0x002fe20001800000 */
[--C-:B------:R-:W-:Y:S01]  /*3c60*/  FFMA.FTZ R47, R47, R88, -R24.reuse ;  /* 0x000000582f2f7223 */ /* 0x100fe20000010818 */
[----:B------:R-:W-:Y:S01]  /*3c70*/  FMNMX.FTZ R34, R111, R34, !PT ;  /* 0x000000226f227209 */ /* 0x000fe20007810000 */
[----:B------:R-:W1:Y:S01]  /*3c80*/  MUFU.TANH R72, R72 ;  /* 0x0000004800487308 */ /* 0x000e620000002400 */
[----:B----4-:R-:W-:-:S01]  /*3c90*/  FFMA.FTZ R31, R119, R88, -R24 ;  /* 0x00000058771f7223 */ /* 0x010fc20000010818 */
[----:B------:R-:W-:-:S02]  /*3ca0*/  ISETP.GT.AND P3, PT, R91, 0x30, PT ;  /* 0x000000305b00780c */ /* 0x000fc40003f64270 */
[----:B--2---:R-:W-:Y:S01]  /*3cb0*/  FSEL R119, R14, -INF , P2 ;  /* 0xff8000000e777808 */ /* 0x004fe20001000000 */
[--C-:B------:R-:W-:Y:S01]  /*3cc0*/  FFMA.FTZ R14, R77, R88, -R24.reuse ;  /* 0x000000584d0e7223 */ /* 0x100fe20000010818 */
[----:B------:R-:W-:Y:S02]  /*3cd0*/  FMNMX.FTZ R34, R13, R34, !PT ;  /* 0x000000220d227209 */ /* 0x000fe40007810000 */
[----:B------:R-:W-:Y:S01]  /*3ce0*/  MUFU.TANH R56, R56 ;  /* 0x0000003800387308 */ /* 0x000fe20000002400 */
[----:B------:R-:W-:Y:S02]  /*3cf0*/  ISETP.GT.AND P2, PT, R91, 0x31, PT ;  /* 0x000000315b00780c */ /* 0x000fe40003f44270 */
[----:B---3--:R-:W-:Y:S02]  /*3d00*/  FSEL R15, R15, -INF , P3 ;  /* 0xff8000000f0f7808 */ /* 0x008fe40001800000 */
[----:B------:R-:W-:Y:S02]  /*3d10*/  FMNMX.FTZ R34, R119, R34, !PT ;  /* 0x0000002277227209 */ /* 0x000fe40007810000 */
[----:B------:R-:W-:Y:S01]  /*3d20*/  ISETP.GT.AND P3, PT, R91, 0x38, PT ;  /* 0x000000385b00780c */ /* 0x000fe20003f64270 */
[----:B------:R-:W2:Y:S01]  /*3d30*/  MUFU.TANH R57, R57 ;  /* 0x0000003900397308 */ /* 0x000ea20000002400 */
[----:B-----5:R-:W-:Y:S01]  /*3d40*/  FSEL R105, R20, -INF , P2 ;  /* 0xff80000014697808 */ /* 0x020fe20001000000 */
[----:B------:R-:W-:Y:S01]  /*3d50*/  FFMA.FTZ R20, R83, R88, -R24 ;  /* 0x0000005853147223 */ /* 0x000fe20000010818 */
[----:B------:R-:W-:-:S02]  /*3d60*/  FMNMX.FTZ R34, R15, R34, !PT ;  /* 0x000000220f227209 */ /* 0x000fc40007810000 */
[----:B------:R-:W-:Y:S02]  /*3d70*/  ISETP.GT.AND P2, PT, R91, 0x39, PT ;  /* 0x000000395b00780c */ /* 0x000fe40003f44270 */
[----:B------:R-:W-:Y:S01]  /*3d80*/  FSEL R21, R21, -INF , P3 ;  /* 0xff80000015157808 */ /* 0x000fe20001800000 */
[----:B------:R-:W3:Y:S01]  /*3d90*/  MUFU.TANH R58, R58 ;  /* 0x0000003a003a7308 */ /* 0x000ee20000002400 */
[----:B------:R-:W-:Y:S02]  /*3da0*/  FMNMX.FTZ R34, R105, R34, !PT ;  /* 0x0000002269227209 */ /* 0x000fe40007810000 */
[----:B------:R-:W-:Y:S02]  /*3db0*/  ISETP.GT.AND P3, PT, R91, 0x40, PT ;  /* 0x000000405b00780c */ /* 0x000fe40003f64270 */
[----:B-1----:R-:W-:Y:S02]  /*3dc0*/  FSEL R121, R72, -INF , P2 ;  /* 0xff80000048797808 */ /* 0x002fe40001000000 */
[----:B------:R-:W-:Y:S01]  /*3dd0*/  FMNMX.FTZ R34, R21, R34, !PT ;  /* 0x0000002215227209 */ /* 0x000fe20007810000 */
[----:B------:R-:W1:Y:S01]  /*3de0*/  MUFU.TANH R59, R59 ;  /* 0x0000003b003b7308 */ /* 0x000e620000002400 */
[----:B------:R-:W-:-:S02]  /*3df0*/  ISETP.GT.AND P2, PT, R91, 0x41, PT ;  /* 0x000000415b00780c */ /* 0x000fc40003f44270 */
[----:B------:R-:W-:Y:S02]  /*3e00*/  FMNMX.FTZ R34, R121, R34, !PT ;  /* 0x0000002279227209 */ /* 0x000fe40007810000 */
[----:B--2---:R-:W-:Y:S02]  /*3e10*/  FSEL R57, R57, -INF , P2 ;  /* 0xff80000039397808 */ /* 0x004fe40001000000 */
[----:B------:R-:W-:Y:S01]  /*3e20*/  ISETP.GT.AND P2, PT, R91, 0x49, PT ;  /* 0x000000495b00780c */ /* 0x000fe20003f44270 */
[----:B------:R2:W-:Y:S08]  /*3e30*/  MUFU.TANH R131, R30 ;  /* 0x0000001e00837308 */ /* 0x0005f00000002400 */
[----:B------:R-:W4:Y:S01]  /*3e40*/  MUFU.TANH R60, R60 ;  /* 0x0000003c003c7308 */ /* 0x000f220000002400 */
[----:B--2---:R-:W-:-:S01]  /*3e50*/  FFMA.FTZ R30, R123, R88, -R24 ;  /* 0x000000587b1e7223 */ /* 0x004fc20000010818 */
[----:B------:R-:W-:-:S02]  /*3e60*/  FSEL R123, R56, -INF , P3 ;  /* 0xff800000387b7808 */ /* 0x000fc40001800000 */
[----:B------:R-:W-:Y:S02]  /*3e70*/  ISETP.GT.AND P3, PT, R91, 0x48, PT ;  /* 0x000000485b00780c */ /* 0x000fe40003f64270 */
[----:B------:R-:W-:Y:S02]  /*3e80*/  FMNMX.FTZ R34, R123, R34, !PT ;  /* 0x000000227b227209 */ /* 0x000fe40007810000 */
[----:B------:R-:W2:Y:S01]  /*3e90*/  MUFU.TANH R61, R61 ;  /* 0x0000003d003d7308 */ /* 0x000ea20000002400 */
[----:B---3--:R-:W-:Y:S02]  /*3ea0*/  FSEL R95, R58, -INF , P3 ;  /* 0xff8000003a5f7808 */ /* 0x008fe40001800000 */
[----:B------:R-:W-:Y:S02]  /*3eb0*/  FMNMX.FTZ R34, R57, R34, !PT ;  /* 0x0000002239227209 */ /* 0x000fe40007810000 */
[----:B------:R-:W-:Y:S02]  /*3ec0*/  ISETP.GT.AND P3, PT, R91, 0x50, PT ;  /* 0x000000505b00780c */ /* 0x000fe40003f64270 */
[----:B-1----:R-:W-:Y:S01]  /*3ed0*/  FSEL R83, R59, -INF , P2 ;  /* 0xff8000003b537808 */ /* 0x002fe20001000000 */
[----:B------:R-:W1:Y:S01]  /*3ee0*/  MUFU.TANH R62, R62 ;  /* 0x0000003e003e7308 */ /* 0x000e620000002400 */
[----:B------:R-:W-:-:S02]  /*3ef0*/  FMNMX.FTZ R34, R95, R34, !PT ;  /* 0x000000225f227209 */ /* 0x000fc40007810000 */
[----:B------:R-:W-:Y:S02]  /*3f00*/  ISETP.GT.AND P2, PT, R91, 0x51, PT ;  /* 0x000000515b00780c */ /* 0x000fe40003f44270 */
[----:B----4-:R-:W-:Y:S02]  /*3f10*/  FSEL R137, R60, -INF , P3 ;  /* 0xff8000003c897808 */ /* 0x010fe40001800000 */
[----:B------:R-:W-:Y:S01]  /*3f20*/  FMNMX.FTZ R34, R83, R34, !PT ;  /* 0x0000002253227209 */ /* 0x000fe20007810000 */
[----:B------:R-:W3:Y:S01]  /*3f30*/  MUFU.TANH R63, R63 ;  /* 0x0000003f003f7308 */ /* 0x000ee20000002400 */
[----:B------:R-:W-:Y:S02]  /*3f40*/  ISETP.GT.AND P3, PT, R91, 0x58, PT ;  /* 0x000000585b00780c */ /* 0x000fe40003f64270 */
[----:B--2---:R-:W-:Y:S01]  /*3f50*/  FSEL R139, R61, -INF , P2 ;  /* 0xff8000003d8b7808 */ /* 0x004fe20001000000 */
[----:B------:R-:W-:-:S01]  /*3f60*/  FFMA.FTZ R61, R75, R88, -R24 ;  /* 0x000000584b3d7223 */ /* 0x000fc20000010818 */
[----:B------:R-:W-:-:S02]  /*3f70*/  FMNMX.FTZ R34, R137, R34, !PT ;  /* 0x0000002289227209 */ /* 0x000fc40007810000 */
[----:B------:R-:W-:Y:S01]  /*3f80*/  ISETP.GT.AND P2, PT, R91, 0x59, PT ;  /* 0x000000595b00780c */ /* 0x000fe20003f44270 */
[----:B------:R-:W2:Y:S01]  /*3f90*/  MUFU.TANH R40, R40 ;  /* 0x0000002800287308 */ /* 0x000ea20000002400 */
[----:B-1----:R-:W-:Y:S02]  /*3fa0*/  FSEL R141, R62, -INF , P3 ;  /* 0xff8000003e8d7808 */ /* 0x002fe40001800000 */
[----:B------:R-:W-:Y:S02]  /*3fb0*/  FMNMX.FTZ R34, R139, R34, !PT ;  /* 0x000000228b227209 */ /* 0x000fe40007810000 */
[----:B------:R-:W-:Y:S02]  /*3fc0*/  ISETP.GT.AND P3, PT, R91, 0x60, PT ;  /* 0x000000605b00780c */ /* 0x000fe40003f64270 */
[----:B------:R-:W-:Y:S01]  /*3fd0*/  FMNMX.FTZ R34, R141, R34, !PT ;  /* 0x000000228d227209 */ /* 0x000fe20007810000 */
[----:B------:R-:W-:Y:S01]  /*3fe0*/  MUFU.TANH R41, R41 ;  /* 0x0000002900297308 */ /* 0x000fe20000002400 */
[----:B---3--:R-:W-:Y:S01]  /*3ff0*/  FSEL R143, R63, -INF , P2 ;  /* 0xff8000003f8f7808 */ /* 0x008fe20001000000 */
[----:B------:R-:W-:Y:S01]  /*4000*/  FFMA.FTZ R63, R79, R88, -R24 ;  /* 0x000000584f3f7223 */ /* 0x000fe20000010818 */
[----:B------:R-:W-:-:S02]  /*4010*/  ISETP.GT.AND P2, PT, R91, 0x61, PT ;  /* 0x000000615b00780c */ /* 0x000fc40003f44270 */
[----:B------:R-:W-:-:S03]  /*4020*/  FMNMX.FTZ R34, R143, R34, !PT ;  /* 0x000000228f227209 */ /* 0x000fc60007810000 */
[----:B------:R-:W1:Y:S01]  /*4030*/  MUFU.TANH R46, R46 ;  /* 0x0000002e002e7308 */ /* 0x000e620000002400 */
[----:B--2---:R-:W-:Y:S01]  /*4040*/  FSEL R75, R40, -INF , P3 ;  /* 0xff800000284b7808 */ /* 0x004fe20001800000 */
[----:B------:R-:W-:Y:S01]  /*4050*/  FFMA.FTZ R40, R67, R88, -R24 ;  /* 0x0000005843287223 */ /* 0x000fe20000010818 */
[----:B------:R-:W-:Y:S02]  /*4060*/  ISETP.GT.AND P3, PT, R91, 0x68, PT ;  /* 0x000000685b00780c */ /* 0x000fe40003f64270 */
[----:B------:R-:W-:-:S03]  /*4070*/  FMNMX.FTZ R34, R75, R34, !PT ;  /* 0x000000224b227209 */ /* 0x000fc60007810000 */
[----:B------:R-:W-:Y:S08]  /*4080*/  MUFU.TANH R50, R50 ;  /* 0x0000003200327308 */ /* 0x000ff00000002400 */
[----:B------:R2:W-:Y:S01]  /*4090*/  MUFU.EX2 R59, R20 ;  /* 0x00000014003b7308 */ /* 0x0005e20000000800 */
[----:B-1----:R-:W-:Y:S01]  /*40a0*/  FSEL R77, R46, -INF , P3 ;  /* 0xff8000002e4d7808 */ /* 0x002fe20001800000 */
[----:B------:R-:W-:Y:S01]  /*40b0*/  FFMA.FTZ R46, R97, R88, -R24 ;  /* 0x00000058612e7223 */ /* 0x000fe20000010818 */
[----:B------:R-:W-:-:S05]  /*40c0*/  ISETP.GT.AND P3, PT, R91, 0x70, PT ;  /* 0x000000705b00780c */ /* 0x000fca0003f64270 */
[----:B------:R1:W3:Y:S01]  /*40d0*/  MUFU.TANH R36, R51 ;  /* 0x0000003300247308 */ /* 0x0002e20000002400 */
[----:B--2---:R-:W-:-:S01]  /*40e0*/  FFMA.FTZ R20, R69, R88, -R24 ;  /* 0x0000005845147223 */ /* 0x004fc20000010818 */
[----:B------:R-:W-:Y:S01]  /*40f0*/  FSEL R69, R41, -INF , P2 ;  /* 0xff80000029457808 */ /* 0x000fe20001000000 */
[----:B------:R-:W-:-:S01]  /*4100*/  FFMA.FTZ R41, R73, R88, -R24 ;  /* 0x0000005849297223 */ /* 0x000fc20000010818 */
[----:B------:R-:W-:Y:S02]  /*4110*/  ISETP.GT.AND P2, PT, R91, 0x69, PT ;  /* 0x000000695b00780c */ /* 0x000fe40003f44270 */
[----:B------:R-:W-:Y:S02]  /*4120*/  FMNMX.FTZ R34, R69, R34, !PT ;  /* 0x0000002245227209 */ /* 0x000fe40007810000 */
[----:B------:R-:W2:Y:S01]  /*4130*/  MUFU.TANH R54, R54 ;  /* 0x0000003600367308 */ /* 0x000ea20000002400 */
[----:B------:R-:W-:Y:S01]  /*4140*/  FSEL R73, R32, -INF , P2 ;  /* 0xff80000020497808 */ /* 0x000fe20001000000 */
[--C-:B------:R-:W-:Y:S01]  /*4150*/  FFMA.FTZ R32, R71, R88, -R24.reuse ;  /* 0x0000005847207223 */ /* 0x100fe20000010818 */
[----:B------:R-:W-:Y:S01]  /*4160*/  FMNMX.FTZ R34, R77, R34, !PT ;  /* 0x000000224d227209 */ /* 0x000fe20007810000 */
[----:B-1----:R-:W-:Y:S01]  /*4170*/  FFMA.FTZ R51, R127, R88, -R24 ;  /* 0x000000587f337223 */ /* 0x002fe20000010818 */
[----:B------:R-:W-:-:S02]  /*4180*/  ISETP.GT.AND P2, PT, R91, 0x71, PT ;  /* 0x000000715b00780c */ /* 0x000fc40003f44270 */
[----:B------:R-:W-:Y:S01]  /*4190*/  FMNMX.FTZ R34, R73, R34, !PT ;  /* 0x0000002249227209 */ /* 0x000fe20007810000 */
[----:B------:R1:W-:Y:S01]  /*41a0*/  MUFU.TANH R52, R35 ;  /* 0x0000002300347308 */ /* 0x0003e20000002400 */
[----:B---3--:R-:W-:Y:S02]  /*41b0*/  FSEL R71, R36, -INF , P2 ;  /* 0xff80000024477808 */ /* 0x008fe40001000000 */
[----:B------:R-:W-:-:S04]  /*41c0*/  ISETP.GT.AND P2, PT, R91, 0x79, PT ;  /* 0x000000795b00780c */ /* 0x000fc80003f44270 */
[----:B------:R-:W-:Y:S01]  /*41d0*/  FSEL R79, R42, -INF , P2 ;  /* 0xff8000002a4f7808 */ /* 0x000fe20001000000 */
[----:B------:R3:W4:Y:S01]  /*41e0*/  MUFU.TANH R48, R27 ;  /* 0x0000001b00307308 */ /* 0x0007220000002400 */
[----:B-1----:R-:W-:-:S01]  /*41f0*/  FFMA.FTZ R35, R125, R88, -R24 ;  /* 0x000000587d237223 */ /* 0x002fc20000010818 */
[----:B------:R-:W-:Y:S01]  /*4200*/  FSEL R125, R50, -INF , P3 ;  /* 0xff800000327d7808 */ /* 0x000fe20001800000 */
[----:B------:R-:W-:-:S01]  /*4210*/  FFMA.FTZ R42, R45, R88, -R24 ;  /* 0x000000582d2a7223 */ /* 0x000fc20000010818 */
[----:B------:R-:W-:Y:S02]  /*4220*/  ISETP.GT.AND P3, PT, R91, 0x78, PT ;  /* 0x000000785b00780c */ /* 0x000fe40003f64270 */
[----:B------:R-:W-:Y:S02]  /*4230*/  FMNMX.FTZ R34, R125, R34, !PT ;  /* 0x000000227d227209 */ /* 0x000fe40007810000 */
[----:B--2---:R-:W-:Y:S01]  /*4240*/  FSEL R127, R54, -INF , P3 ;  /* 0xff800000367f7808 */ /* 0x004fe20001800000 */
[----:B------:R1:W-:Y:S01]  /*4250*/  MUFU.EX2 R4, R129 ;  /* 0x0000008100047308 */ /* 0x0003e20000000800 */
[----:B------:R-:W-:Y:S01]  /*4260*/  FMNMX.FTZ R34, R71, R34, !PT ;  /* 0x0000002247227209 */ /* 0x000fe20007810000 */
[----:B---3--:R-:W-:Y:S01]  /*4270*/  FFMA.FTZ R27, R68, R88, -R24 ;  /* 0x00000058441b7223 */ /* 0x008fe20000010818 */
[----:B------:R-:W-:-:S02]  /*4280*/  ISETP.GT.AND P3, PT, R91, 0x80, PT ;  /* 0x000000805b00780c */ /* 0x000fc40003f64270 */
[----:B------:R-:W-:Y:S02]  /*4290*/  FMNMX.FTZ R34, R127, R34, !PT ;  /* 0x000000227f227209 */ /* 0x000fe40007810000 */
[----:B------:R-:W-:Y:S01]  /*42a0*/  ISETP.GT.AND P2, PT, R91, 0x81, PT ;  /* 0x000000815b00780c */ /* 0x000fe20003f44270 */
[----:B------:R-:W2:Y:S01]  /*42b0*/  MUFU.TANH R38, R38 ;  /* 0x0000002600267308 */ /* 0x000ea20000002400 */
[----:B-1----:R-:W-:Y:S02]  /*42c0*/  FSEL R129, R44, -INF , P3 ;  /* 0xff8000002c817808 */ /* 0x002fe40001800000 */
[----:B------:R-:W-:Y:S02]  /*42d0*/  FMNMX.FTZ R36, R79, R34, !PT ;  /* 0x000000224f247209 */ /* 0x000fe40007810000 */
[----:B------:R-:W-:Y:S02]  /*42e0*/  ISETP.GT.AND P3, PT, R91, 0x88, PT ;  /* 0x000000885b00780c */ /* 0x000fe40003f64270 */
[----:B----4-:R-:W-:Y:S01]  /*42f0*/  FSEL R67, R48, -INF , P2 ;  /* 0xff80000030437808 */ /* 0x010fe20001000000 */
[----:B------:R1:W-:Y:S01]  /*4300*/  MUFU.EX2 R34, R40 ;  /* 0x0000002800227308 */ /* 0x0003e20000000800 */
[----:B------:R-:W-:Y:S01]  /*4310*/  FMNMX.FTZ R36, R129, R36, !PT ;  /* 0x0000002481247209 */ /* 0x000fe20007810000 */
[----:B------:R-:W-:Y:S01]  /*4320*/  FFMA.FTZ R48, R101, R88, -R24 ;  /* 0x0000005865307223 */ /* 0x000fe20000010818 */
[----:B------:R-:W-:-:S02]  /*4330*/  ISETP.GT.AND P2, PT, R91, 0x89, PT ;  /* 0x000000895b00780c */ /* 0x000fc40003f44270 */
[----:B------:R-:W-:Y:S02]  /*4340*/  FSEL R131, R131, -INF , P3 ;  /* 0xff80000083837808 */ /* 0x000fe40001800000 */
[----:B------:R-:W-:Y:S01]  /*4350*/  FMNMX.FTZ R36, R67, R36, !PT ;  /* 0x0000002443247209 */ /* 0x000fe20007810000 */
[----:B------:R-:W-:Y:S01]  /*4360*/  MUFU.EX2 R26, R26 ;  /* 0x0000001a001a7308 */ /* 0x000fe20000000800 */
[----:B------:R-:W-:Y:S02]  /*4370*/  ISETP.GT.AND P3, PT, R91, 0x90, PT ;  /* 0x000000905b00780c */ /* 0x000fe40003f64270 */
[----:B------:R-:W-:Y:S02]  /*4380*/  FSEL R133, R133, -INF , P2 ;  /* 0xff80000085857808 */ /* 0x000fe40001000000 */
[----:B------:R-:W-:Y:S02]  /*4390*/  FMNMX.FTZ R36, R131, R36, !PT ;  /* 0x0000002483247209 */ /* 0x000fe40007810000 */
[----:B------:R-:W-:Y:S01]  /*43a0*/  ISETP.GT.AND P2, PT, R91, 0x91, PT ;  /* 0x000000915b00780c */ /* 0x000fe20003f44270 */
[----:B------:R-:W3:Y:S01]  /*43b0*/  MUFU.EX2 R27, R27 ;  /* 0x0000001b001b7308 */ /* 0x000ee20000000800 */
[----:B------:R-:W-:-:S02]  /*43c0*/  FSEL R135, R135, -INF , P3 ;  /* 0xff80000087877808 */ /* 0x000fc40001800000 */
[----:B-1----:R-:W-:Y:S02]  /*43d0*/  FMNMX.FTZ R40, R133, R36, !PT ;  /* 0x0000002485287209 */ /* 0x002fe40007810000 */
[----:B------:R-:W-:Y:S02]  /*43e0*/  ISETP.GT.AND P3, PT, R91, 0x98, PT ;  /* 0x000000985b00780c */ /* 0x000fe40003f64270 */
[----:B------:R-:W-:Y:S01]  /*43f0*/  FSEL R45, R52, -INF , P2 ;  /* 0xff800000342d7808 */ /* 0x000fe20001000000 */
[----:B------:R-:W1:Y:S01]  /*4400*/  MUFU.EX2 R28, R28 ;  /* 0x0000001c001c7308 */ /* 0x000e620000000800 */
[----:B------:R-:W-:Y:S02]  /*4410*/  FMNMX.FTZ R40, R135, R40, !PT ;  /* 0x0000002887287209 */ /* 0x000fe40007810000 */
[----:B------:R-:W-:Y:S02]  /*4420*/  ISETP.GT.AND P2, PT, R91, 0x99, PT ;  /* 0x000000995b00780c */ /* 0x000fe40003f44270 */
[----:B--2---:R-:W-:Y:S01]  /*4430*/  FSEL R145, R38, -INF , P3 ;  /* 0xff80000026917808 */ /* 0x004fe20001800000 */
[--C-:B------:R-:W-:Y:S01]  /*4440*/  FFMA.FTZ R38, R53, R88, -R24.reuse ;  /* 0x0000005835267223 */ /* 0x100fe20000010818 */
[----:B------:R-:W-:Y:S01]  /*4450*/  FMNMX.FTZ R40, R45, R40, !PT ;  /* 0x000000282d287209 */ /* 0x000fe20007810000 */
[----:B------:R-:W-:Y:S01]  /*4460*/  MUFU.EX2 R31, R31 ;  /* 0x0000001f001f7308 */ /* 0x000fe20000000800 */
[----:B------:R-:W-:Y:S01]  /*4470*/  FSEL R147, R70, -INF , P2 ;  /* 0xff80000046937808 */ /* 0x000fe20001000000 */
[----:B------:R-:W-:Y:S01]  /*4480*/  FFMA.FTZ R53, R93, R88, -R24 ;  /* 0x000000585d357223 */ /* 0x000fe20000010818 */
[----:B------:R-:W-:-:S04]  /*4490*/  FMNMX.FTZ R40, R145, R40, !PT ;  /* 0x0000002891287209 */ /* 0x000fc80007810000 */
[----:B------:R-:W-:Y:S01]  /*44a0*/  FMNMX.FTZ R44, R147, R40, !PT ;  /* 0x00000028932c7209 */ /* 0x000fe20007810000 */
[----:B------:R-:W-:Y:S01]  /*44b0*/  MUFU.EX2 R30, R30 ;  /* 0x0000001e001e7308 */ /* 0x000fe20000000800 */
[----:B------:R-:W-:-:S01]  /*44c0*/  FFMA.FTZ R40, R43, R88, -R24 ;  /* 0x000000582b287223 */ /* 0x000fc20000010818 */
[-CC-:B------:R-:W-:Y:S01]  /*44d0*/  FFMA.FTZ R43, R65, R88.reuse, -R24.reuse ;  /* 0x00000058412b7223 */ /* 0x180fe20000010818 */
[----:B------:R-:W-:-:S01]  /*44e0*/  FFMA.FTZ R65, R103, R88, -R24 ;  /* 0x0000005867417223 */ /* 0x000fc20000010818 */
[----:B------:R-:W2:Y:S04]  /*44f0*/  SHFL.BFLY PT, R91, R44, 0x2, 0x1f ;  /* 0x0c401f002c5b7f89 */ /* 0x000ea800000e0000 */
[----:B------:R-:W-:Y:S08]  /*4500*/  MUFU.EX2 R35, R35 ;  /* 0x0000002300237308 */ /* 0x000ff00000000800 */
[----:B------:R-:W-:Y:S08]  /*4510*/  MUFU.EX2 R51, R51 ;  /* 0x0000003300337308 */ /* 0x000ff00000000800 */
[----:B------:R-:W-:Y:S01]  /*4520*/  MUFU.EX2 R6, R6 ;  /* 0x0000000600067308 */ /* 0x000fe20000000800 */
[----:B--2---:R-:W-:Y:S01]  /*4530*/  FMNMX.FTZ R50, R44, R91, !PT ;  /* 0x0000005b2c327209 */ /* 0x004fe20007810000 */
[----:B------:R-:W-:Y:S01]  /*4540*/  FFMA.FTZ R44, R85, R88, -R24 ;  /* 0x00000058552c7223 */ /* 0x000fe20000010818 */
[----:B------:R-:W-:-:S05]  /*4550*/  IMAD.MOV.U32 R85, RZ, RZ, R87 ;  /* 0x000000ffff557224 */ /* 0x000fca00078e0057 */
[----:B------:R-:W-:Y:S01]  /*4560*/  MUFU.EX2 R115, R115 ;  /* 0x0000007300737308 */ /* 0x000fe20000000800 */
[----:B------:R-:W2:Y:S07]  /*4570*/  SHFL.BFLY PT, R91, R50, 0x1, 0x1f ;  /* 0x0c201f00325b7f89 */ /* 0x000eae00000e0000 */
[----:B------:R-:W-:Y:S08]  /*4580*/  MUFU.EX2 R8, R8 ;  /* 0x0000000800087308 */ /* 0x000ff00000000800 */
[----:B------:R-:W-:Y:S08]  /*4590*/  MUFU.EX2 R109, R109 ;  /* 0x0000006d006d7308 */ /* 0x000ff00000000800 */
[----:B------:R-:W-:Y:S01]  /*45a0*/  MUFU.EX2 R10, R10 ;  /* 0x0000000a000a7308 */ /* 0x000fe20000000800 */
[----:B--2---:R-:W-:-:S04]  /*45b0*/  FMNMX.FTZ R91, R50, R91, !PT ;  /* 0x0000005b325b7209 */ /* 0x004fc80007810000 */
        /* <DEDUP_REMOVED lines=19> */
[----:B---3--:R-:W-:-:S01]  /*46f0*/  FADD.FTZ R3, R26, R27 ;  /* 0x0000001b1a037221 */ /* 0x008fc20000010000 */
[-CC-:B------:R-:W-:Y:S01]  /*4700*/  FFMA.FTZ R15, R15, R88.reuse, -R50.reuse ;  /* 0x000000580f0f7223 */ /* 0x180fe20000010832 */
[----:B------:R-:W-:-:S01]  /*4710*/  FFMA.FTZ R105, R105, R88, -R50 ;  /* 0x0000005869697223 */ /* 0x000fc20000010832 */
[----:B------:R-:W-:Y:S01]  /*4720*/  FFMA.FTZ R21, R21, R88, -R50 ;  /* 0x0000005815157223 */ /* 0x000fe20000010832 */
[----:B-1----:R-:W-:-:S01]  /*4730*/  FADD.FTZ R78, R28, R3 ;  /* 0x000000031c4e7221 */ /* 0x002fc20000010000 */
        /* <DEDUP_REMOVED lines=11> */
[----:B--2---:R-:W-:-:S01]  /*47f0*/  FADD.FTZ R76, R39, R52 ;  /* 0x00000034274c7221 */ /* 0x004fc20000010000 */
[-CC-:B------:R-:W-:Y:S01]  /*4800*/  FFMA.FTZ R75, R75, R88.reuse, -R50.reuse ;  /* 0x000000584b4b7223 */ /* 0x180fe20000010832 */
[----:B------:R-:W-:-:S01]  /*4810*/  FFMA.FTZ R69, R69, R88, -R50 ;  /* 0x0000005845457223 */ /* 0x000fc20000010832 */
[-CC-:B------:R-:W-:Y:S01]  /*4820*/  FFMA.FTZ R77, R77, R88.reuse, -R50.reuse ;  /* 0x000000584d4d7223 */ /* 0x180fe20000010832 */
[----:B------:R-:W-:-:S01]  /*4830*/  FFMA.FTZ R73, R73, R88, -R50 ;  /* 0x0000005849497223 */ /* 0x000fc20000010832 */
[-CC-:B------:R-:W-:Y:S01]  /*4840*/  FFMA.FTZ R125, R125, R88.reuse, -R50.reuse ;  /* 0x000000587d7d7223 */ /* 0x180fe20000010832 */
[----:B------:R-:W-:-:S01]  /*4850*/  FFMA.FTZ R71, R71, R88, -R50 ;  /* 0x0000005847477223 */ /* 0x000fc20000010832 */
[----:B------:R-:W2:Y:S01]  /*4860*/  MUFU.EX2 R7, R7 ;  /* 0x0000000700077308 */ /* 0x000ea20000000800 */
[----:B-1----:R-:W-:-:S01]  /*4870*/  FADD.FTZ R3, R5, R76 ;  /* 0x0000004c05037221 */ /* 0x002fc20000010000 */
[----:B---3--:R-:W-:Y:S01]  /*4880*/  FADD.FTZ R55, R31, R78 ;  /* 0x0000004e1f377221 */ /* 0x008fe20000010000 */
[----:B------:R-:W-:-:S01]  /*4890*/  FFMA.FTZ R127, R127, R88, -R50 ;  /* 0x000000587f7f7223 */ /* 0x000fc20000010832 */
[-CC-:B------:R-:W-:Y:S01]  /*48a0*/  FFMA.FTZ R79, R79, R88.reuse, -R50.reuse ;  /* 0x000000584f4f7223 */ /* 0x180fe20000010832 */
[----:B------:R-:W-:-:S01]  /*48b0*/  FFMA.FTZ R129, R129, R88, -R50 ;  /* 0x0000005881817223 */ /* 0x000fc20000010832 */
[----:B------:R-:W-:Y:S01]  /*48c0*/  FADD.FTZ R78, R30, R55 ;  /* 0x000000371e4e7221 */ /* 0x000fe20000010000 */
[----:B------:R-:W-:-:S01]  /*48d0*/  FFMA.FTZ R67, R67, R88, -R50 ;  /* 0x0000005843437223 */ /* 0x000fc20000010832 */
[----:B------:R-:W1:Y:S01]  /*48e0*/  MUFU.EX2 R56, R113 ;  /* 0x0000007100387308 */ /* 0x000e620000000800 */
[----:B----4-:R-:W-:-:S01]  /*48f0*/  FADD.FTZ R76, R54, R3 ;  /* 0x00000003364c7221 */ /* 0x010fc20000010000 */
[----:B------:R-:W-:Y:S01]  /*4900*/  FADD.FTZ R55, R35, R78 ;  /* 0x0000004e23377221 */ /* 0x000fe20000010000 */
[----:B------:R-:W-:-:S01]  /*4910*/  FFMA.FTZ R131, R131, R88, -R50 ;  /* 0x0000005883837223 */ /* 0x000fc20000010832 */
[-CC-:B------:R-:W-:Y:S01]  /*4920*/  FFMA.FTZ R133, R133, R88.reuse, -R50.reuse ;  /* 0x0000005885857223 */ /* 0x180fe20000010832 */
[----:B------:R-:W-:-:S01]  /*4930*/  FFMA.FTZ R135, R135, R88, -R50 ;  /* 0x0000005887877223 */ /* 0x000fc20000010832 */
[----:B------:R-:W-:Y:S01]  /*4940*/  FADD.FTZ R78, R4, R55 ;  /* 0x00000037044e7221 */ /* 0x000fe20000010000 */
[----:B------:R-:W-:-:S01]  /*4950*/  FFMA.FTZ R45, R45, R88, -R50 ;  /* 0x000000582d2d7223 */ /* 0x000fc20000010832 */
[----:B------:R-:W3:Y:S01]  /*4960*/  MUFU.EX2 R9, R9 ;  /* 0x0000000900097308 */ /* 0x000ee20000000800 */
[----:B--2---:R-:W-:-:S01]  /*4970*/  FADD.FTZ R3, R7, R76 ;  /* 0x0000004c07037221 */ /* 0x004fc20000010000 */
[C---:B------:R-:W-:Y:S01]  /*4980*/  FADD.FTZ R55, R51.reuse, R78 ;  /* 0x0000004e33377221 */ /* 0x040fe20000010000 */
[----:B------:R-:W-:Y:S01]  /*4990*/  F2FP.SATFINITE.E4M3.F32.PACK_AB_MERGE_C R51, R51, R4, RZ ;  /* 0x000000043333723e */ /* 0x000fe200048070ff */
[-CC-:B------:R-:W-:Y:S01]  /*49a0*/  FFMA.FTZ R145, R145, R88.reuse, -R50.reuse ;  /* 0x0000005891917223 */ /* 0x180fe20000010832 */
[----:B------:R-:W-:-:S01]  /*49b0*/  FFMA.FTZ R50, R147, R88, -R50 ;  /* 0x0000005893327223 */ /* 0x000fc20000010832 */
[----:B------:R-:W-:Y:S01]  /*49c0*/  FADD.FTZ R78, R6, R55 ;  /* 0x00000037064e7221 */ /* 0x000fe20000010000 */
[----:B------:R-:W-:Y:S01]  /*49d0*/  F2FP.SATFINITE.E4M3.F32.PACK_AB_MERGE_C R186, R35, R30, R51 ;  /* 0x0000001e23ba723e */ /* 0x000fe20004807033 */
[----:B------:R-:W2:Y:S01]  /*49e0*/  MUFU.EX2 R58, R117 ;  /* 0x00000075003a7308 */ /* 0x000ea20000000800 */
[----:B-1----:R-:W-:-:S01]  /*49f0*/  FADD.FTZ R76, R56, R3 ;  /* 0x00000003384c7221 */ /* 0x002fc20000010000 */
[----:B------:R-:W-:Y:S01]  /*4a00*/  FADD.FTZ R55, R115, R78 ;  /* 0x0000004e73377221 */ /* 0x000fe20000010000 */
[----:B------:R-:W-:-:S02]  /*4a10*/  IMAD.MOV.U32 R51, RZ, RZ, R87 ;  /* 0x000000ffff337224 */ /* 0x000fc400078e0057 */
[----:B------:R-:W-:Y:S02]  /*4a20*/  IMAD.MOV.U32 R35, RZ, RZ, R87 ;  /* 0x000000ffff237224 */ /* 0x000fe400078e0057 */
[----:B------:R-:W-:-:S01]  /*4a30*/  FADD.FTZ R80, R8, R55 ;  /* 0x0000003708507221 */ /* 0x000fc20000010000 */
[----:B------:R-:W-:Y:S01]  /*4a40*/  IMAD.MOV.U32 R30, RZ, RZ, R87 ;  /* 0x000000ffff1e7224 */ /* 0x000fe200078e0057 */
[----:B------:R-:W1:Y:S01]  /*4a50*/  MUFU.EX2 R11, R11 ;  /* 0x0000000b000b7308 */ /* 0x000e620000000800 */
[----:B---3--:R-:W-:-:S01]  /*4a60*/  FADD.FTZ R3, R9, R76 ;  /* 0x0000004c09037221 */ /* 0x008fc20000010000 */
[C---:B------:R-:W-:Y:S01]  /*4a70*/  FADD.FTZ R55, R109.reuse, R80 ;  /* 0x000000506d377221 */ /* 0x040fe20000010000 */
[----:B------:R-:W-:-:S03]  /*4a80*/  F2FP.SATFINITE.E4M3.F32.PACK_AB_MERGE_C R109, R109, R8, RZ ;  /* 0x000000086d6d723e */ /* 0x000fc600048070ff */
[----:B------:R-:W-:Y:S01]  /*4a90*/  FADD.FTZ R80, R10, R55 ;  /* 0x000000370a507221 */ /* 0x000fe20000010000 */
[----:B------:R-:W-:Y:S01]  /*4aa0*/  F2FP.SATFINITE.E4M3.F32.PACK_AB_MERGE_C R180, R115, R6, R109 ;  /* 0x0000000673b4723e */ /* 0x000fe2000480706d */
[----:B------:R-:W3:Y:S01]  /*4ab0*/  MUFU.EX2 R60, R111 ;  /* 0x0000006f003c7308 */ /* 0x000ee20000000800 */
[----:B--2---:R-:W-:-:S01]  /*4ac0*/  FADD.FTZ R76, R58, R3 ;  /* 0x000000033a4c7221 */ /* 0x004fc20000010000 */
[----:B------:R-:W-:Y:S01]  /*4ad0*/  FADD.FTZ R55, R99, R80 ;  /* 0x0000005063377221 */ /* 0x000fe20000010000 */
[----:B------:R-:W-:Y:S01]  /*4ae0*/  F2FP.SATFINITE.E4M3.F32.PACK_AB_MERGE_C R9, R58, R9, RZ ;  /* 0x000000093a09723e */ /* 0x000fe200048070ff */
[----:B------:R-:W-:-:S03]  /*4af0*/  IMAD.MOV.U32 R58, RZ, RZ, R87 ;  /* 0x000000ffff3a7224 */ /* 0x000fc600078e0057 */
[----:B------:R-:W-:Y:S01]  /*4b00*/  F2FP.SATFINITE.E4M3.F32.PACK_AB_MERGE_C R187, R56, R7, R9 ;  /* 0x0000000738bb723e */ /* 0x000fe20004807009 */
[----:B------:R-:W2:Y:S01]  /*4b10*/  MUFU.EX2 R13, R13 ;  /* 0x0000000d000d7308 */ /* 0x000ea20000000800 */
[----:B-1----:R-:W-:-:S01]  /*4b20*/  FADD.FTZ R3, R11, R76 ;  /* 0x0000004c0b037221 */ /* 0x002fc20000010000 */
[----:B------:R-:W-:-:S06]  /*4b30*/  IMAD.MOV.U32 R56, RZ, RZ, R87 ;  /* 0x000000ffff387224 */ /* 0x000fcc00078e0057 */
[----:B------:R-:W1:Y:S01]  /*4b40*/  MUFU.EX2 R62, R119 ;  /* 0x00000077003e7308 */ /* 0x000e620000000800 */
[----:B---3--:R-:W-:-:S07]  /*4b50*/  FADD.FTZ R78, R60, R3 ;  /* 0x000000033c4e7221 */ /* 0x008fce0000010000 */
[----:B------:R-:W3:Y:S01]  /*4b60*/  MUFU.EX2 R15, R15 ;  /* 0x0000000f000f7308 */ /* 0x000ee20000000800 */
[----:B--2---:R-:W-:-:S07]  /*4b70*/  FADD.FTZ R3, R13, R78 ;  /* 0x0000004e0d037221 */ /* 0x004fce0000010000 */
[----:B------:R-:W2:Y:S01]  /*4b80*/  MUFU.EX2 R64, R105 ;  /* 0x0000006900407308 */ /* 0x000ea20000000800 */
[----:B-1----:R-:W-:-:S01]  /*4b90*/  FADD.FTZ R78, R62, R3 ;  /* 0x000000033e4e7221 */ /* 0x002fc20000010000 */
[----:B------:R-:W-:Y:S01]  /*4ba0*/  F2FP.SATFINITE.E4M3.F32.PACK_AB_MERGE_C R13, R62, R13, RZ ;  /* 0x0000000d3e0d723e */ /* 0x000fe200048070ff */
[----:B------:R-:W-:-:S03]  /*4bb0*/  IMAD.MOV.U32 R62, RZ, RZ, R87 ;  /* 0x000000ffff3e7224 */ /* 0x000fc600078e0057 */
[----:B------:R-:W-:Y:S01]  /*4bc0*/  F2FP.SATFINITE.E4M3.F32.PACK_AB_MERGE_C R181, R60, R11, R13 ;  /* 0x0000000b3cb5723e */ /* 0x000fe2000480700d */
[----:B------:R-:W-:Y:S01]  /*4bd0*/  IMAD.MOV.U32 R60, RZ, RZ, R87 ;  /* 0x000000ffff3c7224 */ /* 0x000fe200078e0057 */
[----:B------:R-:W1:Y:S01]  /*4be0*/  MUFU.EX2 R12, R12 ;  /* 0x0000000c000c7308 */ /* 0x000e620000000800 */
[----:B---3--:R-:W-:-:S07]  /*4bf0*/  FADD.FTZ R3, R15, R78 ;  /* 0x0000004e0f037221 */ /* 0x008fce0000010000 */
[----:B------:R-:W3:Y:S01]  /*4c00*/  MUFU.EX2 R21, R21 ;  /* 0x0000001500157308 */ /* 0x000ee20000000800 */
[----:B--2---:R-:W-:-:S07]  /*4c10*/  FADD.FTZ R80, R64, R3 ;  /* 0x0000000340507221 */ /* 0x004fce0000010000 */
[----:B------:R-:W2:Y:S01]  /*4c20*/  MUFU.EX2 R66, R121 ;  /* 0x0000007900427308 */ /* 0x000ea20000000800 */
[----:B-1----:R-:W-:-:S01]  /*4c30*/  FADD.FTZ R82, R12, R55 ;  /* 0x000000370c527221 */ /* 0x002fc20000010000 */
[----:B------:R-:W-:-:S03]  /*4c40*/  F2FP.SATFINITE.E4M3.F32.PACK_AB_MERGE_C R55, R31, R28, RZ ;  /* 0x0000001c1f37723e */ /* 0x000fc600048070ff */
[C---:B------:R-:W-:Y:S01]  /*4c50*/  FADD.FTZ R31, R59.reuse, R82 ;  /* 0x000000523b1f7221 */ /* 0x040fe20000010000 */
[----:B------:R-:W-:Y:S01]  /*4c60*/  F2FP.SATFINITE.E4M3.F32.PACK_AB_MERGE_C R59, R59, R12, RZ ;  /* 0x0000000c3b3b723e */ /* 0x000fe200048070ff */
[----:B------:R-:W-:Y:S01]  /*4c70*/  IMAD.MOV.U32 R82, RZ, RZ, R87 ;  /* 0x000000ffff527224 */ /* 0x000fe200078e0057 */
[----:B------:R-:W-:Y:S01]  /*4c80*/  MUFU.EX2 R14, R14 ;  /* 0x0000000e000e7308 */ /* 0x000fe20000000800 */
[----:B---3--:R-:W-:-:S01]  /*4c90*/  FADD.FTZ R3, R21, R80 ;  /* 0x0000005015037221 */ /* 0x008fc20000010000 */
[----:B------:R-:W-:Y:S01]  /*4ca0*/  F2FP.SATFINITE.E4M3.F32.PACK_AB_MERGE_C R182, R99, R10, R59 ;  /* 0x0000000a63b6723e */ /* 0x000fe2000480703b */
[----:B------:R-:W-:Y:S01]  /*4cb0*/  IMAD.MOV.U32 R80, RZ, RZ, R87 ;  /* 0x000000ffff507224 */ /* 0x000fe200078e0057 */
[----:B------:R-:W-:Y:S01]  /*4cc0*/  F2FP.SATFINITE.E4M3.F32.PACK_AB_MERGE_C R184, R27, R26, R55 ;  /* 0x0000001a1bb8723e */ /* 0x000fe20004807037 */
[--C-:B------:R-:W-:Y:S02]  /*4cd0*/  IMAD.MOV.U32 R59, RZ, RZ, R87.reuse ;  /* 0x000000ffff3b7224 */ /* 0x100fe400078e0057 */
[----:B------:R-:W-:Y:S01]  /*4ce0*/  IMAD.MOV.U32 R55, RZ, RZ, R87 ;  /* 0x000000ffff377224 */ /* 0x000fe200078e0057 */
[----:B------:R-:W1:Y:S01]  /*4cf0*/  MUFU.EX2 R123, R123 ;  /* 0x0000007b007b7308 */ /* 0x000e620000000800 */
[----:B--2---:R-:W-:-:S01]  /*4d00*/  FADD.FTZ R28, R66, R3 ;  /* 0x00000003421c7221 */ /* 0x004fc20000010000 */
[----:B------:R-:W-:Y:S01]  /*4d10*/  F2FP.SATFINITE.E4M3.F32.PACK_AB_MERGE_C R21, R66, R21, RZ ;  /* 0x000000154215723e */ /* 0x000fe200048070ff */
[----:B------:R-:W-:-:S02]  /*4d20*/  IMAD.MOV.U32 R66, RZ, RZ, R87 ;  /* 0x000000ffff427224 */ /* 0x000fc400078e0057 */
[----:B------:R-:W-:Y:S01]  /*4d30*/  IMAD.MOV.U32 R27, RZ, RZ, R87 ;  /* 0x000000ffff1b7224 */ /* 0x000fe200078e0057 */
[----:B------:R-:W-:Y:S01]  /*4d40*/  F2FP.SATFINITE.E4M3.F32.PACK_AB_MERGE_C R183, R64, R15, R21 ;  /* 0x0000000f40b7723e */ /* 0x000fe20004807015 */
[--C-:B------:R-:W-:Y:S01]  /*4d50*/  IMAD.MOV.U32 R64, RZ, RZ, R87.reuse ;  /* 0x000000ffff407224 */ /* 0x100fe200078e0057 */
[----:B------:R-:W2:Y:S01]  /*4d60*/  MUFU.EX2 R61, R61 ;  /* 0x0000003d003d7308 */ /* 0x000ea20000000800 */
[----:B------:R-:W-:-:S07]  /*4d70*/  IMAD.MOV.U32 R26, RZ, RZ, R87 ;  /* 0x000000ffff1a7224 */ /* 0x000fce00078e0057 */
[----:B------:R3:W4:Y:S01]  /*4d80*/  MUFU.EX2 R68, R57 ;  /* 0x0000003900447308 */ /* 0x0007220000000800 */
[----:B-1----:R-:W-:-:S07]  /*4d90*/  FADD.FTZ R3, R123, R28 ;  /* 0x0000001c7b037221 */ /* 0x002fce0000010000 */
[----:B------:R-:W1:Y:S01]  /*4da0*/  MUFU.EX2 R20, R20 ;  /* 0x0000001400147308 */ /* 0x000e620000000800 */
[----:B---3--:R-:W-:Y:S01]  /*4db0*/  F2FP.SATFINITE.E4M3.F32.PACK_AB_MERGE_C R57, R54, R5, RZ ;  /* 0x000000053639723e */ /* 0x008fe200048070ff */
[----:B------:R-:W-:Y:S01]  /*4dc0*/  FADD.FTZ R54, R14, R31 ;  /* 0x0000001f0e367221 */ /* 0x000fe20000010000 */
[----:B------:R-:W-:Y:S02]  /*4dd0*/  IMAD.MOV.U32 R31, RZ, RZ, R87 ;  /* 0x000000ffff1f7224 */ /* 0x000fe400078e0057 */
[----:B------:R-:W-:Y:S01]  /*4de0*/  F2FP.SATFINITE.E4M3.F32.PACK_AB_MERGE_C R185, R52, R39, R57 ;  /* 0x0000002734b9723e */ /* 0x000fe20004807039 */
[----:B--2---:R-:W-:-:S01]  /*4df0*/  FADD.FTZ R5, R61, R54 ;  /* 0x000000363d057221 */ /* 0x004fc20000010000 */
[----:B------:R-:W-:Y:S01]  /*4e00*/  IMAD.MOV.U32 R57, RZ, RZ, R87 ;  /* 0x000000ffff397224 */ /* 0x000fe200078e0057 */
[----:B------:R-:W2:Y:S01]  /*4e10*/  MUFU.EX2 R95, R95 ;  /* 0x0000005f005f7308 */ /* 0x000ea20000000800 */
[----:B----4-:R-:W-:-:S01]  /*4e20*/  FADD.FTZ R8, R68, R3 ;  /* 0x0000000344087221 */ /* 0x010fc20000010000 */
[----:B------:R-:W-:-:S02]  /*4e30*/  IMAD.MOV.U32 R54, RZ, RZ, R87 ;  /* 0x000000ffff367224 */ /* 0x000fc400078e0057 */
[--C-:B------:R-:W-:Y:S02]  /*4e40*/  IMAD.MOV.U32 R52, RZ, RZ, R87.reuse ;  /* 0x000000ffff347224 */ /* 0x100fe400078e0057 */
[----:B------:R-:W-:Y:S02]  /*4e50*/  IMAD.MOV.U32 R39, RZ, RZ, R87 ;  /* 0x000000ffff277224 */ /* 0x000fe400078e0057 */
[----:B------:R-:W3:Y:S01]  /*4e60*/  MUFU.EX2 R41, R41 ;  /* 0x0000002900297308 */ /* 0x000ee20000000800 */
[----:B-1----:R-:W-:-:S07]  /*4e70*/  FADD.FTZ R28, R20, R5 ;  /* 0x00000005141c7221 */ /* 0x002fce0000010000 */
[----:B------:R1:W4:Y:S01]  /*4e80*/  MUFU.EX2 R70, R83 ;  /* 0x0000005300467308 */ /* 0x0003220000000800 */
[----:B--2---:R-:W-:-:S07]  /*4e90*/  FADD.FTZ R3, R95, R8 ;  /* 0x000000085f037221 */ /* 0x004fce0000010000 */
[----:B------:R-:W2:Y:S01]  /*4ea0*/  MUFU.EX2 R32, R32 ;  /* 0x0000002000207308 */ /* 0x000ea20000000800 */
[----:B---3--:R-:W-:-:S01]  /*4eb0*/  FADD.FTZ R5, R41, R28 ;  /* 0x0000001c29057221 */ /* 0x008fc20000010000 */
[----:B------:R-:W-:Y:S01]  /*4ec0*/  F2FP.SATFINITE.E4M3.F32.PACK_AB_MERGE_C R41, R41, R20, RZ ;  /* 0x000000142929723e */ /* 0x000fe200048070ff */
[--C-:B-1----:R-:W-:Y:S02]  /*4ed0*/  IMAD.MOV.U32 R83, RZ, RZ, R87.reuse ;  /* 0x000000ffff537224 */ /* 0x102fe400078e0057 */
[----:B------:R-:W-:Y:S01]  /*4ee0*/  IMAD.MOV.U32 R28, RZ, RZ, R87 ;  /* 0x000000ffff1c7224 */ /* 0x000fe200078e0057 */
[----:B------:R-:W-:Y:S01]  /*4ef0*/  F2FP.SATFINITE.E4M3.F32.PACK_AB_MERGE_C R176, R61, R14, R41 ;  /* 0x0000000e3db0723e */ /* 0x000fe20004807029 */
[----:B------:R-:W-:Y:S01]  /*4f00*/  IMAD.MOV.U32 R61, RZ, RZ, R87 ;  /* 0x000000ffff3d7224 */ /* 0x000fe200078e0057 */
[----:B------:R-:W1:Y:S01]  /*4f10*/  MUFU.EX2 R137, R137 ;  /* 0x0000008900897308 */ /* 0x000e620000000800 */
[----:B----4-:R-:W-:-:S01]  /*4f20*/  FADD.FTZ R8, R70, R3 ;  /* 0x0000000346087221 */ /* 0x010fc20000010000 */
[----:B------:R-:W-:Y:S01]  /*4f30*/  F2FP.SATFINITE.E4M3.F32.PACK_AB_MERGE_C R70, R70, R95, RZ ;  /* 0x0000005f4646723e */ /* 0x000fe200048070ff */
[----:B------:R-:W-:-:S03]  /*4f40*/  IMAD.MOV.U32 R41, RZ, RZ, R87 ;  /* 0x000000ffff297224 */ /* 0x000fc600078e0057 */
[----:B------:R-:W-:Y:S01]  /*4f50*/  F2FP.SATFINITE.E4M3.F32.PACK_AB_MERGE_C R177, R68, R123, R70 ;  /* 0x0000007b44b1723e */ /* 0x000fe20004807046 */
[----:B------:R-:W-:Y:S01]  /*4f60*/  IMAD.MOV.U32 R70, RZ, RZ, R87 ;  /* 0x000000ffff467224 */ /* 0x000fe200078e0057 */
[----:B------:R-:W3:Y:S01]  /*4f70*/  MUFU.EX2 R63, R63 ;  /* 0x0000003f003f7308 */ /* 0x000ee20000000800 */
[----:B--2---:R-:W-:-:S01]  /*4f80*/  FADD.FTZ R12, R32, R5 ;  /* 0x00000005200c7221 */ /* 0x004fc20000010000 */
[----:B------:R-:W-:-:S06]  /*4f90*/  IMAD.MOV.U32 R68, RZ, RZ, R87 ;  /* 0x000000ffff447224 */ /* 0x000fcc00078e0057 */
[----:B------:R-:W2:Y:S01]  /*4fa0*/  MUFU.EX2 R72, R139 ;  /* 0x0000008b00487308 */ /* 0x000ea20000000800 */
[----:B-1----:R-:W-:-:S07]  /*4fb0*/  FADD.FTZ R3, R137, R8 ;  /* 0x0000000889037221 */ /* 0x002fce0000010000 */
[----:B------:R-:W1:Y:S01]  /*4fc0*/  MUFU.EX2 R141, R141 ;  /* 0x0000008d008d7308 */ /* 0x000e620000000800 */
[----:B---3--:R-:W-:-:S04]  /*4fd0*/  FADD.FTZ R5, R63, R12 ;  /* 0x0000000c3f057221 */ /* 0x008fc80000010000 */
[----:B------:R-:W-:-:S03]  /*4fe0*/  FADD.FTZ R20, R34, R5 ;  /* 0x0000000522147221 */ /* 0x000fc60000010000 */
[----:B------:R-:W3:Y:S01]  /*4ff0*/  MUFU.EX2 R49, R49 ;  /* 0x0000003100317308 */ /* 0x000ee20000000800 */
[----:B--2---:R-:W-:-:S07]  /*5000*/  FADD.FTZ R12, R72, R3 ;  /* 0x00000003480c7221 */ /* 0x004fce0000010000 */
[----:B------:R-:W2:Y:S01]  /*5010*/  MUFU.EX2 R74, R143 ;  /* 0x0000008f004a7308 */ /* 0x000ea20000000800 */
[----:B-1----:R-:W-:-:S07]  /*5020*/  FADD.FTZ R3, R141, R12 ;  /* 0x0000000c8d037221 */ /* 0x002fce0000010000 */
[----:B------:R1:W4:Y:S01]  /*5030*/  MUFU.EX2 R36, R42 ;  /* 0x0000002a00247308 */ /* 0x0003220000000800 */
[C---:B---3--:R-:W-:Y:S01]  /*5040*/  F2FP.SATFINITE.E4M3.F32.PACK_AB_MERGE_C R34, R49.reuse, R34, RZ ;  /* 0x000000223122723e */ /* 0x048fe200048070ff */
[----:B------:R-:W-:-:S03]  /*5050*/  FADD.FTZ R49, R49, R20 ;  /* 0x0000001431317221 */ /* 0x000fc60000010000 */
[----:B------:R-:W-:Y:S01]  /*5060*/  F2FP.SATFINITE.E4M3.F32.PACK_AB_MERGE_C R178, R63, R32, R34 ;  /* 0x000000203fb2723e */ /* 0x000fe20004807022 */
[----:B------:R-:W-:Y:S02]  /*5070*/  IMAD.MOV.U32 R63, RZ, RZ, R87 ;  /* 0x000000ffff3f7224 */ /* 0x000fe400078e0057 */
[----:B------:R-:W3:Y:S01]  /*5080*/  MUFU.EX2 R75, R75 ;  /* 0x0000004b004b7308 */ /* 0x000ee20000000800 */
[C---:B--2---:R-:W-:Y:S01]  /*5090*/  F2FP.SATFINITE.E4M3.F32.PACK_AB_MERGE_C R141, R74.reuse, R141, RZ ;  /* 0x0000008d4a8d723e */ /* 0x044fe200048070ff */
[----:B------:R-:W-:Y:S01]  /*50a0*/  FADD.FTZ R74, R74, R3 ;  /* 0x000000034a4a7221 */ /* 0x000fe20000010000 */
[----:B-1----:R-:W-:-:S01]  /*50b0*/  FFMA.FTZ R42, R81, R88, -R24 ;  /* 0x00000058512a7223 */ /* 0x002fc20000010818 */
[----:B------:R-:W-:Y:S01]  /*50c0*/  FFMA.FTZ R24, R107, R88, -R24 ;  /* 0x000000586b187223 */ /* 0x000fe20000010818 */
[----:B------:R-:W-:Y:S01]  /*50d0*/  F2FP.SATFINITE.E4M3.F32.PACK_AB_MERGE_C R179, R72, R137, R141 ;  /* 0x0000008948b3723e */ /* 0x000fe2000480708d */
[----:B------:R-:W-:Y:S02]  /*50e0*/  IMAD.MOV.U32 R81, RZ, RZ, R87 ;  /* 0x000000ffff517224 */ /* 0x000fe400078e0057 */
[----:B------:R-:W1:Y:S01]  /*50f0*/  MUFU.EX2 R25, R25 ;  /* 0x0000001900197308 */ /* 0x000e620000000800 */
[----:B----4-:R-:W-:-:S01]  /*5100*/  FADD.FTZ R12, R36, R49 ;  /* 0x00000031240c7221 */ /* 0x010fc20000010000 */
[----:B------:R-:W-:-:S02]  /*5110*/  IMAD.MOV.U32 R72, RZ, RZ, R87 ;  /* 0x000000ffff487224 */ /* 0x000fc400078e0057 */
[--C-:B------:R-:W-:Y:S02]  /*5120*/  IMAD.MOV.U32 R49, RZ, RZ, R87.reuse ;  /* 0x000000ffff317224 */ /* 0x100fe400078e0057 */
[----:B------:R-:W-:Y:S02]  /*5130*/  IMAD.MOV.U32 R34, RZ, RZ, R87 ;  /* 0x000000ffff227224 */ /* 0x000fe400078e0057 */
[----:B------:R2:W4:Y:S01]  /*5140*/  MUFU.EX2 R2, R69 ;  /* 0x0000004500027308 */ /* 0x0005220000000800 */
[----:B---3--:R-:W-:-:S01]  /*5150*/  FADD.FTZ R3, R75, R74 ;  /* 0x0000004a4b037221 */ /* 0x008fc20000010000 */
[--C-:B------:R-:W-:Y:S02]  /*5160*/  IMAD.MOV.U32 R74, RZ, RZ, R87.reuse ;  /* 0x000000ffff4a7224 */ /* 0x100fe400078e0057 */
[----:B------:R-:W-:-:S04]  /*5170*/  IMAD.MOV.U32 R32, RZ, RZ, R87 ;  /* 0x000000ffff207224 */ /* 0x000fc800078e0057 */
[----:B------:R-:W3:Y:S01]  /*5180*/  MUFU.EX2 R29, R29 ;  /* 0x0000001d001d7308 */ /* 0x000ee20000000800 */
[----:B-1----:R-:W-:-:S01]  /*5190*/  FADD.FTZ R12, R25, R12 ;  /* 0x0000000c190c7221 */ /* 0x002fc20000010000 */
[----:B--2---:R-:W-:-:S06]  /*51a0*/  IMAD.MOV.U32 R69, RZ, RZ, R87 ;  /* 0x000000ffff457224 */ /* 0x004fcc00078e0057 */
[----:B------:R-:W1:Y:S01]  /*51b0*/  MUFU.EX2 R77, R77 ;  /* 0x0000004d004d7308 */ /* 0x000e620000000800 */
[----:B----4-:R-:W-:-:S07]  /*51c0*/  FADD.FTZ R20, R2, R3 ;  /* 0x0000000302147221 */ /* 0x010fce0000010000 */
[----:B------:R-:W2:Y:S01]  /*51d0*/  MUFU.EX2 R40, R40 ;  /* 0x0000002800287308 */ /* 0x000ea20000000800 */
[----:B---3--:R-:W-:-:S07]  /*51e0*/  FADD.FTZ R3, R29, R12 ;  /* 0x0000000c1d037221 */ /* 0x008fce0000010000 */
[----:B------:R3:W4:Y:S01]  /*51f0*/  MUFU.EX2 R76, R73 ;  /* 0x00000049004c7308 */ /* 0x0007220000000800 */
[----:B-1----:R-:W-:-:S07]  /*5200*/  FADD.FTZ R5, R77, R20 ;  /* 0x000000144d057221 */ /* 0x002fce0000010000 */
[----:B------:R-:W1:Y:S01]  /*5210*/  MUFU.EX2 R38, R38 ;  /* 0x0000002600267308 */ /* 0x000e620000000800 */
[----:B--2---:R-:W-:-:S01]  /*5220*/  FADD.FTZ R3, R40, R3 ;  /* 0x0000000328037221 */ /* 0x004fc20000010000 */
[----:B------:R-:W-:Y:S01]  /*5230*/  F2FP.SATFINITE.E4M3.F32.PACK_AB_MERGE_C R29, R40, R29, RZ ;  /* 0x0000001d281d723e */ /* 0x000fe200048070ff */
[--C-:B---3--:R-:W-:Y:S02]  /*5240*/  IMAD.MOV.U32 R73, RZ, RZ, R87.reuse ;  /* 0x000000ffff497224 */ /* 0x108fe400078e0057 */
[----:B------:R-:W-:Y:S01]  /*5250*/  IMAD.MOV.U32 R40, RZ, RZ, R87 ;  /* 0x000000ffff287224 */ /* 0x000fe200078e0057 */
[----:B------:R-:W-:Y:S01]  /*5260*/  F2FP.SATFINITE.E4M3.F32.PACK_AB_MERGE_C R172, R25, R36, R29 ;  /* 0x0000002419ac723e */ /* 0x000fe2000480701d */
[----:B------:R-:W-:Y:S01]  /*5270*/  IMAD.MOV.U32 R36, RZ, RZ, R87 ;  /* 0x000000ffff247224 */ /* 0x000fe200078e0057 */
        /* <DEDUP_REMOVED lines=23> */
[----:B---3--:R-:W-:-:S01]  /*53f0*/  FADD.FTZ R3, R42, R3 ;  /* 0x000000032a037221 */ /* 0x008fc20000010000 */
[----:B------:R-:W-:Y:S01]  /*5400*/  F2FP.SATFINITE.E4M3.F32.PACK_AB_MERGE_C R33, R42, R33, RZ ;  /* 0x000000212a21723e */ /* 0x000fe200048070ff */
[--C-:B--2---:R-:W-:Y:S02]  /*5410*/  IMAD.MOV.U32 R79, RZ, RZ, R87.reuse ;  /* 0x000000ffff4f7224 */ /* 0x104fe400078e0057 */
        /* <DEDUP_REMOVED lines=11> */
[----:B------:R-:W-:-:S06]  /*54d0*/  IMAD.MOV.U32 R33, RZ, RZ, R87 ;  /* 0x000000ffff217224 */ /* 0x000fcc00078e0057 */
[----:B------:R1:W4:Y:S01]  /*54e0*/  MUFU.EX2 R8, R67 ;  /* 0x0000004300087308 */ /* 0x0003220000000800 */
[----:B--2---:R-:W-:-:S07]  /*54f0*/  FADD.FTZ R3, R129, R4 ;  /* 0x0000000481037221 */ /* 0x004fce0000010000 */
[----:B------:R-:W2:Y:S01]  /*5500*/  MUFU.EX2 R37, R37 ;  /* 0x0000002500257308 */ /* 0x000ea20000000800 */
[----:B---3--:R-:W-:-:S01]  /*5510*/  FADD.FTZ R12, R53, R12 ;  /* 0x0000000c350c7221 */ /* 0x008fc20000010000 */
[----:B-1----:R-:W-:-:S06]  /*5520*/  IMAD.MOV.U32 R67, RZ, RZ, R87 ;  /* 0x000000ffff437224 */ /* 0x002fcc00078e0057 */
[----:B------:R-:W1:Y:S01]  /*5530*/  MUFU.EX2 R131, R131 ;  /* 0x0000008300837308 */ /* 0x000e620000000800 */
[----:B----4-:R-:W-:-:S07]  /*5540*/  FADD.FTZ R4, R8, R3 ;  /* 0x0000000308047221 */ /* 0x010fce0000010000 */
[----:B------:R-:W3:Y:S01]  /*5550*/  MUFU.EX2 R46, R46 ;  /* 0x0000002e002e7308 */ /* 0x000ee20000000800 */
[----:B--2---:R-:W-:-:S07]  /*5560*/  FADD.FTZ R3, R37, R12 ;  /* 0x0000000c25037221 */ /* 0x004fce0000010000 */
[----:B------:R-:W2:Y:S01]  /*5570*/  MUFU.EX2 R6, R133 ;  /* 0x0000008500067308 */ /* 0x000ea20000000800 */
[----:B-1----:R-:W-:-:S07]  /*5580*/  FADD.FTZ R5, R131, R4 ;  /* 0x0000000483057221 */ /* 0x002fce0000010000 */
[----:B------:R-:W1:Y:S01]  /*5590*/  MUFU.EX2 R48, R48 ;  /* 0x0000003000307308 */ /* 0x000e620000000800 */
[----:B---3--:R-:W-:-:S01]  /*55a0*/  FADD.FTZ R3, R46, R3 ;  /* 0x000000032e037221 */ /* 0x008fc20000010000 */
[----:B------:R-:W-:Y:S01]  /*55b0*/  F2FP.SATFINITE.E4M3.F32.PACK_AB_MERGE_C R37, R46, R37, RZ ;  /* 0x000000252e25723e */ /* 0x000fe200048070ff */
[----:B------:R-:W-:-:S03]  /*55c0*/  IMAD.MOV.U32 R46, RZ, RZ, R87 ;  /* 0x000000ffff2e7224 */ /* 0x000fc600078e0057 */
[----:B------:R-:W-:Y:S01]  /*55d0*/  F2FP.SATFINITE.E4M3.F32.PACK_AB_MERGE_C R168, R53, R44, R37 ;  /* 0x0000002c35a8723e */ /* 0x000fe20004807025 */
[----:B------:R-:W-:Y:S01]  /*55e0*/  IMAD.MOV.U32 R53, RZ, RZ, R87 ;  /* 0x000000ffff357224 */ /* 0x000fe200078e0057 */
[----:B------:R-:W3:Y:S01]  /*55f0*/  MUFU.EX2 R135, R135 ;  /* 0x0000008700877308 */ /* 0x000ee20000000800 */
[C---:B--2---:R-:W-:Y:S01]  /*5600*/  F2FP.SATFINITE.E4M3.F32.PACK_AB_MERGE_C R131, R6.reuse, R131, RZ ;  /* 0x000000830683723e */ /* 0x044fe200048070ff */
[----:B------:R-:W-:Y:S01]  /*5610*/  FADD.FTZ R6, R6, R5 ;  /* 0x0000000506067221 */ /* 0x000fe20000010000 */
[----:B------:R-:W-:Y:S02]  /*5620*/  IMAD.MOV.U32 R44, RZ, RZ, R87 ;  /* 0x000000ffff2c7224 */ /* 0x000fe400078e0057 */
[----:B------:R-:W-:Y:S01]  /*5630*/  F2FP.SATFINITE.E4M3.F32.PACK_AB_MERGE_C R169, R8, R129, R131 ;  /* 0x0000008108a9723e */ /* 0x000fe20004807083 */
[----:B------:R-:W-:Y:S02]  /*5640*/  IMAD.MOV.U32 R37, RZ, RZ, R87 ;  /* 0x000000ffff257224 */ /* 0x000fe400078e0057 */
[----:B------:R-:W2:Y:S01]  /*5650*/  MUFU.EX2 R65, R65 ;  /* 0x0000004100417308 */ /* 0x000ea20000000800 */
[----:B-1----:R-:W-:-:S07]  /*5660*/  FADD.FTZ R2, R48, R3 ;  /* 0x0000000330027221 */ /* 0x002fce0000010000 */
[----:B------:R1:W4:Y:S01]  /*5670*/  MUFU.EX2 R10, R45 ;  /* 0x0000002d000a7308 */ /* 0x0003220000000800 */
[----:B---3--:R-:W-:-:S07]  /*5680*/  FADD.FTZ R3, R135, R6 ;  /* 0x0000000687037221 */ /* 0x008fce0000010000 */
[----:B------:R-:W-:Y:S01]  /*5690*/  MUFU.EX2 R145, R145 ;  /* 0x0000009100917308 */ /* 0x000fe20000000800 */
[----:B--2---:R-:W-:-:S01]  /*56a0*/  FADD.FTZ R2, R65, R2 ;  /* 0x0000000241027221 */ /* 0x004fc20000010000 */
[----:B-1----:R-:W-:-:S06]  /*56b0*/  IMAD.MOV.U32 R45, RZ, RZ, R87 ;  /* 0x000000ffff2d7224 */ /* 0x002fcc00078e0057 */
[----:B------:R-:W1:Y:S01]  /*56c0*/  MUFU.EX2 R50, R50 ;  /* 0x0000003200327308 */ /* 0x000e620000000800 */
[----:B----4-:R-:W-:-:S07]  /*56d0*/  FADD.FTZ R4, R10, R3 ;  /* 0x000000030a047221 */ /* 0x010fce0000010000 */
[----:B------:R-:W2:Y:S08]  /*56e0*/  MUFU.EX2 R47, R47 ;  /* 0x0000002f002f7308 */ /* 0x000eb00000000800 */
[----:B------:R-:W3:Y:S01]  /*56f0*/  MUFU.EX2 R24, R24 ;  /* 0x0000001800187308 */ /* 0x000ee20000000800 */
[----:B-1----:R-:W-:Y:S01]  /*5700*/  F2FP.SATFINITE.E4M3.F32.PACK_AB_MERGE_C R6, R50, R145, RZ ;  /* 0x000000913206723e */ /* 0x002fe200048070ff */
[----:B------:R-:W-:-:S03]  /*5710*/  FADD.FTZ R145, R145, R4 ;  /* 0x0000000491917221 */ /* 0x000fc60000010000 */
[----:B------:R-:W-:Y:S01]  /*5720*/  F2FP.SATFINITE.E4M3.F32.PACK_AB_MERGE_C R171, R10, R135, R6 ;  /* 0x000000870aab723e */ /* 0x000fe20004807006 */
[----:B--2---:R-:W-:-:S01]  /*5730*/  FADD.FTZ R3, R47, R2 ;  /* 0x000000022f037221 */ /* 0x004fc20000010000 */
[----:B------:R-:W-:Y:S01]  /*5740*/  FADD.FTZ R2, R50, R145 ;  /* 0x0000009132027221 */ /* 0x000fe20000010000 */
[----:B------:R-:W-:Y:S01]  /*5750*/  IMAD.MOV.U32 R50, RZ, RZ, R87 ;  /* 0x000000ffff327224 */ /* 0x000fe200078e0057 */
[C---:B---3--:R-:W-:Y:S01]  /*5760*/  F2FP.SATFINITE.E4M3.F32.PACK_AB_MERGE_C R5, R24.reuse, R47, RZ ;  /* 0x0000002f1805723e */ /* 0x048fe200048070ff */
[----:B------:R-:W-:-:S01]  /*5770*/  FADD.FTZ R3, R24, R3 ;  /* 0x0000000318037221 */ /* 0x000fc20000010000 */
[----:B------:R-:W-:Y:S02]  /*5780*/  IMAD.MOV.U32 R47, RZ, RZ, R87 ;  /* 0x000000ffff2f7224 */ /* 0x000fe400078e0057 */
[----:B------:R-:W-:Y:S01]  /*5790*/  F2FP.SATFINITE.E4M3.F32.PACK_AB_MERGE_C R170, R65, R48, R5 ;  /* 0x0000003041aa723e */ /* 0x000fe20004807005 */
[--C-:B------:R-:W-:Y:S02]  /*57a0*/  IMAD.MOV.U32 R65, RZ, RZ, R87.reuse ;  /* 0x000000ffff417224 */ /* 0x100fe400078e0057 */
[----:B------:R-:W-:-:S02]  /*57b0*/  IMAD.MOV.U32 R48, RZ, RZ, R87 ;  /* 0x000000ffff307224 */ /* 0x000fc400078e0057 */
[----:B------:R-:W-:Y:S01]  /*57c0*/  IMAD.MOV.U32 R24, RZ, RZ, R87 ;  /* 0x000000ffff187224 */ /* 0x000fe200078e0057 */
        /* <DEDUP_REMOVED lines=35> */
[----:B------:R-:W-:Y:S01]  /*5a00*/  UMOV UR40, UR46 ;  /* 0x0000002e00287c82 */ /* 0x000fe20008000000 */
[----:B------:R-:W-:Y:S01]  /*5a10*/  ULDC UR57, c[0x0][0x404] ;  /* 0x0001010000397ab9 */ /* 0x000fe20000000800 */
[----:B------:R-:W-:Y:S01]  /*5a20*/  ULDC UR56, c[0x0][0x2e0] ;  /* 0x0000b80000387ab9 */ /* 0x000fe20000000800 */
[----:B------:R-:W-:-:S05]  /*5a30*/  ULDC.64 UR38, c[0x0][0x3f8] ;  /* 0x0000fe0000267ab9 */ /* 0x000fca0000000a00 */
.L_x_1839:
[----:B------:R-:W-:Y:S01]  /*5a40*/  ISETP.NE.AND P3, PT, RZ, UR45, PT ;  /* 0x0000002dff007c0c */ /* 0x000fe2000bf65270 */
[----:B------:R-:W-:-:S04]  /*5a50*/  UISETP.NE.AND UP0, UPT, UR36, 0x1, UPT ;  /* 0x000000012400788c */ /* 0x000fc8000bf05270 */
[----:B------:R-:W-:-:S04]  /*5a60*/  USEL UR46, URZ, 0x1, UP0 ;  /* 0x000000013f2e7887 */ /* 0x000fc80008000000 */
[----:B------:R-:W-:-:S04]  /*5a70*/  ULOP3.LUT UR46, UR40, UR46, URZ, 0x3c, !UPT ;  /* 0x0000002e282e7292 */ /* 0x000fc8000f8e3c3f */
[----:B------:R-:W-:Y:S08]  /*5a80*/  @P3 BRA `(.L_x_1830) ;  /* 0x0000000000383947 */ /* 0x000ff00003800000 */
[----:B------:R-:W-:Y:S05]  /*5a90*/  @!P0 BRA `(.L_x_1831) ;  /* 0x0000000000048947 */ /* 0x000fea0003800000 */
[----:B------:R-:W-:Y:S01]  /*5aa0*/  BPT.TRAP 0x1 ;  /* 0x000000040000795c */ /* 0x000fe20000300000 */
.L_x_1831:
        /* <DEDUP_REMOVED lines=9> */
.L_x_1832:
[----:B--2---:R-:W-:Y:S05]  /*5b40*/  @P2 BRA `(.L_x_1830) ;  /* 0x0000000000082947 */ /* 0x004fea0003800000 */
[----:B------:R-:W2:Y:S02]  /*5b50*/  SYNCS.PHASECHK.TRANS64.TRYWAIT P2, [UR5+0x29830], R6 ;  /* 0x02983006ff0075a7 */ /* 0x000ea40008040145 */
[----:B--2---:R-:W-:Y:S05]  /*5b60*/  @!P2 BRA `(.L_x_1833) ;  /* 0x000000d000eca947 */ /* 0x004fea0003800000 */
.L_x_1830:
[----:B--2---:R-:W2:Y:S01]  /*5b70*/  S2R R7, SR_TID.X ;  /* 0x0000000000077919 */ /* 0x004ea20000002100 */
[----:B------:R-:W-:Y:S01]  /*5b80*/  UIADD3 UR5, UR36, 0x1, URZ ;  /* 0x0000000124057890 */ /* 0x000fe2000fffe03f */
[----:B------:R-:W-:Y:S01]  /*5b90*/  UMOV UR11, 0x80000020 ;  /* 0x80000020000b7882 */ /* 0x000fe20000000000 */
[----:B------:R-:W-:Y:S02]  /*5ba0*/  UMOV UR32, UR8 ;  /* 0x0000000800207c82 */ /* 0x000fe40008000000 */
[----:B------:R-:W-:Y:S01]  /*5bb0*/  UISETP.NE.AND UP0, UPT, UR5, 0x2, UPT ;  /* 0x000000020500788c */ /* 0x000fe2000bf05270 */
[----:B------:R-:W-:Y:S01]  /*5bc0*/  UMOV UR33, UR9 ;  /* 0x0000000900217c82 */ /* 0x000fe20008000000 */
[----:B------:R-:W-:Y:S02]  /*5bd0*/  UMOV UR35, 0x80000020 ;  /* 0x8000002000237882 */ /* 0x000fe40000000000 */
[----:B------:R-:W-:Y:S01]  /*5be0*/  USEL UR5, UR5, URZ, UP0 ;  /* 0x0000003f05057287 */ /* 0x000fe20008000000 */
[----:B------:R-:W-:Y:S01]  /*5bf0*/  UMOV UR48, UR8 ;  /* 0x0000000800307c82 */ /* 0x000fe20008000000 */
[----:B------:R-:W-:-:S02]  /*5c00*/  UMOV UR49, UR9 ;  /* 0x0000000900317c82 */ /* 0x000fc40008000000 */
[----:B------:R-:W-:Y:S01]  /*5c10*/  UIMAD UR6, UR5, 0x780, UR4 ;  /* 0x00000780050678a4 */ /* 0x000fe2000f8e0204 */
[----:B------:R-:W-:Y:S01]  /*5c20*/  UMOV UR51, 0x80000020 ;  /* 0x8000002000337882 */ /* 0x000fe20000000000 */
[----:B------:R-:W-:Y:S02]  /*5c30*/  UMOV UR15, 0x80000020 ;  /* 0x80000020000f7882 */ /* 0x000fe40000000000 */
[----:B------:R-:W-:Y:S02]  /*5c40*/  UIADD3 UR34, UR6, 0x80, URZ ;  /* 0x0000008006227890 */ /* 0x000fe4000fffe03f */
[----:B------:R-:W-:Y:S02]  /*5c50*/  UIADD3 UR50, UR6, 0x100, URZ ;  /* 0x0000010006327890 */ /* 0x000fe4000fffe03f */
[----:B------:R-:W-:Y:S01]  /*5c60*/  UMOV UR10, UR6 ;  /* 0x00000006000a7c82 */ /* 0x000fe20008000000 */
[----:B------:R-:W-:Y:S02]  /*5c70*/  UIADD3 UR14, UR6, 0x200, URZ ;  /* 0x00000200060e7890 */ /* 0x000fe4000fffe03f */
[----:B------:R-:W-:Y:S01]  /*5c80*/  UIADD3 UR18, UR6, 0x280, URZ ;  /* 0x0000028006127890 */ /* 0x000fe2000fffe03f */
[----:B------:R-:W-:Y:S01]  /*5c90*/  UMOV UR19, 0x80000020 ;  /* 0x8000002000137882 */ /* 0x000fe20000000000 */
[----:B------:R-:W-:Y:S01]  /*5ca0*/  UIADD3 UR22, UR6, 0x282, URZ ;  /* 0x0000028206167890 */ /* 0x000fe2000fffe03f */
[----:B------:R-:W-:Y:S01]  /*5cb0*/  UMOV UR23, 0x80000020 ;  /* 0x8000002000177882 */ /* 0x000fe20000000000 */
[----:B------:R-:W-:Y:S01]  /*5cc0*/  UIADD3 UR26, UR6, 0x500, URZ ;  /* 0x00000500061a7890 */ /* 0x000fe2000fffe03f */
[----:B--2---:R-:W-:Y:S01]  /*5cd0*/  SHF.R.U32.HI R7, RZ, 0x7, R7 ;  /* 0x00000007ff077819 */ /* 0x004fe20000011607 */
[----:B------:R-:W-:Y:S01]  /*5ce0*/  UMOV UR27, 0x80000020 ;  /* 0x80000020001b7882 */ /* 0x000fe20000000000 */
[----:B------:R-:W-:Y:S01]  /*5cf0*/  UIADD3 UR30, UR6, 0x502, URZ ;  /* 0x00000502061e7890 */ /* 0x000fe2000fffe03f */
[----:B------:R-:W-:-:S02]  /*5d00*/  UMOV UR31, 0x80000020 ;  /* 0x80000020001f7882 */ /* 0x000fc40000000000 */
[----:B-1----:R-:W-:-:S05]  /*5d10*/  VIADD R6, R7, 0x8 ;  /* 0x0000000807067836 */ /* 0x002fca0000000000 */
[----:B------:R1:W-:Y:S06]  /*5d20*/  BAR.SYNC.DEFER_BLOCKING R6, 0x100 ;  /* 0x000400060000751d */ /* 0x0003ec0000010000 */
        /* <DEDUP_REMOVED lines=26> */
[----:B------:R-:W-:Y:S01]  /*5ed0*/  QGMMA.64x32x32.F32.E4M3.E4M3 R88, gdesc[UR8], RZ, !UPT, gsb0 ;  /* 0x00600000085879f3 */ /* 0x000fe2000c0008ff */
        /* <DEDUP_REMOVED lines=136> */
.L_x_1835:
[----:B------:R-:W-:Y:S01]  /*6760*/  ULEA UR6, UR36, UR37, 0x3 ;  /* 0x0000002524067291 */ /* 0x000fe2000f8e183f */
[----:B------:R-:W-:-:S05]  /*6770*/  IMAD.U32 R6, RZ, RZ, UR40 ;  /* 0x00000028ff067e24 */ /* 0x000fca000f8e00ff */
[----:B------:R-:W-:-:S04]  /*6780*/  SHF.L.U32 R6, R6, 0x1f, RZ ;  /* 0x0000001f06067819 */ /* 0x000fc800000006ff */
[----:B------:R1:W2:Y:S01]  /*6790*/  SYNCS.PHASECHK.TRANS64.TRYWAIT P2, [UR6+0x29850], R6 ;  /* 0x02985006ff0075a7 */ /* 0x0002a20008040146 */
[----:B------:R-:W-:Y:S05]  /*67a0*/  @!P0 BRA `(.L_x_1836) ;  /* 0x0000000000048947 */ /* 0x000fea0003800000 */
[----:B------:R-:W-:Y:S01]  /*67b0*/  BPT.TRAP 0x1 ;  /* 0x000000040000795c */ /* 0x000fe20000300000 */
.L_x_1836:
[----:B--2---:R-:W-:Y:S05]  /*67c0*/  @P2 BRA `(.L_x_1834) ;  /* 0x0000000000082947 */ /* 0x004fea0003800000 */
[----:B------:R-:W2:Y:S02]  /*67d0*/  SYNCS.PHASECHK.TRANS64.TRYWAIT P2, [UR6+0x29850], R6 ;  /* 0x02985006ff0075a7 */ /* 0x000ea40008040146 */
[----:B--2---:R-:W-:Y:S05]  /*67e0*/  @!P2 BRA `(.L_x_1837) ;  /* 0x000000c400e4a947 */ /* 0x004fea0003800000 */
.L_x_1834:
[C---:B------:R-:W-:Y:S01]  /*67f0*/  FMUL.FTZ R197, R0.reuse, R144 ;  /* 0x0000009000c57220 */ /* 0x040fe20000410000 */
[C---:B------:R-:W-:Y:S01]  /*6800*/  FMUL.FTZ R144, R0.reuse, R121 ;  /* 0x0000007900907220 */ /* 0x040fe20000410000 */
[C---:B------:R-:W-:Y:S01]  /*6810*/  FMUL.FTZ R121, R0.reuse, R123 ;  /* 0x0000007b00797220 */ /* 0x040fe20000410000 */
[C---:B------:R-:W-:Y:S01]  /*6820*/  FMUL.FTZ R123, R0.reuse, R127 ;  /* 0x0000007f007b7220 */ /* 0x040fe20000410000 */
[----:B------:R-:W-:Y:S01]  /*6830*/  UISETP.NE.U32.AND UP0, UPT, UR38, URZ, UPT ;  /* 0x0000003f2600728c */ /* 0x000fe2000bf05070 */
[----:B------:R-:W3:Y:S01]  /*6840*/  LDC R127, c[0x0][0x288] ;  /* 0x0000a200ff7f7b82 */ /* 0x000ee20000000800 */
[----:B------:R-:W-:Y:S01]  /*6850*/  UIMAD UR6, UR7, -0xa0, UR42 ;  /* 0xffffff60070678a4 */ /* 0x000fe2000f8e022a */
[C---:B------:R-:W-:Y:S01]  /*6860*/  FMUL.FTZ R205, R0.reuse, R152 ;  /* 0x0000009800cd7220 */ /* 0x040fe20000410000 */
[----:B------:R-:W-:Y:S01]  /*6870*/  UISETP.NE.AND.EX UP0, UPT, UR39, URZ, UPT, UP0 ;  /* 0x0000003f2700728c */ /* 0x000fe2000bf05300 */
[C---:B------:R-:W-:Y:S01]  /*6880*/  FMUL.FTZ R207, R0.reuse, R153 ;  /* 0x0000009900cf7220 */ /* 0x040fe20000410000 */
[----:B------:R-:W-:Y:S01]  /*6890*/  UIADD3 UR6, UR6, 0x1, URZ ;  /* 0x0000000106067890 */ /* 0x000fe2000fffe03f */
[C---:B------:R-:W-:Y:S01]  /*68a0*/  FMUL.FTZ R201, R0.reuse, R140 ;  /* 0x0000008c00c97220 */ /* 0x040fe20000410000 */
[----:B------:R-:W-:Y:S01]  /*68b0*/  USEL UR10, UR57, 0x1, UP0 ;  /* 0x00000001390a7887 */ /* 0x000fe20008000000 */
[----:B------:R-:W4:Y:S01]  /*68c0*/  MUFU.TANH R205, R205 ;  /* 0x000000cd00cd7308 */ /* 0x000f220000002400 */
[C---:B------:R-:W-:Y:S01]  /*68d0*/  FMUL.FTZ R140, R0.reuse, R145 ;  /* 0x00000091008c7220 */ /* 0x040fe20000410000 */
[C---:B------:R-:W-:Y:S01]  /*68e0*/  FMUL.FTZ R209, R0.reuse, R156 ;  /* 0x0000009c00d17220 */ /* 0x040fe20000410000 */
[----:B------:R-:W-:Y:S01]  /*68f0*/  UIMAD UR6, UR10, UR56, UR6 ;  /* 0x000000380a0672a4 */ /* 0x000fe2000f8e0206 */
        /* <DEDUP_REMOVED lines=12> */
[----:B---3--:R-:W-:Y:S01]  /*69c0*/  IADD3 R127, -R127, UR6, RZ ;  /* 0x000000067f7f7c10 */ /* 0x008fe2000fffe1ff */
[----:B------:R-:W-:Y:S01]  /*69d0*/  UIADD3 UR6, UR37, 0x400, URZ ;  /* 0x0000040025067890 */ /* 0x000fe2000fffe03f */
[----:B------:R-:W3:Y:S01]  /*69e0*/  MUFU.TANH R209, R209 ;  /* 0x000000d100d17308 */ /* 0x000ee20000002400 */
[C---:B------:R-:W-:Y:S01]  /*69f0*/  FMUL.FTZ R134, R0.reuse, R104 ;  /* 0x0000006800867220 */ /* 0x040fe20000410000 */
[----:B------:R-:W-:Y:S01]  /*6a00*/  FMUL.FTZ R219, R0, R165 ;  /* 0x000000a500db7220 */ /* 0x000fe20000410000 */
[----:B------:R-:W-:Y:S01]  /*6a10*/  IMAD R130, R22, -0x2, R127 ;  /* 0xfffffffe16827824 */ /* 0x000fe200078e027f */
[----:B------:R-:W-:Y:S01]  /*6a20*/  USHF.R.U32.HI UR6, URZ, 0x4, UR6 ;  /* 0x000000043f067899 */ /* 0x000fe20008011606 */
[----:B------:R-:W-:Y:S01]  /*6a30*/  WARPGROUP.ARRIVE ;  /* 0x00000000000079c5 */ /* 0x000fe20000000000 */
[C---:B------:R-:W-:Y:S01]  /*6a40*/  FMUL.FTZ R213, R0.reuse, R136 ;  /* 0x0000008800d57220 */ /* 0x040fe20000410000 */
[----:B------:R-:W-:Y:S01]  /*6a50*/  IMAD.IADD R130, R23, 0x1, R130 ;  /* 0x0000000117827824 */ /* 0x000fe200078e0282 */
[----:B------:R-:W1:Y:S01]  /*6a60*/  MUFU.TANH R211, R211 ;  /* 0x000000d300d37308 */ /* 0x000e620000002400 */
[----:B------:R-:W-:Y:S01]  /*6a70*/  ULOP3.LUT UR6, UR6, 0x3fff, URZ, 0xc0, !UPT ;  /* 0x00003fff06067892 */ /* 0x000fe2000f8ec03f */
[C---:B------:R-:W-:Y:S01]  /*6a80*/  FMUL.FTZ R14, R0.reuse, R138 ;  /* 0x0000008a000e7220 */ /* 0x040fe20000410000 */
[----:B------:R-:W-:Y:S01]  /*6a90*/  FMUL.FTZ R138, R0, R150 ;  /* 0x00000096008a7220 */ /* 0x000fe20000410000 */
[C---:B------:R-:W-:Y:S01]  /*6aa0*/  ISETP.GT.AND P2, PT, R130.reuse, RZ, PT ;  /* 0x000000ff8200720c */ /* 0x040fe20003f44270 */
[----:B------:R-:W-:Y:S01]  /*6ab0*/  ULOP3.LUT UR6, UR6, 0x10000, URZ, 0xfc, !UPT ;  /* 0x0001000006067892 */ /* 0x000fe2000f8efc3f */
[C---:B------:R-:W-:Y:S01]  /*6ac0*/  ISETP.GT.AND P3, PT, R130.reuse, 0x1, PT ;  /* 0x000000018200780c */ /* 0x040fe20003f64270 */
[----:B------:R-:W-:Y:S01]  /*6ad0*/  UMOV UR11, 0xc0000010 ;  /* 0xc0000010000b7882 */ /* 0x000fe20000000000 */
[----:B------:R-:W2:Y:S01]  /*6ae0*/  MUFU.TANH R215, R215 ;  /* 0x000000d700d77308 */ /* 0x000ea20000002400 */
[----:B----4-:R-:W-:Y:S01]  /*6af0*/  FSEL R205, R205, -INF , P2 ;  /* 0xff800000cdcd7808 */ /* 0x010fe20001000000 */
[----:B------:R-:W-:Y:S01]  /*6b00*/  UIMAD UR6, UR36, 0x500, UR6 ;  /* 0x00000500240678a4 */ /* 0x000fe2000f8e0206 */
[----:B------:R-:W-:Y:S01]  /*6b10*/  ISETP.GT.AND P2, PT, R130, 0x8, PT ;  /* 0x000000088200780c */ /* 0x000fe20003f44270 */
[C---:B------:R-:W-:Y:S01]  /*6b20*/  FMUL.FTZ R203, R0.reuse, R137 ;  /* 0x0000008900cb7220 */ /* 0x040fe20000410000 */
[----:B-----5:R-:W-:Y:S01]  /*6b30*/  FSEL R207, R207, -INF , P3 ;  /* 0xff800000cfcf7808 */ /* 0x020fe20001800000 */
[----:B------:R-:W-:Y:S01]  /*6b40*/  FMUL.FTZ R199, R0, R141 ;  /* 0x0000008d00c77220 */ /* 0x000fe20000410000 */
[----:B------:R-:W-:Y:S01]  /*6b50*/  FMNMX.FTZ R104, R205, R5, !PT ;  /* 0x00000005cd687209 */ /* 0x000fe20007810000 */
[----:B------:R-:W4:Y:S01]  /*6b60*/  MUFU.TANH R217, R217 ;  /* 0x000000d900d97308 */ /* 0x000f220000002400 */
[----:B------:R-:W-:Y:S01]  /*6b70*/  ISETP.GT.AND P3, PT, R130, 0x9, PT ;  /* 0x000000098200780c */ /* 0x000fe20003f64270 */
[----:B------:R-:W-:Y:S01]  /*6b80*/  UMOV UR10, UR6 ;  /* 0x00000006000a7c82 */ /* 0x000fe20008000000 */
[----:B---3--:R-:W-:Y:S01]  /*6b90*/  FSEL R209, R209, -INF , P2 ;  /* 0xff800000d1d17808 */ /* 0x008fe20001000000 */
[----:B------:R-:W-:Y:S01]  /*6ba0*/  QGMMA.64x128x32.F32.E4M3.E4M3 R24, R184, gdesc[UR8], R24, gsb0 ;  /* 0x01e00008b8187df3 */ /* 0x000fe20008000818 */
[----:B------:R-:W-:Y:S01]  /*6bb0*/  FMNMX.FTZ R104, R207, R104, !PT ;  /* 0x00000068cf687209 */ /* 0x000fe20007810000 */
[----:B------:R-:W-:Y:S01]  /*6bc0*/  FMUL.FTZ R141, R0, R148 ;  /* 0x00000094008d7220 */ /* 0x000fe20000410000 */
[----:B------:R-:W-:Y:S01]  /*6bd0*/  ISETP.GT.AND P2, PT, R130, 0x10, PT ;  /* 0x000000108200780c */ /* 0x000fe20003f44270 */
[----:B------:R-:W3:Y:S01]  /*6be0*/  MUFU.TANH R221, R221 ;  /* 0x000000dd00dd7308 */ /* 0x000ee20000002400 */
[----:B-1----:R-:W-:Y:S01]  /*6bf0*/  FSEL R211, R211, -INF , P3 ;  /* 0xff800000d3d37808 */ /* 0x002fe20001800000 */
[C---:B------:R-:W-:Y:S01]  /*6c00*/  FMUL.FTZ R20, R0.reuse, R142 ;  /* 0x0000008e00147220 */ /* 0x040fe20000410000 */
[----:B------:R-:W-:Y:S01]  /*6c10*/  FMNMX.FTZ R150, R209, R104, !PT ;  /* 0x00000068d1967209 */ /* 0x000fe20007810000 */
[----:B------:R-:W-:Y:S01]  /*6c20*/  FMUL.FTZ R142, R0, R149 ;  /* 0x00000095008e7220 */ /* 0x000fe20000410000 */
[----:B------:R-:W-:Y:S01]  /*6c30*/  ISETP.GT.AND P3, PT, R130, 0x11, PT ;  /* 0x000000118200780c */ /* 0x000fe20003f64270 */
[C---:B------:R-:W-:Y:S01]  /*6c40*/  FMUL.FTZ R149, R0.reuse, R105 ;  /* 0x0000006900957220 */ /* 0x040fe20000410000 */
[----:B--2---:R-:W-:Y:S01]  /*6c50*/  FSEL R215, R215, -INF , P2 ;  /* 0xff800000d7d77808 */ /* 0x004fe20001000000 */
[----:B------:R-:W1:Y:S01]  /*6c60*/  MUFU.TANH R219, R219 ;  /* 0x000000db00db7308 */ /* 0x000e620000002400 */
[----:B------:R-:W-:Y:S01]  /*6c70*/  FMNMX.FTZ R150, R211, R150, !PT ;  /* 0x00000096d3967209 */ /* 0x000fe20007810000 */
[----:B------:R-:W-:Y:S01]  /*6c80*/  FMUL.FTZ R105, R0, R107 ;  /* 0x0000006b00697220 */ /* 0x000fe20000410000 */
[----:B------:R-:W-:Y:S01]  /*6c90*/  ISETP.GT.AND P2, PT, R130, 0x18, PT ;  /* 0x000000188200780c */ /* 0x000fe20003f44270 */
[C---:B------:R-:W-:Y:S01]  /*6ca0*/  FMUL.FTZ R109, R0.reuse, R109 ;  /* 0x0000006d006d7220 */ /* 0x040fe20000410000 */
[----:B----4-:R-:W-:Y:S01]  /*6cb0*/  FSEL R217, R217, -INF , P3 ;  /* 0xff800000d9d97808 */ /* 0x010fe20001800000 */
[----:B------:R-:W-:Y:S01]  /*6cc0*/  FMUL.FTZ R136, R0, R146 ;  /* 0x0000009200887220 */ /* 0x000fe20000410000 */
[----:B------:R-:W-:Y:S01]  /*6cd0*/  FMNMX.FTZ R150, R215, R150, !PT ;  /* 0x00000096d7967209 */ /* 0x000fe20007810000 */
[----:B------:R-:W2:Y:S01]  /*6ce0*/  MUFU.TANH R213, R213 ;  /* 0x000000d500d57308 */ /* 0x000ea20000002400 */
[----:B------:R-:W-:Y:S01]  /*6cf0*/  ISETP.GT.AND P3, PT, R130, 0x19, PT ;  /* 0x000000198200780c */ /* 0x000fe20003f64270 */
[C---:B------:R-:W-:Y:S01]  /*6d00*/  FMUL.FTZ R146, R0.reuse, R125 ;  /* 0x0000007d00927220 */ /* 0x040fe20000410000 */
[----:B---3--:R-:W-:Y:S01]  /*6d10*/  FSEL R221, R221, -INF , P2 ;  /* 0xff800000dddd7808 */ /* 0x008fe20001000000 */
[C---:B------:R-:W-:Y:S01]  /*6d20*/  FMUL.FTZ R104, R0.reuse, R106 ;  /* 0x0000006a00687220 */ /* 0x040fe20000410000 */
        /* <DEDUP_REMOVED lines=10> */
[----:B------:R-:W-:Y:S01]  /*6dd0*/  FMNMX.FTZ R150, R219, R150, !PT ;  /* 0x00000096db967209 */ /* 0x000fe20007810000 */
[----:B------:R-:W1:Y:S01]  /*6de0*/  MUFU.TANH R201, R201 ;  /* 0x000000c900c97308 */ /* 0x000e620000002400 */
[----:B--2---:R-:W-:Y:S01]  /*6df0*/  FSEL R213, R213, -INF , P2 ;  /* 0xff800000d5d57808 */ /* 0x004fe20001000000 */
[----:B------:R-:W-:Y:S01]  /*6e00*/  FMUL.FTZ R137, R0, R147 ;  /* 0x0000009300897220 */ /* 0x000fe20000410000 */
[----:B------:R-:W-:Y:S01]  /*6e10*/  ISETP.GT.AND P2, PT, R130, 0x28, PT ;  /* 0x000000288200780c */ /* 0x000fe20003f44270 */
        /* <DEDUP_REMOVED lines=9> */
[----:B------:R-:W-:Y:S01]  /*6eb0*/  FMNMX.FTZ R150, R203, R150, !PT ;  /* 0x00000096cb967209 */ /* 0x000fe20007810000 */
[C---:B------:R-:W-:Y:S01]  /*6ec0*/  FMUL.FTZ R112, R0.reuse, R112 ;  /* 0x0000007000707220 */ /* 0x040fe20000410000 */
[C---:B------:R-:W-:Y:S01]  /*6ed0*/  FMUL.FTZ R116, R0.reuse, R116 ;  /* 0x0000007400747220 */ /* 0x040fe20000410000 */
[----:B------:R-:W3:Y:S01]  /*6ee0*/  MUFU.TANH R197, R197 ;  /* 0x000000c500c57308 */ /* 0x000ee20000002400 */
[----:B-1----:R-:W-:Y:S01]  /*6ef0*/  FSEL R201, R201, -INF , P2 ;  /* 0xff800000c9c97808 */ /* 0x002fe20001000000 */
[----:B------:R-:W-:Y:S01]  /*6f00*/  FMUL.FTZ R15, R0, R139 ;  /* 0x0000008b000f7220 */ /* 0x000fe20000410000 */
[----:B------:R-:W-:Y:S01]  /*6f10*/  ISETP.GT.AND P2, PT, R130, 0x30, PT ;  /* 0x000000308200780c */ /* 0x000fe20003f44270 */
[C---:B------:R-:W-:Y:S01]  /*6f20*/  FMUL.FTZ R139, R0.reuse, R151 ;  /* 0x00000097008b7220 */ /* 0x040fe20000410000 */
[----:B------:R-:W-:Y:S01]  /*6f30*/  FMNMX.FTZ R150, R201, R150, !PT ;  /* 0x00000096c9967209 */ /* 0x000fe20007810000 */
[C---:B------:R-:W-:Y:S01]  /*6f40*/  FMUL.FTZ R88, R0.reuse, R88 ;  /* 0x0000005800587220 */ /* 0x040fe20000410000 */
[----:B------:R-:W-:Y:S01]  /*6f50*/  FMUL.FTZ R89, R0, R89 ;  /* 0x0000005900597220 */ /* 0x000fe20000410000 */
[----:B------:R-:W1:Y:S01]  /*6f60*/  MUFU.TANH R140, R140 ;  /* 0x0000008c008c7308 */ /* 0x000e620000002400 */
[----:B--2---:R-:W-:Y:S01]  /*6f70*/  FSEL R199, R199, -INF , P3 ;  /* 0xff800000c7c77808 */ /* 0x004fe20001800000 */
[----:B------:R-:W-:Y:S01]  /*6f80*/  UIADD3 UR10, UR6, 0x100, URZ ;  /* 0x00000100060a7890 */ /* 0x000fe2000fffe03f */
[----:B------:R-:W-:Y:S01]  /*6f90*/  ISETP.GT.AND P3, PT, R130, 0x31, PT ;  /* 0x000000318200780c */ /* 0x000fe20003f64270 */
[C---:B------:R-:W-:Y:S01]  /*6fa0*/  FMUL.FTZ R92, R0.reuse, R92 ;  /* 0x0000005c005c7220 */ /* 0x040fe20000410000 */
[----:B------:R-:W-:Y:S01]  /*6fb0*/  FMNMX.FTZ R150, R199, R150, !PT ;  /* 0x00000096c7967209 */ /* 0x000fe20007810000 */
[----:B------:R-:W-:Y:S01]  /*6fc0*/  UMOV UR11, 0xc0000010 ;  /* 0xc0000010000b7882 */ /* 0x000fe20000000000 */
[C---:B------:R-:W-:Y:S01]  /*6fd0*/  FMUL.FTZ R96, R0.reuse, R96 ;  /* 0x0000006000607220 */ /* 0x040fe20000410000 */
[----:B------:R-:W-:Y:S01]  /*6fe0*/  MUFU.TANH R141, R141 ;  /* 0x0000008d008d7308 */ /* 0x000fe20000002400 */
[----:B---3--:R-:W-:Y:S01]  /*6ff0*/  FSEL R197, R197, -INF , P2 ;  /* 0xff800000c5c57808 */ /* 0x008fe20001000000 */
[----:B------:R-:W-:Y:S01]  /*7000*/  FMUL.FTZ R9, R0, R159 ;  /* 0x0000009f00097220 */ /* 0x000fe20000410000 */
[----:B------:R-:W-:Y:S01]  /*7010*/  ISETP.GT.AND P2, PT, R130, 0x38, PT ;  /* 0x000000388200780c */ /* 0x000fe20003f44270 */
[C---:B------:R-:W-:Y:S01]  /*7020*/  FMUL.FTZ R100, R0.reuse, R100 ;  /* 0x0000006400647220 */ /* 0x040fe20000410000 */
[----:B------:R-:W-:Y:S01]  /*7030*/  FMNMX.FTZ R150, R197, R150, !PT ;  /* 0x00000096c5967209 */ /* 0x000fe20007810000 */
[C---:B------:R-:W-:Y:S01]  /*7040*/  FMUL.FTZ R11, R0.reuse, R163 ;  /* 0x000000a3000b7220 */ /* 0x040fe20000410000 */
[----:B------:R-:W-:Y:S01]  /*7050*/  FMUL.FTZ R13, R0, R167 ;  /* 0x000000a7000d7220 */ /* 0x000fe20000410000 */
[----:B------:R-:W2:Y:S01]  /*7060*/  MUFU.TANH R142, R142 ;  /* 0x0000008e008e7308 */ /* 0x000ea20000002400 */
[----:B-1----:R-:W-:Y:S01]  /*7070*/  FSEL R107, R140, -INF , P3 ;  /* 0xff8000008c6b7808 */ /* 0x002fe20001800000 */
[----:B------:R-:W-:Y:S01]  /*7080*/  FMUL.FTZ R140, R0, R117 ;  /* 0x00000075008c7220 */ /* 0x000fe20000410000 */
[----:B------:R-:W-:Y:S01]  /*7090*/  ISETP.GT.AND P3, PT, R130, 0x39, PT ;  /* 0x000000398200780c */ /* 0x000fe20003f64270 */
        /* <DEDUP_REMOVED lines=8> */
[C---:B------:R-:W-:Y:S01]  /*7120*/  FMUL.FTZ R94, R0.reuse, R94 ;  /* 0x0000005e005e7220 */ /* 0x040fe20000410000 */
[C---:B------:R-:W-:Y:S01]  /*7130*/  FMUL.FTZ R95, R0.reuse, R95 ;  /* 0x0000005f005f7220 */ /* 0x040fe20000410000 */
[C---:B------:R-:W-:Y:S01]  /*7140*/  FMUL.FTZ R98, R0.reuse, R98 ;  /* 0x0000006200627220 */ /* 0x040fe20000410000 */
[----:B------:R-:W-:Y:S01]  /*7150*/  FMUL.FTZ R99, R0, R99 ;  /* 0x0000006300637220 */ /* 0x000fe20000410000 */
[----:B------:R-:W1:Y:S01]  /*7160*/  MUFU.TANH R144, R144 ;  /* 0x0000009000907308 */ /* 0x000e620000002400 */
[----:B--2---:R-:W-:Y:S01]  /*7170*/  FSEL R113, R142, -INF , P3 ;  /* 0xff8000008e717808 */ /* 0x004fe20001800000 */
[----:B------:R-:W-:Y:S01]  /*7180*/  FMUL.FTZ R103, R0, R103 ;  /* 0x0000006700677220 */ /* 0x000fe20000410000 */
[----:B------:R-:W-:Y:S01]  /*7190*/  ISETP.GT.AND P3, PT, R130, 0x41, PT ;  /* 0x000000418200780c */ /* 0x000fe20003f64270 */
[----:B------:R-:W2:Y:S04]  /*71a0*/  S2R R194, SR_TID.X ;  /* 0x0000000000c27919 */ /* 0x000ea80000002100 */
[----:B------:R-:W3:Y:S08]  /*71b0*/  MUFU.TANH R145, R145 ;  /* 0x0000009100917308 */ /* 0x000ef00000002400 */
[----:B------:R4:W-:Y:S01]  /*71c0*/  MUFU.TANH R106, R109 ;  /* 0x0000006d006a7308 */ /* 0x0009e20000002400 */
[----:B-1----:R-:W-:-:S02]  /*71d0*/  FSEL R131, R144, -INF , P3 ;  /* 0xff80000090837808 */ /* 0x002fc40001800000 */
[----:B------:R-:W-:-:S05]  /*71e0*/  ISETP.GT.AND P3, PT, R130, 0x49, PT ;  /* 0x000000498200780c */ /* 0x000fca0003f64270 */
[----:B------:R-:W-:Y:S01]  /*71f0*/  MUFU.TANH R146, R146 ;  /* 0x0000009200927308 */ /* 0x000fe20000002400 */
[----:B----4-:R-:W-:Y:S02]  /*7200*/  FSEL R109, R141, -INF , P2 ;  /* 0xff8000008d6d7808 */ /* 0x010fe40001000000 */
[C---:B------:R-:W-:Y:S02]  /*7210*/  ISETP.GT.AND P2, PT, R130.reuse, 0x40, PT ;  /* 0x000000408200780c */ /* 0x040fe40003f44270 */
[----:B------:R-:W-:Y:S02]  /*7220*/  FMNMX.FTZ R150, R109, R150, !PT ;  /* 0x000000966d967209 */ /* 0x000fe40007810000 */
[----:B------:R-:W-:Y:S01]  /*7230*/  FSEL R129, R143, -INF , P2 ;  /* 0xff8000008f817808 */ /* 0x000fe20001000000 */
[----:B------:R-:W1:Y:S01]  /*7240*/  MUFU.TANH R128, R128 ;  /* 0x0000008000807308 */ /* 0x000e620000002400 */
[----:B------:R-:W-:Y:S02]  /*7250*/  FMNMX.FTZ R150, R113, R150, !PT ;  /* 0x0000009671967209 */ /* 0x000fe40007810000 */
[----:B------:R-:W-:-:S02]  /*7260*/  ISETP.GT.AND P2, PT, R130, 0x48, PT ;  /* 0x000000488200780c */ /* 0x000fc40003f44270 */
[----:B------:R-:W-:Y:S02]  /*7270*/  FMNMX.FTZ R150, R129, R150, !PT ;  /* 0x0000009681967209 */ /* 0x000fe40007810000 */
[----:B---3--:R-:W-:Y:S01]  /*7280*/  FSEL R117, R145, -INF , P2 ;  /* 0xff80000091757808 */ /* 0x008fe20001000000 */
[----:B------:R-:W-:Y:S01]  /*7290*/  MUFU.TANH R147, R147 ;  /* 0x0000009300937308 */ /* 0x000fe20000002400 */
[----:B------:R-:W-:Y:S02]  /*72a0*/  FMNMX.FTZ R150, R131, R150, !PT ;  /* 0x0000009683967209 */ /* 0x000fe40007810000 */
[----:B------:R-:W-:Y:S02]  /*72b0*/  ISETP.GT.AND P2, PT, R130, 0x50, PT ;  /* 0x000000508200780c */ /* 0x000fe40003f44270 */
[----:B------:R-:W-:Y:S02]  /*72c0*/  FMNMX.FTZ R150, R117, R150, !PT ;  /* 0x0000009675967209 */ /* 0x000fe40007810000 */
[----:B--2---:R-:W-:Y:S01]  /*72d0*/  SHF.R.U32.HI R194, RZ, 0x7, R194 ;  /* 0x00000007ffc27819 */ /* 0x004fe200000116c2 */
[----:B------:R-:W2:Y:S01]  /*72e0*/  MUFU.TANH R148, R148 ;  /* 0x0000009400947308 */ /* 0x000ea20000002400 */
[----:B-1----:R-:W-:Y:S01]  /*72f0*/  FSEL R135, R128, -INF , P2 ;  /* 0xff80000080877808 */ /* 0x002fe20001000000 */
[----:B------:R-:W-:Y:S01]  /*7300*/  FMUL.FTZ R128, R0, R93 ;  /* 0x0000005d00807220 */ /* 0x000fe20000410000 */
[----:B------:R-:W-:Y:S01]  /*7310*/  ISETP.GT.AND P2, PT, R130, 0x58, PT ;  /* 0x000000588200780c */ /* 0x000fe20003f44270 */
[----:B------:R-:W-:-:S02]  /*7320*/  WARPGROUP.DEPBAR.LE gsb0, 0x0 ;  /* 0x00008000000079c5 */ /* 0x000fc40000010000 */
[----:B------:R-:W-:Y:S02]  /*7330*/  WARPGROUP.ARRIVE ;  /* 0x00000000000079c5 */ /* 0x000fe40000000000 */
[----:B------:R-:W1:Y:S04]  /*7340*/  MUFU.TANH R132, R132 ;  /* 0x0000008400847308 */ /* 0x000e680000002400 */
[----:B------:R-:W-:Y:S01]  /*7350*/  QGMMA.64x128x32.F32.E4M3.E4M3 R24, R180, gdesc[UR8], R24, gsb0 ;  /* 0x01e00008b4187df3 */ /* 0x000fe20008000818 */
[----:B------:R-:W-:Y:S01]  /*7360*/  UIADD3 UR10, UR6, 0x200, URZ ;  /* 0x00000200060a7890 */ /* 0x000fe2000fffe03f */
[----:B------:R-:W-:Y:S02]  /*7370*/  UMOV UR11, 0xc0000010 ;  /* 0xc0000010000b7882 */ /* 0x000fe40000000000 */
[----:B------:R3:W-:Y:S01]  /*7380*/  MUFU.TANH R155, R133 ;  /* 0x00000085009b7308 */ /* 0x0007e20000002400 */
[----:B--2---:R-:W-:-:S02]  /*7390*/  FSEL R143, R148, -INF , P2 ;  /* 0xff800000948f7808 */ /* 0x004fc40001000000 */
[----:B------:R-:W-:-:S05]  /*73a0*/  ISETP.GT.AND P2, PT, R130, 0x60, PT ;  /* 0x000000608200780c */ /* 0x000fca0003f44270 */
[----:B------:R-:W2:Y:S01]  /*73b0*/  MUFU.TANH R134, R134 ;  /* 0x0000008600867308 */ /* 0x000ea20000002400 */
[----:B---3--:R-:W-:Y:S02]  /*73c0*/  FSEL R133, R146, -INF , P3 ;  /* 0xff80000092857808 */ /* 0x008fe40001800000 */
[C---:B------:R-:W-:Y:S02]  /*73d0*/  ISETP.GT.AND P3, PT, R130.reuse, 0x51, PT ;  /* 0x000000518200780c */ /* 0x040fe40003f64270 */
[----:B------:R-:W-:Y:S02]  /*73e0*/  FMNMX.FTZ R150, R133, R150, !PT ;  /* 0x0000009685967209 */ /* 0x000fe40007810000 */
[----:B------:R-:W-:Y:S01]  /*73f0*/  FSEL R141, R147, -INF , P3 ;  /* 0xff800000938d7808 */ /* 0x000fe20001800000 */
[----:B------:R-:W3:Y:S01]  /*7400*/  MUFU.TANH R149, R149 ;  /* 0x0000009500957308 */ /* 0x000ee20000002400 */
[----:B------:R-:W-:Y:S02]  /*7410*/  FMNMX.FTZ R150, R135, R150, !PT ;  /* 0x0000009687967209 */ /* 0x000fe40007810000 */
[----:B------:R-:W-:-:S02]  /*7420*/  ISETP.GT.AND P3, PT, R130, 0x59, PT ;  /* 0x000000598200780c */ /* 0x000fc40003f64270 */
[----:B------:R-:W-:Y:S02]  /*7430*/  FMNMX.FTZ R150, R141, R150, !PT ;  /* 0x000000968d967209 */ /* 0x000fe40007810000 */
[----:B-1----:R-:W-:Y:S01]  /*7440*/  FSEL R145, R132, -INF , P3 ;  /* 0xff80000084917808 */ /* 0x002fe20001800000 */
[----:B------:R-:W1:Y:S01]  /*7450*/  MUFU.TANH R108, R108 ;  /* 0x0000006c006c7308 */ /* 0x000e620000002400 */
[----:B------:R-:W-:Y:S02]  /*7460*/  FMNMX.FTZ R150, R143, R150, !PT ;  /* 0x000000968f967209 */ /* 0x000fe40007810000 */
[----:B------:R-:W-:Y:S02]  /*7470*/  ISETP.GT.AND P3, PT, R130, 0x61, PT ;  /* 0x000000618200780c */ /* 0x000fe40003f64270 */
[----:B--2---:R-:W-:Y:S02]  /*7480*/  FSEL R147, R134, -INF , P2 ;  /* 0xff80000086937808 */ /* 0x004fe40001000000 */
[----:B------:R-:W-:Y:S01]  /*7490*/  FMNMX.FTZ R150, R145, R150, !PT ;  /* 0x0000009691967209 */ /* 0x000fe20007810000 */
[----:B------:R-:W2:Y:S01]  /*74a0*/  MUFU.TANH R112, R112 ;  /* 0x0000007000707308 */ /* 0x000ea20000002400 */
[----:B------:R-:W-:-:S02]  /*74b0*/  ISETP.GT.AND P2, PT, R130, 0x68, PT ;  /* 0x000000688200780c */ /* 0x000fc40003f44270 */
[----:B---3--:R-:W-:Y:S02]  /*74c0*/  FSEL R149, R149, -INF , P3 ;  /* 0xff80000095957808 */ /* 0x008fe40001800000 */
[----:B------:R-:W-:Y:S02]  /*74d0*/  FMNMX.FTZ R150, R147, R150, !PT ;  /* 0x0000009693967209 */ /* 0x000fe40007810000 */
[----:B------:R-:W-:Y:S01]  /*74e0*/  ISETP.GT.AND P3, PT, R130, 0x69, PT ;  /* 0x000000698200780c */ /* 0x000fe20003f64270 */
[----:B------:R-:W3:Y:S01]  /*74f0*/  MUFU.TANH R116, R116 ;  /* 0x0000007400747308 */ /* 0x000ee20000002400 */
[----:B-1----:R-:W-:Y:S01]  /*7500*/  FSEL R151, R108, -INF , P2 ;  /* 0xff8000006c977808 */ /* 0x002fe20001000000 */
[----:B------:R-:W-:Y:S01]  /*7510*/  FMUL.FTZ R108, R0, R118 ;  /* 0x00000076006c7220 */ /* 0x000fe20000410000 */
[----:B------:R-:W-:Y:S02]  /*7520*/  FMNMX.FTZ R150, R149, R150, !PT ;  /* 0x0000009695967209 */ /* 0x000fe40007810000 */
[----:B------:R-:W-:-:S02]  /*7530*/  ISETP.GT.AND P2, PT, R130, 0x70, PT ;  /* 0x000000708200780c */ /* 0x000fc40003f44270 */
[----:B------:R-:W-:Y:S01]  /*7540*/  FSEL R93, R106, -INF , P3 ;  /* 0xff8000006a5d7808 */ /* 0x000fe20001800000 */
[----:B------:R-:W1:Y:S01]  /*7550*/  MUFU.TANH R140, R140 ;  /* 0x0000008c008c7308 */ /* 0x000e620000002400 */
[----:B------:R-:W-:Y:S01]  /*7560*/  FMNMX.FTZ R150, R151, R150, !PT ;  /* 0x0000009697967209 */ /* 0x000fe20007810000 */
[----:B------:R-:W-:Y:S01]  /*7570*/  FMUL.FTZ R106, R0, R97 ;  /* 0x00000061006a7220 */ /* 0x000fe20000410000 */
[----:B------:R-:W-:Y:S02]  /*7580*/  ISETP.GT.AND P3, PT, R130, 0x71, PT ;  /* 0x000000718200780c */ /* 0x000fe40003f64270 */
[----:B--2---:R-:W-:Y:S01]  /*7590*/  FSEL R153, R112, -INF , P2 ;  /* 0xff80000070997808 */ /* 0x004fe20001000000 */
[----:B------:R-:W-:Y:S01]  /*75a0*/  FMUL.FTZ R112, R0, R102 ;  /* 0x0000006600707220 */ /* 0x000fe20000410000 */
[----:B------:R-:W-:Y:S01]  /*75b0*/  FMNMX.FTZ R150, R93, R150, !PT ;  /* 0x000000965d967209 */ /* 0x000fe20007810000 */
[----:B------:R-:W2:Y:S01]  /*75c0*/  MUFU.TANH R88, R88 ;  /* 0x0000005800587308 */ /* 0x000ea20000002400 */
[----:B------:R-:W-:-:S02]  /*75d0*/  ISETP.GT.AND P2, PT, R130, 0x78, PT ;  /* 0x000000788200780c */ /* 0x000fc40003f44270 */
[----:B------:R-:W-:Y:S02]  /*75e0*/  FSEL R155, R155, -INF , P3 ;  /* 0xff8000009b9b7808 */ /* 0x000fe40001800000 */
[----:B------:R-:W-:Y:S02]  /*75f0*/  FMNMX.FTZ R150, R153, R150, !PT ;  /* 0x0000009699967209 */ /* 0x000fe40007810000 */
[----:B------:R-:W-:Y:S01]  /*7600*/  ISETP.GT.AND P3, PT, R130, 0x79, PT ;  /* 0x000000798200780c */ /* 0x000fe20003f64270 */
[----:B------:R-:W4:Y:S01]  /*7610*/  MUFU.TANH R89, R89 ;  /* 0x0000005900597308 */ /* 0x000f220000002400 */
[----:B---3--:R-:W-:Y:S02]  /*7620*/  FSEL R97, R116, -INF , P2 ;  /* 0xff80000074617808 */ /* 0x008fe40001000000 */
[----:B------:R-:W-:Y:S02]  /*7630*/  FMNMX.FTZ R150, R155, R150, !PT ;  /* 0x000000969b967209 */ /* 0x000fe40007810000 */
[----:B------:R-:W-:-:S02]  /*7640*/  ISETP.GT.AND P2, PT, R130, 0x80, PT ;  /* 0x000000808200780c */ /* 0x000fc40003f44270 */
[----:B-1----:R-:W-:Y:S01]  /*7650*/  FSEL R157, R140, -INF , P3 ;  /* 0xff8000008c9d7808 */ /* 0x002fe20001800000 */
[----:B------:R-:W1:Y:S01]  /*7660*/  MUFU.TANH R92, R92 ;  /* 0x0000005c005c7308 */ /* 0x000e620000002400 */
[----:B------:R-:W-:Y:S02]  /*7670*/  FMNMX.FTZ R150, R97, R150, !PT ;  /* 0x0000009661967209 */ /* 0x000fe40007810000 */
[----:B------:R-:W-:Y:S02]  /*7680*/  ISETP.GT.AND P3, PT, R130, 0x81, PT ;  /* 0x000000818200780c */ /* 0x000fe40003f64270 */
[----:B--2---:R-:W-:Y:S01]  /*7690*/  FSEL R159, R88, -INF , P2 ;  /* 0xff800000589f7808 */ /* 0x004fe20001000000 */
[----:B------:R-:W-:Y:S01]  /*76a0*/  FMUL.FTZ R88, R0, R101 ;  /* 0x0000006500587220 */ /* 0x000fe20000410000 */
[----:B------:R-:W-:Y:S01]  /*76b0*/  FMNMX.FTZ R150, R157, R150, !PT ;  /* 0x000000969d967209 */ /* 0x000fe20007810000 */
[----:B------:R-:W2:Y:S01]  /*76c0*/  MUFU.TANH R128, R128 ;  /* 0x0000008000807308 */ /* 0x000ea20000002400 */
[----:B------:R-:W-:-:S02]  /*76d0*/  ISETP.GT.AND P2, PT, R130, 0x88, PT ;  /* 0x000000888200780c */ /* 0x000fc40003f44270 */
[----:B----4-:R-:W-:Y:S02]  /*76e0*/  FSEL R161, R89, -INF , P3 ;  /* 0xff80000059a17808 */ /* 0x010fe40001800000 */
[----:B------:R-:W-:Y:S02]  /*76f0*/  FMNMX.FTZ R150, R159, R150, !PT ;  /* 0x000000969f967209 */ /* 0x000fe40007810000 */
[----:B------:R-:W-:Y:S01]  /*7700*/  ISETP.GT.AND P3, PT, R130, 0x89, PT ;  /* 0x000000898200780c */ /* 0x000fe20003f64270 */
[----:B------:R-:W3:Y:S01]  /*7710*/  MUFU.TANH R96, R96 ;  /* 0x0000006000607308 */ /* 0x000ee20000002400 */
[----:B-1----:R-:W-:Y:S01]  /*7720*/  FSEL R101, R92, -INF , P2 ;  /* 0xff8000005c657808 */ /* 0x002fe20001000000 */
[C---:B------:R-:W-:Y:S01]  /*7730*/  FMUL.FTZ R92, R0.reuse, R110 ;  /* 0x0000006e005c7220 */ /* 0x040fe20000410000 */
[----:B------:R-:W-:Y:S01]  /*7740*/  FMNMX.FTZ R150, R161, R150, !PT ;  /* 0x00000096a1967209 */ /* 0x000fe20007810000 */
[----:B------:R-:W-:Y:S01]  /*7750*/  FMUL.FTZ R110, R0, R119 ;  /* 0x00000077006e7220 */ /* 0x000fe20000410000 */
[----:B------:R-:W-:-:S02]  /*7760*/  ISETP.GT.AND P2, PT, R130, 0x90, PT ;  /* 0x000000908200780c */ /* 0x000fc40003f44270 */
[----:B------:R-:W-:Y:S01]  /*7770*/  FMNMX.FTZ R150, R101, R150, !PT ;  /* 0x0000009665967209 */ /* 0x000fe20007810000 */
[----:B------:R-:W1:Y:S01]  /*7780*/  MUFU.TANH R106, R106 ;  /* 0x0000006a006a7308 */ /* 0x000e620000002400 */
[----:B--2---:R-:W-:Y:S02]  /*7790*/  FSEL R163, R128, -INF , P3 ;  /* 0xff80000080a37808 */ /* 0x004fe40001800000 */
[----:B------:R-:W-:Y:S02]  /*77a0*/  ISETP.GT.AND P3, PT, R130, 0x91, PT ;  /* 0x000000918200780c */ /* 0x000fe40003f64270 */
[----:B------:R-:W-:-:S03]  /*77b0*/  FMNMX.FTZ R150, R163, R150, !PT ;  /* 0x00000096a3967209 */ /* 0x000fc60007810000 */
[----:B------:R-:W2:Y:S01]  /*77c0*/  MUFU.TANH R100, R100 ;  /* 0x0000006400647308 */ /* 0x000ea20000002400 */
[----:B---3--:R-:W-:Y:S01]  /*77d0*/  FSEL R165, R96, -INF , P2 ;  /* 0xff80000060a57808 */ /* 0x008fe20001000000 */
[----:B------:R-:W-:Y:S01]  /*77e0*/  FMUL.FTZ R96, R0, R111 ;  /* 0x0000006f00607220 */ /* 0x000fe20000410000 */
[----:B------:R-:W-:Y:S02]  /*77f0*/  ISETP.GT.AND P2, PT, R130, 0x98, PT ;  /* 0x000000988200780c */ /* 0x000fe40003f44270 */
[----:B------:R-:W-:-:S03]  /*7800*/  FMNMX.FTZ R150, R165, R150, !PT ;  /* 0x00000096a5967209 */ /* 0x000fc60007810000 */
[----:B------:R-:W3:Y:S01]  /*7810*/  MUFU.TANH R88, R88 ;  /* 0x0000005800587308 */ /* 0x000ee20000002400 */
[----:B-1----:R-:W-:Y:S01]  /*7820*/  FSEL R167, R106, -INF , P3 ;  /* 0xff8000006aa77808 */ /* 0x002fe20001800000 */
[----:B------:R-:W-:Y:S01]  /*7830*/  FMUL.FTZ R106, R0, R115 ;  /* 0x00000073006a7220 */ /* 0x000fe20000410000 */
[C---:B------:R-:W-:Y:S01]  /*7840*/  ISETP.GT.AND P3, PT, R130.reuse, 0x99, PT ;  /* 0x000000998200780c */ /* 0x040fe20003f64270 */
[----:B------:R-:W-:Y:S01]  /*7850*/  VIADD R130, R130, 0x8 ;  /* 0x0000000882827836 */ /* 0x000fe20000000000 */
[----:B------:R-:W-:-:S03]  /*7860*/  FMNMX.FTZ R150, R167, R150, !PT ;  /* 0x00000096a7967209 */ /* 0x000fc60007810000 */
[----:B------:R-:W1:Y:S01]  /*7870*/  MUFU.TANH R6, R6 ;  /* 0x0000000600067308 */ /* 0x000e620000002400 */
[----:B--2---:R-:W-:Y:S01]  /*7880*/  FSEL R195, R100, -INF , P2 ;  /* 0xff80000064c37808 */ /* 0x004fe20001000000 */
[----:B------:R-:W-:Y:S01]  /*7890*/  FMUL.FTZ R100, R0, R114 ;  /* 0x0000007200647220 */ /* 0x000fe20000410000 */
[----:B------:R-:W-:Y:S02]  /*78a0*/  ISETP.GT.AND P4, PT, R130, 0x1, PT ;  /* 0x000000018200780c */ /* 0x000fe40003f84270 */
[----:B------:R-:W-:-:S03]  /*78b0*/  FMNMX.FTZ R150, R195, R150, !PT ;  /* 0x00000096c3967209 */ /* 0x000fc60007810000 */
[----:B------:R-:W2:Y:S01]  /*78c0*/  MUFU.TANH R7, R7 ;  /* 0x0000000700077308 */ /* 0x000ea20000002400 */
[----:B---3--:R-:W-:Y:S02]  /*78d0*/  FSEL R111, R88, -INF , P3 ;  /* 0xff800000586f7808 */ /* 0x008fe40001800000 */
[----:B------:R-:W3:Y:S01]  /*78e0*/  LDC R88, c[0x0][0x988] ;  /* 0x00026200ff587b82 */ /* 0x000ee20000000800 */
[----:B------:R-:W-:Y:S02]  /*78f0*/  ISETP.GT.AND P3, PT, R130, RZ, PT ;  /* 0x000000ff8200720c */ /* 0x000fe40003f64270 */
[----:B------:R-:W-:Y:S02]  /*7900*/  FMNMX.FTZ R150, R111, R150, !PT ;  /* 0x000000966f967209 */ /* 0x000fe40007810000 */
[----:B------:R-:W4:Y:S01]  /*7910*/  MUFU.TANH R8, R8 ;  /* 0x0000000800087308 */ /* 0x000f220000002400 */
[----:B------:R-:W-:Y:S02]  /*7920*/  WARPGROUP.DEPBAR.LE gsb0, 0x0 ;  /* 0x00008000000079c5 */ /* 0x000fe40000010000 */
[----:B------:R-:W5:Y:S01]  /*7930*/  SHFL.BFLY PT, R89, R150, 0x2, 0x1f ;  /* 0x0c401f0096597f89 */ /* 0x000f6200000e0000 */
[----:B-1----:R-:W-:Y:S01]  /*7940*/  FSEL R183, R6, -INF , P3 ;  /* 0xff80000006b77808 */ /* 0x002fe20001800000 */
[----:B------:R-:W-:Y:S01]  /*7950*/  WARPGROUP.ARRIVE ;  /* 0x00000000000079c5 */ /* 0x000fe20000000000 */
[----:B------:R-:W-:-:S02]  /*7960*/  ISETP.GT.AND P3, PT, R130, 0x8, PT ;  /* 0x000000088200780c */ /* 0x000fc40003f64270 */
[----:B------:R-:W1:Y:S01]  /*7970*/  MUFU.TANH R9, R9 ;  /* 0x0000000900097308 */ /* 0x000e620000002400 */
[----:B--2---:R-:W-:Y:S02]  /*7980*/  FSEL R7, R7, -INF , P4 ;  /* 0xff80000007077808 */ /* 0x004fe40002000000 */
[----:B------:R-:W-:Y:S01]  /*7990*/  FMNMX.FTZ R132, R183, R4, !PT ;  /* 0x00000004b7847209 */ /* 0x000fe20007810000 */
[----:B------:R-:W-:Y:S01]  /*79a0*/  QGMMA.64x128x32.F32.E4M3.E4M3 R24, R176, gdesc[UR8], R24, gsb0 ;  /* 0x01e00008b0187df3 */ /* 0x000fe20008000818 */
[----:B------:R-:W-:Y:S01]  /*79b0*/  ISETP.GT.AND P4, PT, R130, 0x9, PT ;  /* 0x000000098200780c */ /* 0x000fe20003f84270 */
[----:B------:R-:W-:Y:S01]  /*79c0*/  UIADD3 UR10, UR6, 0x300, URZ ;  /* 0x00000300060a7890 */ /* 0x000fe2000fffe03f */
[----:B------:R-:W-:Y:S01]  /*79d0*/  FMNMX.FTZ R132, R7, R132, !PT ;  /* 0x0000008407847209 */ /* 0x000fe20007810000 */
[----:B------:R-:W-:Y:S01]  /*79e0*/  MUFU.TANH R10, R10 ;  /* 0x0000000a000a7308 */ /* 0x000fe20000002400 */
[----:B----4-:R-:W-:Y:S01]  /*79f0*/  FSEL R187, R8, -INF , P3 ;  /* 0xff80000008bb7808 */ /* 0x010fe20001800000 */
[----:B------:R-:W-:Y:S01]  /*7a00*/  UMOV UR11, 0xc0000010 ;  /* 0xc0000010000b7882 */ /* 0x000fe20000000000 */
[----:B------:R-:W-:-:S02]  /*7a10*/  ISETP.GT.AND P3, PT, R130, 0x10, PT ;  /* 0x000000108200780c */ /* 0x000fc40003f64270 */
[----:B------:R-:W-:-:S03]  /*7a20*/  FMNMX.FTZ R132, R187, R132, !PT ;  /* 0x00000084bb847209 */ /* 0x000fc60007810000 */
[----:B------:R-:W2:Y:S01]  /*7a30*/  MUFU.TANH R11, R11 ;  /* 0x0000000b000b7308 */ /* 0x000ea20000002400 */
[----:B-1----:R-:W-:Y:S02]  /*7a40*/  FSEL R9, R9, -INF , P4 ;  /* 0xff80000009097808 */ /* 0x002fe40002000000 */
[----:B------:R-:W-:Y:S02]  /*7a50*/  ISETP.GT.AND P4, PT, R130, 0x11, PT ;  /* 0x000000118200780c */ /* 0x000fe40003f84270 */
[----:B-----5:R-:W-:Y:S02]  /*7a60*/  FMNMX.FTZ R150, R150, R89, !PT ;  /* 0x0000005996967209 */ /* 0x020fe40007810000 */
[----:B------:R-:W-:Y:S01]  /*7a70*/  FMNMX.FTZ R132, R9, R132, !PT ;  /* 0x0000008409847209 */ /* 0x000fe20007810000 */
[----:B------:R-:W-:Y:S02]  /*7a80*/  MUFU.TANH R12, R12 ;  /* 0x0000000c000c7308 */ /* 0x000fe40000002400 */
[----:B------:R-:W1:Y:S06]  /*7a90*/  SHFL.BFLY PT, R89, R150, 0x1, 0x1f ;  /* 0x0c201f0096597f89 */ /* 0x000e6c00000e0000 */
[----:B------:R-:W4:Y:S01]  /*7aa0*/  MUFU.TANH R13, R13 ;  /* 0x0000000d000d7308 */ /* 0x000f220000002400 */
[----:B--2---:R-:W-:-:S02]  /*7ab0*/  FSEL R11, R11, -INF , P4 ;  /* 0xff8000000b0b7808 */ /* 0x004fc40002000000 */
[----:B------:R-:W-:-:S05]  /*7ac0*/  ISETP.GT.AND P4, PT, R130, 0x19, PT ;  /* 0x000000198200780c */ /* 0x000fca0003f84270 */
[----:B------:R-:W2:Y:S08]  /*7ad0*/  MUFU.TANH R14, R14 ;  /* 0x0000000e000e7308 */ /* 0x000eb00000002400 */
[----:B------:R-:W5:Y:S01]  /*7ae0*/  MUFU.TANH R15, R15 ;  /* 0x0000000f000f7308 */ /* 0x000f620000002400 */
[----:B----4-:R-:W-:Y:S02]  /*7af0*/  FSEL R13, R13, -INF , P4 ;  /* 0xff8000000d0d7808 */ /* 0x010fe40002000000 */
[----:B-1----:R-:W-:-:S02]  /*7b00*/  FMNMX.FTZ R89, R150, R89, !PT ;  /* 0x0000005996597209 */ /* 0x002fc40007810000 */
[----:B------:R-:W-:Y:S02]  /*7b10*/  ISETP.GT.AND P4, PT, R130, 0x21, PT ;  /* 0x000000218200780c */ /* 0x000fe40003f84270 */
[C---:B------:R-:W-:Y:S01]  /*7b20*/  FSETP.NEU.FTZ.AND P2, PT, R89.reuse, -INF , PT ;  /* 0xff8000005900780b */ /* 0x040fe20003f5d000 */
[----:B---3--:R-:W-:-:S01]  /*7b30*/  FFMA.FTZ R102, R89, R88, -8 ;  /* 0xc100000059667423 */ /* 0x008fc20000010058 */
[----:B------:R-:W1:Y:S04]  /*7b40*/  MUFU.TANH R20, R20 ;  /* 0x0000001400147308 */ /* 0x000e680000002400 */
[----:B------:R-:W-:-:S04]  /*7b50*/  FSEL R102, R102, RZ, P2 ;  /* 0x000000ff66667208 */ /* 0x000fc80001000000 */
[----:B------:R-:W3:Y:S01]  /*7b60*/  MUFU.TANH R21, R21 ;  /* 0x0000001500157308 */ /* 0x000ee20000002400 */
[----:B------:R-:W-:-:S01]  /*7b70*/  FFMA.FTZ R114, R205, R88, -R102 ;  /* 0x00000058cd727223 */ /* 0x000fc20000010866 */
[----:B------:R-:W-:Y:S01]  /*7b80*/  FSEL R205, R10, -INF , P3 ;  /* 0xff8000000acd7808 */ /* 0x000fe20001800000 */
[----:B------:R-:W-:-:S01]  /*7b90*/  FFMA.FTZ R8, R201, R88, -R102 ;  /* 0x00000058c9087223 */ /* 0x000fc20000010866 */
[----:B------:R-:W-:Y:S01]  /*7ba0*/  ISETP.GT.AND P3, PT, R130, 0x18, PT ;  /* 0x000000188200780c */ /* 0x000fe20003f64270 */
[----:B------:R-:W-:-:S01]  /*7bb0*/  FFMA.FTZ R115, R207, R88, -R102 ;  /* 0x00000058cf737223 */ /* 0x000fc20000010866 */
[----:B------:R-:W-:Y:S01]  /*7bc0*/  FMNMX.FTZ R132, R205, R132, !PT ;  /* 0x00000084cd847209 */ /* 0x000fe20007810000 */
[----:B------:R-:W-:-:S01]  /*7bd0*/  FFMA.FTZ R10, R197, R88, -R102 ;  /* 0x00000058c50a7223 */ /* 0x000fc20000010866 */
[----:B------:R-:W-:Y:S01]  /*7be0*/  FSEL R201, R12, -INF , P3 ;  /* 0xff8000000cc97808 */ /* 0x000fe20001800000 */
[----:B------:R-:W4:Y:S01]  /*7bf0*/  MUFU.TANH R136, R136 ;  /* 0x0000008800887308 */ /* 0x000f220000002400 */
[----:B------:R-:W-:Y:S01]  /*7c00*/  FMNMX.FTZ R132, R11, R132, !PT ;  /* 0x000000840b847209 */ /* 0x000fe20007810000 */
[-CC-:B------:R-:W-:Y:S01]  /*7c10*/  FFMA.FTZ R116, R209, R88.reuse, -R102.reuse ;  /* 0x00000058d1747223 */ /* 0x180fe20000010866 */
[----:B------:R-:W-:Y:S01]  /*7c20*/  ISETP.GT.AND P3, PT, R130, 0x20, PT ;  /* 0x000000208200780c */ /* 0x000fe20003f64270 */
[--C-:B------:R-:W-:Y:S01]  /*7c30*/  FFMA.FTZ R12, R109, R88, -R102.reuse ;  /* 0x000000586d0c7223 */ /* 0x100fe20000010866 */
[----:B------:R-:W-:Y:S01]  /*7c40*/  FMNMX.FTZ R132, R201, R132, !PT ;  /* 0x00000084c9847209 */ /* 0x000fe20007810000 */
[--C-:B------:R-:W-:Y:S01]  /*7c50*/  FFMA.FTZ R119, R211, R88, -R102.reuse ;  /* 0x00000058d3777223 */ /* 0x100fe20000010866 */
[----:B--2---:R-:W-:Y:S01]  /*7c60*/  FSEL R207, R14, -INF , P3 ;  /* 0xff8000000ecf7808 */ /* 0x004fe20001800000 */
[----:B------:R-:W2:Y:S01]  /*7c70*/  MUFU.TANH R137, R137 ;  /* 0x0000008900897308 */ /* 0x000ea20000002400 */
[----:B------:R-:W-:Y:S01]  /*7c80*/  FMNMX.FTZ R132, R13, R132, !PT ;  /* 0x000000840d847209 */ /* 0x000fe20007810000 */
[-CC-:B------:R-:W-:Y:S01]  /*7c90*/  FFMA.FTZ R14, R129, R88.reuse, -R102.reuse ;  /* 0x00000058810e7223 */ /* 0x180fe20000010866 */
[C---:B------:R-:W-:Y:S01]  /*7ca0*/  ISETP.GT.AND P3, PT, R130.reuse, 0x28, PT ;  /* 0x000000288200780c */ /* 0x040fe20003f64270 */
[-CC-:B------:R-:W-:Y:S01]  /*7cb0*/  FFMA.FTZ R6, R213, R88.reuse, -R102.reuse ;  /* 0x00000058d5067223 */ /* 0x180fe20000010866 */
[----:B-----5:R-:W-:Y:S01]  /*7cc0*/  FSEL R15, R15, -INF , P4 ;  /* 0xff8000000f0f7808 */ /* 0x020fe20002000000 */
[--C-:B------:R-:W-:Y:S01]  /*7cd0*/  FFMA.FTZ R118, R215, R88, -R102.reuse ;  /* 0x00000058d7767223 */ /* 0x100fe20000010866 */
[----:B------:R-:W-:Y:S01]  /*7ce0*/  FMNMX.FTZ R132, R207, R132, !PT ;  /* 0x00000084cf847209 */ /* 0x000fe20007810000 */
[----:B------:R-:W5:Y:S01]  /*7cf0*/  MUFU.TANH R138, R138 ;  /* 0x0000008a008a7308 */ /* 0x000f620000002400 */
[----:B------:R-:W-:Y:S01]  /*7d00*/  ISETP.GT.AND P4, PT, R130, 0x29, PT ;  /* 0x000000298200780c */ /* 0x000fe20003f84270 */
[-CC-:B------:R-:W-:Y:S01]  /*7d10*/  FFMA.FTZ R185, R217, R88.reuse, -R102.reuse ;  /* 0x00000058d9b97223 */ /* 0x180fe20000010866 */
[----:B-1----:R-:W-:Y:S01]  /*7d20*/  FSEL R197, R20, -INF , P3 ;  /* 0xff80000014c57808 */ /* 0x002fe20001800000 */
[--C-:B------:R-:W-:Y:S01]  /*7d30*/  FFMA.FTZ R20, R117, R88, -R102.reuse ;  /* 0x0000005875147223 */ /* 0x100fe20000010866 */
[----:B------:R-:W-:Y:S01]  /*7d40*/  FMNMX.FTZ R132, R15, R132, !PT ;  /* 0x000000840f847209 */ /* 0x000fe20007810000 */
[-CC-:B------:R-:W-:Y:S01]  /*7d50*/  FFMA.FTZ R219, R219, R88.reuse, -R102.reuse ;  /* 0x00000058dbdb7223 */ /* 0x180fe20000010866 */
[C---:B------:R-:W-:Y:S01]  /*7d60*/  ISETP.GT.AND P3, PT, R130.reuse, 0x30, PT ;  /* 0x000000308200780c */ /* 0x040fe20003f64270 */
[----:B------:R-:W1:Y:S01]  /*7d70*/  MUFU.TANH R139, R139 ;  /* 0x0000008b008b7308 */ /* 0x000e620000002400 */
[----:B---3--:R-:W-:Y:S01]  /*7d80*/  FSEL R21, R21, -INF , P4 ;  /* 0xff80000015157808 */ /* 0x008fe20002000000 */
[--C-:B------:R-:W-:Y:S01]  /*7d90*/  FFMA.FTZ R128, R221, R88, -R102.reuse ;  /* 0x00000058dd807223 */ /* 0x100fe20000010866 */
[----:B------:R-:W-:Y:S01]  /*7da0*/  FMNMX.FTZ R132, R197, R132, !PT ;  /* 0x00000084c5847209 */ /* 0x000fe20007810000 */
[-CC-:B------:R-:W-:Y:S01]  /*7db0*/  FFMA.FTZ R203, R203, R88.reuse, -R102.reuse ;  /* 0x00000058cbcb7223 */ /* 0x180fe20000010866 */
[----:B------:R-:W-:Y:S01]  /*7dc0*/  ISETP.GT.AND P4, PT, R130, 0x31, PT ;  /* 0x000000318200780c */ /* 0x000fe20003f84270 */
[--C-:B------:R-:W-:Y:S01]  /*7dd0*/  FFMA.FTZ R199, R199, R88, -R102.reuse ;  /* 0x00000058c7c77223 */ /* 0x100fe20000010866 */
[----:B----4-:R-:W-:Y:S01]  /*7de0*/  FSEL R209, R136, -INF , P3 ;  /* 0xff80000088d17808 */ /* 0x010fe20001800000 */
[----:B------:R-:W3:Y:S01]  /*7df0*/  MUFU.TANH R120, R120 ;  /* 0x0000007800787308 */ /* 0x000ee20000002400 */
[----:B------:R-:W-:Y:S01]  /*7e00*/  FMNMX.FTZ R132, R21, R132, !PT ;  /* 0x0000008415847209 */ /* 0x000fe20007810000 */
[-CC-:B------:R-:W-:Y:S01]  /*7e10*/  FFMA.FTZ R107, R107, R88.reuse, -R102.reuse ;  /* 0x000000586b6b7223 */ /* 0x180fe20000010866 */
[C---:B------:R-:W-:Y:S01]  /*7e20*/  ISETP.GT.AND P3, PT, R130.reuse, 0x38, PT ;  /* 0x000000388200780c */ /* 0x040fe20003f64270 */
[-CC-:B------:R-:W-:Y:S01]  /*7e30*/  FFMA.FTZ R113, R113, R88.reuse, -R102.reuse ;  /* 0x0000005871717223 */ /* 0x180fe20000010866 */
[----:B--2---:R-:W-:Y:S01]  /*7e40*/  FSEL R137, R137, -INF , P4 ;  /* 0xff80000089897808 */ /* 0x004fe20002000000 */
[--C-:B------:R-:W-:Y:S01]  /*7e50*/  FFMA.FTZ R131, R131, R88, -R102.reuse ;  /* 0x0000005883837223 */ /* 0x100fe20000010866 */
[----:B------:R-:W-:Y:S01]  /*7e60*/  FMNMX.FTZ R132, R209, R132, !PT ;  /* 0x00000084d1847209 */ /* 0x000fe20007810000 */
[----:B------:R-:W2:Y:S01]  /*7e70*/  MUFU.TANH R121, R121 ;  /* 0x0000007900797308 */ /* 0x000ea20000002400 */
[----:B------:R-:W-:Y:S01]  /*7e80*/  ISETP.GT.AND P4, PT, R130, 0x39, PT ;  /* 0x000000398200780c */ /* 0x000fe20003f84270 */
[-CC-:B------:R-:W-:Y:S01]  /*7e90*/  FFMA.FTZ R133, R133, R88.reuse, -R102.reuse ;  /* 0x0000005885857223 */ /* 0x180fe20000010866 */
[----:B-----5:R-:W-:Y:S01]  /*7ea0*/  FSEL R109, R138, -INF , P3 ;  /* 0xff8000008a6d7808 */ /* 0x020fe20001800000 */
[--C-:B------:R-:W-:Y:S01]  /*7eb0*/  FFMA.FTZ R141, R141, R88, -R102.reuse ;  /* 0x000000588d8d7223 */ /* 0x100fe20000010866 */
[----:B------:R-:W-:Y:S01]  /*7ec0*/  FMNMX.FTZ R132, R137, R132, !PT ;  /* 0x0000008489847209 */ /* 0x000fe20007810000 */
[-CC-:B------:R-:W-:Y:S01]  /*7ed0*/  FFMA.FTZ R145, R145, R88.reuse, -R102.reuse ;  /* 0x0000005891917223 */ /* 0x180fe20000010866 */
[C---:B------:R-:W-:Y:S01]  /*7ee0*/  ISETP.GT.AND P3, PT, R130.reuse, 0x40, PT ;  /* 0x000000408200780c */ /* 0x040fe20003f64270 */
[----:B------:R-:W4:Y:S01]  /*7ef0*/  MUFU.TANH R122, R122 ;  /* 0x0000007a007a7308 */ /* 0x000f220000002400 */
[----:B-1----:R-:W-:Y:S01]  /*7f00*/  FSEL R139, R139, -INF , P4 ;  /* 0xff8000008b8b7808 */ /* 0x002fe20002000000 */
[--C-:B------:R-:W-:Y:S01]  /*7f10*/  FFMA.FTZ R93, R93, R88, -R102.reuse ;  /* 0x000000585d5d7223 */ /* 0x100fe20000010866 */
[----:B------:R-:W-:Y:S01]  /*7f20*/  FMNMX.FTZ R132, R109, R132, !PT ;  /* 0x000000846d847209 */ /* 0x000fe20007810000 */
[-CC-:B------:R-:W-:Y:S01]  /*7f30*/  FFMA.FTZ R97, R97, R88.reuse, -R102.reuse ;  /* 0x0000005861617223 */ /* 0x180fe20000010866 */
[----:B------:R-:W-:Y:S01]  /*7f40*/  ISETP.GT.AND P4, PT, R130, 0x41, PT ;  /* 0x000000418200780c */ /* 0x000fe20003f84270 */
[----:B------:R-:W-:Y:S01]  /*7f50*/  FFMA.FTZ R101, R101, R88, -R102 ;  /* 0x0000005865657223 */ /* 0x000fe20000010866 */
[----:B---3--:R-:W-:Y:S01]  /*7f60*/  FSEL R211, R120, -INF , P3 ;  /* 0xff80000078d37808 */ /* 0x008fe20001800000 */
[----:B------:R-:W1:Y:S01]  /*7f70*/  MUFU.TANH R123, R123 ;  /* 0x0000007b007b7308 */ /* 0x000e620000002400 */
[----:B------:R-:W-:-:S02]  /*7f80*/  FMNMX.FTZ R132, R139, R132, !PT ;  /* 0x000000848b847209 */ /* 0x000fc40007810000 */
[C---:B------:R-:W-:Y:S02]  /*7f90*/  ISETP.GT.AND P3, PT, R130.reuse, 0x48, PT ;  /* 0x000000488200780c */ /* 0x040fe40003f64270 */
[----:B--2---:R-:W-:Y:S02]  /*7fa0*/  FSEL R121, R121, -INF , P4 ;  /* 0xff80000079797808 */ /* 0x004fe40002000000 */
[----:B------:R-:W-:Y:S01]  /*7fb0*/  FMNMX.FTZ R132, R211, R132, !PT ;  /* 0x00000084d3847209 */ /* 0x000fe20007810000 */
[----:B------:R-:W2:Y:S01]  /*7fc0*/  MUFU.TANH R124, R124 ;  /* 0x0000007c007c7308 */ /* 0x000ea20000002400 */
[----:B------:R-:W-:Y:S02]  /*7fd0*/  ISETP.GT.AND P4, PT, R130, 0x49, PT ;  /* 0x000000498200780c */ /* 0x000fe40003f84270 */
[----:B----4-:R-:W-:Y:S01]  /*7fe0*/  FSEL R129, R122, -INF , P3 ;  /* 0xff8000007a817808 */ /* 0x010fe20001800000 */
[----:B------:R-:W-:-:S01]  /*7ff0*/  FFMA.FTZ R122, R111, R88, -R102 ;  /* 0x000000586f7a7223 */ /* 0x000fc20000010866 */
[----:B------:R-:W-:-:S02]  /*8000*/  FMNMX.FTZ R132, R121, R132, !PT ;  /* 0x0000008479847209 */ /* 0x000fc40007810000 */
[C---:B------:R-:W-:Y:S01]  /*8010*/  ISETP.GT.AND P3, PT, R130.reuse, 0x50, PT ;  /* 0x000000508200780c */ /* 0x040fe20003f64270 */
[----:B------:R-:W3:Y:S01]  /*8020*/  MUFU.TANH R125, R125 ;  /* 0x0000007d007d7308 */ /* 0x000ee20000002400 */
[----:B-1----:R-:W-:Y:S01]  /*8030*/  FSEL R123, R123, -INF , P4 ;  /* 0xff8000007b7b7808 */ /* 0x002fe20002000000 */
[----:B------:R-:W-:Y:S02]  /*8040*/  WARPGROUP.DEPBAR.LE gsb0, 0x0 ;  /* 0x00008000000079c5 */ /* 0x000fe40000010000 */
[----:B------:R-:W-:Y:S01]  /*8050*/  FMNMX.FTZ R132, R129, R132, !PT ;  /* 0x0000008481847209 */ /* 0x000fe20007810000 */
[----:B------:R-:W-:Y:S01]  /*8060*/  WARPGROUP.ARRIVE ;  /* 0x00000000000079c5 */ /* 0x000fe20000000000 */
[----:B------:R-:W-:Y:S02]  /*8070*/  ISETP.GT.AND P4, PT, R130, 0x51, PT ;  /* 0x000000518200780c */ /* 0x000fe40003f84270 */
[----:B------:R-:W1:Y:S01]  /*8080*/  MUFU.TANH R126, R126 ;  /* 0x0000007e007e7308 */ /* 0x000e620000002400 */
[----:B--2---:R-:W-:-:S02]  /*8090*/  FSEL R213, R124, -INF , P3 ;  /* 0xff8000007cd57808 */ /* 0x004fc40001800000 */
[----:B------:R-:W-:Y:S01]  /*80a0*/  FMNMX.FTZ R132, R123, R132, !PT ;  /* 0x000000847b847209 */ /* 0x000fe20007810000 */
[----:B------:R-:W-:Y:S01]  /*80b0*/  QGMMA.64x128x32.F32.E4M3.E4M3 R24, R172, gdesc[UR8], R24, gsb0 ;  /* 0x01e00008ac187df3 */ /* 0x000fe20008000818 */
[C---:B------:R-:W-:Y:S01]  /*80c0*/  ISETP.GT.AND P3, PT, R130.reuse, 0x58, PT ;  /* 0x000000588200780c */ /* 0x040fe20003f64270 */
[----:B------:R-:W-:Y:S01]  /*80d0*/  UIADD3 UR10, UR6, 0x400, URZ ;  /* 0x00000400060a7890 */ /* 0x000fe2000fffe03f */
[----:B------:R-:W-:Y:S01]  /*80e0*/  FMNMX.FTZ R132, R213, R132, !PT ;  /* 0x00000084d5847209 */ /* 0x000fe20007810000 */
[----:B------:R-:W2:Y:S01]  /*80f0*/  MUFU.TANH R127, R127 ;  /* 0x0000007f007f7308 */ /* 0x000ea20000002400 */
[----:B---3--:R-:W-:Y:S01]  /*8100*/  FSEL R125, R125, -INF , P4 ;  /* 0xff8000007d7d7808 */ /* 0x008fe20002000000 */
[----:B------:R-:W-:Y:S01]  /*8110*/  UMOV UR11, 0xc0000010 ;  /* 0xc0000010000b7882 */ /* 0x000fe20000000000 */
[----:B------:R-:W-:Y:S02]  /*8120*/  ISETP.GT.AND P4, PT, R130, 0x59, PT ;  /* 0x000000598200780c */ /* 0x000fe40003f84270 */
[----:B------:R-:W-:-:S02]  /*8130*/  FMNMX.FTZ R132, R125, R132, !PT ;  /* 0x000000847d847209 */ /* 0x000fc40007810000 */
[----:B------:R-:W-:Y:S01]  /*8140*/  FSEL R120, R89, RZ, P2 ;  /* 0x000000ff59787208 */ /* 0x000fe20001000000 */
[----:B------:R-:W3:Y:S01]  /*8150*/  MUFU.TANH R104, R104 ;  /* 0x0000006800687308 */ /* 0x000ee20000002400 */
[----:B-1----:R-:W-:Y:S02]  /*8160*/  FSEL R117, R126, -INF , P3 ;  /* 0xff8000007e757808 */ /* 0x002fe40001800000 */
[----:B------:R-:W-:Y:S01]  /*8170*/  ISETP.GT.AND P3, PT, R130, 0x60, PT ;  /* 0x000000608200780c */ /* 0x000fe20003f64270 */
[----:B------:R-:W-:-:S01]  /*8180*/  FADD.FTZ R111, -R120, R5 ;  /* 0x00000005786f7221 */ /* 0x000fc20000010100 */
[----:B------:R-:W-:-:S03]  /*8190*/  FMNMX.FTZ R132, R117, R132, !PT ;  /* 0x0000008475847209 */ /* 0x000fc60007810000 */
[----:B------:R-:W1:Y:S01]  /*81a0*/  MUFU.TANH R105, R105 ;  /* 0x0000006900697308 */ /* 0x000e620000002400 */
[----:B--2---:R-:W-:Y:S01]  /*81b0*/  FSEL R127, R127, -INF , P4 ;  /* 0xff8000007f7f7808 */ /* 0x004fe20002000000 */
[----:B------:R-:W-:Y:S01]  /*81c0*/  FMUL.FTZ R111, R111, R88 ;  /* 0x000000586f6f7220 */ /* 0x000fe20000410000 */
[----:B------:R-:W-:Y:S02]  /*81d0*/  ISETP.GT.AND P4, PT, R130, 0x61, PT ;  /* 0x000000618200780c */ /* 0x000fe40003f84270 */
[----:B------:R-:W-:-:S03]  /*81e0*/  FMNMX.FTZ R132, R127, R132, !PT ;  /* 0x000000847f847209 */ /* 0x000fc60007810000 */
[----:B------:R-:W2:Y:S01]  /*81f0*/  MUFU.TANH R92, R92 ;  /* 0x0000005c005c7308 */ /* 0x000ea20000002400 */
[----:B---3--:R-:W-:Y:S01]  /*8200*/  FSEL R215, R104, -INF , P3 ;  /* 0xff80000068d77808 */ /* 0x008fe20001800000 */
[----:B------:R-:W-:Y:S01]  /*8210*/  FFMA.FTZ R104, R135, R88, -R102 ;  /* 0x0000005887687223 */ /* 0x000fe20000010866 */
[----:B------:R-:W-:Y:S02]  /*8220*/  ISETP.GT.AND P3, PT, R130, 0x68, PT ;  /* 0x000000688200780c */ /* 0x000fe40003f64270 */
[----:B------:R-:W-:-:S03]  /*8230*/  FMNMX.FTZ R132, R215, R132, !PT ;  /* 0x00000084d7847209 */ /* 0x000fc60007810000 */
[----:B------:R-:W3:Y:S01]  /*8240*/  MUFU.TANH R96, R96 ;  /* 0x0000006000607308 */ /* 0x000ee20000002400 */
[----:B-1----:R-:W-:Y:S02]  /*8250*/  FSEL R105, R105, -INF , P4 ;  /* 0xff80000069697808 */ /* 0x002fe40002000000 */
[----:B------:R-:W-:Y:S02]  /*8260*/  ISETP.GT.AND P4, PT, R130, 0x69, PT ;  /* 0x000000698200780c */ /* 0x000fe40003f84270 */
[----:B------:R-:W-:-:S03]  /*8270*/  FMNMX.FTZ R132, R105, R132, !PT ;  /* 0x0000008469847209 */ /* 0x000fc60007810000 */
[----:B------:R-:W-:Y:S01]  /*8280*/  MUFU.TANH R100, R100 ;  /* 0x0000006400647308 */ /* 0x000fe20000002400 */
[----:B--2---:R-:W-:Y:S02]  /*8290*/  FSEL R135, R92, -INF , P3 ;  /* 0xff8000005c877808 */ /* 0x004fe40001800000 */
[----:B------:R-:W-:Y:S02]  /*82a0*/  ISETP.GT.AND P3, PT, R130, 0x70, PT ;  /* 0x000000708200780c */ /* 0x000fe40003f64270 */
[----:B------:R-:W-:-:S03]  /*82b0*/  FMNMX.FTZ R132, R135, R132, !PT ;  /* 0x0000008487847209 */ /* 0x000fc60007810000 */
[----:B------:R-:W1:Y:S01]  /*82c0*/  MUFU.TANH R106, R106 ;  /* 0x0000006a006a7308 */ /* 0x000e620000002400 */
[----:B---3--:R-:W-:Y:S01]  /*82d0*/  FSEL R217, R96, -INF , P4 ;  /* 0xff80000060d97808 */ /* 0x008fe20002000000 */
[----:B------:R-:W-:Y:S01]  /*82e0*/  FFMA.FTZ R96, R143, R88, -R102 ;  /* 0x000000588f607223 */ /* 0x000fe20000010866 */
[----:B------:R-:W-:Y:S02]  /*82f0*/  ISETP.GT.AND P4, PT, R130, 0x71, PT ;  /* 0x000000718200780c */ /* 0x000fe40003f84270 */
[----:B------:R-:W-:-:S03]  /*8300*/  FMNMX.FTZ R132, R217, R132, !PT ;  /* 0x00000084d9847209 */ /* 0x000fc60007810000 */
[----:B------:R-:W-:Y:S08]  /*8310*/  MUFU.TANH R108, R108 ;  /* 0x0000006c006c7308 */ /* 0x000ff00000002400 */
[----:B------:R-:W2:Y:S01]  /*8320*/  MUFU.TANH R110, R110 ;  /* 0x0000006e006e7308 */ /* 0x000ea20000002400 */
[----:B-1----:R-:W-:Y:S01]  /*8330*/  FSEL R221, R106, -INF , P4 ;  /* 0xff8000006add7808 */ /* 0x002fe20002000000 */
[----:B------:R-:W-:Y:S01]  /*8340*/  FFMA.FTZ R106, R163, R88, -R102 ;  /* 0x00000058a36a7223 */ /* 0x000fe20000010866 */
[----:B------:R-:W-:-:S05]  /*8350*/  ISETP.GT.AND P4, PT, R130, 0x79, PT ;  /* 0x000000798200780c */ /* 0x000fca0003f84270 */
[----:B------:R-:W1:Y:S08]  /*8360*/  MUFU.TANH R90, R90 ;  /* 0x0000005a005a7308 */ /* 0x000e700000002400 */
[----:B------:R3:W-:Y:S01]  /*8370*/  MUFU.EX2 R181, R219 ;  /* 0x000000db00b57308 */ /* 0x0007e20000000800 */
[----:B--2---:R-:W-:Y:S01]  /*8380*/  FSEL R223, R110, -INF , P4 ;  /* 0xff8000006edf7808 */ /* 0x004fe20002000000 */
[----:B------:R-:W-:Y:S01]  /*8390*/  FFMA.FTZ R110, R195, R88, -R102 ;  /* 0x00000058c36e7223 */ /* 0x000fe20000010866 */
[----:B------:R-:W-:-:S05]  /*83a0*/  ISETP.GT.AND P4, PT, R130, 0x81, PT ;  /* 0x000000818200780c */ /* 0x000fca0003f84270 */
[----:B------:R-:W2:Y:S01]  /*83b0*/  MUFU.TANH R91, R91 ;  /* 0x0000005b005b7308 */ /* 0x000ea20000002400 */
[----:B---3--:R-:W-:Y:S01]  /*83c0*/  FSEL R219, R100, -INF , P3 ;  /* 0xff80000064db7808 */ /* 0x008fe20001800000 */
[-CC-:B------:R-:W-:Y:S01]  /*83d0*/  FFMA.FTZ R100, R157, R88.reuse, -R102.reuse ;  /* 0x000000589d647223 */ /* 0x180fe20000010866 */
[----:B------:R-:W-:Y:S01]  /*83e0*/  ISETP.GT.AND P3, PT, R130, 0x78, PT ;  /* 0x000000788200780c */ /* 0x000fe20003f64270 */
[--C-:B------:R-:W-:Y:S01]  /*83f0*/  FFMA.FTZ R157, R167, R88, -R102.reuse ;  /* 0x00000058a79d7223 */ /* 0x100fe20000010866 */
[----:B------:R-:W-:Y:S02]  /*8400*/  FMNMX.FTZ R132, R219, R132, !PT ;  /* 0x00000084db847209 */ /* 0x000fe40007810000 */
[----:B------:R-:W-:Y:S01]  /*8410*/  FSEL R143, R108, -INF , P3 ;  /* 0xff8000006c8f7808 */ /* 0x000fe20001800000 */
[----:B------:R-:W3:Y:S01]  /*8420*/  MUFU.TANH R94, R94 ;  /* 0x0000005e005e7308 */ /* 0x000ee20000002400 */
[----:B------:R-:W-:Y:S01]  /*8430*/  FMNMX.FTZ R132, R221, R132, !PT ;  /* 0x00000084dd847209 */ /* 0x000fe20007810000 */
[----:B------:R-:W-:Y:S01]  /*8440*/  FFMA.FTZ R108, R165, R88, -R102 ;  /* 0x00000058a56c7223 */ /* 0x000fe20000010866 */
[----:B------:R-:W-:-:S02]  /*8450*/  ISETP.GT.AND P3, PT, R130, 0x80, PT ;  /* 0x000000808200780c */ /* 0x000fc40003f64270 */
[----:B------:R-:W-:Y:S02]  /*8460*/  FMNMX.FTZ R132, R143, R132, !PT ;  /* 0x000000848f847209 */ /* 0x000fe40007810000 */
[----:B-1----:R-:W-:Y:S01]  /*8470*/  FSEL R225, R90, -INF , P3 ;  /* 0xff8000005ae17808 */ /* 0x002fe20001800000 */
[----:B------:R-:W1:Y:S01]  /*8480*/  MUFU.TANH R95, R95 ;  /* 0x0000005f005f7308 */ /* 0x000e620000002400 */
[----:B------:R-:W-:Y:S01]  /*8490*/  FMNMX.FTZ R132, R223, R132, !PT ;  /* 0x00000084df847209 */ /* 0x000fe20007810000 */
[----:B------:R-:W-:Y:S01]  /*84a0*/  FFMA.FTZ R90, R147, R88, -R102 ;  /* 0x00000058935a7223 */ /* 0x000fe20000010866 */
[C---:B------:R-:W-:Y:S02]  /*84b0*/  ISETP.GT.AND P3, PT, R130.reuse, 0x88, PT ;  /* 0x000000888200780c */ /* 0x040fe40003f64270 */
[----:B--2---:R-:W-:Y:S02]  /*84c0*/  FSEL R227, R91, -INF , P4 ;  /* 0xff8000005be37808 */ /* 0x004fe40002000000 */
[----:B------:R-:W-:Y:S01]  /*84d0*/  FMNMX.FTZ R132, R225, R132, !PT ;  /* 0x00000084e1847209 */ /* 0x000fe20007810000 */
[----:B------:R-:W2:Y:S01]  /*84e0*/  MUFU.TANH R98, R98 ;  /* 0x0000006200627308 */ /* 0x000ea20000002400 */
[----:B------:R-:W-:-:S02]  /*84f0*/  ISETP.GT.AND P4, PT, R130, 0x89, PT ;  /* 0x000000898200780c */ /* 0x000fc40003f84270 */
[----:B---3--:R-:W-:Y:S01]  /*8500*/  FSEL R147, R94, -INF , P3 ;  /* 0xff8000005e937808 */ /* 0x008fe20001800000 */
[----:B------:R-:W-:-:S01]  /*8510*/  FFMA.FTZ R94, R151, R88, -R102 ;  /* 0x00000058975e7223 */ /* 0x000fc20000010866 */
[----:B------:R-:W-:Y:S02]  /*8520*/  FMNMX.FTZ R132, R227, R132, !PT ;  /* 0x00000084e3847209 */ /* 0x000fe40007810000 */
[C---:B------:R-:W-:Y:S01]  /*8530*/  ISETP.GT.AND P3, PT, R130.reuse, 0x90, PT ;  /* 0x000000908200780c */ /* 0x040fe20003f64270 */
[----:B------:R-:W3:Y:S01]  /*8540*/  MUFU.TANH R99, R99 ;  /* 0x0000006300637308 */ /* 0x000ee20000002400 */
[----:B-1----:R-:W-:Y:S01]  /*8550*/  FSEL R229, R95, -INF , P4 ;  /* 0xff8000005fe57808 */ /* 0x002fe20002000000 */
[----:B------:R-:W-:Y:S01]  /*8560*/  FFMA.FTZ R95, R149, R88, -R102 ;  /* 0x00000058955f7223 */ /* 0x000fe20000010866 */
[----:B------:R-:W-:Y:S02]  /*8570*/  FMNMX.FTZ R132, R147, R132, !PT ;  /* 0x0000008493847209 */ /* 0x000fe40007810000 */
[----:B------:R-:W-:-:S02]  /*8580*/  ISETP.GT.AND P4, PT, R130, 0x91, PT ;  /* 0x000000918200780c */ /* 0x000fc40003f84270 */
[----:B------:R-:W-:Y:S01]  /*8590*/  FMNMX.FTZ R132, R229, R132, !PT ;  /* 0x00000084e5847209 */ /* 0x000fe20007810000 */
[----:B------:R-:W1:Y:S01]  /*85a0*/  MUFU.TANH R112, R112 ;  /* 0x0000007000707308 */ /* 0x000e620000002400 */
[----:B--2---:R-:W-:Y:S01]  /*85b0*/  FSEL R149, R98, -INF , P3 ;  /* 0xff80000062957808 */ /* 0x004fe20001800000 */
[-CC-:B------:R-:W-:Y:S01]  /*85c0*/  FFMA.FTZ R98, R153, R88.reuse, -R102.reuse ;  /* 0x0000005899627223 */ /* 0x180fe20000010866 */
[----:B------:R-:W-:Y:S01]  /*85d0*/  ISETP.GT.AND P3, PT, R130, 0x98, PT ;  /* 0x000000988200780c */ /* 0x000fe20003f64270 */
[--C-:B------:R-:W-:Y:S01]  /*85e0*/  FFMA.FTZ R153, R155, R88, -R102.reuse ;  /* 0x000000589b997223 */ /* 0x100fe20000010866 */
[----:B------:R-:W-:Y:S01]  /*85f0*/  FMNMX.FTZ R132, R149, R132, !PT ;  /* 0x0000008495847209 */ /* 0x000fe20007810000 */
[----:B------:R-:W-:Y:S02]  /*8600*/  FFMA.FTZ R155, R161, R88, -R102 ;  /* 0x00000058a19b7223 */ /* 0x000fe40000010866 */
[----:B------:R-:W2:Y:S01]  /*8610*/  MUFU.TANH R103, R103 ;  /* 0x0000006700677308 */ /* 0x000ea20000002400 */
[----:B---3--:R-:W-:Y:S01]  /*8620*/  FSEL R99, R99, -INF , P4 ;  /* 0xff80000063637808 */ /* 0x008fe20002000000 */
[----:B------:R-:W-:-:S02]  /*8630*/  WARPGROUP.DEPBAR.LE gsb0, 0x0 ;  /* 0x00008000000079c5 */ /* 0x000fc40000010000 */
[----:B------:R-:W-:Y:S01]  /*8640*/  ISETP.GT.AND P4, PT, R130, 0x99, PT ;  /* 0x000000998200780c */ /* 0x000fe20003f84270 */
[----:B------:R-:W-:Y:S01]  /*8650*/  WARPGROUP.ARRIVE ;  /* 0x00000000000079c5 */ /* 0x000fe20000000000 */
[----:B------:R-:W-:Y:S02]  /*8660*/  FMNMX.FTZ R132, R99, R132, !PT ;  /* 0x0000008463847209 */ /* 0x000fe40007810000 */
[----:B------:R3:W-:Y:S01]  /*8670*/  MUFU.EX2 R92, R104 ;  /* 0x00000068005c7308 */ /* 0x0007e20000000800 */
[----:B-1----:R-:W-:Y:S02]  /*8680*/  FSEL R151, R112, -INF , P3 ;  /* 0xff80000070977808 */ /* 0x002fe40001800000 */
[----:B------:R-:W-:Y:S02]  /*8690*/  QGMMA.64x128x32.F32.E4M3.E4M3 R24, R168, gdesc[UR8], R24, gsb0 ;  /* 0x01e00008a8187df3 */ /* 0x000fe40008000818 */
[----:B------:R-:W-:-:S03]  /*86a0*/  FMNMX.FTZ R132, R151, R132, !PT ;  /* 0x0000008497847209 */ /* 0x000fc60007810000 */
[----:B------:R-:W-:Y:S01]  /*86b0*/  MUFU.EX2 R114, R114 ;  /* 0x0000007200727308 */ /* 0x000fe20000000800 */
[----:B--2---:R-:W-:Y:S01]  /*86c0*/  FSEL R103, R103, -INF , P4 ;  /* 0xff80000067677808 */ /* 0x004fe20002000000 */
[----:B---3--:R-:W-:-:S03]  /*86d0*/  FFMA.FTZ R104, R159, R88, -R102 ;  /* 0x000000589f687223 */ /* 0x008fc60000010866 */
[----:B------:R-:W-:-:S03]  /*86e0*/  FMNMX.FTZ R132, R103, R132, !PT ;  /* 0x0000008467847209 */ /* 0x000fc60007810000 */
[----:B------:R-:W1:Y:S02]  /*86f0*/  MUFU.EX2 R111, R111 ;  /* 0x0000006f006f7308 */ /* 0x000e640000000800 */
[----:B------:R-:W2:Y:S06]  /*8700*/  SHFL.BFLY PT, R91, R132, 0x2, 0x1f ;  /* 0x0c401f00845b7f89 */ /* 0x000eac00000e0000 */
[----:B------:R-:W3:Y:S08]  /*8710*/  MUFU.EX2 R115, R115 ;  /* 0x0000007300737308 */ /* 0x000ef00000000800 */
[----:B------:R-:W4:Y:S01]  /*8720*/  MUFU.EX2 R116, R116 ;  /* 0x0000007400747308 */ /* 0x000f220000000800 */
[----:B-1----:R-:W-:-:S07]  /*8730*/  FFMA.FTZ R142, R111, R3, R114 ;  /* 0x000000036f8e7223 */ /* 0x002fce0000010072 */
[----:B------:R-:W1:Y:S01]  /*8740*/  MUFU.EX2 R119, R119 ;  /* 0x0000007700777308 */ /* 0x000e620000000800 */
[----:B--2---:R-:W-:-:S05]  /*8750*/  FMNMX.FTZ R91, R132, R91, !PT ;  /* 0x0000005b845b7209 */ /* 0x004fca0007810000 */
[----:B------:R-:W2:Y:S02]  /*8760*/  SHFL.BFLY PT, R112, R91, 0x1, 0x1f ;  /* 0x0c201f005b707f89 */ /* 0x000ea400000e0000 */
[----:B------:R5:W-:Y:S08]  /*8770*/  MUFU.EX2 R5, R122 ;  /* 0x0000007a00057308 */ /* 0x000bf00000000800 */
[----:B------:R-:W1:Y:S08]  /*8780*/  MUFU.EX2 R118, R118 ;  /* 0x0000007600767308 */ /* 0x000e700000000800 */
[----:B------:R-:W1:Y:S01]  /*8790*/  MUFU.EX2 R185, R185 ;  /* 0x000000b900b97308 */ /* 0x000e620000000800 */
[----:B--2---:R-:W-:-:S07]  /*87a0*/  FMNMX.FTZ R91, R91, R112, !PT ;  /* 0x000000705b5b7209 */ /* 0x004fce0007810000 */
[----:B------:R-:W-:Y:S01]  /*87b0*/  MUFU.EX2 R128, R128 ;  /* 0x0000008000807308 */ /* 0x000fe20000000800 */
[C---:B------:R-:W-:Y:S01]  /*87c0*/  FSETP.NEU.FTZ.AND P2, PT, R91.reuse, -INF , PT ;  /* 0xff8000005b00780b */ /* 0x040fe20003f5d000 */
[----:B------:R-:W-:-:S06]  /*87d0*/  FFMA.FTZ R102, R91, R88, -8 ;  /* 0xc10000005b667423 */ /* 0x000fcc0000010058 */
[----:B------:R-:W-:Y:S01]  /*87e0*/  MUFU.EX2 R6, R6 ;  /* 0x0000000600067308 */ /* 0x000fe20000000800 */
[----:B------:R-:W-:-:S05]  /*87f0*/  FSEL R102, R102, RZ, P2 ;  /* 0x000000ff66667208 */ /* 0x000fca0001000000 */
[-CC-:B------:R-:W-:Y:S01]  /*8800*/  FFMA.FTZ R132, R137, R88.reuse, -R102.reuse ;  /* 0x0000005889847223 */ /* 0x180fe20000010866 */
[----:B------:R-:W-:Y:S01]  /*8810*/  FSEL R137, R91, RZ, P2 ;  /* 0x000000ff5b897208 */ /* 0x000fe20001000000 */
[-CC-:B------:R-:W-:Y:S01]  /*8820*/  FFMA.FTZ R159, R183, R88.reuse, -R102.reuse ;  /* 0x00000058b79f7223 */ /* 0x180fe20000010866 */
[----:B------:R-:W-:-:S01]  /*8830*/  FFMA.FTZ R112, R7, R88, -R102 ;  /* 0x0000005807707223 */ /* 0x000fc20000010866 */
[-CC-:B------:R-:W-:Y:S01]  /*8840*/  FFMA.FTZ R7, R187, R88.reuse, -R102.reuse ;  /* 0x00000058bb077223 */ /* 0x180fe20000010866 */
[----:B------:R-:W-:-:S01]  /*8850*/  FFMA.FTZ R120, R9, R88, -R102 ;  /* 0x0000005809787223 */ /* 0x000fc20000010866 */
[----:B------:R-:W-:Y:S01]  /*8860*/  FADD.FTZ R137, -R137, R4 ;  /* 0x0000000489897221 */ /* 0x000fe20000010100 */
[----:B------:R-:W-:-:S01]  /*8870*/  FFMA.FTZ R9, R205, R88, -R102 ;  /* 0x00000058cd097223 */ /* 0x000fc20000010866 */
[----:B------:R-:W-:Y:S01]  /*8880*/  MUFU.EX2 R159, R159 ;  /* 0x0000009f009f7308 */ /* 0x000fe20000000800 */
[----:B-----5:R-:W-:-:S01]  /*8890*/  FFMA.FTZ R122, R11, R88, -R102 ;  /* 0x000000580b7a7223 */ /* 0x020fc20000010866 */
[-C--:B------:R-:W-:Y:S01]  /*88a0*/  FMUL.FTZ R137, R137, R88.reuse ;  /* 0x0000005889897220 */ /* 0x080fe20000410000 */
[----:B------:R-:W-:-:S01]  /*88b0*/  FFMA.FTZ R11, R201, R88, -R102 ;  /* 0x00000058c90b7223 */ /* 0x000fc20000010866 */
[----:B------:R-:W-:Y:S01]  /*88c0*/  FFMA.FTZ R140, R125, R88, -R102 ;  /* 0x000000587d8c7223 */ /* 0x000fe20000010866 */
[----:B---3--:R-:W-:-:S01]  /*88d0*/  FADD.FTZ R125, R115, R142 ;  /* 0x0000008e737d7221 */ /* 0x008fc20000010000 */
[-CC-:B------:R-:W-:Y:S01]  /*88e0*/  FFMA.FTZ R124, R13, R88.reuse, -R102.reuse ;  /* 0x000000580d7c7223 */ /* 0x180fe20000010866 */
[----:B------:R-:W-:-:S01]  /*88f0*/  FFMA.FTZ R13, R207, R88, -R102 ;  /* 0x00000058cf0d7223 */ /* 0x000fc20000010866 */
[----:B------:R-:W2:Y:S01]  /*8900*/  MUFU.EX2 R138, R137 ;  /* 0x00000089008a7308 */ /* 0x000ea20000000800 */
[----:B----4-:R-:W-:-:S01]  /*8910*/  FADD.FTZ R144, R116, R125 ;  /* 0x0000007d74907221 */ /* 0x010fc20000010000 */
[-CC-:B------:R-:W-:Y:S01]  /*8920*/  FFMA.FTZ R142, R127, R88.reuse, -R102.reuse ;  /* 0x000000587f8e7223 */ /* 0x180fe20000010866 */
[----:B------:R-:W-:-:S01]  /*8930*/  FFMA.FTZ R126, R15, R88, -R102 ;  /* 0x000000580f7e7223 */ /* 0x000fc20000010866 */
[----:B------:R-:W-:Y:S01]  /*8940*/  FFMA.FTZ R15, R197, R88, -R102 ;  /* 0x00000058c50f7223 */ /* 0x000fe20000010866 */
[----:B-1----:R-:W-:-:S01]  /*8950*/  FADD.FTZ R127, R119, R144 ;  /* 0x00000090777f7221 */ /* 0x002fc20000010000 */
        /* <DEDUP_REMOVED lines=8> */
[-CC-:B------:R-:W-:Y:S01]  /*89e0*/  FFMA.FTZ R144, R105, R88.reuse, -R102.reuse ;  /* 0x0000005869907223 */ /* 0x180fe20000010866 */
[----:B------:R-:W-:-:S01]  /*89f0*/  FFMA.FTZ R105, R135, R88, -R102 ;  /* 0x0000005887697223 */ /* 0x000fc20000010866 */
[----:B------:R-:W3:Y:S01]  /*8a00*/  MUFU.EX2 R7, R7 ;  /* 0x0000000700077308 */ /* 0x000ee20000000800 */
[----:B--2---:R-:W-:-:S01]  /*8a10*/  FFMA.FTZ R3, R138, R2, R159 ;  /* 0x000000028a037223 */ /* 0x004fc2000001009f */
[----:B------:R-:W-:Y:S01]  /*8a20*/  FADD.FTZ R146, R128, R127 ;  /* 0x0000007f80927221 */ /* 0x000fe20000010000 */
[----:B------:R-:W-:-:S01]  /*8a30*/  FFMA.FTZ R121, R121, R88, -R102 ;  /* 0x0000005879797223 */ /* 0x000fc20000010866 */
[-CC-:B------:R-:W-:Y:S01]  /*8a40*/  FFMA.FTZ R139, R129, R88.reuse, -R102.reuse ;  /* 0x00000058818b7223 */ /* 0x180fe20000010866 */
[----:B------:R-:W-:-:S01]  /*8a50*/  FFMA.FTZ R123, R123, R88, -R102 ;  /* 0x000000587b7b7223 */ /* 0x000fc20000010866 */
[----:B------:R-:W-:Y:S01]  /*8a60*/  FADD.FTZ R127, R181, R146 ;  /* 0x00000092b57f7221 */ /* 0x000fe20000010000 */
[----:B------:R-:W-:-:S01]  /*8a70*/  FFMA.FTZ R129, R213, R88, -R102 ;  /* 0x00000058d5817223 */ /* 0x000fc20000010866 */
[----:B------:R-:W2:Y:S01]  /*8a80*/  MUFU.EX2 R120, R120 ;  /* 0x0000007800787308 */ /* 0x000ea20000000800 */
[----:B-1----:R-:W-:-:S01]  /*8a90*/  FADD.FTZ R2, R112, R3 ;  /* 0x0000000370027221 */ /* 0x002fc20000010000 */
[----:B------:R-:W-:Y:S01]  /*8aa0*/  FADD.FTZ R146, R6, R127 ;  /* 0x0000007f06927221 */ /* 0x000fe20000010000 */
[----:B------:R-:W-:-:S01]  /*8ab0*/  FFMA.FTZ R117, R117, R88, -R102 ;  /* 0x0000005875757223 */ /* 0x000fc20000010866 */
[-CC-:B------:R-:W-:Y:S01]  /*8ac0*/  FFMA.FTZ R125, R215, R88.reuse, -R102.reuse ;  /* 0x00000058d77d7223 */ /* 0x180fe20000010866 */
[----:B------:R-:W-:-:S01]  /*8ad0*/  FFMA.FTZ R152, R223, R88, -R102 ;  /* 0x00000058df987223 */ /* 0x000fc20000010866 */
[-CC-:B------:R-:W-:Y:S01]  /*8ae0*/  FFMA.FTZ R147, R147, R88.reuse, -R102.reuse ;  /* 0x0000005893937223 */ /* 0x180fe20000010866 */
[----:B------:R-:W-:-:S01]  /*8af0*/  FFMA.FTZ R229, R229, R88, -R102 ;  /* 0x00000058e5e57223 */ /* 0x000fc20000010866 */
[----:B------:R-:W1:Y:S01]  /*8b00*/  MUFU.EX2 R9, R9 ;  /* 0x0000000900097308 */ /* 0x000e620000000800 */
[----:B---3--:R-:W-:-:S01]  /*8b10*/  FADD.FTZ R3, R7, R2 ;  /* 0x0000000207037221 */ /* 0x008fc20000010000 */
[-CC-:B------:R-:W-:Y:S01]  /*8b20*/  FFMA.FTZ R99, R99, R88.reuse, -R102.reuse ;  /* 0x0000005863637223 */ /* 0x180fe20000010866 */
[----:B------:R-:W-:-:S05]  /*8b30*/  FFMA.FTZ R151, R151, R88, -R102 ;  /* 0x0000005897977223 */ /* 0x000fca0000010866 */
[----:B------:R-:W3:Y:S01]  /*8b40*/  MUFU.EX2 R122, R122 ;  /* 0x0000007a007a7308 */ /* 0x000ee20000000800 */
[----:B--2---:R-:W-:-:S01]  /*8b50*/  FADD.FTZ R2, R120, R3 ;  /* 0x0000000378027221 */ /* 0x004fc20000010000 */
[----:B------:R-:W-:-:S06]  /*8b60*/  WARPGROUP.DEPBAR.LE gsb0, 0x0 ;  /* 0x00008000000079c5 */ /* 0x000fcc0000010000 */
        /* <DEDUP_REMOVED lines=56> */
[----:B---3--:R-:W-:-:S04]  /*8ef0*/  FADD.FTZ R3, R133, R2 ;  /* 0x0000000285037221 */ /* 0x008fc80000010000 */
[----:B------:R-:W-:-:S03]  /*8f00*/  FADD.FTZ R2, R92, R3 ;  /* 0x000000035c027221 */ /* 0x000fc60000010000 */
        /* <DEDUP_REMOVED lines=27> */
[-CC-:B------:R-:W-:Y:S01]  /*90c0*/  FFMA.FTZ R139, R149, R88.reuse, -R102.reuse ;  /* 0x00000058958b7223 */ /* 0x180fe20000010866 */
[----:B------:R-:W-:-:S05]  /*90d0*/  FFMA.FTZ R102, R103, R88, -R102 ;  /* 0x0000005867667223 */ /* 0x000fca0000010866 */
        /* <DEDUP_REMOVED lines=10> */
[----:B------:R-:W-:-:S06]  /*9180*/  IADD3 R2, -R194, 0xb, RZ ;  /* 0x0000000bc2027810 */ /* 0x000fcc0007ffe1ff */
        /* <DEDUP_REMOVED lines=16> */
[----:B------:R-:W-:Y:S01]  /*9290*/  MUFU.EX2 R101, R101 ;  /* 0x0000006500657308 */ /* 0x000fe20000000800 */
[----:B---3--:R-:W-:-:S07]  /*92a0*/  FADD.FTZ R156, R155, R156 ;  /* 0x0000009c9b9c7221 */ /* 0x008fce0000010000 */
[----:B------:R1:W3:Y:S01]  /*92b0*/  MUFU.EX2 R158, R147 ;  /* 0x00000093009e7308 */ /* 0x0002e20000000800 */
[----:B--2---:R-:W-:-:S07]  /*92c0*/  FADD.FTZ R3, R150, R3 ;  /* 0x0000000396037221 */ /* 0x004fce0000010000 */
[----:B------:R-:W-:Y:S01]  /*92d0*/  MUFU.EX2 R106, R106 ;  /* 0x0000006a006a7308 */ /* 0x000fe20000000800 */
[----:B-1----:R-:W-:-:S05]  /*92e0*/  IMAD.U32 R147, RZ, RZ, UR5 ;  /* 0x00000005ff937e24 */ /* 0x002fca000f8e00ff */
[----:B------:R-:W-:Y:S01]  /*92f0*/  @!P1 LEA R143, R147, UR37, 0x3 ;  /* 0x00000025938f9c11 */ /* 0x000fe2000f8e18ff */
[----:B------:R1:W-:Y:S06]  /*9300*/  BAR.ARV R2, 0x100 ;  /* 0x000400020000751d */ /* 0x0003ec0000002000 */
[----:B------:R-:W2:Y:S01]  /*9310*/  MUFU.EX2 R229, R229 ;  /* 0x000000e500e57308 */ /* 0x000ea20000000800 */
[----:B---3--:R-:W-:-:S01]  /*9320*/  FADD.FTZ R3, R158, R3 ;  /* 0x000000039e037221 */ /* 0x008fc20000010000 */
[----:B-1----:R-:W-:-:S05]  /*9330*/  @!P1 VIADD R2, R143, 0x29840 ;  /* 0x000298408f029836 */ /* 0x002fca0000000000 */
[----:B------:R-:W-:Y:S01]  /*9340*/  @!P1 PRMT R2, RZ, 0x654, R2 ;  /* 0x00000654ff029816 */ /* 0x000fe20000000002 */
[----:B------:R-:W-:Y:S03]  /*9350*/  MUFU.EX2 R108, R108 ;  /* 0x0000006c006c7308 */ /* 0x000fe60000000800 */
[----:B------:R2:W-:Y:S05]  /*9360*/  @!P1 SYNCS.ARRIVE.TRANS64.RED.A1T0 RZ, [R2+URZ], RZ ;  /* 0x000000ff02ff99a7 */ /* 0x0005ea000810043f */
[----:B------:R-:W1:Y:S01]  /*9370*/  MUFU.EX2 R139, R139 ;  /* 0x0000008b008b7308 */ /* 0x000e620000000800 */
[----:B--2---:R-:W-:-:S07]  /*9380*/  FADD.FTZ R2, R229, R3 ;  /* 0x00000003e5027221 */ /* 0x004fce0000010000 */
[----:B------:R-:W-:Y:S08]  /*9390*/  MUFU.EX2 R157, R157 ;  /* 0x0000009d009d7308 */ /* 0x000ff00000000800 */
[----:B------:R2:W3:Y:S01]  /*93a0*/  MUFU.EX2 R171, R99 ;  /* 0x0000006300ab7308 */ /* 0x0004e20000000800 */
[----:B-1----:R-:W-:-:S07]  /*93b0*/  FADD.FTZ R2, R139, R2 ;  /* 0x000000028b027221 */ /* 0x002fce0000010000 */
[----:B------:R-:W1:Y:S01]  /*93c0*/  MUFU.EX2 R110, R110 ;  /* 0x0000006e006e7308 */ /* 0x000e620000000800 */
[----:B--2---:R-:W-:-:S04]  /*93d0*/  FADD.FTZ R99, R101, R156 ;  /* 0x0000009c65637221 */ /* 0x004fc80000010000 */
[----:B------:R-:W-:-:S03]  /*93e0*/  FADD.FTZ R99, R106, R99 ;  /* 0x000000636a637221 */ /* 0x000fc60000010000 */
[----:B------:R-:W2:Y:S01]  /*93f0*/  MUFU.EX2 R151, R151 ;  /* 0x0000009700977308 */ /* 0x000ea20000000800 */
[----:B------:R-:W-:-:S01]  /*9400*/  FADD.FTZ R154, R108, R99 ;  /* 0x000000636c9a7221 */ /* 0x000fc20000010000 */
[----:B---3--:R-:W-:-:S03]  /*9410*/  FADD.FTZ R2, R171, R2 ;  /* 0x00000002ab027221 */ /* 0x008fc60000010000 */
[----:B------:R-:W-:-:S03]  /*9420*/  FADD.FTZ R3, R157, R154 ;  /* 0x0000009a9d037221 */ /* 0x000fc60000010000 */
[----:B------:R-:W3:Y:S01]  /*9430*/  MUFU.EX2 R102, R102 ;  /* 0x0000006600667308 */ /* 0x000ee20000000800 */
[----:B-1----:R-:W-:-:S04]  /*9440*/  FADD.FTZ R154, R110, R3 ;  /* 0x000000036e9a7221 */ /* 0x002fc80000010000 */
[----:B------:R-:W-:Y:S01]  /*9450*/  FADD.FTZ R3, R5, R154 ;  /* 0x0000009a05037221 */ /* 0x000fe20000010000 */
[----:B--2---:R-:W-:-:S04]  /*9460*/  FADD.FTZ R2, R151, R2 ;  /* 0x0000000297027221 */ /* 0x004fc80000010000 */
[----:B---3--:R-:W-:Y:S01]  /*9470*/  FADD.FTZ R2, R102, R2 ;  /* 0x0000000266027221 */ /* 0x008fe20000010000 */
[----:B------:R-:W-:Y:S06]  /*9480*/  @!P0 BRA `(.L_x_1838) ;  /* 0x0000000000048947 */ /* 0x000fec0003800000 */
[----:B------:R-:W-:Y:S01]  /*9490*/  BPT.TRAP 0x1 ;  /* 0x000000040000795c */ /* 0x000fe20000300000 */
.L_x_1838:
[----:B------:R-:W-:Y:S01]  /*94a0*/  UISETP.GT.AND UP0, UPT, UR7, UR41, UPT ;  /* 0x000000290700728c */ /* 0x000fe2000bf04270 */
[----:B------:R-:W-:Y:S01]  /*94b0*/  F2FP.SATFINITE.E4M3.F32.PACK_AB_MERGE_C R7, R120, R7, RZ ;  /* 0x000000077807723e */ /* 0x000fe200048070ff */
[----:B------:R-:W-:Y:S01]  /*94c0*/  ULEA UR6, UR36, UR37, 0x3 ;  /* 0x0000002524067291 */ /* 0x000fe2000f8e183f */
[----:B------:R-:W-:Y:S01]  /*94d0*/  F2FP.SATFINITE.E4M3.F32.PACK_AB_MERGE_C R128, R181, R128, RZ ;  /* 0x00000080b580723e */ /* 0x000fe200048070ff */
[----:B------:R-:W-:Y:S01]  /*94e0*/  UIADD3 UR7, UR7, -0x1, URZ ;  /* 0xffffffff07077890 */ /* 0x000fe2000fffe03f */
[----:B------:R-:W-:Y:S01]  /*94f0*/  F2FP.SATFINITE.E4M3.F32.PACK_AB_MERGE_C R4, R123, R4, RZ ;  /* 0x000000047b04723e */ /* 0x000fe200048070ff */
[----:B------:R-:W-:Y:S01]  /*9500*/  UIADD3 UR6, UR6, 0x29860, URZ ;  /* 0x0002986006067890 */ /* 0x000fe2000fffe03f */
[----:B------:R-:W-:Y:S01]  /*9510*/  PLOP3.LUT P2, PT, PT, PT, UP0, 0x80, 0x0 ;  /* 0x000000000000781c */ /* 0x000fe20003f4f008 */
[----:B------:R-:W-:Y:S01]  /*9520*/  UMOV UR40, UR46 ;  /* 0x0000002e00287c82 */ /* 0x000fe20008000000 */
[----:B------:R-:W-:Y:S01]  /*9530*/  F2FP.SATFINITE.E4M3.F32.PACK_AB_MERGE_C R93, R93, R94, RZ ;  /* 0x0000005e5d5d723e */ /* 0x000fe200048070ff */
[----:B------:R-:W-:Y:S01]  /*9540*/  UPRMT UR6, UR47, 0x654, UR6 ;  /* 0x000006542f067896 */ /* 0x000fe20008000006 */
[----:B------:R-:W-:Y:S01]  /*9550*/  F2FP.SATFINITE.E4M3.F32.PACK_AB_MERGE_C R97, R100, R97, RZ ;  /* 0x000000616461723e */ /* 0x000fe200048070ff */
[----:B------:R-:W-:Y:S01]  /*9560*/  UMOV UR36, UR5 ;  /* 0x0000000500247c82 */ /* 0x000fe20008000000 */
[----:B------:R-:W-:Y:S01]  /*9570*/  F2FP.SATFINITE.E4M3.F32.PACK_AB_MERGE_C R5, R5, R110, RZ ;  /* 0x0000006e0505723e */ /* 0x000fe200048070ff */
[----:B------:R-:W-:Y:S01]  /*9580*/  FMUL.FTZ R24, R24, R111 ;  /* 0x0000006f18187220 */ /* 0x000fe20000410000 */
[----:B------:R-:W-:Y:S01]  /*9590*/  F2FP.SATFINITE.E4M3.F32.PACK_AB_MERGE_C R7, R112, R159, R7 ;  /* 0x0000009f7007723e */ /* 0x000fe20004807007 */
[-C--:B------:R-:W-:Y:S01]  /*95a0*/  FMUL.FTZ R25, R25, R111.reuse ;  /* 0x0000006f19197220 */ /* 0x080fe20000410000 */
        /* <DEDUP_REMOVED lines=98> */
[----:B------:R-:W-:Y:S01]  /*9bd0*/  IMAD.MOV.U32 R185, RZ, RZ, R7 ;  /* 0x000000ffffb97224 */ /* 0x000fe200078e0007 */
[----:B------:R-:W-:Y:S06]  /*9be0*/  @P2 BRA `(.L_x_1839) ;  /* 0xffffffbc00942947 */ /* 0x000fec000383ffff */
[----:B------:R-:W-:-:S05]  /*9bf0*/  UMOV UR36, UR5 ;  /* 0x0000000500247c82 */ /* 0x000fca0008000000 */
.L_x_1829:
[----:B------:R-:W-:-:S13]  /*9c00*/  ISETP.LE.AND P2, PT, RZ, UR7, PT ;  /* 0x00000007ff007c0c */ /* 0x000fda000bf43270 */
[----:B------:R-:W-:Y:S05]  /*9c10*/  @!P2 BRA `(.L_x_1840) ;  /* 0x0000003400a4a947 */ /* 0x000fea0003800000 */
[----:B------:R-:W-:Y:S01]  /*9c20*/  IMAD.MOV.U32 R5, RZ, RZ, R91 ;  /* 0x000000ffff057224 */ /* 0x000fe200078e005b */
[----:B------:R-:W-:Y:S01]  /*9c30*/  UMOV UR38, UR46 ;  /* 0x0000002e00267c82 */ /* 0x000fe20008000000 */
[----:B------:R-:W-:Y:S01]  /*9c40*/  IMAD.MOV.U32 R4, RZ, RZ, R89 ;  /* 0x000000ffff047224 */ /* 0x000fe200078e0059 */
[----:B------:R-:W-:-:S06]  /*9c50*/  UMOV UR5, UR36 ;  /* 0x0000002400057c82 */ /* 0x000fcc0008000000 */
.L_x_1850:
        /* <DEDUP_REMOVED lines=9> */
.L_x_1842:
[----:B------:R-:W-:Y:S01]  /*9cf0*/  ULEA UR6, UR36, UR37, 0x3 ;  /* 0x0000002524067291 */ /* 0x000fe2000f8e183f */
[----:B------:R-:W-:-:S05]  /*9d00*/  IMAD.U32 R6, RZ, RZ, UR46 ;  /* 0x0000002eff067e24 */ /* 0x000fca000f8e00ff */
[----:B------:R-:W-:-:S04]  /*9d10*/  SHF.L.U32 R6, R6, 0x1f, RZ ;  /* 0x0000001f06067819 */ /* 0x000fc800000006ff */
[----:B------:R1:W2:Y:S01]  /*9d20*/  SYNCS.PHASECHK.TRANS64.TRYWAIT P2, [UR6+0x29830], R6 ;  /* 0x02983006ff0075a7 */ /* 0x0002a20008040146 */
[----:B------:R-:W-:Y:S05]  /*9d30*/  @!P0 BRA `(.L_x_1843) ;  /* 0x0000000000048947 */ /* 0x000fea0003800000 */
[----:B------:R-:W-:Y:S01]  /*9d40*/  BPT.TRAP 0x1 ;  /* 0x000000040000795c */ /* 0x000fe20000300000 */
.L_x_1843:
[----:B--2---:R-:W-:Y:S05]  /*9d50*/  @P2 BRA `(.L_x_1841) ;  /* 0x0000000000082947 */ /* 0x004fea0003800000 */
[----:B------:R-:W2:Y:S02]  /*9d60*/  SYNCS.PHASECHK.TRANS64.TRYWAIT P2, [UR6+0x29830], R6 ;  /* 0x02983006ff0075a7 */ /* 0x000ea40008040146 */
[----:B--2---:R-:W-:Y:S05]  /*9d70*/  @!P2 BRA `(.L_x_1844) ;  /* 0x000000900098a947 */ /* 0x004fea0003800000 */
.L_x_1841:
[----:B--2---:R-:W2:Y:S01]  /*9d80*/  S2R R7, SR_TID.X ;  /* 0x0000000000077919 */ /* 0x004ea20000002100 */
[----:B------:R-:W-:Y:S01]  /*9d90*/  UIMAD UR6, UR36, 0x780, UR4 ;  /* 0x00000780240678a4 */ /* 0x000fe2000f8e0204 */
[----:B------:R-:W-:Y:S01]  /*9da0*/  UMOV UR11, 0x80000020 ;  /* 0x80000020000b7882 */ /* 0x000fe20000000000 */
[----:B------:R-:W-:Y:S02]  /*9db0*/  UMOV UR32, UR8 ;  /* 0x0000000800207c82 */ /* 0x000fe40008000000 */
[----:B------:R-:W-:Y:S01]  /*9dc0*/  UIADD3 UR34, UR6, 0x80, URZ ;  /* 0x0000008006227890 */ /* 0x000fe2000fffe03f */
[----:B------:R-:W-:Y:S02]  /*9dd0*/  UMOV UR33, UR9 ;  /* 0x0000000900217c82 */ /* 0x000fe40008000000 */
[----:B------:R-:W-:Y:S01]  /*9de0*/  UMOV UR10, UR6 ;  /* 0x00000006000a7c82 */ /* 0x000fe20008000000 */
[----:B------:R-:W-:Y:S01]  /*9df0*/  UMOV UR35, 0x80000020 ;  /* 0x8000002000237882 */ /* 0x000fe20000000000 */
[----:B------:R-:W-:Y:S01]  /*9e00*/  UIADD3 UR50, UR6, 0x100, URZ ;  /* 0x0000010006327890 */ /* 0x000fe2000fffe03f */
[----:B------:R-:W-:Y:S01]  /*9e10*/  UMOV UR48, UR8 ;  /* 0x0000000800307c82 */ /* 0x000fe20008000000 */
[----:B------:R-:W-:Y:S01]  /*9e20*/  UMOV UR49, UR9 ;  /* 0x0000000900317c82 */ /* 0x000fe20008000000 */
[----:B------:R-:W-:Y:S01]  /*9e30*/  UMOV UR51, 0x80000020 ;  /* 0x8000002000337882 */ /* 0x000fe20000000000 */
        /* <DEDUP_REMOVED lines=176> */
.L_x_1846:
[----:B------:R-:W-:Y:S01]  /*a940*/  ULEA UR6, UR5, UR37, 0x3 ;  /* 0x0000002505067291 */ /* 0x000fe2000f8e183f */
[----:B------:R-:W-:-:S05]  /*a950*/  IMAD.U32 R6, RZ, RZ, UR38 ;  /* 0x00000026ff067e24 */ /* 0x000fca000f8e00ff */
[----:B------:R-:W-:-:S04]  /*a960*/  SHF.L.U32 R6, R6, 0x1f, RZ ;  /* 0x0000001f06067819 */ /* 0x000fc800000006ff */
[----:B------:R1:W2:Y:S01]  /*a970*/  SYNCS.PHASECHK.TRANS64.TRYWAIT P2, [UR6+0x29850], R6 ;  /* 0x02985006ff0075a7 */ /* 0x0002a20008040146 */
[----:B------:R-:W-:Y:S05]  /*a980*/  @!P0 BRA `(.L_x_1847) ;  /* 0x0000000000048947 */ /* 0x000fea0003800000 */
[----:B------:R-:W-:Y:S01]  /*a990*/  BPT.TRAP 0x1 ;  /* 0x000000040000795c */ /* 0x000fe20000300000 */
.L_x_1847:
[----:B--2---:R-:W-:Y:S05]  /*a9a0*/  @P2 BRA `(.L_x_1845) ;  /* 0x0000000000082947 */ /* 0x004fea0003800000 */
[----:B------:R-:W2:Y:S02]  /*a9b0*/  SYNCS.PHASECHK.TRANS64.TRYWAIT P2, [UR6+0x29850], R6 ;  /* 0x02985006ff0075a7 */ /* 0x000ea40008040146 */
[----:B--2---:R-:W-:Y:S05]  /*a9c0*/  @!P2 BRA `(.L_x_1848) ;  /* 0x00000084009ca947 */ /* 0x004fea0003800000 */
.L_x_1845:
[----:B------:R-:W-:Y:S01]  /*a9d0*/  UIADD3 UR6, UR37, 0x400, URZ ;  /* 0x0000040025067890 */ /* 0x000fe2000fffe03f */
[----:B------:R-:W-:Y:S01]  /*a9e0*/  WARPGROUP.ARRIVE ;  /* 0x00000000000079c5 */ /* 0x000fe20000000000 */
[----:B------:R-:W-:Y:S01]  /*a9f0*/  UMOV UR11, 0xc0000010 ;  /* 0xc0000010000b7882 */ /* 0x000fe20000000000 */
[C---:B--2---:R-:W-:Y:S01]  /*aa00*/  FMUL.FTZ R7, R0.reuse, R152 ;  /* 0x0000009800077220 */ /* 0x044fe20000410000 */
[----:B------:R-:W-:Y:S01]  /*aa10*/  USHF.R.U32.HI UR6, URZ, 0x4, UR6 ;  /* 0x000000043f067899 */ /* 0x000fe20008011606 */
[C---:B-1----:R-:W-:Y:S01]  /*aa20*/  FMUL.FTZ R6, R0.reuse, R154 ;  /* 0x0000009a00067220 */ /* 0x042fe20000410000 */
        /* <DEDUP_REMOVED lines=27> */
[----:B------:R-:W-:Y:S01]  /*abe0*/  FMUL.FTZ R137, R0, R137 ;  /* 0x0000008900897220 */ /* 0x000fe20000410000 */
        /* <DEDUP_REMOVED lines=78> */
[----:B------:R-:W-:Y:S01]  /*b0d0*/  FMUL.FTZ R103, R0, R103 ;  /* 0x0000006700677220 */ /* 0x000fe20000410000 */
[----:B------:R-:W2:Y:S01]  /*b0e0*/  S2R R194, SR_TID.X ;  /* 0x0000000000c27919 */ /* 0x000ea20000002100 */
[----:B------:R-:W-:Y:S01]  /*b0f0*/  IMAD.U32 R158, RZ, RZ, UR36 ;  /* 0x00000024ff9e7e24 */ /* 0x000fe2000f8e00ff */
[----:B------:R-:W4:Y:S01]  /*b100*/  MUFU.TANH R195, R195 ;  /* 0x000000c300c37308 */ /* 0x000f220000002400 */
[----:B---3--:R-:W-:-:S07]  /*b110*/  FMNMX.FTZ R20, R161, R20, !PT ;  /* 0x00000014a1147209 */ /* 0x008fce0007810000 */
[----:B------:R-:W3:Y:S01]  /*b120*/  MUFU.TANH R165, R165 ;  /* 0x000000a500a57308 */ /* 0x000ee20000002400 */
[----:B-1----:R-:W-:-:S07]  /*b130*/  FMNMX.FTZ R14, R163, R14, !PT ;  /* 0x0000000ea30e7209 */ /* 0x002fce0007810000 */
[----:B------:R-:W1:Y:S01]  /*b140*/  MUFU.TANH R167, R167 ;  /* 0x000000a700a77308 */ /* 0x000e620000002400 */
[----:B----4-:R-:W-:-:S07]  /*b150*/  FMNMX.FTZ R20, R195, R20, !PT ;  /* 0x00000014c3147209 */ /* 0x010fce0007810000 */
[----:B------:R-:W4:Y:S01]  /*b160*/  MUFU.TANH R197, R197 ;  /* 0x000000c500c57308 */ /* 0x000f220000002400 */
[----:B---3--:R-:W-:Y:S02]  /*b170*/  FMNMX.FTZ R14, R165, R14, !PT ;  /* 0x0000000ea50e7209 */ /* 0x008fe40007810000 */
[----:B--2---:R-:W-:-:S05]  /*b180*/  SHF.R.U32.HI R194, RZ, 0x7, R194 ;  /* 0x00000007ffc27819 */ /* 0x004fca00000116c2 */
        /* <DEDUP_REMOVED lines=143> */
[----:B---3--:R-:W-:-:S05]  /*ba80*/  FMNMX.FTZ R90, R126, R89, !PT ;  /* 0x000000597e5a7209 */ /* 0x008fca0007810000 */
[----:B------:R-:W3:Y:S02]  /*ba90*/  SHFL.BFLY PT, R89, R90, 0x2, 0x1f ;  /* 0x0c401f005a597f89 */ /* 0x000ee400000e0000 */
[----:B------:R-:W4:Y:S01]  /*baa0*/  MUFU.TANH R103, R103 ;  /* 0x0000006700677308 */ /* 0x000f220000002400 */
[----:B--2---:R-:W-:-:S04]  /*bab0*/  FMNMX.FTZ R88, R99, R88, !PT ;  /* 0x0000005863587209 */ /* 0x004fc80007810000 */
[----:B-1----:R-:W-:-:S04]  /*bac0*/  FMNMX.FTZ R88, R101, R88, !PT ;  /* 0x0000005865587209 */ /* 0x002fc80007810000 */
[----:B----4-:R-:W-:Y:S02]  /*bad0*/  FMNMX.FTZ R92, R103, R88, !PT ;  /* 0x00000058675c7209 */ /* 0x010fe40007810000 */
[----:B------:R-:W1:Y:S03]  /*bae0*/  LDC R88, c[0x0][0x988] ;  /* 0x00026200ff587b82 */ /* 0x000e660000000800 */
[----:B------:R-:W2:Y:S01]  /*baf0*/  SHFL.BFLY PT, R91, R92, 0x2, 0x1f ;  /* 0x0c401f005c5b7f89 */ /* 0x000ea200000e0000 */
[----:B---3--:R-:W-:-:S05]  /*bb00*/  FMNMX.FTZ R94, R90, R89, !PT ;  /* 0x000000595a5e7209 */ /* 0x008fca0007810000 */
[----:B------:R-:W3:Y:S01]  /*bb10*/  SHFL.BFLY PT, R89, R94, 0x1, 0x1f ;  /* 0x0c201f005e597f89 */ /* 0x000ee200000e0000 */
[----:B--2---:R-:W-:-:S05]  /*bb20*/  FMNMX.FTZ R96, R92, R91, !PT ;  /* 0x0000005b5c607209 */ /* 0x004fca0007810000 */
[----:B------:R-:W2:Y:S01]  /*bb30*/  SHFL.BFLY PT, R91, R96, 0x1, 0x1f ;  /* 0x0c201f00605b7f89 */ /* 0x000ea200000e0000 */
[----:B---3--:R-:W-:-:S05]  /*bb40*/  FMNMX.FTZ R89, R94, R89, !PT ;  /* 0x000000595e597209 */ /* 0x008fca0007810000 */
        /* <DEDUP_REMOVED lines=8> */
[-C--:B------:R-:W-:Y:S01]  /*bbd0*/  FMUL.FTZ R4, R4, R88.reuse ;  /* 0x0000005804047220 */ /* 0x080fe20000410000 */
[----:B------:R-:W-:-:S01]  /*bbe0*/  FFMA.FTZ R7, R7, R88, -R128 ;  /* 0x0000005807077223 */ /* 0x000fc20000010880 */
[----:B------:R-:W-:Y:S01]  /*bbf0*/  MUFU.EX2 R90, R90 ;  /* 0x0000005a005a7308 */ /* 0x000fe20000000800 */
[----:B------:R-:W-:-:S01]  /*bc00*/  FFMA.FTZ R92, R15, R88, -R128 ;  /* 0x000000580f5c7223 */ /* 0x000fc20000010880 */
[-CC-:B------:R-:W-:Y:S01]  /*bc10*/  FFMA.FTZ R15, R163, R88.reuse, -R128.reuse ;  /* 0x00000058a30f7223 */ /* 0x180fe20000010880 */
[----:B------:R-:W-:-:S01]  /*bc20*/  FFMA.FTZ R163, R122, R88, -R128 ;  /* 0x000000587aa37223 */ /* 0x000fc20000010880 */
[-CC-:B------:R-:W-:Y:S01]  /*bc30*/  FFMA.FTZ R94, R157, R88.reuse, -R128.reuse ;  /* 0x000000589d5e7223 */ /* 0x180fe20000010880 */
[----:B------:R-:W-:-:S01]  /*bc40*/  FFMA.FTZ R157, R118, R88, -R128 ;  /* 0x00000058769d7223 */ /* 0x000fc20000010880 */
[----:B--2---:R-:W-:Y:S01]  /*bc50*/  FMNMX.FTZ R91, R96, R91, !PT ;  /* 0x0000005b605b7209 */ /* 0x004fe20007810000 */
[----:B------:R-:W-:-:S01]  /*bc60*/  FFMA.FTZ R118, R124, R88, -R128 ;  /* 0x000000587c767223 */ /* 0x000fc20000010880 */
[----:B------:R-:W-:Y:S01]  /*bc70*/  MUFU.EX2 R4, R4 ;  /* 0x0000000400047308 */ /* 0x000fe20000000800 */
[----:B------:R-:W-:-:S01]  /*bc80*/  FFMA.FTZ R96, R165, R88, -R128 ;  /* 0x00000058a5607223 */ /* 0x000fc20000010880 */
[----:B------:R-:W-:Y:S01]  /*bc90*/  FFMA.FTZ R165, R126, R88, -R128 ;  /* 0x000000587ea57223 */ /* 0x000fe20000010880 */
[----:B------:R-:W-:-:S01]  /*bca0*/  FADD.FTZ R5, -R91, R5 ;  /* 0x000000055b057221 */ /* 0x000fc20000010100 */
[-C--:B------:R-:W-:Y:S01]  /*bcb0*/  FFMA.FTZ R120, R91, R88.reuse, -8 ;  /* 0xc10000005b787423 */ /* 0x080fe20000010058 */
[----:B------:R-:W-:-:S01]  /*bcc0*/  FFMA.FTZ R98, R197, R88, -R128 ;  /* 0x00000058c5627223 */ /* 0x000fc20000010880 */
[-C--:B------:R-:W-:Y:S01]  /*bcd0*/  FFMA.FTZ R137, R137, R88.reuse, -R128 ;  /* 0x0000005889897223 */ /* 0x080fe20000010880 */
[-C--:B------:R-:W-:Y:S01]  /*bce0*/  FMUL.FTZ R5, R5, R88.reuse ;  /* 0x0000005805057220 */ /* 0x080fe20000410000 */
        /* <DEDUP_REMOVED lines=22> */
[----:B------:R-:W-:Y:S01]  /*be50*/  FFMA.FTZ R110, R221, R88, -R128 ;  /* 0x00000058dd6e7223 */ /* 0x000fe20000010880 */
[----:B------:R-:W-:-:S01]  /*be60*/  FADD.FTZ R152, R90, R3 ;  /* 0x000000035a987221 */ /* 0x000fc20000010000 */
        /* <DEDUP_REMOVED lines=14> */
[-C--:B------:R-:W-:Y:S01]  /*bf50*/  FFMA.FTZ R112, R112, R88.reuse, -R128 ;  /* 0x0000005870707223 */ /* 0x080fe20000010880 */
[----:B------:R-:W-:-:S01]  /*bf60*/  FFMA.FTZ R128, R199, R88, -R120 ;  /* 0x00000058c7807223 */ /* 0x000fc20000010878 */
[-CC-:B------:R-:W-:Y:S01]  /*bf70*/  FFMA.FTZ R139, R139, R88.reuse, -R120.reuse ;  /* 0x000000588b8b7223 */ /* 0x180fe20000010878 */
[----:B------:R-:W-:-:S01]  /*bf80*/  FFMA.FTZ R138, R203, R88, -R120 ;  /* 0x00000058cb8a7223 */ /* 0x000fc20000010878 */
[----:B------:R-:W2:Y:S01]  /*bf90*/  MUFU.EX2 R21, R21 ;  /* 0x0000001500157308 */ /* 0x000ea20000000800 */
[----:B-1----:R-:W-:-:S01]  /*bfa0*/  FADD.FTZ R2, R11, R2 ;  /* 0x000000020b027221 */ /* 0x002fc20000010000 */
[-CC-:B------:R-:W-:Y:S01]  /*bfb0*/  FFMA.FTZ R143, R143, R88.reuse, -R120.reuse ;  /* 0x000000588f8f7223 */ /* 0x180fe20000010878 */
        /* <DEDUP_REMOVED lines=8> */
[----:B------:R-:W-:-:S01]  /*c040*/  FFMA.FTZ R146, R219, R88, -R120 ;  /* 0x00000058db927223 */ /* 0x000fc20000010878 */
[-CC-:B------:R-:W-:Y:S01]  /*c050*/  FFMA.FTZ R127, R127, R88.reuse, -R120.reuse ;  /* 0x000000587f7f7223 */ /* 0x180fe20000010878 */
[----:B------:R-:W-:-:S01]  /*c060*/  FFMA.FTZ R148, R223, R88, -R120 ;  /* 0x00000058df947223 */ /* 0x000fc20000010878 */
[-CC-:B------:R-:W-:Y:S01]  /*c070*/  FFMA.FTZ R131, R131, R88.reuse, -R120.reuse ;  /* 0x0000005883837223 */ /* 0x180fe20000010878 */
[----:B------:R-:W-:-:S01]  /*c080*/  FFMA.FTZ R150, R227, R88, -R120 ;  /* 0x00000058e3967223 */ /* 0x000fc20000010878 */
[----:B------:R-:W3:Y:S01]  /*c090*/  MUFU.EX2 R122, R122 ;  /* 0x0000007a007a7308 */ /* 0x000ee20000000800 */
        /* <DEDUP_REMOVED lines=9> */
[-CC-:B------:R-:W-:Y:S01]  /*c130*/  FFMA.FTZ R12, R12, R88.reuse, -R120.reuse ;  /* 0x000000580c0c7223 */ /* 0x180fe20000010878 */
[----:B------:R-:W-:-:S01]  /*c140*/  FFMA.FTZ R14, R14, R88, -R120 ;  /* 0x000000580e0e7223 */ /* 0x000fc20000010878 */
[----:B------:R-:W-:Y:S01]  /*c150*/  FFMA.FTZ R93, R93, R88, -R120 ;  /* 0x000000585d5d7223 */ /* 0x000fe20000010878 */
[----:B------:R-:W-:-:S02]  /*c160*/  WARPGROUP.DEPBAR.LE gsb0, 0x0 ;  /* 0x00008000000079c5 */ /* 0x000fc40000010000 */
[----:B------:R-:W-:Y:S01]  /*c170*/  FFMA.FTZ R95, R95, R88, -R120 ;  /* 0x000000585f5f7223 */ /* 0x000fe20000010878 */
[----:B------:R-:W1:Y:S01]  /*c180*/  MUFU.EX2 R124, R124 ;  /* 0x0000007c007c7308 */ /* 0x000e620000000800 */
[----:B---3--:R-:W-:-:S01]  /*c190*/  FADD.FTZ R161, R122, R161 ;  /* 0x000000a17aa17221 */ /* 0x008fc20000010000 */
[-CC-:B------:R-:W-:Y:S01]  /*c1a0*/  FFMA.FTZ R99, R99, R88.reuse, -R120.reuse ;  /* 0x0000005863637223 */ /* 0x180fe20000010878 */
[----:B------:R-:W-:-:S01]  /*c1b0*/  FFMA.FTZ R101, R101, R88, -R120 ;  /* 0x0000005865657223 */ /* 0x000fc20000010878 */
[----:B------:R-:W-:-:S04]  /*c1c0*/  FFMA.FTZ R103, R103, R88, -R120 ;  /* 0x0000005867677223 */ /* 0x000fc80000010878 */
        /* <DEDUP_REMOVED lines=99> */
[----:B------:R-:W-:Y:S01]  /*c800*/  FFMA.FTZ R20, R97, R88, -R120 ;  /* 0x0000005861147223 */ /* 0x000fe20000010878 */
[----:B------:R-:W-:-:S05]  /*c810*/  IADD3 R97, -R194, 0xb, RZ ;  /* 0x0000000bc2617810 */ /* 0x000fca0007ffe1ff */
[----:B------:R-:W3:Y:S01]  /*c820*/  MUFU.EX2 R113, R113 ;  /* 0x0000007100717308 */ /* 0x000ee20000000800 */
[----:B--2---:R-:W-:-:S07]  /*c830*/  FADD.FTZ R2, R136, R3 ;  /* 0x0000000388027221 */ /* 0x004fce0000010000 */
[----:B------:R-:W-:Y:S01]  /*c840*/  MUFU.EX2 R115, R115 ;  /* 0x0000007300737308 */ /* 0x000fe20000000800 */
[----:B-1----:R-:W-:-:S07]  /*c850*/  FADD.FTZ R156, R8, R167 ;  /* 0x000000a7089c7221 */ /* 0x002fce0000010000 */
[----:B------:R-:W1:Y:S01]  /*c860*/  MUFU.EX2 R10, R10 ;  /* 0x0000000a000a7308 */ /* 0x000e620000000800 */
[----:B---3--:R-:W-:-:S07]  /*c870*/  FADD.FTZ R3, R113, R2 ;  /* 0x0000000271037221 */ /* 0x008fce0000010000 */
[----:B------:R-:W-:Y:S08]  /*c880*/  MUFU.EX2 R12, R12 ;  /* 0x0000000c000c7308 */ /* 0x000ff00000000800 */
[----:B------:R-:W2:Y:S01]  /*c890*/  MUFU.EX2 R117, R117 ;  /* 0x0000007500757308 */ /* 0x000ea20000000800 */
[----:B-1----:R-:W-:-:S07]  /*c8a0*/  FADD.FTZ R2, R10, R3 ;  /* 0x000000030a027221 */ /* 0x002fce0000010000 */
[----:B------:R-:W1:Y:S08]  /*c8b0*/  MUFU.EX2 R161, R161 ;  /* 0x000000a100a17308 */ /* 0x000e700000000800 */
[----:B------:R-:W3:Y:S01]  /*c8c0*/  MUFU.EX2 R112, R112 ;  /* 0x0000007000707308 */ /* 0x000ee20000000800 */
[----:B--2---:R-:W-:-:S01]  /*c8d0*/  FADD.FTZ R3, R117, R2 ;  /* 0x0000000275037221 */ /* 0x004fc20000010000 */
[----:B------:R-:W-:-:S05]  /*c8e0*/  @!P1 LEA R2, R158, UR37, 0x3 ;  /* 0x000000259e029c11 */ /* 0x000fca000f8e18ff */
[----:B------:R-:W-:Y:S01]  /*c8f0*/  @!P1 VIADD R2, R2, 0x29840 ;  /* 0x0002984002029836 */ /* 0x000fe20000000000 */
[----:B------:R-:W2:Y:S04]  /*c900*/  MUFU.EX2 R14, R14 ;  /* 0x0000000e000e7308 */ /* 0x000ea80000000800 */
[----:B------:R-:W-:Y:S01]  /*c910*/  @!P1 PRMT R2, RZ, 0x654, R2 ;  /* 0x00000654ff029816 */ /* 0x000fe20000000002 */
[----:B------:R4:W-:Y:S06]  /*c920*/  BAR.ARV R97, 0x100 ;  /* 0x000400610000751d */ /* 0x0009ec0000002000 */
[----:B------:R-:W5:Y:S01]  /*c930*/  MUFU.EX2 R155, R155 ;  /* 0x0000009b009b7308 */ /* 0x000f620000000800 */
[----:B------:R4:W-:Y:S07]  /*c940*/  @!P1 SYNCS.ARRIVE.TRANS64.RED.A1T0 RZ, [R2+URZ], RZ ;  /* 0x000000ff02ff99a7 */ /* 0x0009ee000810043f */
[----:B------:R-:W4:Y:S08]  /*c950*/  MUFU.EX2 R119, R119 ;  /* 0x0000007700777308 */ /* 0x000f300000000800 */
[----:B------:R1:W-:Y:S08]  /*c960*/  MUFU.EX2 R169, R93 ;  /* 0x0000005d00a97308 */ /* 0x0003f00000000800 */
[----:B------:R-:W4:Y:S01]  /*c970*/  MUFU.EX2 R114, R114 ;  /* 0x0000007200727308 */ /* 0x000f220000000800 */
[----:B-1----:R-:W-:-:S04]  /*c980*/  FADD.FTZ R93, R115, R156 ;  /* 0x0000009c735d7221 */ /* 0x002fc80000010000 */
[----:B------:R-:W-:-:S03]  /*c990*/  FADD.FTZ R156, R12, R93 ;  /* 0x0000005d0c9c7221 */ /* 0x000fc60000010000 */
[----:B------:R-:W1:Y:S01]  /*c9a0*/  MUFU.EX2 R157, R157 ;  /* 0x0000009d009d7308 */ /* 0x000e620000000800 */
[----:B------:R-:W-:-:S01]  /*c9b0*/  FADD.FTZ R93, R161, R156 ;  /* 0x0000009ca15d7221 */ /* 0x000fc20000010000 */
[----:B---3--:R-:W-:-:S03]  /*c9c0*/  FADD.FTZ R156, R112, R3 ;  /* 0x00000003709c7221 */ /* 0x008fc60000010000 */
[----:B--2---:R-:W-:Y:S01]  /*c9d0*/  FADD.FTZ R158, R14, R93 ;  /* 0x0000005d0e9e7221 */ /* 0x004fe20000010000 */
[----:B-----5:R-:W-:-:S02]  /*c9e0*/  FADD.FTZ R3, R155, R156 ;  /* 0x0000009c9b037221 */ /* 0x020fc40000010000 */
[----:B------:R-:W2:Y:S01]  /*c9f0*/  MUFU.EX2 R95, R95 ;  /* 0x0000005f005f7308 */ /* 0x000ea20000000800 */
[----:B----4-:R-:W-:-:S01]  /*ca00*/  FADD.FTZ R158, R119, R158 ;  /* 0x0000009e779e7221 */ /* 0x010fc20000010000 */
[----:B------:R-:W-:-:S03]  /*ca10*/  FADD.FTZ R120, R114, R3 ;  /* 0x0000000372787221 */ /* 0x000fc60000010000 */
[----:B------:R-:W-:-:S03]  /*ca20*/  FADD.FTZ R158, R169, R158 ;  /* 0x0000009ea99e7221 */ /* 0x000fc60000010000 */
        /* <DEDUP_REMOVED lines=15> */
[----:B--2---:R-:W-:-:S01]  /*cb20*/  FADD.FTZ R93, R162, R93 ;  /* 0x0000005da25d7221 */ /* 0x004fc20000010000 */
[----:B---3--:R-:W-:-:S03]  /*cb30*/  FADD.FTZ R3, R165, R2 ;  /* 0x00000002a5037221 */ /* 0x008fc60000010000 */
[----:B-1----:R-:W-:Y:S01]  /*cb40*/  FADD.FTZ R2, R103, R93 ;  /* 0x0000005d67027221 */ /* 0x002fe20000010000 */
[----:B------:R-:W-:Y:S06]  /*cb50*/  @!P0 BRA `(.L_x_1849) ;  /* 0x0000000000048947 */ /* 0x000fec0003800000 */
[----:B------:R-:W-:Y:S01]  /*cb60*/  BPT.TRAP 0x1 ;  /* 0x000000040000795c */ /* 0x000fe20000300000 */
.L_x_1849:
        /* <DEDUP_REMOVED lines=114> */
[----:B------:R-:W-:Y:S01]  /*d290*/  F2FP.SATFINITE.E4M3.F32.PACK_AB_MERGE_C R171, R160, R20, R93 ;  /* 0x00000014a0ab723e */ /* 0x000fe2000480705d */
[----:B------:R-:W-:Y:S06]  /*d2a0*/  @P2 BRA `(.L_x_1850) ;  /* 0xffffffc8006c2947 */ /* 0x000fec000383ffff */
.L_x_1840:
[----:B------:R-:W-:Y:S06]  /*d2b0*/  BAR.ARV 0x8, 0x120 ;  /* 0x0204800000007b1d */ /* 0x000fec0000002000 */
[----:B------:R-:W-:Y:S05]  /*d2c0*/  @!P0 BRA `(.L_x_1851) ;  /* 0x0000000000048947 */ /* 0x000fea0003800000 */
[----:B------:R-:W-:Y:S01]  /*d2d0*/  BPT.TRAP 0x1 ;  /* 0x000000040000795c */ /* 0x000fe20000300000 */
.L_x_1851:
[----:B------:R-:W-:Y:S01]  /*d2e0*/  ULEA UR9, UR36, UR37, 0x3 ;  /* 0x0000002524097291 */ /* 0x000fe2000f8e183f */
[----:B------:R-:W-:-:S05]  /*d2f0*/  IMAD.U32 R0, RZ, RZ, UR46 ;  /* 0x0000002eff007e24 */ /* 0x000fca000f8e00ff */
[----:B------:R-:W-:-:S04]  /*d300*/  SHF.L.U32 R0, R0, 0x1f, RZ ;  /* 0x0000001f00007819 */ /* 0x000fc800000006ff */
[----:B------:R1:W2:Y:S01]  /*d310*/  SYNCS.PHASECHK.TRANS64.TRYWAIT P1, [UR9+0x29850], R0 ;  /* 0x02985000ff0075a7 */ /* 0x0002a20008020149 */
[----:B------:R-:W-:Y:S05]  /*d320*/  @!P0 BRA `(.L_x_1852) ;  /* 0x0000000000048947 */ /* 0x000fea0003800000 */
[----:B------:R-:W-:Y:S01]  /*d330*/  BPT.TRAP 0x1 ;  /* 0x000000040000795c */ /* 0x000fe20000300000 */
.L_x_1852:
[----:B--2---:R-:W-:Y:S05]  /*d340*/  @P1 BRA `(.L_x_1853) ;  /* 0x0000000000081947 */ /* 0x004fea0003800000 */
[----:B------:R-:W2:Y:S02]  /*d350*/  SYNCS.PHASECHK.TRANS64.TRYWAIT P1, [UR9+0x29850], R0 ;  /* 0x02985000ff0075a7 */ /* 0x000ea40008020149 */
[----:B--2---:R-:W-:Y:S05]  /*d360*/  @!P1 BRA `(.L_x_1854) ;  /* 0x0000005c004c9947 */ /* 0x004fea0003800000 */
.L_x_1853:
[----:B------:R-:W-:Y:S01]  /*d370*/  UIADD3 UR37, UR37, 0x400, URZ ;  /* 0x0000040025257890 */ /* 0x000fe2000fffe03f */
[----:B------:R-:W-:Y:S01]  /*d380*/  WARPGROUP.ARRIVE ;  /* 0x00000000000079c5 */ /* 0x000fe20000000000 */
[----:B------:R-:W-:Y:S01]  /*d390*/  UMOV UR7, 0xc0000010 ;  /* 0xc000001000077882 */ /* 0x000fe20000000000 */
[----:B------:R-:W-:Y:S01]  /*d3a0*/  ULDC.64 UR10, c[0x0][0x9a0] ;  /* 0x00026800000a7ab9 */ /* 0x000fe20000000a00 */
[----:B------:R-:W-:Y:S01]  /*d3b0*/  USHF.R.U32.HI UR37, URZ, 0x4, UR37 ;  /* 0x000000043f257899 */ /* 0x000fe20008011625 */
[----:B------:R-:W-:Y:S01]  /*d3c0*/  IMAD.MOV.U32 R6, RZ, RZ, 0x3f800000 ;  /* 0x3f800000ff067424 */ /* 0x000fe200078e00ff */
[----:B------:R-:W-:Y:S02]  /*d3d0*/  UISETP.NE.U32.AND UP0, UPT, UR10, URZ, UPT ;  /* 0x0000003f0a00728c */ /* 0x000fe4000bf05070 */
[----:B------:R-:W-:Y:S02]  /*d3e0*/  ULOP3.LUT UR37, UR37, 0x3fff, URZ, 0xc0, !UPT ;  /* 0x00003fff25257892 */ /* 0x000fe4000f8ec03f */
[----:B------:R-:W-:-:S02]  /*d3f0*/  UISETP.NE.AND.EX UP0, UPT, UR11, URZ, UPT, UP0 ;  /* 0x0000003f0b00728c */ /* 0x000fc4000bf05300 */
[----:B------:R-:W-:-:S04]  /*d400*/  ULOP3.LUT UR8, UR37, 0x10000, URZ, 0xfc, !UPT ;  /* 0x0001000025087892 */ /* 0x000fc8000f8efc3f */
[----:B------:R-:W-:Y:S01]  /*d410*/  UIMAD UR8, UR36, 0x500, UR8 ;  /* 0x00000500240878a4 */ /* 0x000fe2000f8e0208 */
[----:B------:R-:W-:-:S03]  /*d420*/  PLOP3.LUT P1, PT, PT, PT, UP0, 0x80, 0x0 ;  /* 0x000000000000781c */ /* 0x000fc60003f2f008 */
[----:B------:R-:W-:Y:S01]  /*d430*/  UIADD3 UR4, UR8, 0x100, URZ ;  /* 0x0000010008047890 */ /* 0x000fe2000fffe03f */
[----:B------:R-:W-:Y:S02]  /*d440*/  @UP0 ULDC.64 UR12, c[0x0][0x9c8] ;  /* 0x00027200000c0ab9 */ /* 0x000fe40000000a00 */
[----:B------:R-:W-:-:S06]  /*d450*/  UMOV UR6, UR8 ;  /* 0x0000000800067c82 */ /* 0x000fcc0008000000 */
[----:B------:R-:W-:Y:S01]  /*d460*/  QGMMA.64x128x32.F32.E4M3.E4M3 R24, R184, gdesc[UR4], R24, gsb0 ;  /* 0x01e00004b8187df3 */ /* 0x000fe20008000818 */
[----:B------:R-:W-:Y:S01]  /*d470*/  UMOV UR7, 0xc0000010 ;  /* 0xc000001000077882 */ /* 0x000fe20000000000 */
[----:B------:R-:W-:Y:S01]  /*d480*/  UMOV UR6, UR4 ;  /* 0x0000000400067c82 */ /* 0x000fe20008000000 */
[----:B------:R-:W-:Y:S01]  /*d490*/  @UP0 UIMAD.WIDE.U32 UR4, UR44, UR12, URZ ;  /* 0x0000000c2c0402a5 */ /* 0x000fe2000f8e003f */
[----:B------:R-:W-:Y:S02]  /*d4a0*/  WARPGROUP.DEPBAR.LE gsb0, 0x0 ;  /* 0x00008000000079c5 */ /* 0x000fe40000010000 */
[----:B------:R-:W-:-:S06]  /*d4b0*/  WARPGROUP.ARRIVE ;  /* 0x00000000000079c5 */ /* 0x000fcc0000000000 */
[----:B------:R-:W-:Y:S01]  /*d4c0*/  QGMMA.64x128x32.F32.E4M3.E4M3 R24, R180, gdesc[UR4], R24, gsb0 ;  /* 0x01e00004b4187df3 */ /* 0x000fe20008000818 */
[----:B------:R-:W-:Y:S02]  /*d4d0*/  @UP0 USHF.R.S32.HI UR6, URZ, 0x1f, UR44 ;  /* 0x0000001f3f060899 */ /* 0x000fe4000801142c */
[----:B------:R-:W-:Y:S02]  /*d4e0*/  @UP0 USHF.R.S32.HI UR7, URZ, 0x1f, UR52 ;  /* 0x0000001f3f070899 */ /* 0x000fe40008011434 */
[----:B------:R-:W-:-:S04]  /*d4f0*/  @UP0 UIMAD UR6, UR6, UR12, URZ ;  /* 0x0000000c060602a4 */ /* 0x000fc8000f8e023f */
[----:B------:R-:W-:-:S03]  /*d500*/  @UP0 UIMAD UR6, UR44, UR13, UR6 ;  /* 0x0000000d2c0602a4 */ /* 0x000fc6000f8e0206 */
[----:B------:R-:W-:Y:S01]  /*d510*/  @UP0 ULDC.64 UR12, c[0x0][0x9d0] ;  /* 0x00027400000c0ab9 */ /* 0x000fe20000000a00 */
[----:B------:R-:W-:Y:S02]  /*d520*/  @UP0 UIADD3 UR5, UR5, UR6, URZ ;  /* 0x0000000605050290 */ /* 0x000fe4000fffe03f */
[----:B------:R-:W-:Y:S02]  /*d530*/  @UP0 UIMAD UR6, UR7, UR12, URZ ;  /* 0x0000000c070602a4 */ /* 0x000fe4000f8e023f */
[----:B------:R-:W-:Y:S02]  /*d540*/  @UP0 UIMAD.WIDE.U32 UR4, UR52, UR12, UR4 ;  /* 0x0000000c340402a5 */ /* 0x000fe4000f8e0004 */
[----:B------:R-:W-:-:S04]  /*d550*/  @UP0 UIMAD UR6, UR52, UR13, UR6 ;  /* 0x0000000d340602a4 */ /* 0x000fc8000f8e0206 */
[----:B------:R-:W-:Y:S02]  /*d560*/  @UP0 UIADD3 UR5, UR5, UR6, URZ ;  /* 0x0000000605050290 */ /* 0x000fe4000fffe03f */
[----:B------:R-:W-:-:S04]  /*d570*/  @UP0 ULEA UR6, UP1, UR4, UR10, 0x2 ;  /* 0x0000000a04060291 */ /* 0x000fc8000f82103f */
[----:B------:R-:W-:Y:S02]  /*d580*/  @UP0 ULEA.HI.X UR7, UR4, UR11, UR5, 0x2, UP1 ;  /* 0x0000000b04070291 */ /* 0x000fe400088f1405 */
[----:B------:R-:W-:Y:S01]  /*d590*/  UIADD3 UR4, UR8, 0x200, URZ ;  /* 0x0000020008047890 */ /* 0x000fe2000fffe03f */
[----:B------:R-:W-:-:S03]  /*d5a0*/  IMAD.U32 R4, RZ, RZ, UR6 ;  /* 0x00000006ff047e24 */ /* 0x000fc6000f8e00ff */
[----:B--2---:R-:W-:Y:S01]  /*d5b0*/  IMAD.U32 R5, RZ, RZ, UR7 ;  /* 0x00000007ff057e24 */ /* 0x004fe2000f8e00ff */
[----:B------:R-:W-:Y:S02]  /*d5c0*/  UMOV UR7, 0xc0000010 ;  /* 0xc000001000077882 */ /* 0x000fe40000000000 */
[----:B------:R-:W-:Y:S02]  /*d5d0*/  UMOV UR6, UR4 ;  /* 0x0000000400067c82 */ /* 0x000fe40008000000 */
[----:B------:R2:W3:Y:S01]  /*d5e0*/  @P1 LDG.E R6, desc[UR54][R4.64] ;  /* 0x0000003604061981 */ /* 0x0004e2000c1e1900 */
[----:B------:R-:W-:Y:S02]  /*d5f0*/  WARPGROUP.DEPBAR.LE gsb0, 0x0 ;  /* 0x00008000000079c5 */ /* 0x000fe40000010000 */
[----:B------:R-:W-:-:S06]  /*d600*/  WARPGROUP.ARRIVE ;  /* 0x00000000000079c5 */ /* 0x000fcc0000000000 */
[----:B------:R-:W-:Y:S01]  /*d610*/  QGMMA.64x128x32.F32.E4M3.E4M3 R24, R176, gdesc[UR4], R24, gsb0 ;  /* 0x01e00004b0187df3 */ /* 0x000fe20008000818 */
[----:B------:R-:W-:Y:S01]  /*d620*/  UIADD3 UR4, UR8, 0x300, URZ ;  /* 0x0000030008047890 */ /* 0x000fe2000fffe03f */
[----:B------:R-:W-:-:S06]  /*d630*/  UMOV UR7, 0xc0000010 ;  /* 0xc000001000077882 */ /* 0x000fcc0000000000 */
[----:B------:R-:W-:Y:S01]  /*d640*/  UMOV UR6, UR4 ;  /* 0x0000000400067c82 */ /* 0x000fe20008000000 */
[----:B------:R-:W-:Y:S01]  /*d650*/  UIADD3 UR8, UR8, 0x400, URZ ;  /* 0x0000040008087890 */ /* 0x000fe2000fffe03f */
[----:B-1----:R-:W1:Y:S04]  /*d660*/  SHFL.BFLY PT, R0, R3, 0x2, 0x1f ;  /* 0x0c401f0003007f89 */ /* 0x002e6800000e0000 */
[----:B------:R-:W4:Y:S01]  /*d670*/  SHFL.BFLY PT, R7, R2, 0x2, 0x1f ;  /* 0x0c401f0002077f89 */ /* 0x000f2200000e0000 */
[----:B------:R-:W-:Y:S02]  /*d680*/  WARPGROUP.DEPBAR.LE gsb0, 0x0 ;  /* 0x00008000000079c5 */ /* 0x000fe40000010000 */
[----:B------:R-:W-:-:S06]  /*d690*/  WARPGROUP.ARRIVE ;  /* 0x00000000000079c5 */ /* 0x000fcc0000000000 */
[----:B------:R-:W-:Y:S01]  /*d6a0*/  QGMMA.64x128x32.F32.E4M3.E4M3 R24, R172, gdesc[UR4], R24, gsb0 ;  /* 0x01e00004ac187df3 */ /* 0x000fe20008000818 */
[----:B------:R-:W-:Y:S01]  /*d6b0*/  UMOV UR6, UR8 ;  /* 0x0000000800067c82 */ /* 0x000fe20008000000 */
[----:B------:R-:W-:Y:S01]  /*d6c0*/  UMOV UR7, 0xc0000010 ;  /* 0xc000001000077882 */ /* 0x000fe20000000000 */
[----:B-1----:R-:W-:-:S01]  /*d6d0*/  FADD.FTZ R0, R0, R3 ;  /* 0x0000000300007221 */ /* 0x002fc20000010000 */
[----:B----4-:R-:W-:-:S04]  /*d6e0*/  FADD.FTZ R7, R7, R2 ;  /* 0x0000000207077221 */ /* 0x010fc80000010000 */
[----:B--2---:R-:W1:Y:S04]  /*d6f0*/  SHFL.BFLY PT, R5, R0, 0x1, 0x1f ;  /* 0x0c201f0000057f89 */ /* 0x004e6800000e0000 */
[----:B------:R-:W2:Y:S01]  /*d700*/  SHFL.BFLY PT, R4, R7, 0x1, 0x1f ;  /* 0x0c201f0007047f89 */ /* 0x000ea200000e0000 */
        /* <DEDUP_REMOVED lines=17> */
[C---:B------:R-:W-:Y:S01]  /*d820*/  @P2 FMUL.FTZ R4, R88.reuse, 0.69314718246459960938 ;  /* 0x3f31721858042820 */ /* 0x040fe20000410000 */
[----:B-1----:R-:W-:Y:S01]  /*d830*/  @P2 FMUL.FTZ R5, R5, 0.69314718246459960938 ;  /* 0x3f31721805052820 */ /* 0x002fe20000410000 */
[----:B------:R-:W-:Y:S01]  /*d840*/  @P3 FMUL.FTZ R13, R88, 0.69314718246459960938 ;  /* 0x3f317218580d3820 */ /* 0x000fe20000410000 */
[----:B------:R-:W-:-:S02]  /*d850*/  IMAD.MOV.U32 R2, RZ, RZ, -0x800000 ;  /* 0xff800000ff027424 */ /* 0x000fc400078e00ff */
[----:B---3--:R-:W-:Y:S01]  /*d860*/  FMUL.FTZ R3, R3, R6 ;  /* 0x0000000603037220 */ /* 0x008fe20000410000 */
[----:B------:R-:W-:Y:S02]  /*d870*/  IMAD.MOV.U32 R0, RZ, RZ, -0x800000 ;  /* 0xff800000ff007424 */ /* 0x000fe400078e00ff */
[----:B--2---:R-:W-:Y:S01]  /*d880*/  @P3 FMUL.FTZ R8, R8, 0.69314718246459960938 ;  /* 0x3f31721808083820 */ /* 0x004fe20000410000 */
[----:B------:R-:W-:-:S03]  /*d890*/  @P2 FFMA.FTZ R2, R4, R89, R5 ;  /* 0x0000005904022223 */ /* 0x000fc60000010005 */
[----:B------:R-:W-:Y:S01]  /*d8a0*/  @P3 FFMA.FTZ R0, R13, R91, R8 ;  /* 0x0000005b0d003223 */ /* 0x000fe20000010008 */
[----:B----4-:R-:W-:Y:S01]  /*d8b0*/  FMUL.FTZ R4, R7, R6 ;  /* 0x0000000607047220 */ /* 0x010fe20000410000 */
[----:B------:R-:W-:Y:S02]  /*d8c0*/  WARPGROUP.DEPBAR.LE gsb0, 0x0 ;  /* 0x00008000000079c5 */ /* 0x000fe40000010000 */
[----:B------:R-:W-:Y:S05]  /*d8d0*/  @!P0 BRA `(.L_x_1855) ;  /* 0x0000000000048947 */ /* 0x000fea0003800000 */
[----:B------:R-:W-:Y:S01]  /*d8e0*/  BPT.TRAP 0x1 ;  /* 0x000000040000795c */ /* 0x000fe20000300000 */
.L_x_1855:
        /* <DEDUP_REMOVED lines=27> */
[----:B------:R-:W-:Y:S01]  /*daa0*/  SYNCS.ARRIVE.TRANS64.RED.A1T0 RZ, [UR4], RZ ;  /* 0x000000ffffff79a7 */ /* 0x000fe20008100404 */
        /* <DEDUP_REMOVED lines=19> */
[----:B------:R-:W-:Y:S01]  /*dbe0*/  USEL UR4, URZ, 0x1, UP0 ;  /* 0x000000013f047887 */ /* 0x000fe20008000000 */
        /* <DEDUP_REMOVED lines=26> */
.L_x_1822:
        /* <DEDUP_REMOVED lines=10> */
[----:B------:R-:W-:Y:S01]  /*de30*/  F2FP.BF16.F32.PACK_AB R53, R53, R56 ;  /* 0x000000383535723e */ /* 0x000fe200000010ff */
[----:B------:R-:W-:Y:S01]  /*de40*/  ULDC UR10, c[0x0][0xa88] ;  /* 0x0002a200000a7ab9 */ /* 0x000fe20000000800 */
        /* <DEDUP_REMOVED lines=23> */
[----:B------:R-:W-:Y:S02]  /*dfc0*/  LOP3.LUT P1, RZ, R190, 0x3, RZ, 0xc0, !PT ;  /* 0x00000003beff7812 */ /* 0x000fe4000782c0ff */
[----:B------:R-:W-:Y:S02]  /*dfd0*/  F2FP.BF16.F32.PACK_AB R95, R95, R96 ;  /* 0x000000605f5f723e */ /* 0x000fe400000010ff */
[----:B------:R-:W-:Y:S02]  /*dfe0*/  F2FP.BF16.F32.PACK_AB R61, R61, R64 ;  /* 0x000000403d3d723e */ /* 0x000fe400000010ff */
[----:B------:R-:W-:Y:S02]  /*dff0*/  F2FP.BF16.F32.PACK_AB R94, R93, R94 ;  /* 0x0000005e5d5e723e */ /* 0x000fe400000010ff */
[----:B------:R-:W-:Y:S02]  /*e000*/  F2FP.BF16.F32.PACK_AB R60, R57, R60 ;  /* 0x0000003c393c723e */ /* 0x000fe400000010ff */
[----:B------:R-:W-:-:S02]  /*e010*/  F2FP.BF16.F32.PACK_AB R9, R9, R12 ;  /* 0x0000000c0909723e */ /* 0x000fc400000010ff */
[----:B------:R-:W-:Y:S02]  /*e020*/  F2FP.BF16.F32.PACK_AB R91, R91, R92 ;  /* 0x0000005c5b5b723e */ /* 0x000fe400000010ff */
[----:B------:R-:W-:Y:S01]  /*e030*/  F2FP.BF16.F32.PACK_AB R90, R89, R90 ;  /* 0x0000005a595a723e */ /* 0x000fe200000010ff */
[----:B------:R-:W-:Y:S01]  /*e040*/  USHF.R.S32.HI UR5, URZ, 0x1f, UR43 ;  /* 0x0000001f3f057899 */ /* 0x000fe2000801142b */
[----:B------:R-:W-:Y:S01]  /*e050*/  LOP3.LUT R4, R4, 0xc, RZ, 0xc0, !PT ;  /* 0x0000000c04047812 */ /* 0x000fe200078ec0ff */
[----:B------:R-:W1:Y:S01]  /*e060*/  LDC.64 R62, c[0x0][0xb78] ;  /* 0x0002de00ff3e7b82 */ /* 0x000e620000000a00 */
[----:B------:R-:W-:Y:S01]  /*e070*/  F2FP.BF16.F32.PACK_AB R7, R7, R10 ;  /* 0x0000000a0707723e */ /* 0x000fe200000010ff */
[----:B------:R-:W-:-:S06]  /*e080*/  ULDC.64 UR8, c[0x0][0xb70] ;  /* 0x0002dc0000087ab9 */ /* 0x000fcc0000000a00 */
[----:B------:R-:W-:Y:S01]  /*e090*/  BAR.SYNC.DEFER_BLOCKING 0x1, 0x100 ;  /* 0x0044000000007b1d */ /* 0x000fe20000010000 */
[----:B------:R-:W-:-:S05]  /*e0a0*/  IADD3 R4, P0, R4, UR6, RZ ;  /* 0x0000000604047c10 */ /* 0x000fca000ff1e0ff */
[----:B------:R-:W-:-:S05]  /*e0b0*/  IMAD.X R5, RZ, RZ, UR7, P0 ;  /* 0x00000007ff057e24 */ /* 0x000fca00080e06ff */
[----:B------:R2:W3:Y:S01]  /*e0c0*/  LDG.E.CONSTANT R50, desc[UR54][R4.64] ;  /* 0x0000003604327981 */ /* 0x0004e2000c1e9900 */
[----:B------:R-:W-:Y:S01]  /*e0d0*/  VIADD R65, R23, UR42 ;  /* 0x0000002a17417c36 */ /* 0x000fe20008000000 */
[C---:B------:R-:W-:Y:S01]  /*e0e0*/  IADD3 R13, P3, R16.reuse, 0x60, RZ ;  /* 0x00000060100d7810 */ /* 0x040fe20007f7e0ff */
[----:B------:R-:W-:Y:S01]  /*e0f0*/  UIMAD UR5, UR5, UR8, URZ ;  /* 0x00000008050572a4 */ /* 0x000fe2000f8e023f */
[----:B------:R-:W-:Y:S01]  /*e100*/  LOP3.LUT R25, R16, 0x380, RZ, 0xc0, !PT ;  /* 0x0000038010197812 */ /* 0x000fe200078ec0ff */
[----:B------:R-:W-:Y:S01]  /*e110*/  VIADD R3, R65, 0x8 ;  /* 0x0000000841037836 */ /* 0x000fe20000000000 */
[----:B------:R-:W-:Y:S01]  /*e120*/  LOP3.LUT R12, R13, 0x380, RZ, 0xc0, !PT ;  /* 0x000003800d0c7812 */ /* 0x000fe200078ec0ff */
[----:B------:R-:W-:Y:S01]  /*e130*/  UIMAD.WIDE.U32 UR6, UR43, UR8, URZ ;  /* 0x000000082b0672a5 */ /* 0x000fe2000f8e003f */
[----:B------:R-:W-:Y:S01]  /*e140*/  F2FP.BF16.F32.PACK_AB R6, R87, R6 ;  /* 0x000000065706723e */ /* 0x000fe200000010ff */
[----:B------:R-:W-:Y:S01]  /*e150*/  UIMAD UR5, UR43, UR9, UR5 ;  /* 0x000000092b0572a4 */ /* 0x000fe2000f8e0205 */
[----:B--2---:R-:W-:-:S02]  /*e160*/  LOP3.LUT P0, R4, R51, 0x3, RZ, 0xc0, !PT ;  /* 0x0000000333047812 */ /* 0x004fc4000780c0ff */
[----:B------:R-:W-:Y:S01]  /*e170*/  ISETP.GE.OR P2, PT, R3, UR10, P1 ;  /* 0x0000000a03007c0c */ /* 0x000fe20008f46670 */
[----:B------:R-:W-:Y:S01]  /*e180*/  UIADD3 UR5, UR7, UR5, URZ ;  /* 0x0000000507057290 */ /* 0x000fe2000fffe03f */
[----:B------:R-:W-:Y:S02]  /*e190*/  ISETP.EQ.OR P0, PT, R4, 0x3, !P0 ;  /* 0x000000030400780c */ /* 0x000fe40004702670 */
[----:B------:R-:W-:Y:S02]  /*e1a0*/  SHF.R.U64 R12, R12, 0x3, RZ ;  /* 0x000000030c0c7819 */ /* 0x000fe400000012ff */
[----:B------:R-:W-:Y:S02]  /*e1b0*/  SEL R55, R53, R52, P0 ;  /* 0x0000003435377207 */ /* 0x000fe40000000000 */
[----:B------:R-:W-:Y:S02]  /*e1c0*/  SEL R52, R52, R53, P0 ;  /* 0x0000003534347207 */ /* 0x000fe40000000000 */
[----:B------:R-:W-:-:S02]  /*e1d0*/  SEL R53, R43, R42, P0 ;  /* 0x0000002a2b357207 */ /* 0x000fc40000000000 */
[----:B------:R-:W-:Y:S02]  /*e1e0*/  SEL R42, R42, R43, P0 ;  /* 0x0000002b2a2a7207 */ /* 0x000fe40000000000 */
[----:B------:R-:W-:Y:S02]  /*e1f0*/  SEL R43, R35, R34, P0 ;  /* 0x00000022232b7207 */ /* 0x000fe40000000000 */
[----:B------:R-:W-:Y:S02]  /*e200*/  SEL R34, R34, R35, P0 ;  /* 0x0000002322227207 */ /* 0x000fe40000000000 */
        /* <DEDUP_REMOVED lines=8> */
[----:B------:R-:W-:-:S02]  /*e290*/  IADD3 R15, P6, R16, 0x40, RZ ;  /* 0x00000040100f7810 */ /* 0x000fc40007fde0ff */
        /* <DEDUP_REMOVED lines=8> */
[----:B------:R-:W-:Y:S02]  /*e320*/  IADD3 R21, P5, R16, 0x20, RZ ;  /* 0x0000002010157810 */ /* 0x000fe40007fbe0ff */
[----:B------:R-:W-:Y:S02]  /*e330*/  LOP3.LUT R14, R15, 0x380, RZ, 0xc0, !PT ;  /* 0x000003800f0e7812 */ /* 0x000fe400078ec0ff */
[----:B------:R-:W-:Y:S02]  /*e340*/  SEL R31, R95, R94, P0 ;  /* 0x0000005e5f1f7207 */ /* 0x000fe40000000000 */
[----:B------:R-:W-:-:S02]  /*e350*/  SEL R51, R61, R60, P0 ;  /* 0x0000003c3d337207 */ /* 0x000fc40000000000 */
[----:B------:R-:W-:Y:S02]  /*e360*/  SEL R94, R94, R95, P0 ;  /* 0x0000005f5e5e7207 */ /* 0x000fe40000000000 */
[----:B------:R-:W-:Y:S02]  /*e370*/  SEL R60, R60, R61, P0 ;  /* 0x0000003d3c3c7207 */ /* 0x000fe40000000000 */
[----:B------:R-:W-:Y:S02]  /*e380*/  LOP3.LUT R20, R21, 0x380, RZ, 0xc0, !PT ;  /* 0x0000038015147812 */ /* 0x000fe400078ec0ff */
[----:B------:R-:W-:Y:S02]  /*e390*/  SHF.R.U64 R14, R14, 0x3, RZ ;  /* 0x000000030e0e7819 */ /* 0x000fe400000012ff */
[----:B------:R-:W-:Y:S02]  /*e3a0*/  SEL R37, R91, R90, P0 ;  /* 0x0000005a5b257207 */ /* 0x000fe40000000000 */
[----:B------:R-:W-:-:S02]  /*e3b0*/  SEL R90, R90, R91, P0 ;  /* 0x0000005b5a5a7207 */ /* 0x000fc40000000000 */
[----:B------:R-:W-:Y:S02]  /*e3c0*/  SHF.R.U64 R25, R25, 0x3, RZ ;  /* 0x0000000319197819 */ /* 0x000fe400000012ff */
[----:B------:R-:W-:Y:S02]  /*e3d0*/  SHF.R.U64 R20, R20, 0x3, RZ ;  /* 0x0000000314147819 */ /* 0x000fe400000012ff */
[----:B------:R-:W-:Y:S01]  /*e3e0*/  LOP3.LUT R14, R14, R15, RZ, 0x3c, !PT ;  /* 0x0000000f0e0e7212 */ /* 0x000fe200078e3cff */
[--C-:B------:R-:W-:Y:S01]  /*e3f0*/  IMAD.X R15, RZ, RZ, R17.reuse, P6 ;  /* 0x000000ffff0f7224 */ /* 0x100fe200030e0611 */
[----:B------:R-:W-:Y:S01]  /*e400*/  LOP3.LUT R12, R12, R13, RZ, 0x3c, !PT ;  /* 0x0000000d0c0c7212 */ /* 0x000fe200078e3cff */
[----:B------:R-:W-:Y:S01]  /*e410*/  IMAD.X R13, RZ, RZ, R17, P3 ;  /* 0x000000ffff0d7224 */ /* 0x000fe200018e0611 */
[----:B------:R-:W-:Y:S02]  /*e420*/  SEL R57, R7, R6, P0 ;  /* 0x0000000607397207 */ /* 0x000fe40000000000 */
[----:B------:R-:W-:-:S02]  /*e430*/  SEL R44, R6, R7, P0 ;  /* 0x00000007062c7207 */ /* 0x000fc40000000000 */
[C---:B------:R-:W-:Y:S02]  /*e440*/  IADD3 R7, P6, R16.reuse, 0x4040, RZ ;  /* 0x0000404010077810 */ /* 0x040fe40007fde0ff */
[----:B------:R-:W-:Y:S02]  /*e450*/  IADD3 R5, P3, R16, 0x4060, RZ ;  /* 0x0000406010057810 */ /* 0x000fe40007f7e0ff */
[----:B------:R-:W-:Y:S01]  /*e460*/  LOP3.LUT R24, R25, R16, RZ, 0x3c, !PT ;  /* 0x0000001019187212 */ /* 0x000fe200078e3cff */
[--C-:B------:R-:W-:Y:S01]  /*e470*/  IMAD.MOV.U32 R25, RZ, RZ, R17.reuse ;  /* 0x000000ffff197224 */ /* 0x100fe200078e0011 */
[----:B------:R-:W-:Y:S01]  /*e480*/  LOP3.LUT R20, R20, R21, RZ, 0x3c, !PT ;  /* 0x0000001514147212 */ /* 0x000fe200078e3cff */
[----:B------:R-:W-:Y:S01]  /*e490*/  IMAD.X R21, RZ, RZ, R17, P5 ;  /* 0x000000ffff157224 */ /* 0x000fe200028e0611 */
[----:B------:R-:W-:Y:S02]  /*e4a0*/  SEL R47, R9, R8, P0 ;  /* 0x00000008092f7207 */ /* 0x000fe40000000000 */
[----:B------:R-:W-:-:S02]  /*e4b0*/  SEL R30, R8, R9, P0 ;  /* 0x00000009081e7207 */ /* 0x000fc40000000000 */
[C---:B------:R-:W-:Y:S02]  /*e4c0*/  IADD3 R11, P4, R16.reuse, 0x4000, RZ ;  /* 0x00004000100b7810 */ /* 0x040fe40007f9e0ff */
[----:B------:R-:W-:Y:S02]  /*e4d0*/  IADD3 R9, P5, R16, 0x4020, RZ ;  /* 0x0000402010097810 */ /* 0x000fe40007fbe0ff */
[----:B------:R-:W-:Y:S02]  /*e4e0*/  LOP3.LUT R6, R7, 0x380, RZ, 0xc0, !PT ;  /* 0x0000038007067812 */ /* 0x000fe400078ec0ff */
[----:B------:R-:W-:Y:S02]  /*e4f0*/  LOP3.LUT R4, R5, 0x380, RZ, 0xc0, !PT ;  /* 0x0000038005047812 */ /* 0x000fe400078ec0ff */
[----:B------:R-:W-:Y:S02]  /*e500*/  MOV R59, R14 ;  /* 0x0000000e003b7202 */ /* 0x000fe40000000f00 */
[----:B------:R-:W-:-:S02]  /*e510*/  MOV R61, R24 ;  /* 0x00000018003d7202 */ /* 0x000fc40000000f00 */
[----:B------:R-:W-:Y:S02]  /*e520*/  LOP3.LUT R10, R11, 0x380, RZ, 0xc0, !PT ;  /* 0x000003800b0a7812 */ /* 0x000fe400078ec0ff */
[----:B------:R-:W-:Y:S02]  /*e530*/  LOP3.LUT R8, R9, 0x380, RZ, 0xc0, !PT ;  /* 0x0000038009087812 */ /* 0x000fe400078ec0ff */
[----:B------:R-:W-:Y:S02]  /*e540*/  MOV R25, R20 ;  /* 0x0000001400197202 */ /* 0x000fe40000000f00 */
[----:B------:R-:W-:Y:S02]  /*e550*/  SHF.R.U64 R6, R6, 0x3, RZ ;  /* 0x0000000306067819 */ /* 0x000fe400000012ff */
[----:B------:R-:W-:Y:S02]  /*e560*/  SHF.R.U64 R4, R4, 0x3, RZ ;  /* 0x0000000304047819 */ /* 0x000fe400000012ff */
[----:B------:R-:W-:-:S02]  /*e570*/  SHF.R.U64 R10, R10, 0x3, RZ ;  /* 0x000000030a0a7819 */ /* 0x000fc400000012ff */
[----:B------:R-:W-:Y:S02]  /*e580*/  SHF.R.U64 R8, R8, 0x3, RZ ;  /* 0x0000000308087819 */ /* 0x000fe400000012ff */
[----:B------:R-:W-:Y:S01]  /*e590*/  MOV R58, R12 ;  /* 0x0000000c003a7202 */ /* 0x000fe20000000f00 */
[----:B------:R-:W-:Y:S01]  /*e5a0*/  IMAD.U32 R13, RZ, RZ, UR7 ;  /* 0x00000007ff0d7e24 */ /* 0x000fe2000f8e00ff */
[----:B------:R-:W-:Y:S01]  /*e5b0*/  LOP3.LUT R6, R6, R7, RZ, 0x3c, !PT ;  /* 0x0000000706067212 */ /* 0x000fe200078e3cff */
[--C-:B------:R-:W-:Y:S01]  /*e5c0*/  IMAD.X R7, RZ, RZ, R17.reuse, P6 ;  /* 0x000000ffff077224 */ /* 0x100fe200030e0611 */
[----:B------:R-:W-:Y:S01]  /*e5d0*/  LOP3.LUT R4, R4, R5, RZ, 0x3c, !PT ;  /* 0x0000000504047212 */ /* 0x000fe200078e3cff */
[--C-:B------:R-:W-:Y:S01]  /*e5e0*/  IMAD.X R5, RZ, RZ, R17.reuse, P3 ;  /* 0x000000ffff057224 */ /* 0x100fe200018e0611 */
[----:B------:R-:W-:Y:S01]  /*e5f0*/  LOP3.LUT R10, R10, R11, RZ, 0x3c, !PT ;  /* 0x0000000b0a0a7212 */ /* 0x000fe200078e3cff */
[----:B------:R-:W-:Y:S01]  /*e600*/  IMAD.U32 R13, RZ, RZ, UR5 ;  /* 0x00000005ff0d7e24 */ /* 0x000fe2000f8e00ff */
[----:B------:R-:W-:Y:S01]  /*e610*/  USHF.R.S32.HI UR5, URZ, 0x1f, UR44 ;  /* 0x0000001f3f057899 */ /* 0x000fe2000801142c */
[----:B------:R-:W-:Y:S01]  /*e620*/  LOP3.LUT R8, R8, R9, RZ, 0x3c, !PT ;  /* 0x0000000908087212 */ /* 0x000fe200078e3cff */
[--C-:B------:R-:W-:Y:S01]  /*e630*/  IMAD.X R11, RZ, RZ, R17.reuse, P4 ;  /* 0x000000ffff0b7224 */ /* 0x100fe200020e0611 */
[----:B------:R-:W-:Y:S01]  /*e640*/  MOV R46, R6 ;  /* 0x00000006002e7202 */ /* 0x000fe20000000f00 */
[----:B------:R-:W-:Y:S01]  /*e650*/  IMAD.X R9, RZ, RZ, R17, P5 ;  /* 0x000000ffff097224 */ /* 0x000fe200028e0611 */
[----:B------:R-:W-:Y:S01]  /*e660*/  MOV R21, R4 ;  /* 0x0000000400157202 */ /* 0x000fe20000000f00 */
[----:B------:R-:W-:Y:S01]  /*e670*/  IMAD.U32 R12, RZ, RZ, UR6 ;  /* 0x00000006ff0c7e24 */ /* 0x000fe2000f8e00ff */
[----:B------:R-:W-:Y:S01]  /*e680*/  MOV R56, R10 ;  /* 0x0000000a00387202 */ /* 0x000fe20000000f00 */
[C---:B-1----:R-:W-:Y:S01]  /*e690*/  IMAD R24, R62.reuse, UR5, RZ ;  /* 0x000000053e187c24 */ /* 0x042fe2000f8e02ff */
[----:B------:R-:W-:Y:S01]  /*e6a0*/  MOV R54, R8 ;  /* 0x0000000800367202 */ /* 0x000fe20000000f00 */
[----:B------:R-:W-:Y:S01]  /*e6b0*/  IMAD.WIDE.U32 R12, R62, UR44, R12 ;  /* 0x0000002c3e0c7c25 */ /* 0x000fe2000f8e000c */
[----:B------:R-:W-:Y:S01]  /*e6c0*/  ISETP.GE.OR P1, PT, R65, UR10, P1 ;  /* 0x0000000a41007c0c */ /* 0x000fe20008f26670 */
[----:B------:R-:W-:Y:S01]  /*e6d0*/  ULDC.64 UR6, c[0x0][0xb40] ;  /* 0x0002d00000067ab9 */ /* 0x000fe20000000a00 */
        /* <DEDUP_REMOVED lines=15> */
[----:B------:R-:W-:Y:S01]  /*e7d0*/  SHFL.IDX PT, R55, R55, R50, 0x1c1f ;  /* 0x001c1f3237377589 */ /* 0x000fe200000e0000 */
[----:B------:R-:W-:-:S03]  /*e7e0*/  IMAD R49, R63, UR44, R24 ;  /* 0x0000002c3f317c24 */ /* 0x000fc6000f8e0218 */
[----:B------:R-:W2:Y:S01]  /*e7f0*/  SHFL.IDX PT, R52, R52, R3, 0x1c1f ;  /* 0x001c1f0334347589 */ /* 0x000ea200000e0000 */
[----:B---3--:R-:W-:Y:S02]  /*e800*/  SEL R8, R31, R94, P0 ;  /* 0x0000005e1f087207 */ /* 0x008fe40000000000 */
[----:B------:R-:W-:Y:S01]  /*e810*/  SEL R10, R94, R31, P0 ;  /* 0x0000001f5e0a7207 */ /* 0x000fe20000000000 */
[----:B------:R-:W-:Y:S04]  /*e820*/  SHFL.IDX PT, R39, R39, R50, 0x1c1f ;  /* 0x001c1f3227277589 */ /* 0x000fe800000e0000 */
[----:B------:R-:W-:Y:S01]  /*e830*/  SHFL.IDX PT, R53, R53, R50, 0x1c1f ;  /* 0x001c1f3235357589 */ /* 0x000fe200000e0000 */
[----:B----4-:R-:W-:Y:S02]  /*e840*/  SEL R9, R51, R60, P0 ;  /* 0x0000003c33097207 */ /* 0x010fe40000000000 */
[----:B------:R-:W-:Y:S01]  /*e850*/  SEL R11, R60, R51, P0 ;  /* 0x000000333c0b7207 */ /* 0x000fe20000000000 */
[----:B------:R-:W3:Y:S04]  /*e860*/  SHFL.IDX PT, R48, R48, R3, 0x1c1f ;  /* 0x001c1f0330307589 */ /* 0x000ee800000e0000 */
[----:B------:R-:W-:Y:S01]  /*e870*/  SHFL.IDX PT, R42, R42, R3, 0x1c1f ;  /* 0x001c1f032a2a7589 */ /* 0x000fe200000e0000 */
[----:B-1----:R-:W-:-:S02]  /*e880*/  SEL R88, R37, R90, P0 ;  /* 0x0000005a25587207 */ /* 0x002fc40000000000 */
[----:B------:R-:W-:Y:S01]  /*e890*/  SEL R90, R90, R37, P0 ;  /* 0x000000255a5a7207 */ /* 0x000fe20000000000 */
[----:B------:R-:W-:Y:S04]  /*e8a0*/  SHFL.IDX PT, R45, R45, R50, 0x1c1f ;  /* 0x001c1f322d2d7589 */ /* 0x000fe800000e0000 */
[----:B------:R-:W-:Y:S01]  /*e8b0*/  SHFL.IDX PT, R43, R43, R50, 0x1c1f ;  /* 0x001c1f322b2b7589 */ /* 0x000fe200000e0000 */
[----:B--2---:R-:W-:Y:S02]  /*e8c0*/  SEL R89, R55, R52, P0 ;  /* 0x0000003437597207 */ /* 0x004fe40000000000 */
[----:B------:R-:W-:Y:S01]  /*e8d0*/  SEL R91, R52, R55, P0 ;  /* 0x00000037345b7207 */ /* 0x000fe20000000000 */
[----:B------:R-:W-:Y:S04]  /*e8e0*/  SHFL.IDX PT, R40, R40, R3, 0x1c1f ;  /* 0x001c1f0328287589 */ /* 0x000fe800000e0000 */
[----:B------:R-:W1:Y:S04]  /*e8f0*/  SHFL.IDX PT, R34, R34, R3, 0x1c1f ;  /* 0x001c1f0322227589 */ /* 0x000e6800000e0000 */
[----:B------:R-:W-:Y:S01]  /*e900*/  SHFL.IDX PT, R41, R41, R50, 0x1c1f ;  /* 0x001c1f3229297589 */ /* 0x000fe200000e0000 */
[----:B---3--:R-:W-:-:S03]  /*e910*/  SEL R24, R39, R48, P0 ;  /* 0x0000003027187207 */ /* 0x008fc60000000000 */
[----:B------:R-:W-:Y:S04]  /*e920*/  SHFL.IDX PT, R33, R33, R50, 0x1c1f ;  /* 0x001c1f3221217589 */ /* 0x000fe800000e0000 */
[----:B------:R-:W-:Y:S04]  /*e930*/  SHFL.IDX PT, R35, R35, R50, 0x1c1f ;  /* 0x001c1f3223237589 */ /* 0x000fe800000e0000 */
[----:B------:R2:W-:Y:S04]  /*e940*/  SHFL.IDX PT, R15, R27, R50, 0x1c1f ;  /* 0x001c1f321b0f7589 */ /* 0x0005e800000e0000 */
[----:B------:R-:W-:Y:S04]  /*e950*/  SHFL.IDX PT, R32, R32, R3, 0x1c1f ;  /* 0x001c1f0320207589 */ /* 0x000fe800000e0000 */
[----:B------:R3:W4:Y:S01]  /*e960*/  SHFL.IDX PT, R14, R28, R3, 0x1c1f ;  /* 0x001c1f031c0e7589 */ /* 0x00072200000e0000 */
[----:B-1----:R-:W-:-:S02]  /*e970*/  SEL R29, R43, R34, P0 ;  /* 0x000000222b1d7207 */ /* 0x002fc40000000000 */
[----:B--2---:R-:W-:Y:S01]  /*e980*/  SEL R27, R42, R53, P0 ;  /* 0x000000352a1b7207 */ /* 0x004fe20000000000 */
[----:B------:R1:W2:Y:S01]  /*e990*/  SHFL.IDX PT, R36, R26, R3, 0x1c1f ;  /* 0x001c1f031a247589 */ /* 0x0002a200000e0000 */
[----:B------:R-:W-:-:S03]  /*e9a0*/  SEL R31, R34, R43, P0 ;  /* 0x0000002b221f7207 */ /* 0x000fc60000000000 */
[----:B------:R-:W5:Y:S01]  /*e9b0*/  SHFL.IDX PT, R38, R38, R3, 0x1c1f ;  /* 0x001c1f0326267589 */ /* 0x000f6200000e0000 */
[----:B---3--:R-:W-:-:S03]  /*e9c0*/  SEL R28, R45, R40, P0 ;  /* 0x000000282d1c7207 */ /* 0x008fc60000000000 */
[----:B------:R-:W-:Y:S01]  /*e9d0*/  SHFL.IDX PT, R47, R47, R50, 0x1c1f ;  /* 0x001c1f322f2f7589 */ /* 0x000fe200000e0000 */
[----:B-1----:R-:W-:-:S03]  /*e9e0*/  SEL R26, R48, R39, P0 ;  /* 0x00000027301a7207 */ /* 0x002fc60000000000 */
[----:B------:R-:W-:Y:S04]  /*e9f0*/  SHFL.IDX PT, R57, R57, R50, 0x1c1f ;  /* 0x001c1f3239397589 */ /* 0x000fe800000e0000 */
[----:B------:R1:W3:Y:S04]  /*ea00*/  SHFL.IDX PT, R20, R30, R3, 0x1c1f ;  /* 0x001c1f031e147589 */ /* 0x0002e800000e0000 */
[----:B------:R4:W3:Y:S04]  /*ea10*/  SHFL.IDX PT, R44, R44, R3, 0x1c1f ;  /* 0x001c1f032c2c7589 */ /* 0x0008e800000e0000 */
[----:B------:R2:W-:Y:S01]  /*ea20*/  STSM.16.M88.4 [R61], R4 ;  /* 0x000000043d007844 */ /* 0x0005e20000000200 */
[----:B-1----:R-:W-:-:S03]  /*ea30*/  SEL R30, R40, R45, P0 ;  /* 0x0000002d281e7207 */ /* 0x002fc60000000000 */
[----:B------:R1:W-:Y:S01]  /*ea40*/  STSM.16.M88.4 [R25], R8 ;  /* 0x0000000819007844 */ /* 0x0003e20000000200 */
[----:B----4-:R-:W-:-:S03]  /*ea50*/  SHF.R.S32.HI R3, RZ, 0x1f, R65 ;  /* 0x0000001fff037819 */ /* 0x010fc60000011441 */
[----:B------:R-:W-:Y:S01]  /*ea60*/  STSM.16.M88.4 [R59], R88 ;  /* 0x000000583b007844 */ /* 0x000fe20000000200 */
[----:B--2---:R-:W-:Y:S02]  /*ea70*/  IADD3 R5, P3, R65, R12, RZ ;  /* 0x0000000c41057210 */ /* 0x004fe40007f7e0ff */
[----:B------:R-:W-:Y:S02]  /*ea80*/  SEL R12, R33, R14, P0 ;  /* 0x0000000e210c7207 */ /* 0x000fe40000000000 */
[----:B-1----:R-:W-:Y:S02]  /*ea90*/  SEL R25, R53, R42, P0 ;  /* 0x0000002a35197207 */ /* 0x002fe40000000000 */
[----:B------:R-:W-:Y:S02]  /*eaa0*/  IADD3.X R6, R3, R13, R49, P3, !PT ;  /* 0x0000000d03067210 */ /* 0x000fe40001ffe431 */
[----:B------:R-:W-:Y:S01]  /*eab0*/  SEL R8, R41, R32, P0 ;  /* 0x0000002029087207 */ /* 0x000fe20000000000 */
[----:B------:R-:W-:Y:S01]  /*eac0*/  STSM.16.M88.4 [R58], R24 ;  /* 0x000000183a007844 */ /* 0x000fe20000000200 */
[----:B------:R-:W-:-:S02]  /*ead0*/  SEL R10, R32, R41, P0 ;  /* 0x00000029200a7207 */ /* 0x000fc40000000000 */
[----:B------:R-:W-:Y:S01]  /*eae0*/  SEL R9, R35, R36, P0 ;  /* 0x0000002423097207 */ /* 0x000fe20000000000 */
[----:B------:R-:W-:Y:S01]  /*eaf0*/  STSM.16.M88.4 [R56], R28 ;  /* 0x0000001c38007844 */ /* 0x000fe20000000200 */
[----:B------:R-:W-:Y:S02]  /*eb00*/  SEL R11, R36, R35, P0 ;  /* 0x00000023240b7207 */ /* 0x000fe40000000000 */
[----:B-----5:R-:W-:Y:S01]  /*eb10*/  SEL R13, R15, R38, P0 ;  /* 0x000000260f0d7207 */ /* 0x020fe20000000000 */
[----:B------:R-:W1:Y:S01]  /*eb20*/  SHFL.IDX PT, R3, R192, RZ, 0x1f ;  /* 0x00001fffc0037589 */ /* 0x000e6200000e0000 */
[----:B------:R-:W-:Y:S02]  /*eb30*/  SEL R14, R14, R33, P0 ;  /* 0x000000210e0e7207 */ /* 0x000fe40000000000 */
[----:B------:R-:W-:Y:S01]  /*eb40*/  SEL R15, R38, R15, P0 ;  /* 0x0000000f260f7207 */ /* 0x000fe20000000000 */
[----:B------:R2:W-:Y:S01]  /*eb50*/  STSM.16.M88.4 [R54], R8 ;  /* 0x0000000836007844 */ /* 0x0005e20000000200 */
[----:B---3--:R-:W-:-:S02]  /*eb60*/  SEL R32, R47, R20, P0 ;  /* 0x000000142f207207 */ /* 0x008fc40000000000 */
[----:B------:R-:W-:Y:S01]  /*eb70*/  SEL R34, R20, R47, P0 ;  /* 0x0000002f14227207 */ /* 0x000fe20000000000 */
[----:B------:R2:W-:Y:S01]  /*eb80*/  STSM.16.M88.4 [R46], R12 ;  /* 0x0000000c2e007844 */ /* 0x0005e20000000200 */
[----:B------:R-:W-:Y:S02]  /*eb90*/  SEL R33, R57, R44, P0 ;  /* 0x0000002c39217207 */ /* 0x000fe40000000000 */
[----:B------:R-:W-:Y:S02]  /*eba0*/  SEL R35, R44, R57, P0 ;  /* 0x000000392c237207 */ /* 0x000fe40000000000 */
[----:B------:R-:W-:-:S03]  /*ebb0*/  LEA R4, P3, R5, UR6, 0x2 ;  /* 0x0000000605047c11 */ /* 0x000fc6000f8610ff */
[----:B------:R2:W-:Y:S01]  /*ebc0*/  STSM.16.M88.4 [R21], R32 ;  /* 0x0000002015007844 */ /* 0x0005e20000000200 */
[----:B------:R-:W-:Y:S01]  /*ebd0*/  LEA.HI.X R5, R5, UR7, R6, 0x2, P3 ;  /* 0x0000000705057c11 */ /* 0x000fe200098f1406 */
[----:B------:R3:W-:Y:S06]  /*ebe0*/  MEMBAR.ALL.CTA ;  /* 0x0000000000007992 */ /* 0x0007ec0000008000 */
[----:B---3--:R-:W3:Y:S02]  /*ebf0*/  FENCE.VIEW.ASYNC.S ;  /* 0x00000000000073c6 */ /* 0x008ee40000000000 */
[----:B---3--:R-:W-:Y:S06]  /*ec00*/  BAR.ARV 0x1, 0x120 ;  /* 0x0044800000007b1d */ /* 0x008fec0000002000 */
        /* <DEDUP_REMOVED lines=16> */
[----:B-1----:R-:W-:Y:S01]  /*ed10*/  UMOV UR40, UR5 ;  /* 0x0000000500287c82 */ /* 0x002fe20008000000 */
[----:B------:R-:W-:Y:S01]  /*ed20*/  UMOV UR41, UR8 ;  /* 0x0000000800297c82 */ /* 0x000fe20008000000 */
[----:B------:R-:W-:Y:S01]  /*ed30*/  UIADD3 UR5, UR37, 0x29820, URZ ;  /* 0x0002982025057890 */ /* 0x000fe2000fffe03f */
[----:B------:R1:W-:Y:S03]  /*ed40*/  UTMASTG.5D [UR40], [UR6] ;  /* 0x00000028060073b5 */ /* 0x0003e60008020000 */
[----:B------:R-:W-:Y:S01]  /*ed50*/  UPRMT UR5, URZ, 0x654, UR5 ;  /* 0x000006543f057896 */ /* 0x000fe20008000005 */
[----:B------:R0:W-:Y:S01]  /*ed60*/  UTMACMDFLUSH ;  /* 0x00000000000079b7 */ /* 0x0001e20000000000 */
[----:B------:R-:W-:-:S07]  /*ed70*/  DEPBAR.LE SB0, 0x0 ;  /* 0x000080000000791a */ /* 0x000fce0000000000 */
[----:B-1----:R-:W-:Y:S03]  /*ed80*/  SYNCS.ARRIVE.TRANS64.RED.A1T0 RZ, [UR5], RZ ;  /* 0x000000ffffff79a7 */ /* 0x002fe60008100405 */
.L_x_1859:
[----:B------:R-:W-:Y:S05]  /*ed90*/  BSYNC B0 ;  /* 0x0000000000007941 */ /* 0x000fea0003800000 */
.L_x_1858:
[----:B------:R-:W-:Y:S05]  /*eda0*/  BRA `(.L_x_1857) ;  /* 0x00000008001c7947 */ /* 0x000fea0003800000 */
.L_x_1856:
        /* <DEDUP_REMOVED lines=31> */
.L_x_1861:
[----:B------:R-:W-:Y:S05]  /*efa0*/  BSYNC B0 ;  /* 0x0000000000007941 */ /* 0x000fea0003800000 */
.L_x_1860:
[----:B------:R-:W-:Y:S01]  /*efb0*/  ULDC UR5, c[0x0][0xa88] ;  /* 0x0002a20000057ab9 */ /* 0x000fe20000000800 */
[C---:B--2---:R-:W-:Y:S01]  /*efc0*/  IMAD R0, R6.reuse, UR6, RZ ;  /* 0x0000000606007c24 */ /* 0x044fe2000f8e02ff */
[----:B------:R-:W-:Y:S01]  /*efd0*/  UIADD3 UR42, -UR42, UR5, URZ ;  /* 0x000000052a2a7290 */ /* 0x000fe2000fffe13f */
[----:B----4-:R-:W-:Y:S01]  /*efe0*/  IMAD.WIDE.U32 R2, R6, UR43, R18 ;  /* 0x0000002b06027c25 */ /* 0x010fe2000f8e0012 */
[----:B------:R-:W-:Y:S01]  /*eff0*/  ULOP3.LUT UR53, URZ, UR53, URZ, 0x33, !UPT ;  /* 0x000000353f357292 */ /* 0x000fe2000f8e333f */
[----:B------:R-:W-:Y:S01]  /*f000*/  SHF.R.S32.HI R189, RZ, 0x1f, R188 ;  /* 0x0000001fffbd7819 */ /* 0x000fe200000114bc */
[----:B------:R-:W-:Y:S01]  /*f010*/  BSSY B0, `(.L_x_1862) ;  /* 0x0000021000007945 */ /* 0x000fe20003800000 */
[----:B------:R-:W-:Y:S01]  /*f020*/  IMAD R5, R7, UR43, R0 ;  /* 0x0000002b07057c24 */ /* 0x000fe2000f8e0200 */
        /* <DEDUP_REMOVED lines=31> */
.L_x_1863:
[----:B------:R-:W-:Y:S05]  /*f220*/  BSYNC B0 ;  /* 0x0000000000007941 */ /* 0x000fea0003800000 */
.L_x_1862:
[----:B------:R-:W-:Y:S04]  /*f230*/  BSSY B0, `(.L_x_1864) ;  /* 0x0000014000007945 */ /* 0x000fe80003800000 */
[----:B------:R-:W-:Y:S05]  /*f240*/  @P4 BRA `(.L_x_1865) ;  /* 0x0000000000484947 */ /* 0x000fea0003800000 */
[----:B-1----:R-:W-:Y:S01]  /*f250*/  IADD3 R9, P2, R4, 0x20, RZ ;  /* 0x0000002004097810 */ /* 0x002fe20007f5e0ff */
        /* <DEDUP_REMOVED lines=17> */
.L_x_1865:
[----:B------:R-:W-:Y:S05]  /*f370*/  BSYNC B0 ;  /* 0x0000000000007941 */ /* 0x000fea0003800000 */
.L_x_1864:
[----:B------:R-:W-:Y:S04]  /*f380*/  BSSY B0, `(.L_x_1866) ;  /* 0x0000014000007945 */ /* 0x000fe80003800000 */
[----:B------:R-:W-:Y:S05]  /*f390*/  @P0 BRA `(.L_x_1867) ;  /* 0x0000000000480947 */ /* 0x000fea0003800000 */
[----:B-12---:R-:W-:Y:S01]  /*f3a0*/  IADD3 R9, P0, R4, 0x40, RZ ;  /* 0x0000004004097810 */ /* 0x006fe20007f1e0ff */
        /* <DEDUP_REMOVED lines=17> */
.L_x_1867:
[----:B------:R-:W-:Y:S05]  /*f4c0*/  BSYNC B0 ;  /* 0x0000000000007941 */ /* 0x000fea0003800000 */
.L_x_1866:
        /* <DEDUP_REMOVED lines=20> */
.L_x_1868:
[----:B------:R-:W-:Y:S05]  /*f610*/  BSYNC B0 ;  /* 0x0000000000007941 */ /* 0x000fea0003800000 */
.L_x_1857:
[----:B--2---:R-:W2:Y:S02]  /*f620*/  LDC R0, c[0x0][0xda8] ;  /* 0x00036a00ff007b82 */ /* 0x004ea40000000800 */
[----:B--2---:R-:W-:-:S13]  /*f630*/  ISETP.LE.AND P0, PT, R0, UR4, PT ;  /* 0x0000000400007c0c */ /* 0x004fda000bf03270 */
[----:B------:R-:W-:Y:S05]  /*f640*/  @!P0 BRA `(.L_x_1869) ;  /* 0xffffff1400f08947 */ /* 0x000fea000383ffff */
[----:B------:R-:W-:Y:S05]  /*f650*/  EXIT ;  /* 0x000000000000794d */ /* 0x000fea0003800000 */
.L_x_1818:
[----:B------:R-:W-:-:S08]  /*f660*/  NOP ;  /* 0x0000000000007918 */ /* 0x000fd00000000000 */
[----:B-1----:R-:W1:-:S00]  /*f670*/  USETMAXREG.DEALLOC.CTAPOOL 0x18 ;  /* 0x00000018000079c8 */ /* 0x002e4000080e0500 */
[----:B-1----:R-:W-:-:S06]  /*f680*/  LOP3.LUT R0, R0, 0x3, RZ, 0xc0, !PT ;  /* 0x0000000300007812 */ /* 0x002fcc00078ec0ff */
[----:B------:R-:W1:Y:S01]  /*f690*/  S2UR UR4, SR_CTAID.X ;  /* 0x00000000000479c3 */ /* 0x000e620000002500 */
[----:B------:R-:W2:Y:S02]  /*f6a0*/  SHFL.IDX PT, R0, R0, RZ, 0x1f ;  /* 0x00001fff00007589 */ /* 0x000ea400000e0000 */
[----:B--2---:R-:W-:-:S05]  /*f6b0*/  ISETP.NE.AND P0, PT, R0, RZ, PT ;  /* 0x000000ff0000720c */ /* 0x004fca0003f05270 */
[----:B------:R-:W1:Y:S01]  /*f6c0*/  LDC R0, c[0x0][0xda8] ;  /* 0x00036a00ff007b82 */ /* 0x000e620000000800 */
[----:B------:R-:W-:-:S05]  /*f6d0*/  P2R R2, PR, RZ, 0x1 ;  /* 0x00000001ff027803 */ /* 0x000fca0000000000 */
[----:B------:R2:W-:Y:S02]  /*f6e0*/  STL [R1+0x28], R2 ;  /* 0x0000280201007387 */ /* 0x0005e40000100800 */
[----:B------:R-:W-:Y:S06]  /*f6f0*/  @P0 BAR.ARV 0x4, 0x180 ;  /* 0x0106000000000b1d */ /* 0x000fec0000002000 */
[----:B------:R2:W-:Y:S04]  /*f700*/  STL [R1+0x24], RZ ;  /* 0x000024ff01007387 */ /* 0x0005e80000100800 */
[----:B------:R2:W-:Y:S01]  /*f710*/  STL [R1], RZ ;  /* 0x000000ff01007387 */ /* 0x0005e20000100800 */
[----:B-1----:R-:W-:Y:S01]  /*f720*/  ISETP.LE.AND P0, PT, R0, UR4, PT ;  /* 0x0000000400007c0c */ /* 0x002fe2000bf03270 */
[----:B------:R-:W-:-:S05]  /*f730*/  IMAD.MOV.U32 R0, RZ, RZ, 0x1 ;  /* 0x00000001ff007424 */ /* 0x000fca00078e00ff */
[----:B------:R2:W-:Y:S07]  /*f740*/  STL [R1+0xc], R0 ;  /* 0x00000c0001007387 */ /* 0x0005ee0000100800 */
[----:B------:R-:W-:Y:S05]  /*f750*/  @P0 BRA `(.L_x_1870) ;  /* 0x0000003000ac0947 */ /* 0x000fea0003800000 */
[----:B------:R-:W3:Y:S01]  /*f760*/  LDL R3, [R1+0x2c] ;  /* 0x00002c0001037983 */ /* 0x000ee20000100800 */
[----:B--2---:R-:W1:Y:S01]  /*f770*/  S2R R2, SR_TID.X ;  /* 0x0000000000027919 */ /* 0x004e620000002100 */
[----:B------:R-:W2:Y:S01]  /*f780*/  S2R R7, SR_TID.X ;  /* 0x0000000000077919 */ /* 0x000ea20000002100 */
[----:B-1----:R-:W-:Y:S01]  /*f790*/  LOP3.LUT R2, R2, 0x7f, RZ, 0xc0, !PT ;  /* 0x0000007f02027812 */ /* 0x002fe200078ec0ff */
[C---:B--2---:R-:W-:Y:S02]  /*f7a0*/  IMAD.SHL.U32 R0, R7.reuse, 0x80, RZ ;  /* 0x0000008007007824 */ /* 0x044fe400078e00ff */
[----:B------:R-:W-:-:S05]  /*f7b0*/  IMAD.SHL.U32 R4, R7, 0x20, RZ ;  /* 0x0000002007047824 */ /* 0x000fca00078e00ff */
[----:B------:R-:W-:Y:S01]  /*f7c0*/  LOP3.LUT R6, R4, 0x60, RZ, 0xc0, !PT ;  /* 0x0000006004067812 */ /* 0x000fe200078ec0ff */
[C---:B------:R-:W-:Y:S01]  /*f7d0*/  IMAD.SHL.U32 R5, R7.reuse, 0x4, RZ ;  /* 0x0000000407057824 */ /* 0x040fe200078e00ff */
[----:B------:R-:W-:Y:S01]  /*f7e0*/  LOP3.LUT P0, RZ, R7, 0x4, RZ, 0xc0, !PT ;  /* 0x0000000407ff7812 */ /* 0x000fe2000780c0ff */
[----:B------:R-:W-:Y:S01]  /*f7f0*/  ULDC UR46, c[0x0][0xc] ;  /* 0x00000300002e7ab9 */ /* 0x000fe20000000800 */
[----:B------:R-:W-:Y:S01]  /*f800*/  ULDC.64 UR42, c[0x0][0x198] ;  /* 0x00006600002a7ab9 */ /* 0x000fe20000000a00 */
[----:B---3--:R-:W-:Y:S02]  /*f810*/  R2UR UR5, R3 ;  /* 0x00000000030572ca */ /* 0x008fe400000e0000 */
[----:B------:R-:W-:Y:S02]  /*f820*/  SHF.R.U32.HI R3, RZ, 0x5, R2 ;  /* 0x00000005ff037819 */ /* 0x000fe40000011602 */
[----:B------:R-:W-:-:S03]  /*f830*/  LOP3.LUT R2, R0, 0x380, RZ, 0xc0, !PT ;  /* 0x0000038000027812 */ /* 0x000fc600078ec0ff */
[C---:B------:R-:W-:Y:S02]  /*f840*/  IMAD R6, R3.reuse, 0x200, R6 ;  /* 0x0000020003067824 */ /* 0x040fe400078e0206 */
[----:B------:R-:W-:Y:S02]  /*f850*/  IMAD R2, R3, 0x10, R2 ;  /* 0x0000001003027824 */ /* 0x000fe400078e0202 */
[----:B------:R-:W-:-:S05]  /*f860*/  IMAD.SHL.U32 R3, R7, 0x10, RZ ;  /* 0x0000001007037824 */ /* 0x000fca00078e00ff */
[----:B------:R-:W-:Y:S02]  /*f870*/  LOP3.LUT R3, R2, 0x70, R3, 0x78, !PT ;  /* 0x0000007002037812 */ /* 0x000fe400078e7803 */
[----:B------:R-:W-:-:S04]  /*f880*/  LOP3.LUT R2, R4, 0x80, RZ, 0xc0, !PT ;  /* 0x0000008004027812 */ /* 0x000fc800078ec0ff */
[----:B------:R-:W-:Y:S02]  /*f890*/  LOP3.LUT R2, R2, 0x10, R7, 0xf8, !PT ;  /* 0x0000001002027812 */ /* 0x000fe400078ef807 */
[----:B------:R-:W-:Y:S02]  /*f8a0*/  LOP3.LUT R4, R4, 0x100, RZ, 0xc0, !PT ;  /* 0x0000010004047812 */ /* 0x000fe400078ec0ff */
[----:B------:R-:W-:Y:S02]  /*f8b0*/  LOP3.LUT R5, R2, 0x10, R5, 0x78, !PT ;  /* 0x0000001002057812 */ /* 0x000fe400078e7805 */
[----:B------:R-:W-:Y:S02]  /*f8c0*/  LOP3.LUT R0, R3, 0xc00, R0, 0xf8, !PT ;  /* 0x00000c0003007812 */ /* 0x000fe400078ef800 */
[----:B------:R-:W-:-:S05]  /*f8d0*/  IADD3 R2, R5, R6, R4 ;  /* 0x0000000605027210 */ /* 0x000fca0007ffe004 */
[----:B------:R-:W-:Y:S04]  /*f8e0*/  STL [R1+0x18], R2 ;  /* 0x0000180201007387 */ /* 0x000fe80000100800 */
[----:B------:R1:W-:Y:S02]  /*f8f0*/  STL [R1+0x1c], R0 ;  /* 0x00001c0001007387 */ /* 0x0003e40000100800 */
[----:B-1----:R-:W-:-:S05]  /*f900*/  IMAD.MOV.U32 R0, RZ, RZ, 0x40 ;  /* 0x00000040ff007424 */ /* 0x002fca00078e00ff */
[----:B------:R-:W-:Y:S01]  /*f910*/  SEL R2, R0, 0xffffffc0, !P0 ;  /* 0xffffffc000027807 */ /* 0x000fe20004000000 */
[----:B------:R-:W-:Y:S01]  /*f920*/  IMAD.U32 R0, RZ, RZ, UR4 ;  /* 0x00000004ff007e24 */ /* 0x000fe2000f8e00ff */
[----:B------:R-:W-:Y:S04]  /*f930*/  STL [R1], RZ ;  /* 0x000000ff01007387 */ /* 0x000fe80000100800 */
[----:B------:R1:W-:Y:S04]  /*f940*/  STL [R1+0x20], R0 ;  /* 0x0000200001007387 */ /* 0x0003e80000100800 */
[----:B------:R2:W-:Y:S01]  /*f950*/  STL [R1+0x24], RZ ;  /* 0x000024ff01007387 */ /* 0x0005e20000100800 */
[----:B-1----:R-:W-:-:S05]  /*f960*/  IMAD.MOV.U32 R0, RZ, RZ, 0x1 ;  /* 0x00000001ff007424 */ /* 0x002fca00078e00ff */
[----:B------:R2:W-:Y:S01]  /*f970*/  STL [R1+0xc], R0 ;  /* 0x00000c0001007387 */ /* 0x0005e20000100800 */
[----:B------:R-:W-:Y:S02]  /*f980*/  ULOP3.LUT UR44, UR5, 0x1, URZ, 0xfc, !UPT ;  /* 0x00000001052c7892 */ /* 0x000fe4000f8efc3f */
[----:B------:R-:W-:-:S12]  /*f990*/  ULOP3.LUT UR45, UR5, 0x2, URZ, 0xfc, !UPT ;  /* 0x00000002052d7892 */ /* 0x000fd8000f8efc3f */
.L_x_1924:
        /* <DEDUP_REMOVED lines=22> */
.L_x_1871:
[----:B------:R-:W-:Y:S01]  /*fb00*/  ULDC UR9, c[0x0][0xdc4] ;  /* 0x0003710000097ab9 */ /* 0x000fe20000000800 */
[----:B------:R-:W-:Y:S01]  /*fb10*/  UMOV UR6, UR7 ;  /* 0x0000000700067c82 */ /* 0x000fe20008000000 */
[----:B------:R-:W-:-:S11]  /*fb20*/  UISETP.NE.AND UP0, UPT, UR9, 0x1, UPT ;  /* 0x000000010900788c */ /* 0x000fd6000bf05270 */
[----:B------:R-:W-:Y:S02]  /*fb30*/  @UP0 ULDC.64 UR10, c[0x0][0xdc8] ;  /* 0x00037200000a0ab9 */ /* 0x000fe40000000a00 */
[----:B------:R-:W-:-:S04]  /*fb40*/  UIMAD.WIDE.U32 UR4, UR7, UR10, URZ ;  /* 0x0000000a070472a5 */ /* 0x000fc8000f8e003f */
[----:B------:R-:W-:-:S04]  /*fb50*/  @UP0 USHF.R.U32.HI UR6, URZ, UR11, UR5 ;  /* 0x0000000b3f060299 */ /* 0x000fc80008011605 */
[----:B------:R-:W-:-:S12]  /*fb60*/  UIMAD UR4, UR6, UR9, URZ ;  /* 0x00000009060472a4 */ /* 0x000fd8000f8e023f */
.L_x_1872:
[----:B------:R-:W-:Y:S01]  /*fb70*/  ULDC.64 UR10, c[0x0][0x3f8] ;  /* 0x0000fe00000a7ab9 */ /* 0x000fe20000000a00 */
[----:B------:R-:W-:Y:S01]  /*fb80*/  ULOP3.LUT UR6, URZ, UR6, URZ, 0x33, !UPT ;  /* 0x000000063f067292 */ /* 0x000fe2000f8e333f */
[----:B------:R-:W-:Y:S01]  /*fb90*/  BSSY B6, `(.L_x_1873) ;  /* 0x00002cc000067945 */ /* 0x000fe20003800000 */
[----:B------:R-:W-:Y:S02]  /*fba0*/  UISETP.NE.U32.AND UP0, UPT, UR10, URZ, UPT ;  /* 0x0000003f0a00728c */ /* 0x000fe4000bf05070 */
[----:B------:R-:W-:Y:S02]  /*fbb0*/  UIADD3 UR9, UR7, -UR4, URZ ;  /* 0x8000000407097290 */ /* 0x000fe4000fffe03f */
[----:B------:R-:W-:Y:S01]  /*fbc0*/  UISETP.NE.AND.EX UP0, UPT, UR11, URZ, UPT, UP0 ;  /* 0x0000003f0b00728c */ /* 0x000fe2000bf05300 */
[----:B------:R-:W-:Y:S01]  /*fbd0*/  ULDC UR4, c[0x0][0xdac] ;  /* 0x00036b0000047ab9 */ /* 0x000fe20000000800 */
[----:B------:R-:W-:Y:S01]  /*fbe0*/  ULDC UR5, c[0x0][0x404] ;  /* 0x0001010000057ab9 */ /* 0x000fe20000000800 */
[----:B------:R-:W-:Y:S01]  /*fbf0*/  UIADD3 UR6, UR6, UR4, URZ ;  /* 0x0000000406067290 */ /* 0x000fe2000fffe03f */
[----:B------:R-:W-:-:S02]  /*fc00*/  ULDC UR7, c[0x0][0x2e0] ;  /* 0x0000b80000077ab9 */ /* 0x000fc40000000800 */
[----:B------:R-:W-:Y:S01]  /*fc10*/  ULDC UR4, c[0x0][0x288] ;  /* 0x0000a20000047ab9 */ /* 0x000fe20000000800 */
[----:B------:R-:W-:Y:S02]  /*fc20*/  USHF.L.U32 UR37, UR6, 0x7, URZ ;  /* 0x0000000706257899 */ /* 0x000fe4000800063f */
[----:B------:R-:W-:Y:S02]  /*fc30*/  USEL UR6, UR5, 0x1, UP0 ;  /* 0x0000000105067887 */ /* 0x000fe40008000000 */
[----:B------:R-:W-:Y:S02]  /*fc40*/  UIADD3 UR5, UR37, 0x11f, -UR4 ;  /* 0x0000011f25057890 */ /* 0x000fe4000fffe804 */
[----:B------:R-:W-:Y:S02]  /*fc50*/  UIMAD UR4, UR6, UR7, 0x9f ;  /* 0x0000009f060474a4 */ /* 0x000fe4000f8e0207 */
[----:B------:R-:W-:Y:S02]  /*fc60*/  UIMAD UR6, UR6, UR7, UR5 ;  /* 0x00000007060672a4 */ /* 0x000fe4000f8e0205 */
[----:B------:R-:W-:Y:S01]  /*fc70*/  UIMAD.WIDE UR4, UR4, 0x66666667, URZ ;  /* 0x66666667040478a5 */ /* 0x000fe2000f8e023f */
[----:B------:R-:W-:Y:S01]  /*fc80*/  ULDC UR10, c[0x0][0xdc4] ;  /* 0x00037100000a7ab9 */ /* 0x000fe20000000800 */
[----:B------:R-:W-:-:S02]  /*fc90*/  UIMAD.WIDE UR6, UR6, 0x66666667, URZ ;  /* 0x66666667060678a5 */ /* 0x000fc4000f8e023f */
[----:B------:R-:W-:Y:S02]  /*fca0*/  UIMAD UR10, UR8, UR10, UR9 ;  /* 0x0000000a080a72a4 */ /* 0x000fe4000f8e0209 */
[----:B------:R-:W-:Y:S01]  /*fcb0*/  USHF.R.U32.HI UR6, URZ, 0x1f, UR7 ;  /* 0x0000001f3f067899 */ /* 0x000fe20008011607 */
[----:B------:R-:W-:Y:S01]  /*fcc0*/  UMOV UR8, UR5 ;  /* 0x0000000500087c82 */ /* 0x000fe20008000000 */
[----:B------:R-:W-:Y:S01]  /*fcd0*/  ULDC UR11, c[0x0][0xdb8] ;  /* 0x00036e00000b7ab9 */ /* 0x000fe20000000800 */
[----:B------:R-:W-:Y:S02]  /*fce0*/  USHF.R.U32.HI UR9, URZ, 0x1f, UR8 ;  /* 0x0000001f3f097899 */ /* 0x000fe40008011608 */
[----:B------:R-:W-:Y:S02]  /*fcf0*/  ULEA.HI.SX32 UR6, UR7, UR6, 0x1a ;  /* 0x0000000607067291 */ /* 0x000fe4000f8fd23f */
[----:B------:R-:W-:Y:S02]  /*fd00*/  ULEA.HI.SX32 UR9, UR8, UR9, 0x1a ;  /* 0x0000000908097291 */ /* 0x000fe4000f8fd23f */
[----:B------:R-:W-:-:S02]  /*fd10*/  UISETP.NE.AND UP1, UPT, UR11, 0x1, UPT ;  /* 0x000000010b00788c */ /* 0x000fc4000bf25270 */
[----:B------:R-:W-:Y:S01]  /*fd20*/  UISETP.LT.AND UP0, UPT, UR9, UR6, UPT ;  /* 0x000000060900728c */ /* 0x000fe2000bf01270 */
[----:B------:R-:W-:-:S03]  /*fd30*/  UMOV UR39, UR10 ;  /* 0x0000000a00277c82 */ /* 0x000fc60008000000 */
[----:B------:R-:W-:-:S05]  /*fd40*/  USEL UR41, UR9, UR6, UP0 ;  /* 0x0000000609297287 */ /* 0x000fca0008000000 */
[----:B------:R-:W-:Y:S01]  /*fd50*/  @UP1 ULDC UR12, c[0x0][0xdbc] ;  /* 0x00036f00000c1ab9 */ /* 0x000fe20000000800 */
[----:B------:R-:W-:Y:S01]  /*fd60*/  ISETP.LT.AND P0, PT, RZ, UR41, PT ;  /* 0x00000029ff007c0c */ /* 0x000fe2000bf01270 */
[----:B------:R-:W-:Y:S01]  /*fd70*/  UIMAD.WIDE.U32 UR4, UR10, UR12, URZ ;  /* 0x0000000c0a0472a5 */ /* 0x000fe2000f8e003f */
[----:B------:R-:W-:-:S03]  /*fd80*/  @UP1 ULDC UR7, c[0x0][0xdc0] ;  /* 0x0003700000071ab9 */ /* 0x000fc60000000800 */
[----:B------:R-:W-:-:S04]  /*fd90*/  @UP1 USHF.R.U32.HI UR39, URZ, UR7, UR5 ;  /* 0x000000073f271299 */ /* 0x000fc80008011605 */
[----:B------:R-:W-:-:S04]  /*fda0*/  UIADD3 UR38, -UR39, URZ, URZ ;  /* 0x0000003f27267290 */ /* 0x000fc8000fffe13f */
[----:B------:R-:W-:Y:S01]  /*fdb0*/  UIMAD UR38, UR11, UR38, UR10 ;  /* 0x000000260b2672a4 */ /* 0x000fe2000f8e020a */
[----:B------:R-:W-:Y:S11]  /*fdc0*/  @P0 BRA `(.L_x_1874) ;  /* 0x0000000000480947 */ /* 0x000ff60003800000 */
        /* <DEDUP_REMOVED lines=18> */
.L_x_1874:
        /* <DEDUP_REMOVED lines=23> */
.L_x_1876:
        /* <DEDUP_REMOVED lines=20> */
.L_x_1877:
        /* <DEDUP_REMOVED lines=20> */
.L_x_1878:
        /* <DEDUP_REMOVED lines=18> */
.L_x_1879:
[----:B------:R-:W-:Y:S01]  /*10400*/  ULDC.64 UR4, c[0x0][0x9f8] ;  /* 0x00027e0000047ab9 */ /* 0x000fe20000000a00 */
[----:B------:R-:W-:Y:S01]  /*10410*/  IMAD.U32 R5, RZ, RZ, UR39 ;  /* 0x00000027ff057e24 */ /* 0x000fe2000f8e00ff */
[----:B------:R-:W-:Y:S01]  /*10420*/  ISETP.NE.U32.AND P0, PT, RZ, UR4, PT ;  /* 0x00000004ff007c0c */ /* 0x000fe2000bf05070 */
[----:B------:R-:W-:Y:S01]  /*10430*/  IMAD.U32 R8, RZ, RZ, UR39 ;  /* 0x00000027ff087e24 */ /* 0x000fe2000f8e00ff */
[----:B------:R-:W1:Y:S01]  /*10440*/  LDC R0, c[0x0][0x428] ;  /* 0x00010a00ff007b82 */ /* 0x000e620000000800 */
[----:B------:R-:W2:Y:S01]  /*10450*/  S2R R17, SR_TID.X ;  /* 0x0000000000117919 */ /* 0x000ea20000002100 */
[----:B------:R-:W-:-:S13]  /*10460*/  ISETP.NE.AND.EX P0, PT, RZ, UR5, PT, P0 ;  /* 0x00000005ff007c0c */ /* 0x000fda000bf05300 */
[----:B------:R-:W3:Y:S01]  /*10470*/  @P0 LDC.64 R2, c[0x0][0x9f8] ;  /* 0x00027e00ff020b82 */ /* 0x000ee20000000a00 */
[----:B------:R-:W-:Y:S01]  /*10480*/  IMAD.U32 R4, RZ, RZ, UR38 ;  /* 0x00000026ff047e24 */ /* 0x000fe2000f8e00ff */
[----:B--2---:R-:W-:Y:S01]  /*10490*/  LOP3.LUT R16, R17, 0x7f, RZ, 0xc0, !PT ;  /* 0x0000007f11107812 */ /* 0x004fe200078ec0ff */
[----:B---3--:R-:W-:-:S05]  /*104a0*/  @P0 IMAD.WIDE R2, R5, 0x4, R2 ;  /* 0x0000000405020825 */ /* 0x008fca00078e0202 */
[----:B------:R2:W3:Y:S01]  /*104b0*/  @P0 LDG.E R8, desc[UR54][R2.64] ;  /* 0x0000003602080981 */ /* 0x0004e2000c1e1900 */
[----:B-1----:R-:W-:Y:S01]  /*104c0*/  ISETP.NE.AND P0, PT, R0, 0x1, PT ;  /* 0x000000010000780c */ /* 0x002fe20003f05270 */
        /* <DEDUP_REMOVED lines=8> */
[----:B--2---:R-:W1:Y:S01]  /*10550*/  LDC.64 R2, c[0x0][0x3f8] ;  /* 0x0000fe00ff027b82 */ /* 0x004e620000000a00 */
        /* <DEDUP_REMOVED lines=24> */
.L_x_1943:
        /* <DEDUP_REMOVED lines=8> */
.L_x_1946:
        /* <DEDUP_REMOVED lines=20> */
.L_x_1884:
[----:B--2---:R-:W2:Y:S04]  /*108a0*/  LDL R2, [R1] ;  /* 0x0000000001027983 */ /* 0x004ea80000100800 */
[----:B------:R-:W3:Y:S01]  /*108b0*/  LDL R3, [R1+0xc] ;  /* 0x00000c0001037983 */ /* 0x000ee20000100800 */
[----:B------:R-:W-:Y:S02]  /*108c0*/  ISETP.NE.AND P0, PT, R16, RZ, PT ;  /* 0x000000ff1000720c */ /* 0x000fe40003f05270 */
[----:B--2---:R-:W-:Y:S02]  /*108d0*/  LEA R2, R2, UR40, 0x3 ;  /* 0x0000002802027c11 */ /* 0x004fe4000f8e18ff */
[----:B---3--:R-:W-:-:S04]  /*108e0*/  SHF.L.U32 R3, R3, 0x1f, RZ ;  /* 0x0000001f03037819 */ /* 0x008fc800000006ff */
[----:B------:R-:W2:Y:S02]  /*108f0*/  SYNCS.PHASECHK.TRANS64.TRYWAIT P3, [R2+URZ+0x29880], R3 ;  /* 0x02988003020075a7 */ /* 0x000ea4000806017f */
[----:B--2---:R-:W-:Y:S05]  /*10900*/  @!P3 BRA `(.L_x_1885) ;  /* 0x00000028003cb947 */ /* 0x004fea0003800000 */
.L_x_1947:
        /* <DEDUP_REMOVED lines=8> */
.L_x_1886:
[----:B------:R-:W3:Y:S04]  /*10990*/  LDL R5, [R1] ;  /* 0x0000000001057983 */ /* 0x000ee80000100800 */
[----:B-1----:R-:W4:Y:S01]  /*109a0*/  LDL R4, [R1+0x8] ;  /* 0x0000080001047983 */ /* 0x002f220000100800 */
        /* <DEDUP_REMOVED lines=17> */
.L_x_1948:
        /* <DEDUP_REMOVED lines=8> */
.L_x_1888:
        /* <DEDUP_REMOVED lines=28> */
.L_x_1883:
        /* <DEDUP_REMOVED lines=31> */
.L_x_1881:
        /* <DEDUP_REMOVED lines=10> */
.L_x_1949:
[----:B------:R-:W-:Y:S05]  /*10f90*/  BSYNC B0 ;  /* 0x0000000000007941 */ /* 0x000fea0003800000 */
.L_x_1889:
[----:B------:R-:W-:-:S06]  /*10fa0*/  UISETP.GE.AND UP0, UPT, UR41, 0x2, UPT ;  /* 0x000000022900788c */ /* 0x000fcc000bf06270 */
[----:B------:R-:W-:-:S13]  /*10fb0*/  PLOP3.LUT P0, PT, PT, PT, UP0, 0x80, 0x0 ;  /* 0x000000000000781c */ /* 0x000fda0003f0f008 */
[----:B------:R-:W-:Y:S05]  /*10fc0*/  @!P0 BRA `(.L_x_1891) ;  /* 0x0000001000108947 */ /* 0x000fea0003800000 */
[----:B------:R3:W5:Y:S01]  /*10fd0*/  LDL.LU R6, [R1+0xc] ;  /* 0x00000c0001067983 */ /* 0x0007620000300800 */
[----:B------:R-:W-:-:S03]  /*10fe0*/  UIADD3 UR4, UR41, -0x2, URZ ;  /* 0xfffffffe29047890 */ /* 0x000fc6000fffe03f */
[----:B------:R3:W5:Y:S03]  /*10ff0*/  LDL.LU R7, [R1] ;  /* 0x0000000001077983 */ /* 0x0007660000300800 */
[----:B------:R-:W-:-:S07]  /*11000*/  IMAD.U32 R20, RZ, RZ, UR4 ;  /* 0x00000004ff147e24 */ /* 0x000fce000f8e00ff */
.L_x_1913:
[----:B--2-45:R-:W-:Y:S01]  /*11010*/  VIADD R2, R7, 0x1 ;  /* 0x0000000107027836 */ /* 0x034fe20000000000 */
        /* <DEDUP_REMOVED lines=9> */
[----:B------:R-:W-:Y:S01]  /*110b0*/  IMAD.MOV.U32 R8, RZ, RZ, R20 ;  /* 0x000000ffff087224 */ /* 0x000fe200078e0014 */
[----:B------:R-:W-:Y:S06]  /*110c0*/  @!P1 BRA `(.L_x_1894) ;  /* 0x0000000000509947 */ /* 0x000fec0003800000 */
[----:B------:R-:W4:Y:S01]  /*110d0*/  LDL R5, [R1+0x14] ;  /* 0x0000140001057983 */ /* 0x000f220000100800 */
[----:B------:R-:W2:Y:S01]  /*110e0*/  LDC R8, c[0x0][0x41c] ;  /* 0x00010700ff087b82 */ /* 0x000ea20000000800 */
[----:B------:R-:W-:Y:S02]  /*110f0*/  ULDC.64 UR4, c[0x0][0x408] ;  /* 0x0001020000047ab9 */ /* 0x000fe40000000a00 */
[----:B-1----:R-:W3:Y:S01]  /*11100*/  LDL R4, [R1+0x10] ;  /* 0x0000100001047983 */ /* 0x002ee20000100800 */
[----:B--2---:R-:W-:-:S13]  /*11110*/  ISETP.NE.AND P0, PT, R8, 0x1, PT ;  /* 0x000000010800780c */ /* 0x004fda0003f05270 */
[----:B------:R-:W1:Y:S02]  /*11120*/  @P0 LDC.64 R2, c[0x0][0x420] ;  /* 0x00010800ff020b82 */ /* 0x000e640000000a00 */
[----:B-1----:R-:W-:-:S04]  /*11130*/  @P0 IMAD.HI.U32 R0, R20, R2, RZ ;  /* 0x0000000214000227 */ /* 0x002fc800078e00ff */
[----:B------:R-:W-:Y:S01]  /*11140*/  IMAD.MOV.U32 R2, RZ, RZ, R20 ;  /* 0x000000ffff027224 */ /* 0x000fe200078e0014 */
[----:B------:R-:W-:-:S05]  /*11150*/  @P0 SHF.R.U32.HI R2, RZ, R3, R0 ;  /* 0x00000003ff020219 */ /* 0x000fca0000011600 */
[----:B------:R-:W-:-:S04]  /*11160*/  IMAD.MOV R3, RZ, RZ, -R2 ;  /* 0x000000ffff037224 */ /* 0x000fc800078e0a02 */
[----:B------:R-:W-:Y:S01]  /*11170*/  IMAD R8, R8, R3, R20 ;  /* 0x0000000308087224 */ /* 0x000fe200078e0214 */
[----:B------:R-:W-:Y:S01]  /*11180*/  SHF.R.S32.HI R3, RZ, 0x1f, R2 ;  /* 0x0000001fff037819 */ /* 0x000fe20000011402 */
[----:B----4-:R-:W-:-:S04]  /*11190*/  IMAD R0, R5, UR4, RZ ;  /* 0x0000000405007c24 */ /* 0x010fc8000f8e02ff */
[C---:B---3--:R-:W-:Y:S02]  /*111a0*/  IMAD R0, R4.reuse, UR5, R0 ;  /* 0x0000000504007c24 */ /* 0x048fe4000f8e0200 */
[----:B------:R-:W-:Y:S01]  /*111b0*/  IMAD.WIDE.U32 R2, R4, UR4, R2 ;  /* 0x0000000404027c25 */ /* 0x000fe2000f8e0002 */
[----:B------:R-:W-:-:S03]  /*111c0*/  ULDC.64 UR4, c[0x0][0x3f8] ;  /* 0x0000fe0000047ab9 */ /* 0x000fc60000000a00 */
[----:B------:R-:W-:Y:S01]  /*111d0*/  IMAD.IADD R0, R0, 0x1, R3 ;  /* 0x0000000100007824 */ /* 0x000fe200078e0203 */
[----:B------:R-:W-:-:S04]  /*111e0*/  LEA R4, P0, R2, UR4, 0x2 ;  /* 0x0000000402047c11 */ /* 0x000fc8000f8010ff */
[----:B------:R-:W-:-:S05]  /*111f0*/  LEA.HI.X R5, R2, UR5, R0, 0x2, P0 ;  /* 0x0000000502057c11 */ /* 0x000fca00080f1400 */
[----:B------:R4:W5:Y:S04]  /*11200*/  LDG.E R0, desc[UR54][R4.64] ;  /* 0x0000003604007981 */ /* 0x000968000c1e1900 */
.L_x_1894:
[----:B------:R-:W2:Y:S01]  /*11210*/  S2R R2, SR_TID.X ;  /* 0x0000000000027919 */ /* 0x000ea20000002100 */
[----:B-1--4-:R-:W-:Y:S01]  /*11220*/  LEA R4, R10, UR40, 0x3 ;  /* 0x000000280a047c11 */ /* 0x012fe2000f8e18ff */
[----:B------:R-:W-:Y:S01]  /*11230*/  BSSY B1, `(.L_x_1895) ;  /* 0x0000006000017945 */ /* 0x000fe20003800000 */
[----:B--2---:R-:W-:Y:S02]  /*11240*/  LOP3.LUT R3, R2, 0x7f, RZ, 0xc0, !PT ;  /* 0x0000007f02037812 */ /* 0x004fe400078ec0ff */
[----:B------:R-:W-:Y:S02]  /*11250*/  SHF.L.U32 R2, R9, 0x1f, RZ ;  /* 0x0000001f09027819 */ /* 0x000fe400000006ff */
[----:B------:R-:W-:Y:S02]  /*11260*/  ISETP.NE.AND P3, PT, R3, RZ, PT ;  /* 0x000000ff0300720c */ /* 0x000fe40003f65270 */
[----:B------:R-:W1:Y:S02]  /*11270*/  SYNCS.PHASECHK.TRANS64.TRYWAIT P0, [R4+URZ+0x29880], R2 ;  /* 0x02988002040075a7 */ /* 0x000e64000800017f */
[----:B-1----:R-:W-:Y:S09]  /*11280*/  @!P0 BRA `(.L_x_1896) ;  /* 0x00000020001c8947 */ /* 0x002ff20003800000 */
.L_x_1950:
[----:B------:R-:W-:Y:S05]  /*11290*/  BSYNC B1 ;  /* 0x0000000000017941 */ /* 0x000fea0003800000 */
.L_x_1895:
[----:B------:R-:W-:Y:S04]  /*112a0*/  BSSY B1, `(.L_x_1897) ;  /* 0x0000009000017945 */ /* 0x000fe80003800000 */
        /* <DEDUP_REMOVED lines=8> */
.L_x_1898:
[----:B------:R-:W-:Y:S05]  /*11330*/  BSYNC B1 ;  /* 0x0000000000017941 */ /* 0x000fea0003800000 */
.L_x_1897:
[----:B------:R-:W2:Y:S04]  /*11340*/  LDL R3, [R1] ;  /* 0x0000000001037983 */ /* 0x000ea80000100800 */
[----:B------:R-:W4:Y:S01]  /*11350*/  LDL R9, [R1+0x8] ;  /* 0x0000080001097983 */ /* 0x000f220000100800 */
[----:B------:R-:W-:Y:S02]  /*11360*/  IMAD.MOV.U32 R10, RZ, RZ, RZ ;  /* 0x000000ffff0a7224 */ /* 0x000fe400078e00ff */
        /* <DEDUP_REMOVED lines=8> */
[----:B--2---:R-:W-:Y:S01]  /*113f0*/  IMAD R3, R3, 0x5000, R5 ;  /* 0x0000500003037824 */ /* 0x004fe200078e0205 */
[----:B----4-:R-:W-:-:S03]  /*11400*/  R2UR UR12, R9 ;  /* 0x00000000090c72ca */ /* 0x010fc600000e0000 */
[----:B------:R-:W-:Y:S02]  /*11410*/  VIADD R3, R3, 0xa400 ;  /* 0x0000a40003037836 */ /* 0x000fe40000000000 */
[----:B------:R-:W-:-:S10]  /*11420*/  VIADD R9, R4, 0x29870 ;  /* 0x0002987004097836 */ /* 0x000fd40000000000 */
.L_x_1899:
        /* <DEDUP_REMOVED lines=12> */
.L_x_1951:
[----:B------:R-:W-:Y:S05]  /*114f0*/  BSYNC B1 ;  /* 0x0000000000017941 */ /* 0x000fea0003800000 */
.L_x_1900:
[----:B------:R-:W-:Y:S01]  /*11500*/  BSSY B1, `(.L_x_1902) ;  /* 0x000000b000017945 */ /* 0x000fe20003800000 */
[----:B-12---:R-:W-:Y:S02]  /*11510*/  IMAD.MOV.U32 R2, RZ, RZ, 0x0 ;  /* 0x00000000ff027424 */ /* 0x006fe400078e00ff */
[----:B------:R-:W-:Y:S01]  /*11520*/  IMAD.MOV.U32 R3, RZ, RZ, 0x14f00000 ;  /* 0x14f00000ff037424 */ /* 0x000fe200078e00ff */
[----:B------:R-:W-:Y:S06]  /*11530*/  @P3 BRA `(.L_x_1903) ;  /* 0x00000000001c3947 */ /* 0x000fec0003800000 */
[----:B------:R-:W1:Y:S02]  /*11540*/  S2R R9, SR_TID.X ;  /* 0x0000000000097919 */ /* 0x000e640000002100 */
[----:B-1----:R-:W-:Y:S01]  /*11550*/  LOP3.LUT R11, R9, 0x1f, RZ, 0xc0, !PT ;  /* 0x0000001f090b7812 */ /* 0x002fe200078ec0ff */
[----:B------:R-:W-:-:S03]  /*11560*/  IMAD.MOV.U32 R9, RZ, RZ, 0x7800 ;  /* 0x00007800ff097424 */ /* 0x000fc600078e00ff */
[----:B------:R-:W-:Y:S01]  /*11570*/  ISETP.NE.AND P0, PT, R11, RZ, PT ;  /* 0x000000ff0b00720c */ /* 0x000fe20003f05270 */
[----:B------:R1:W-:-:S12]  /*11580*/  SYNCS.ARRIVE.TRANS64 RZ, [R4+URZ+0x29830], R9 ;  /* 0x0298300904ff79a7 */ /* 0x0003d8000800003f */
[----:B-1----:R-:W-:Y:S05]  /*11590*/  @!P0 BRA `(.L_x_1903) ;  /* 0x0000000000048947 */ /* 0x002fea0003800000 */
[----:B------:R-:W-:Y:S01]  /*115a0*/  BPT.TRAP 0x1 ;  /* 0x000000040000795c */ /* 0x000fe20000300000 */
.L_x_1903:
[----:B------:R-:W-:Y:S05]  /*115b0*/  BSYNC B1 ;  /* 0x0000000000017941 */ /* 0x000fea0003800000 */
.L_x_1902:
[----:B------:R-:W2:Y:S04]  /*115c0*/  LDL R11, [R1+0x8] ;  /* 0x00000800010b7983 */ /* 0x000ea80000100800 */
[----:B------:R-:W4:Y:S01]  /*115d0*/  LDL R9, [R1] ;  /* 0x0000000001097983 */ /* 0x000f220000100800 */
        /* <DEDUP_REMOVED lines=8> */
[----:B----4-:R-:W-:-:S04]  /*11660*/  IMAD R5, R9, 0x7800, R5 ;  /* 0x0000780009057824 */ /* 0x010fc800078e0205 */
[----:B------:R-:W-:-:S10]  /*11670*/  VIADD R9, R5, 0x1a400 ;  /* 0x0001a40005097836 */ /* 0x000fd40000000000 */
.L_x_1904:
        /* <DEDUP_REMOVED lines=16> */
.L_x_1905:
        /* <DEDUP_REMOVED lines=16> */
.L_x_1906:
        /* <DEDUP_REMOVED lines=8> */
[----:B----4-:R-:W-:Y:S05]  /*11900*/  @P0 BRA.U.ANY `(.L_x_1906) ;  /* 0xfffffffd00dc0947 */ /* 0x010fea000393ffff */
.L_x_1893:
[----:B------:R-:W-:Y:S05]  /*11910*/  BSYNC B0 ;  /* 0x0000000000007941 */ /* 0x000fea0003800000 */
.L_x_1892:
[----:B------:R-:W-:-:S06]  /*11920*/  UISETP.NE.AND UP0, UPT, UR44, 0x3, UPT ;  /* 0x000000032c00788c */ /* 0x000fcc000bf05270 */
[----:B------:R-:W-:-:S13]  /*11930*/  PLOP3.LUT P0, PT, PT, PT, UP0, 0x80, 0x0 ;  /* 0x000000000000781c */ /* 0x000fda0003f0f008 */
[----:B------:R-:W-:Y:S05]  /*11940*/  @!P0 BRA `(.L_x_1907) ;  /* 0x0000000000048947 */ /* 0x000fea0003800000 */
[----:B------:R-:W-:Y:S01]  /*11950*/  BPT.TRAP 0x1 ;  /* 0x000000040000795c */ /* 0x000fe20000300000 */
.L_x_1907:
        /* <DEDUP_REMOVED lines=9> */
.L_x_1952:
[----:B------:R-:W-:Y:S05]  /*119f0*/  BSYNC B0 ;  /* 0x0000000000007941 */ /* 0x000fea0003800000 */
.L_x_1908:
[----:B------:R-:W-:Y:S05]  /*11a00*/  @!P0 BRA `(.L_x_1910) ;  /* 0x0000000000048947 */ /* 0x000fea0003800000 */
[----:B------:R-:W-:Y:S01]  /*11a10*/  BPT.TRAP 0x1 ;  /* 0x000000040000795c */ /* 0x000fe20000300000 */
.L_x_1910:
[----:B----4-:R-:W4:Y:S01]  /*11a20*/  LDL R2, [R1+0x4] ;  /* 0x0000040001027983 */ /* 0x010f220000100800 */
[----:B------:R-:W-:-:S04]  /*11a30*/  SHF.L.U32 R3, R6, 0x1f, RZ ;  /* 0x0000001f06037819 */ /* 0x000fc800000006ff */
[----:B----4-:R4:W5:Y:S02]  /*11a40*/  SYNCS.PHASECHK.TRANS64.TRYWAIT P3, [R2+URZ+0x29860], R3 ;  /* 0x02986003020075a7 */ /* 0x010964000806017f */
[----:B----4-:R-:W-:Y:S01]  /*11a50*/  IMAD R2, R7, 0x5000, RZ ;  /* 0x0000500007027824 */ /* 0x010fe200078e02ff */
[----:B-----5:R-:W-:Y:S06]  /*11a60*/  @!P3 BRA `(.L_x_1911) ;  /* 0x000000180064b947 */ /* 0x020fec0003800000 */
.L_x_1953:
[----:B-1----:R-:W4:Y:S04]  /*11a70*/  LDL R4, [R1+0x1c] ;  /* 0x00001c0001047983 */ /* 0x002f280000100800 */
[----:B------:R-:W5:Y:S01]  /*11a80*/  LDL R12, [R1+0x18] ;  /* 0x00001800010c7983 */ /* 0x000f620000100800 */
[----:B------:R-:W-:Y:S05]  /*11a90*/  WARPSYNC.ALL ;  /* 0x0000000000007948 */ /* 0x000fea0003800000 */
[----:B------:R-:W1:Y:S01]  /*11aa0*/  S2R R8, SR_TID.X ;  /* 0x0000000000087919 */ /* 0x000e620000002100 */
[----:B--2---:R-:W-:Y:S01]  /*11ab0*/  IMAD.MOV.U32 R10, RZ, RZ, 0x40 ;  /* 0x00000040ff0a7424 */ /* 0x004fe200078e00ff */
[----:B-1----:R-:W-:-:S04]  /*11ac0*/  LOP3.LUT P3, RZ, R8, 0x4, RZ, 0xc0, !PT ;  /* 0x0000000408ff7812 */ /* 0x002fc8000786c0ff */
[----:B------:R-:W-:Y:S02]  /*11ad0*/  SEL R10, R10, 0xffffffc0, !P3 ;  /* 0xffffffc00a0a7807 */ /* 0x000fe40005800000 */
[C---:B----4-:R-:W-:Y:S02]  /*11ae0*/  LOP3.LUT R3, R2.reuse, R4, RZ, 0xfc, !PT ;  /* 0x0000000402037212 */ /* 0x050fe400078efcff */
[----:B-----5:R-:W-:-:S03]  /*11af0*/  IADD3 R2, R2, UR40, R12 ;  /* 0x0000002802027c10 */ /* 0x020fc6000fffe00c */
        /* <DEDUP_REMOVED lines=70> */
.L_x_1912:
        /* <DEDUP_REMOVED lines=11> */
.L_x_1891:
[----:B------:R-:W-:Y:S04]  /*12010*/  BSSY B0, `(.L_x_1914) ;  /* 0x000000f000007945 */ /* 0x000fe80003800000 */
[----:B------:R-:W-:Y:S05]  /*12020*/  @P2 BRA `(.L_x_1915) ;  /* 0x0000000000342947 */ /* 0x000fea0003800000 */
[----:B------:R-:W1:Y:S01]  /*12030*/  S2R R5, SR_LANEID ;  /* 0x0000000000057919 */ /* 0x000e620000000000 */
[----:B------:R-:W-:Y:S01]  /*12040*/  VOTEU.ANY UR4, UPT, PT ;  /* 0x0000000000047886 */ /* 0x000fe200038e0100 */
[----:B--2-4-:R-:W2:Y:S01]  /*12050*/  LDC.64 R2, c[0x0][0xdf0] ;  /* 0x00037c00ff027b82 */ /* 0x014ea20000000a00 */
[----:B------:R-:W1:Y:S02]  /*12060*/  FLO.U32 R0, UR4 ;  /* 0x0000000400007d00 */ /* 0x000e6400080e0000 */
[----:B-1----:R-:W-:-:S06]  /*12070*/  ISETP.EQ.U32.AND P0, PT, R0, R5, PT ;  /* 0x000000050000720c */ /* 0x002fcc0003f02070 */
[----:B------:R-:W2:Y:S07]  /*12080*/  POPC R5, UR4 ;  /* 0x0000000400057d09 */ /* 0x000eae0008000000 */
[----:B--2---:R-:W2:Y:S01]  /*12090*/  @P0 ATOMG.E.ADD.STRONG.GPU PT, R3, desc[UR54][R2.64], R5 ;  /* 0x00000005020309a8 */ /* 0x004ea200081ee1f6 */
[----:B------:R-:W1:Y:S02]  /*120a0*/  S2R R4, SR_LTMASK ;  /* 0x0000000000047919 */ /* 0x000e640000003900 */
[----:B-1----:R-:W-:-:S04]  /*120b0*/  LOP3.LUT R4, R4, UR4, RZ, 0xc0, !PT ;  /* 0x0000000404047c12 */ /* 0x002fc8000f8ec0ff */
[----:B-----5:R-:W1:Y:S01]  /*120c0*/  POPC R7, R4 ;  /* 0x0000000400077309 */ /* 0x020e620000000000 */
[----:B--2---:R-:W1:Y:S02]  /*120d0*/  SHFL.IDX PT, R0, R3, R0, 0x1f ;  /* 0x00001f0003007589 */ /* 0x004e6400000e0000 */
[----:B-1----:R-:W-:-:S05]  /*120e0*/  IADD3 R0, R0, UR46, R7 ;  /* 0x0000002e00007c10 */ /* 0x002fca000fffe007 */
[----:B------:R1:W-:Y:S02]  /*120f0*/  STL [R1+0x20], R0 ;  /* 0x0000200001007387 */ /* 0x0003e40000100800 */
.L_x_1915:
[----:B------:R-:W-:Y:S05]  /*12100*/  BSYNC B0 ;  /* 0x0000000000007941 */ /* 0x000fea0003800000 */
.L_x_1914:
[----:B------:R-:W-:-:S06]  /*12110*/  UISETP.NE.AND UP0, UPT, UR44, 0x3, UPT ;  /* 0x000000032c00788c */ /* 0x000fcc000bf05270 */
[----:B------:R-:W-:-:S13]  /*12120*/  PLOP3.LUT P0, PT, PT, PT, UP0, 0x80, 0x0 ;  /* 0x000000000000781c */ /* 0x000fda0003f0f008 */
[----:B------:R-:W-:Y:S05]  /*12130*/  @!P0 BRA `(.L_x_1916) ;  /* 0x0000000000048947 */ /* 0x000fea0003800000 */
[----:B------:R-:W-:Y:S01]  /*12140*/  BPT.TRAP 0x1 ;  /* 0x000000040000795c */ /* 0x000fe20000300000 */
.L_x_1916:
[----:B--2-4-:R-:W2:Y:S04]  /*12150*/  LDL R2, [R1+0xc] ;  /* 0x00000c0001027983 */ /* 0x014ea80000100800 */
[----:B-1----:R-:W4:Y:S01]  /*12160*/  LDL R0, [R1] ;  /* 0x0000000001007983 */ /* 0x002f220000100800 */
[----:B------:R-:W-:Y:S01]  /*12170*/  BSSY B0, `(.L_x_1917) ;  /* 0x0000008000007945 */ /* 0x000fe20003800000 */
[----:B--2---:R-:W-:-:S04]  /*12180*/  LOP3.LUT R3, R2, 0x1, RZ, 0x3c, !PT ;  /* 0x0000000102037812 */ /* 0x004fc800078e3cff */
[----:B------:R-:W-:Y:S02]  /*12190*/  SHF.L.U32 R3, R3, 0x1f, RZ ;  /* 0x0000001f03037819 */ /* 0x000fe400000006ff */
[----:B----4-:R-:W-:-:S04]  /*121a0*/  LEA R20, R0, UR40, 0x3 ;  /* 0x0000002800147c11 */ /* 0x010fc8000f8e18ff */
[----:B------:R-:W1:Y:S01]  /*121b0*/  SYNCS.PHASECHK.TRANS64.TRYWAIT P0, [R20+URZ+0x29870], R3 ;  /* 0x02987003140075a7 */ /* 0x000e62000800017f */
[----:B------:R-:W-:-:S05]  /*121c0*/  IMAD.U32 R0, RZ, RZ, UR45 ;  /* 0x0000002dff007e24 */ /* 0x000fca000f8e00ff */
[----:B------:R-:W-:Y:S01]  /*121d0*/  ISETP.NE.AND P1, PT, R0, 0x3, PT ;  /* 0x000000030000780c */ /* 0x000fe20003f25270 */
[----:B-1----:R-:W-:-:S12]  /*121e0*/  @!P0 BRA `(.L_x_1918) ;  /* 0x00000010009c8947 */ /* 0x002fd80003800000 */
.L_x_1954:
[----:B------:R-:W-:Y:S05]  /*121f0*/  BSYNC B0 ;  /* 0x0000000000007941 */ /* 0x000fea0003800000 */
.L_x_1917:
[----:B------:R-:W-:Y:S05]  /*12200*/  @!P1 BRA `(.L_x_1919) ;  /* 0x0000000000049947 */ /* 0x000fea0003800000 */
[----:B------:R-:W-:Y:S01]  /*12210*/  BPT.TRAP 0x1 ;  /* 0x000000040000795c */ /* 0x000fe20000300000 */
.L_x_1919:
[----:B------:R-:W1:Y:S02]  /*12220*/  LDL R0, [R1+0xc] ;  /* 0x00000c0001007983 */ /* 0x000e640000100800 */
[----:B-1----:R-:W-:-:S04]  /*12230*/  SHF.L.U32 R3, R0, 0x1f, RZ ;  /* 0x0000001f00037819 */ /* 0x002fc800000006ff */
[----:B------:R-:W1:Y:S02]  /*12240*/  SYNCS.PHASECHK.TRANS64.TRYWAIT P0, [R20+URZ+0x29860], R3 ;  /* 0x02986003140075a7 */ /* 0x000e64000800017f */
[----:B-1----:R-:W-:Y:S05]  /*12250*/  @!P0 BRA `(.L_x_1920) ;  /* 0x0000001000948947 */ /* 0x002fea0003800000 */
.L_x_1955:
[----:B------:R-:W2:Y:S04]  /*12260*/  LDL R0, [R1] ;  /* 0x0000000001007983 */ /* 0x000ea80000100800 */
[----:B------:R-:W4:Y:S04]  /*12270*/  LDL R2, [R1+0x1c] ;  /* 0x00001c0001027983 */ /* 0x000f280000100800 */
[----:B------:R-:W3:Y:S01]  /*12280*/  LDL R12, [R1+0x18] ;  /* 0x00001800010c7983 */ /* 0x000ee20000100800 */
[----:B------:R-:W-:Y:S05]  /*12290*/  WARPSYNC.ALL ;  /* 0x0000000000007948 */ /* 0x000fea0003800000 */
[----:B------:R-:W1:Y:S01]  /*122a0*/  S2R R8, SR_TID.X ;  /* 0x0000000000087919 */ /* 0x000e620000002100 */
[----:B------:R-:W-:Y:S01]  /*122b0*/  IMAD.MOV.U32 R10, RZ, RZ, 0x40 ;  /* 0x00000040ff0a7424 */ /* 0x000fe200078e00ff */
[----:B-1----:R-:W-:-:S04]  /*122c0*/  LOP3.LUT P0, RZ, R8, 0x4, RZ, 0xc0, !PT ;  /* 0x0000000408ff7812 */ /* 0x002fc8000780c0ff */
[----:B------:R-:W-:Y:S01]  /*122d0*/  SEL R10, R10, 0xffffffc0, !P0 ;  /* 0xffffffc00a0a7807 */ /* 0x000fe20004000000 */
[----:B--2---:R-:W-:-:S05]  /*122e0*/  IMAD R0, R0, 0x5000, RZ ;  /* 0x0000500000007824 */ /* 0x004fca00078e02ff */
[C---:B----4-:R-:W-:Y:S02]  /*122f0*/  LOP3.LUT R2, R0.reuse, R2, RZ, 0xfc, !PT ;  /* 0x0000000200027212 */ /* 0x050fe400078efcff */
        /* <DEDUP_REMOVED lines=71> */
.L_x_1921:
[----:B------:R-:W3:Y:S01]  /*12770*/  LDL.LU R2, [R1] ;  /* 0x0000000001027983 */ /* 0x000ee20000300800 */
[----:B-1----:R-:W-:Y:S03]  /*12780*/  SYNCS.ARRIVE.TRANS64.A1T0 RZ, [R20+URZ+0x29850], RZ ;  /* 0x029850ff14ff79a7 */ /* 0x002fe6000810003f */
[----:B------:R-:W4:Y:S01]  /*12790*/  LDL.LU R3, [R1+0xc] ;  /* 0x00000c0001037983 */ /* 0x000f220000300800 */
[----:B--2---:R-:W-:-:S05]  /*127a0*/  @!P2 VIADD R0, R20, 0x29880 ;  /* 0x000298801400a836 */ /* 0x004fca0000000000 */
[----:B------:R-:W-:Y:S01]  /*127b0*/  @!P2 PRMT R0, RZ, 0x654, R0 ;  /* 0x00000654ff00a816 */ /* 0x000fe20000000000 */
[----:B------:R-:W-:Y:S06]  /*127c0*/  BAR.SYNC.DEFER_BLOCKING 0x2, 0x80 ;  /* 0x0082000000007b1d */ /* 0x000fec0000010000 */
[----:B------:R3:W-:Y:S02]  /*127d0*/  @!P2 SYNCS.ARRIVE.TRANS64.RED.A1T0 RZ, [R0+URZ], RZ ;  /* 0x000000ff00ffa9a7 */ /* 0x0007e4000810043f */
[----:B---3--:R-:W-:-:S05]  /*127e0*/  VIADD R0, R2, 0x1 ;  /* 0x0000000102007836 */ /* 0x008fca0000000000 */
[----:B------:R-:W-:-:S04]  /*127f0*/  ISETP.NE.AND P0, PT, R0, 0x2, PT ;  /* 0x000000020000780c */ /* 0x000fc80003f05270 */
[----:B------:R-:W-:Y:S02]  /*12800*/  SEL R2, RZ, 0x1, P0 ;  /* 0x00000001ff027807 */ /* 0x000fe40000000000 */
[----:B------:R-:W-:Y:S02]  /*12810*/  SEL R0, R0, RZ, P0 ;  /* 0x000000ff00007207 */ /* 0x000fe40000000000 */
[----:B----4-:R-:W-:-:S03]  /*12820*/  LOP3.LUT R3, R3, R2, RZ, 0x3c, !PT ;  /* 0x0000000203037212 */ /* 0x010fc600078e3cff */
[----:B------:R1:W-:Y:S04]  /*12830*/  STL [R1], R0 ;  /* 0x0000000001007387 */ /* 0x0003e80000100800 */
[----:B------:R1:W-:Y:S02]  /*12840*/  STL [R1+0xc], R3 ;  /* 0x00000c0301007387 */ /* 0x0003e40000100800 */
.L_x_1875:
[----:B------:R-:W-:Y:S05]  /*12850*/  BSYNC B6 ;  /* 0x0000000000067941 */ /* 0x000fea0003800000 */
.L_x_1873:
[----:B-12---:R-:W2:Y:S04]  /*12860*/  LDL R0, [R1+0x28] ;  /* 0x0000280001007983 */ /* 0x006ea80000100800 */
[----:B------:R1:W5:Y:S01]  /*12870*/  LDL R2, [R1+0x20] ;  /* 0x0000200001027983 */ /* 0x0003620000100800 */
[----:B--2---:R-:W-:-:S13]  /*12880*/  ISETP.NE.AND P0, PT, R0, RZ, PT ;  /* 0x000000ff0000720c */ /* 0x004fda0003f05270 */
        /* <DEDUP_REMOVED lines=9> */
.L_x_1922:
        /* <DEDUP_REMOVED lines=11> */
.L_x_1923:
[----:B--2---:R-:W2:Y:S01]  /*129d0*/  LDL R0, [R1+0x20] ;  /* 0x0000200001007983 */ /* 0x004ea20000100800 */
[----:B------:R-:W-:Y:S02]  /*129e0*/  ULDC UR4, c[0x0][0xda8] ;  /* 0x00036a0000047ab9 */ /* 0x000fe40000000800 */
[----:B--2---:R-:W-:-:S13]  /*129f0*/  ISETP.GE.AND P0, PT, R0, UR4, PT ;  /* 0x0000000400007c0c */ /* 0x004fda000bf06270 */
[----:B------:R-:W-:Y:S05]  /*12a00*/  @!P0 BRA `(.L_x_1924) ;  /* 0xffffffcc00e48947 */ /* 0x000fea000383ffff */
.L_x_1870:
[----:B--2---:R-:W2:Y:S01]  /*12a10*/  LDL.LU R0, [R1+0x24] ;  /* 0x0000240001007983 */ /* 0x004ea20000300800 */
[----:B------:R-:W-:Y:S01]  /*12a20*/  BSSY B0, `(.L_x_1925) ;  /* 0x000000b000007945 */ /* 0x000fe20003800000 */
[----:B------:R-:W3:Y:S01]  /*12a30*/  S2R R5, SR_CgaCtaId ;  /* 0x0000000000057919 */ /* 0x000ee20000008800 */
[----:B--2---:R-:W-:-:S05]  /*12a40*/  VIADD R0, R0, 0x1 ;  /* 0x0000000100007836 */ /* 0x004fca0000000000 */
[----:B-1----:R-:W-:-:S04]  /*12a50*/  LEA.HI R2, R0, R0, RZ, 0x1 ;  /* 0x0000000000027211 */ /* 0x002fc800078f08ff */
[----:B------:R-:W-:-:S05]  /*12a60*/  LOP3.LUT R3, R2, 0xfffffffe, RZ, 0xc0, !PT ;  /* 0xfffffffe02037812 */ /* 0x000fca00078ec0ff */
[----:B------:R-:W-:Y:S01]  /*12a70*/  IMAD.IADD R3, R0, 0x1, -R3 ;  /* 0x0000000100037824 */ /* 0x000fe200078e0a03 */
[----:B------:R-:W-:-:S04]  /*12a80*/  MOV R0, 0x400 ;  /* 0x0000040000007802 */ /* 0x000fc80000000f00 */
[----:B---3--:R-:W-:Y:S02]  /*12a90*/  LEA R0, R5, R0, 0x18 ;  /* 0x0000000005007211 */ /* 0x008fe400078ec0ff */
[----:B------:R-:W-:-:S04]  /*12aa0*/  SHF.L.U32 R3, R3, 0x1f, RZ ;  /* 0x0000001f03037819 */ /* 0x000fc800000006ff */
[----:B------:R-:W1:Y:S02]  /*12ab0*/  SYNCS.PHASECHK.TRANS64.TRYWAIT P0, [R0+URZ+0x29820], R3 ;  /* 0x02982003000075a7 */ /* 0x000e64000800017f */
[----:B-1----:R-:W-:Y:S05]  /*12ac0*/  @!P0 BRA `(.L_x_1926) ;  /* 0x00000008008c8947 */ /* 0x002fea0003800000 */
.L_x_1956:
[----:B------:R-:W-:Y:S05]  /*12ad0*/  BSYNC B0 ;  /* 0x0000000000007941 */ /* 0x000fea0003800000 */
.L_x_1925:
[----:B------:R-:W-:-:S03]  /*12ae0*/  UMOV UR4, 0xffffffff ;  /* 0xffffffff00047882 */ /* 0x000fc60000000000 */
[----:B------:R-:W-:Y:S05]  /*12af0*/  BRA.DIV UR4, `(.L_x_1927) ;  /* 0x0000000a04947947 */ /* 0x000fea000b800000 */
[----:B------:R-:W2:Y:S02]  /*12b00*/  S2R R2, SR_TID.X ;  /* 0x0000000000027919 */ /* 0x000ea40000002100 */
[----:B--2---:R-:W-:-:S04]  /*12b10*/  SHF.R.U32.HI R2, RZ, 0x5, R2 ;  /* 0x00000005ff027819 */ /* 0x004fc80000011602 */
[----:B------:R-:W-:-:S05]  /*12b20*/  LOP3.LUT R2, R2, 0x3, RZ, 0xc0, !PT ;  /* 0x0000000302027812 */ /* 0x000fca00078ec0ff */
[----:B------:R2:W3:Y:S02]  /*12b30*/  SHFL.IDX PT, R14, R2, RZ, 0x1f ;  /* 0x00001fff020e7589 */ /* 0x0004e400000e0000 */
.L_x_1959:
[----:B---3--:R-:W-:Y:S01]  /*12b40*/  ISETP.NE.AND P0, PT, R14, RZ, PT ;  /* 0x000000ff0e00720c */ /* 0x008fe20003f05270 */
[----:B------:R-:W-:-:S12]  /*12b50*/  BSSY B0, `(.L_x_1928) ;  /* 0x0000030000007945 */ /* 0x000fd80003800000 */
[----:B------:R-:W-:Y:S05]  /*12b60*/  @P0 BRA `(.L_x_1929) ;  /* 0x0000000000b80947 */ /* 0x000fea0003800000 */
[----:B------:R-:W-:-:S03]  /*12b70*/  UMOV UR4, 0xffffffff ;  /* 0xffffffff00047882 */ /* 0x000fc60000000000 */
[----:B------:R-:W-:Y:S05]  /*12b80*/  BRA.DIV UR4, `(.L_x_1930) ;  /* 0x0000000a04a47947 */ /* 0x000fea000b800000 */
[----:B------:R-:W-:-:S13]  /*12b90*/  ELECT P6, URZ, PT ;  /* 0x00000000003f782f */ /* 0x000fda00038c0000 */
.L_x_1962:
[----:B------:R-:W-:Y:S05]  /*12ba0*/  @!P6 BRA `(.L_x_1929) ;  /* 0x0000000000a8e947 */ /* 0x000fea0003800000 */
[----:B--2---:R-:W2:Y:S02]  /*12bb0*/  LDL R2, [R1+0x2c] ;  /* 0x00002c0001027983 */ /* 0x004ea40000100800 */
[----:B--2---:R-:W-:-:S13]  /*12bc0*/  R2UR UR4, R2 ;  /* 0x00000000020472ca */ /* 0x004fda00000e0000 */
[----:B------:R-:W-:-:S06]  /*12bd0*/  ULOP3.LUT UR4, UR4, 0x2, URZ, 0xfc, !UPT ;  /* 0x0000000204047892 */ /* 0x000fcc000f8efc3f */
[----:B------:R-:W-:-:S05]  /*12be0*/  IMAD.U32 R2, RZ, RZ, UR4 ;  /* 0x00000004ff027e24 */ /* 0x000fca000f8e00ff */
[----:B------:R-:W-:-:S13]  /*12bf0*/  ISETP.NE.AND P0, PT, R2, 0x3, PT ;  /* 0x000000030200780c */ /* 0x000fda0003f05270 */
[----:B------:R-:W-:Y:S05]  /*12c00*/  @!P0 BRA `(.L_x_1931) ;  /* 0x0000000000048947 */ /* 0x000fea0003800000 */
[----:B------:R-:W-:Y:S01]  /*12c10*/  BPT.TRAP 0x1 ;  /* 0x000000040000795c */ /* 0x000fe20000300000 */
.L_x_1931:
        /* <DEDUP_REMOVED lines=14> */
.L_x_1963:
[----:B------:R-:W2:Y:S02]  /*12d00*/  SYNCS.PHASECHK.TRANS64.TRYWAIT P1, [R7+URZ], R2 ;  /* 0x00000002070075a7 */ /* 0x000ea4000802017f */
[----:B--2---:R-:W-:Y:S05]  /*12d10*/  @!P1 BRA `(.L_x_1933) ;  /* 0x0000000800749947 */ /* 0x004fea0003800000 */
.L_x_1964:
[----:B------:R-:W-:Y:S05]  /*12d20*/  @!P0 BRA `(.L_x_1934) ;  /* 0x0000000000048947 */ /* 0x000fea0003800000 */
[----:B------:R-:W-:Y:S01]  /*12d30*/  BPT.TRAP 0x1 ;  /* 0x000000040000795c */ /* 0x000fe20000300000 */
.L_x_1934:
[----:B------:R-:W3:Y:S02]  /*12d40*/  LDL.LU R4, [R1] ;  /* 0x0000000001047983 */ /* 0x000ee40000300800 */
[----:B---3--:R-:W-:-:S04]  /*12d50*/  IMAD R4, R4, 0x8, R0 ;  /* 0x0000000804047824 */ /* 0x008fc800078e0200 */
[----:B------:R-:W3:Y:S02]  /*12d60*/  SYNCS.PHASECHK.TRANS64.TRYWAIT P1, [R4+URZ+0x29860], R5 ;  /* 0x02986005040075a7 */ /* 0x000ee4000802017f */
[----:B---3--:R-:W-:Y:S05]  /*12d70*/  @!P1 BRA `(.L_x_1935) ;  /* 0x0000000800709947 */ /* 0x008fea0003800000 */
.L_x_1965:
[----:B------:R-:W-:Y:S05]  /*12d80*/  @!P0 BRA `(.L_x_1936) ;  /* 0x0000000000048947 */ /* 0x000fea0003800000 */
[----:B------:R-:W-:Y:S01]  /*12d90*/  BPT.TRAP 0x1 ;  /* 0x000000040000795c */ /* 0x000fe20000300000 */
.L_x_1936:
[----:B------:R-:W-:-:S04]  /*12da0*/  IMAD R3, R3, 0x8, R0 ;  /* 0x0000000803037824 */ /* 0x000fc800078e0200 */
[----:B------:R-:W4:Y:S02]  /*12db0*/  SYNCS.PHASECHK.TRANS64.TRYWAIT P1, [R3+URZ+0x29860], R2 ;  /* 0x02986002030075a7 */ /* 0x000f24000802017f */
[----:B----4-:R-:W-:Y:S05]  /*12dc0*/  @!P1 BRA `(.L_x_1937) ;  /* 0x0000000800709947 */ /* 0x010fea0003800000 */
.L_x_1966:
[----:B------:R-:W-:Y:S05]  /*12dd0*/  @!P0 BRA `(.L_x_1938) ;  /* 0x0000000000048947 */ /* 0x000fea0003800000 */
[----:B------:R-:W-:Y:S01]  /*12de0*/  BPT.TRAP 0x1 ;  /* 0x000000040000795c */ /* 0x000fe20000300000 */
.L_x_1938:
[----:B------:R-:W5:Y:S02]  /*12df0*/  SYNCS.PHASECHK.TRANS64.TRYWAIT P0, [R4+URZ+0x29880], R5 ;  /* 0x02988005040075a7 */ /* 0x000f64000800017f */
[----:B-----5:R-:W-:Y:S05]  /*12e00*/  @!P0 BRA `(.L_x_1939) ;  /* 0x0000000800748947 */ /* 0x020fea0003800000 */
.L_x_1940:
[----:B------:R1:W1:Y:S02]  /*12e10*/  SYNCS.PHASECHK.TRANS64.TRYWAIT P0, [R3+URZ+0x29880], R2 ;  /* 0x02988002030075a7 */ /* 0x000264000800017f */
[----:B-1----:R-:W-:Y:S05]  /*12e20*/  @!P0 NANOSLEEP.SYNCS 0x989680 ;  /* 0x009896800000895d */ /* 0x002fea0003900000 */
[----:B------:R-:W1:Y:S02]  /*12e30*/  @!P0 SYNCS.PHASECHK.TRANS64 P0, [R3+URZ+0x29880], R2 ;  /* 0x02988002030085a7 */ /* 0x000e64000800007f */
[----:B-1----:R-:W-:Y:S05]  /*12e40*/  @!P0 BRA `(.L_x_1940) ;  /* 0xfffffffc00f08947 */ /* 0x002fea000383ffff */
.L_x_1929:
[----:B------:R-:W-:Y:S05]  /*12e50*/  BSYNC B0 ;  /* 0x0000000000007941 */ /* 0x000fea0003800000 */
.L_x_1928:
[----:B------:R-:W-:Y:S05]  /*12e60*/  EXIT ;  /* 0x000000000000794d */ /* 0x000fea0003800000 */
.L_x_1824:
[----:B-1----:R-:W-:-:S04]  /*12e70*/  IMAD.U32 R3, RZ, RZ, UR37 ;  /* 0x00000025ff037e24 */ /* 0x002fc8000f8e00ff */
[----:B------:R1:W2:Y:S03]  /*12e80*/  SYNCS.PHASECHK.TRANS64.TRYWAIT P1, [R3+URZ+0x29800], R6 ;  /* 0x02980006030075a7 */ /* 0x0002a6000802017f */
[----:B--2---:R-:W-:Y:S05]  /*12e90*/  @!P1 NANOSLEEP.SYNCS 0x989680 ;  /* 0x009896800000995d */ /* 0x004fea0003900000 */
[----:B------:R-:W2:Y:S02]  /*12ea0*/  @!P1 SYNCS.PHASECHK.TRANS64 P1, [R3+URZ+0x29800], R6 ;  /* 0x02980006030095a7 */ /* 0x000ea4000802007f */
[----:B--2---:R-:W-:Y:S05]  /*12eb0*/  @!P1 BRA `(.L_x_1824) ;  /* 0xfffffffc00ec9947 */ /* 0x004fea000383ffff */
[----:B------:R-:W-:Y:S05]  /*12ec0*/  BRA `(.L_x_1941) ;  /* 0xfffffee800d07947 */ /* 0x000fea000383ffff */
.L_x_1828:
[----:B--2---:R2:W3:Y:S02]  /*12ed0*/  SYNCS.PHASECHK.TRANS64.TRYWAIT P2, [R2+URZ+0x29830], R3 ;  /* 0x02983003020075a7 */ /* 0x0044e4000804017f */
[----:B---3--:R-:W-:Y:S05]  /*12ee0*/  @!P2 NANOSLEEP.SYNCS 0x989680 ;  /* 0x009896800000a95d */ /* 0x008fea0003900000 */
[----:B------:R-:W3:Y:S02]  /*12ef0*/  @!P2 SYNCS.PHASECHK.TRANS64 P2, [R2+URZ+0x29830], R3 ;  /* 0x029830030200a5a7 */ /* 0x000ee4000804007f */
[----:B---3--:R-:W-:Y:S05]  /*12f00*/  @!P2 BRA `(.L_x_1828) ;  /* 0xfffffffc00f0a947 */ /* 0x008fea000383ffff */
[----:B------:R-:W-:Y:S05]  /*12f10*/  BRA `(.L_x_1827) ;  /* 0xfffffee800f87947 */ /* 0x000fea000383ffff */
.L_x_1833:
[----:B--2---:R-:W-:-:S04]  /*12f20*/  IMAD.U32 R7, RZ, RZ, UR5 ;  /* 0x00000005ff077e24 */ /* 0x004fc8000f8e00ff */
[----:B------:R2:W3:Y:S03]  /*12f30*/  SYNCS.PHASECHK.TRANS64.TRYWAIT P2, [R7+URZ+0x29830], R6 ;  /* 0x02983006070075a7 */ /* 0x0004e6000804017f */
[----:B---3--:R-:W-:Y:S05]  /*12f40*/  @!P2 NANOSLEEP.SYNCS 0x989680 ;  /* 0x009896800000a95d */ /* 0x008fea0003900000 */
[----:B------:R-:W3:Y:S02]  /*12f50*/  @!P2 SYNCS.PHASECHK.TRANS64 P2, [R7+URZ+0x29830], R6 ;  /* 0x029830060700a5a7 */ /* 0x000ee4000804007f */
[----:B---3--:R-:W-:Y:S05]  /*12f60*/  @!P2 BRA `(.L_x_1833) ;  /* 0xfffffffc00eca947 */ /* 0x008fea000383ffff */
[----:B------:R-:W-:Y:S05]  /*12f70*/  BRA `(.L_x_1830) ;  /* 0xffffff2800fc7947 */ /* 0x000fea000383ffff */
.L_x_1837:
[----:B--2---:R-:W-:-:S04]  /*12f80*/  IMAD.U32 R7, RZ, RZ, UR6 ;  /* 0x00000006ff077e24 */ /* 0x004fc8000f8e00ff */
[----:B------:R2:W3:Y:S03]  /*12f90*/  SYNCS.PHASECHK.TRANS64.TRYWAIT P2, [R7+URZ+0x29850], R6 ;  /* 0x02985006070075a7 */ /* 0x0004e6000804017f */
[----:B---3--:R-:W-:Y:S05]  /*12fa0*/  @!P2 NANOSLEEP.SYNCS 0x989680 ;  /* 0x009896800000a95d */ /* 0x008fea0003900000 */
[----:B------:R-:W3:Y:S02]  /*12fb0*/  @!P2 SYNCS.PHASECHK.TRANS64 P2, [R7+URZ+0x29850], R6 ;  /* 0x029850060700a5a7 */ /* 0x000ee4000804007f */
[----:B---3--:R-:W-:Y:S05]  /*12fc0*/  @!P2 BRA `(.L_x_1837) ;  /* 0xfffffffc00eca947 */ /* 0x008fea000383ffff */
[----:B------:R-:W-:Y:S05]  /*12fd0*/  BRA `(.L_x_1834) ;  /* 0xffffff3800047947 */ /* 0x000fea000383ffff */
.L_x_1844:
[----:B--2---:R-:W-:-:S04]  /*12fe0*/  IMAD.U32 R7, RZ, RZ, UR6 ;  /* 0x00000006ff077e24 */ /* 0x004fc8000f8e00ff */
[----:B------:R2:W3:Y:S03]  /*12ff0*/  SYNCS.PHASECHK.TRANS64.TRYWAIT P2, [R7+URZ+0x29830], R6 ;  /* 0x02983006070075a7 */ /* 0x0004e6000804017f */
[----:B---3--:R-:W-:Y:S05]  /*13000*/  @!P2 NANOSLEEP.SYNCS 0x989680 ;  /* 0x009896800000a95d */ /* 0x008fea0003900000 */
[----:B------:R-:W3:Y:S02]  /*13010*/  @!P2 SYNCS.PHASECHK.TRANS64 P2, [R7+URZ+0x29830], R6 ;  /* 0x029830060700a5a7 */ /* 0x000ee4000804007f */
[----:B---3--:R-:W-:Y:S05]  /*13020*/  @!P2 BRA `(.L_x_1844) ;  /* 0xfffffffc00eca947 */ /* 0x008fea000383ffff */
[----:B------:R-:W-:Y:S05]  /*13030*/  BRA `(.L_x_1841) ;  /* 0xffffff6c00507947 */ /* 0x000fea000383ffff */
.L_x_1848:
[----:B--2---:R-:W-:-:S04]  /*13040*/  IMAD.U32 R7, RZ, RZ, UR6 ;  /* 0x00000006ff077e24 */ /* 0x004fc8000f8e00ff */
[----:B------:R2:W3:Y:S03]  /*13050*/  SYNCS.PHASECHK.TRANS64.TRYWAIT P2, [R7+URZ+0x29850], R6 ;  /* 0x02985006070075a7 */ /* 0x0004e6000804017f */
[----:B---3--:R-:W-:Y:S05]  /*13060*/  @!P2 NANOSLEEP.SYNCS 0x989680 ;  /* 0x009896800000a95d */ /* 0x008fea0003900000 */
[----:B------:R-:W3:Y:S02]  /*13070*/  @!P2 SYNCS.PHASECHK.TRANS64 P2, [R7+URZ+0x29850], R6 ;  /* 0x029850060700a5a7 */ /* 0x000ee4000804007f */
[----:B---3--:R-:W-:Y:S05]  /*13080*/  @!P2 BRA `(.L_x_1848) ;  /* 0xfffffffc00eca947 */ /* 0x008fea000383ffff */
[----:B------:R-:W-:Y:S05]  /*13090*/  BRA `(.L_x_1845) ;  /* 0xffffff78004c7947 */ /* 0x000fea000383ffff */
.L_x_1854:
[----:B--2---:R-:W-:-:S04]  /*130a0*/  IMAD.U32 R5, RZ, RZ, UR9 ;  /* 0x00000009ff057e24 */ /* 0x004fc8000f8e00ff */
[----:B------:R2:W3:Y:S03]  /*130b0*/  SYNCS.PHASECHK.TRANS64.TRYWAIT P1, [R5+URZ+0x29850], R0 ;  /* 0x02985000050075a7 */ /* 0x0004e6000802017f */
[----:B---3--:R-:W-:Y:S05]  /*130c0*/  @!P1 NANOSLEEP.SYNCS 0x989680 ;  /* 0x009896800000995d */ /* 0x008fea0003900000 */
[----:B------:R-:W3:Y:S02]  /*130d0*/  @!P1 SYNCS.PHASECHK.TRANS64 P1, [R5+URZ+0x29850], R0 ;  /* 0x02985000050095a7 */ /* 0x000ee4000802007f */
[----:B---3--:R-:W-:Y:S05]  /*130e0*/  @!P1 BRA `(.L_x_1854) ;  /* 0xfffffffc00ec9947 */ /* 0x008fea000383ffff */
[----:B------:R-:W-:Y:S05]  /*130f0*/  BRA `(.L_x_1853) ;  /* 0xffffffa0009c7947 */ /* 0x000fea000383ffff */
.L_x_1880:
[----:B------:R-:W-:Y:S02]  /*13100*/  IMAD.MOV.U32 R13, RZ, RZ, R4 ;  /* 0x000000ffff0d7224 */ /* 0x000fe400078e0004 */
[----:B------:R-:W-:Y:S02]  /*13110*/  IMAD.MOV.U32 R12, RZ, RZ, RZ ;  /* 0x000000ffff0c7224 */ /* 0x000fe400078e00ff */
[----:B------:R-:W-:Y:S02]  /*13120*/  IMAD.MOV.U32 R11, RZ, RZ, 0x1f ;  /* 0x0000001fff0b7424 */ /* 0x000fe400078e00ff */
[----:B------:R-:W-:-:S07]  /*13130*/  IMAD.MOV.U32 R15, RZ, RZ, -0x1 ;  /* 0xffffffffff0f7424 */ /* 0x000fce00078e00ff */
[----:B------:R-:W-:Y:S05]  /*13140*/  WARPSYNC.COLLECTIVE R15, `(.L_x_1942) ;  /* 0x000000000f087348 */ /* 0x000fea0003c00000 */
[----:B------:R1:W2:Y:S02]  /*13150*/  SHFL.IDX P6, R14, R13, R12, R11 ;  /* 0x0000000c0d0e7389 */ /* 0x0002a400000c000b */
[----:B-12---:R-:W-:Y:S01]  /*13160*/  ENDCOLLECTIVE ;  /* 0x000000000000791b */ /* 0x006fe20003800000 */
.L_x_1942:
[----:B------:R-:W-:Y:S05]  /*13170*/  BRA `(.L_x_1943) ;  /* 0xffffffd400587947 */ /* 0x000fea000383ffff */
.L_x_1882:
[----:B------:R-:W-:Y:S01]  /*13180*/  BSSY B0, `(.L_x_1944) ;  /* 0x0000006000007945 */ /* 0x000fe20003800000 */
[----:B------:R-:W-:-:S07]  /*13190*/  IMAD.MOV.U32 R15, RZ, RZ, -0x1 ;  /* 0xffffffffff0f7424 */ /* 0x000fce00078e00ff */
[----:B-1----:R-:W-:Y:S05]  /*131a0*/  WARPSYNC.COLLECTIVE R15, `(.L_x_1945) ;  /* 0x000000000f0c7348 */ /* 0x002fea0003c00000 */
[----:B------:R-:W-:Y:S02]  /*131b0*/  ELECT P6, UR62, PT ;  /* 0x00000000003e782f */ /* 0x000fe400038c0000 */
[----:B------:R-:W-:Y:S01]  /*131c0*/  MOV R14, UR62 ;  /* 0x0000003e000e7c02 */ /* 0x000fe20008000f00 */
[----:B-1----:R-:W-:Y:S10]  /*131d0*/  ENDCOLLECTIVE ;  /* 0x000000000000791b */ /* 0x002ff40003800000 */
.L_x_1945:
[----:B------:R-:W-:Y:S05]  /*131e0*/  BSYNC B0 ;  /* 0x0000000000007941 */ /* 0x000fea0003800000 */
.L_x_1944:
[----:B------:R-:W-:Y:S05]  /*131f0*/  BRA `(.L_x_1946) ;  /* 0xffffffd400587947 */ /* 0x000fea000383ffff */
.L_x_1885:
[----:B--2---:R2:W3:Y:S02]  /*13200*/  SYNCS.PHASECHK.TRANS64.TRYWAIT P3, [R2+URZ+0x29880], R3 ;  /* 0x02988003020075a7 */ /* 0x0044e4000806017f */
[----:B---3--:R-:W-:Y:S05]  /*13210*/  @!P3 NANOSLEEP.SYNCS 0x989680 ;  /* 0x009896800000b95d */ /* 0x008fea0003900000 */
[----:B------:R-:W3:Y:S02]  /*13220*/  @!P3 SYNCS.PHASECHK.TRANS64 P3, [R2+URZ+0x29880], R3 ;  /* 0x029880030200b5a7 */ /* 0x000ee4000806007f */
[----:B---3--:R-:W-:Y:S05]  /*13230*/  @!P3 BRA `(.L_x_1885) ;  /* 0xfffffffc00f0b947 */ /* 0x008fea000383ffff */
[----:B------:R-:W-:Y:S05]  /*13240*/  BRA `(.L_x_1947) ;  /* 0xffffffd400b07947 */ /* 0x000fea000383ffff */
.L_x_1887:
[----:B-1----:R1:W3:Y:S02]  /*13250*/  SYNCS.PHASECHK.TRANS64.TRYWAIT P3, [R2+URZ+0x29840], R3 ;  /* 0x02984003020075a7 */ /* 0x0022e4000806017f */
[----:B---3--:R-:W-:Y:S05]  /*13260*/  @!P3 NANOSLEEP.SYNCS 0x989680 ;  /* 0x009896800000b95d */ /* 0x008fea0003900000 */
[----:B------:R-:W3:Y:S02]  /*13270*/  @!P3 SYNCS.PHASECHK.TRANS64 P3, [R2+URZ+0x29840], R3 ;  /* 0x029840030200b5a7 */ /* 0x000ee4000806007f */
[----:B---3--:R-:W-:Y:S05]  /*13280*/  @!P3 BRA `(.L_x_1887) ;  /* 0xfffffffc00f0b947 */ /* 0x008fea000383ffff */
[----:B------:R-:W-:Y:S05]  /*13290*/  BRA `(.L_x_1948) ;  /* 0xffffffd800087947 */ /* 0x000fea000383ffff */
.L_x_1890:
[----:B--2---:R-:W-:-:S04]  /*132a0*/  IMAD.U32 R3, RZ, RZ, UR40 ;  /* 0x00000028ff037e24 */ /* 0x004fc8000f8e00ff */
[----:B------:R2:W3:Y:S03]  /*132b0*/  SYNCS.PHASECHK.TRANS64.TRYWAIT P0, [R3+URZ+0x29820], R2 ;  /* 0x02982002030075a7 */ /* 0x0004e6000800017f */
[----:B---3--:R-:W-:Y:S05]  /*132c0*/  @!P0 NANOSLEEP.SYNCS 0x989680 ;  /* 0x009896800000895d */ /* 0x008fea0003900000 */
[----:B------:R-:W3:Y:S02]  /*132d0*/  @!P0 SYNCS.PHASECHK.TRANS64 P0, [R3+URZ+0x29820], R2 ;  /* 0x02982002030085a7 */ /* 0x000ee4000800007f */
[----:B---3--:R-:W-:Y:S05]  /*132e0*/  @!P0 BRA `(.L_x_1890) ;  /* 0xfffffffc00ec8947 */ /* 0x008fea000383ffff */
[----:B------:R-:W-:Y:S05]  /*132f0*/  BRA `(.L_x_1949) ;  /* 0xffffffdc00247947 */ /* 0x000fea000383ffff */
.L_x_1896:
[----:B-1----:R1:W2:Y:S02]  /*13300*/  SYNCS.PHASECHK.TRANS64.TRYWAIT P0, [R4+URZ+0x29880], R2 ;  /* 0x02988002040075a7 */ /* 0x0022a4000800017f */
[----:B--2---:R-:W-:Y:S05]  /*13310*/  @!P0 NANOSLEEP.SYNCS 0x989680 ;  /* 0x009896800000895d */ /* 0x004fea0003900000 */
[----:B------:R-:W2:Y:S02]  /*13320*/  @!P0 SYNCS.PHASECHK.TRANS64 P0, [R4+URZ+0x29880], R2 ;  /* 0x02988002040085a7 */ /* 0x000ea4000800007f */
[----:B--2---:R-:W-:Y:S05]  /*13330*/  @!P0 BRA `(.L_x_1896) ;  /* 0xfffffffc00f08947 */ /* 0x004fea000383ffff */
[----:B------:R-:W-:Y:S05]  /*13340*/  BRA `(.L_x_1950) ;  /* 0xffffffdc00d07947 */ /* 0x000fea000383ffff */
.L_x_1901:
[----:B--2---:R2:W4:Y:S02]  /*13350*/  SYNCS.PHASECHK.TRANS64.TRYWAIT P0, [R4+URZ+0x29840], R2 ;  /* 0x02984002040075a7 */ /* 0x004524000800017f */
[----:B----4-:R-:W-:Y:S05]  /*13360*/  @!P0 NANOSLEEP.SYNCS 0x989680 ;  /* 0x009896800000895d */ /* 0x010fea0003900000 */
[----:B------:R-:W4:Y:S02]  /*13370*/  @!P0 SYNCS.PHASECHK.TRANS64 P0, [R4+URZ+0x29840], R2 ;  /* 0x02984002040085a7 */ /* 0x000f24000800007f */
[----:B----4-:R-:W-:Y:S05]  /*13380*/  @!P0 BRA `(.L_x_1901) ;  /* 0xfffffffc00f08947 */ /* 0x010fea000383ffff */
[----:B------:R-:W-:Y:S05]  /*13390*/  BRA `(.L_x_1951) ;  /* 0xffffffe000547947 */ /* 0x000fea000383ffff */
.L_x_1909:
[----:B----4-:R-:W4:Y:S02]  /*133a0*/  LDL R3, [R1+0x4] ;  /* 0x0000040001037983 */ /* 0x010f240000100800 */
[----:B----4-:R4:W1:Y:S02]  /*133b0*/  SYNCS.PHASECHK.TRANS64.TRYWAIT P3, [R3+URZ+0x29870], R2 ;  /* 0x02987002030075a7 */ /* 0x010864000806017f */
[----:B-1----:R-:W-:Y:S05]  /*133c0*/  @!P3 NANOSLEEP.SYNCS 0x989680 ;  /* 0x009896800000b95d */ /* 0x002fea0003900000 */
[----:B------:R-:W1:Y:S02]  /*133d0*/  @!P3 SYNCS.PHASECHK.TRANS64 P3, [R3+URZ+0x29870], R2 ;  /* 0x029870020300b5a7 */ /* 0x000e64000806007f */
[----:B-1----:R-:W-:Y:S05]  /*133e0*/  @!P3 BRA `(.L_x_1909) ;  /* 0xfffffffc00ecb947 */ /* 0x002fea000383ffff */
[----:B------:R-:W-:Y:S05]  /*133f0*/  BRA `(.L_x_1952) ;  /* 0xffffffe4007c7947 */ /* 0x000fea000383ffff */
.L_x_1911:
[----:B-1----:R-:W4:Y:S02]  /*13400*/  LDL R4, [R1+0x4] ;  /* 0x0000040001047983 */ /* 0x002f240000100800 */
[----:B----4-:R1:W4:Y:S02]  /*13410*/  SYNCS.PHASECHK.TRANS64.TRYWAIT P3, [R4+URZ+0x29860], R3 ;  /* 0x02986003040075a7 */ /* 0x010324000806017f */
[----:B----4-:R-:W-:Y:S05]  /*13420*/  @!P3 NANOSLEEP.SYNCS 0x989680 ;  /* 0x009896800000b95d */ /* 0x010fea0003900000 */
[----:B------:R-:W4:Y:S02]  /*13430*/  @!P3 SYNCS.PHASECHK.TRANS64 P3, [R4+URZ+0x29860], R3 ;  /* 0x029860030400b5a7 */ /* 0x000f24000806007f */
[----:B----4-:R-:W-:Y:S05]  /*13440*/  @!P3 BRA `(.L_x_1911) ;  /* 0xfffffffc00ecb947 */ /* 0x010fea000383ffff */
[----:B------:R-:W-:Y:S05]  /*13450*/  BRA `(.L_x_1953) ;  /* 0xffffffe400847947 */ /* 0x000fea000383ffff */
.L_x_1918:
[----:B-1----:R1:W2:Y:S02]  /*13460*/  SYNCS.PHASECHK.TRANS64.TRYWAIT P0, [R20+URZ+0x29870], R3 ;  /* 0x02987003140075a7 */ /* 0x0022a4000800017f */
[----:B--2---:R-:W-:Y:S05]  /*13470*/  @!P0 NANOSLEEP.SYNCS 0x989680 ;  /* 0x009896800000895d */ /* 0x004fea0003900000 */
[----:B------:R-:W2:Y:S02]  /*13480*/  @!P0 SYNCS.PHASECHK.TRANS64 P0, [R20+URZ+0x29870], R3 ;  /* 0x02987003140085a7 */ /* 0x000ea4000800007f */
[----:B--2---:R-:W-:Y:S05]  /*13490*/  @!P0 BRA `(.L_x_1918) ;  /* 0xfffffffc00f08947 */ /* 0x004fea000383ffff */
[----:B------:R-:W-:Y:S05]  /*134a0*/  BRA `(.L_x_1954) ;  /* 0xffffffec00507947 */ /* 0x000fea000383ffff */
.L_x_1920:
[----:B-1----:R1:W2:Y:S02]  /*134b0*/  SYNCS.PHASECHK.TRANS64.TRYWAIT P0, [R20+URZ+0x29860], R3 ;  /* 0x02986003140075a7 */ /* 0x0022a4000800017f */
[----:B--2---:R-:W-:Y:S05]  /*134c0*/  @!P0 NANOSLEEP.SYNCS 0x989680 ;  /* 0x009896800000895d */ /* 0x004fea0003900000 */
[----:B------:R-:W2:Y:S02]  /*134d0*/  @!P0 SYNCS.PHASECHK.TRANS64 P0, [R20+URZ+0x29860], R3 ;  /* 0x02986003140085a7 */ /* 0x000ea4000800007f */
[----:B--2---:R-:W-:Y:S05]  /*134e0*/  @!P0 BRA `(.L_x_1920) ;  /* 0xfffffffc00f08947 */ /* 0x004fea000383ffff */
[----:B------:R-:W-:Y:S05]  /*134f0*/  BRA `(.L_x_1955) ;  /* 0xffffffec00587947 */ /* 0x000fea000383ffff */
.L_x_1926:
[----:B-1----:R1:W2:Y:S02]  /*13500*/  SYNCS.PHASECHK.TRANS64.TRYWAIT P0, [R0+URZ+0x29820], R3 ;  /* 0x02982003000075a7 */ /* 0x0022a4000800017f */
[----:B--2---:R-:W-:Y:S05]  /*13510*/  @!P0 NANOSLEEP.SYNCS 0x989680 ;  /* 0x009896800000895d */ /* 0x004fea0003900000 */
[----:B------:R-:W2:Y:S02]  /*13520*/  @!P0 SYNCS.PHASECHK.TRANS64 P0, [R0+URZ+0x29820], R3 ;  /* 0x02982003000085a7 */ /* 0x000ea4000800007f */
[----:B--2---:R-:W-:Y:S05]  /*13530*/  @!P0 BRA `(.L_x_1926) ;  /* 0xfffffffc00f08947 */ /* 0x004fea000383ffff */
[----:B------:R-:W-:Y:S05]  /*13540*/  BRA `(.L_x_1956) ;  /* 0xfffffff400607947 */ /* 0x000fea000383ffff */
.L_x_1927:
        /* <DEDUP_REMOVED lines=11> */
.L_x_1958:
[----:B------:R-:W-:Y:S05]  /*13600*/  BSYNC B0 ;  /* 0x0000000000007941 */ /* 0x000fea0003800000 */
.L_x_1957:
[----:B------:R-:W-:Y:S05]  /*13610*/  BRA `(.L_x_1959) ;  /* 0xfffffff400487947 */ /* 0x000fea000383ffff */
.L_x_1930:
[----:B------:R-:W-:Y:S01]  /*13620*/  BSSY B1, `(.L_x_1960) ;  /* 0x0000006000017945 */ /* 0x000fe20003800000 */
[----:B------:R-:W-:-:S07]  /*13630*/  IMAD.MOV.U32 R15, RZ, RZ, -0x1 ;  /* 0xffffffffff0f7424 */ /* 0x000fce00078e00ff */
[----:B-12---:R-:W-:Y:S05]  /*13640*/  WARPSYNC.COLLECTIVE R15, `(.L_x_1961) ;  /* 0x000000000f0c7348 */ /* 0x006fea0003c00000 */
[----:B------:R-:W-:Y:S02]  /*13650*/  ELECT P6, UR62, PT ;  /* 0x00000000003e782f */ /* 0x000fe400038c0000 */
[----:B------:R-:W-:Y:S01]  /*13660*/  MOV R14, UR62 ;  /* 0x0000003e000e7c02 */ /* 0x000fe20008000f00 */
[----:B-12---:R-:W-:Y:S10]  /*13670*/  ENDCOLLECTIVE ;  /* 0x000000000000791b */ /* 0x006ff40003800000 */
.L_x_1961:
[----:B------:R-:W-:Y:S05]  /*13680*/  BSYNC B1 ;  /* 0x0000000000017941 */ /* 0x000fea0003800000 */
.L_x_1960:
[----:B------:R-:W-:Y:S05]  /*13690*/  BRA `(.L_x_1962) ;  /* 0xfffffff400407947 */ /* 0x000fea000383ffff */
.L_x_1932:
[----:B-1----:R1:W2:Y:S02]  /*136a0*/  SYNCS.PHASECHK.TRANS64.TRYWAIT P1, [R6+URZ], R5 ;  /* 0x00000005060075a7 */ /* 0x0022a4000802017f */
[----:B--2---:R-:W-:Y:S05]  /*136b0*/  @!P1 NANOSLEEP.SYNCS 0x989680 ;  /* 0x009896800000995d */ /* 0x004fea0003900000 */
[----:B------:R-:W2:Y:S02]  /*136c0*/  @!P1 SYNCS.PHASECHK.TRANS64 P1, [R6+URZ], R5 ;  /* 0x00000005060095a7 */ /* 0x000ea4000802007f */
[----:B--2---:R-:W-:Y:S05]  /*136d0*/  @!P1 BRA `(.L_x_1932) ;  /* 0xfffffffc00f09947 */ /* 0x004fea000383ffff */
[----:B------:R-:W-:Y:S05]  /*136e0*/  BRA `(.L_x_1963) ;  /* 0xfffffff400847947 */ /* 0x000fea000383ffff */
.L_x_1933:
[----:B--2---:R2:W3:Y:S02]  /*136f0*/  SYNCS.PHASECHK.TRANS64.TRYWAIT P1, [R7+URZ], R2 ;  /* 0x00000002070075a7 */ /* 0x0044e4000802017f */
[----:B---3--:R-:W-:Y:S05]  /*13700*/  @!P1 NANOSLEEP.SYNCS 0x989680 ;  /* 0x009896800000995d */ /* 0x008fea0003900000 */
[----:B------:R-:W3:Y:S02]  /*13710*/  @!P1 SYNCS.PHASECHK.TRANS64 P1, [R7+URZ], R2 ;  /* 0x00000002070095a7 */ /* 0x000ee4000802007f */
[----:B---3--:R-:W-:Y:S05]  /*13720*/  @!P1 BRA `(.L_x_1933) ;  /* 0xfffffffc00f09947 */ /* 0x008fea000383ffff */
[----:B------:R-:W-:Y:S05]  /*13730*/  BRA `(.L_x_1964) ;  /* 0xfffffff400787947 */ /* 0x000fea000383ffff */
.L_x_1935:
[----:B---3--:R3:W4:Y:S02]  /*13740*/  SYNCS.PHASECHK.TRANS64.TRYWAIT P1, [R4+URZ+0x29860], R5 ;  /* 0x02986005040075a7 */ /* 0x008724000802017f */
[----:B----4-:R-:W-:Y:S05]  /*13750*/  @!P1 NANOSLEEP.SYNCS 0x989680 ;  /* 0x009896800000995d */ /* 0x010fea0003900000 */
[----:B------:R-:W4:Y:S02]  /*13760*/  @!P1 SYNCS.PHASECHK.TRANS64 P1, [R4+URZ+0x29860], R5 ;  /* 0x02986005040095a7 */ /* 0x000f24000802007f */
[----:B----4-:R-:W-:Y:S05]  /*13770*/  @!P1 BRA `(.L_x_1935) ;  /* 0xfffffffc00f09947 */ /* 0x010fea000383ffff */
[----:B------:R-:W-:Y:S05]  /*13780*/  BRA `(.L_x_1965) ;  /* 0xfffffff4007c7947 */ /* 0x000fea000383ffff */
.L_x_1937:
[----:B----4-:R4:W1:Y:S02]  /*13790*/  SYNCS.PHASECHK.TRANS64.TRYWAIT P1, [R3+URZ+0x29860], R2 ;  /* 0x02986002030075a7 */ /* 0x010864000802017f */
[----:B-1----:R-:W-:Y:S05]  /*137a0*/  @!P1 NANOSLEEP.SYNCS 0x989680 ;  /* 0x009896800000995d */ /* 0x002fea0003900000 */
[----:B------:R-:W1:Y:S02]  /*137b0*/  @!P1 SYNCS.PHASECHK.TRANS64 P1, [R3+URZ+0x29860], R2 ;  /* 0x02986002030095a7 */ /* 0x000e64000802007f */
[----:B-1----:R-:W-:Y:S05]  /*137c0*/  @!P1 BRA `(.L_x_1937) ;  /* 0xfffffffc00f09947 */ /* 0x002fea000383ffff */
[----:B------:R-:W-:Y:S05]  /*137d0*/  BRA `(.L_x_1966) ;  /* 0xfffffff4007c7947 */ /* 0x000fea000383ffff */
.L_x_1939:
[----:B------:R1:W1:Y:S02]  /*137e0*/  SYNCS.PHASECHK.TRANS64.TRYWAIT P0, [R4+URZ+0x29880], R5 ;  /* 0x02988005040075a7 */ /* 0x000264000800017f */
[----:B-1----:R-:W-:Y:S05]  /*137f0*/  @!P0 NANOSLEEP.SYNCS 0x989680 ;  /* 0x009896800000895d */ /* 0x002fea0003900000 */
[----:B------:R-:W1:Y:S02]  /*13800*/  @!P0 SYNCS.PHASECHK.TRANS64 P0, [R4+URZ+0x29880], R5 ;  /* 0x02988005040085a7 */ /* 0x000e64000800007f */
[----:B-1----:R-:W-:Y:S05]  /*13810*/  @!P0 BRA `(.L_x_1939) ;  /* 0xfffffffc00f08947 */ /* 0x002fea000383ffff */
[----:B------:R-:W-:Y:S05]  /*13820*/  BRA `(.L_x_1940) ;  /* 0xfffffff400787947 */ /* 0x000fea000383ffff */
.L_x_1967:
        /* <DEDUP_REMOVED lines=13> */
.L_x_2629:


//--------------------- .text._ZN7cutlass13device_kernelIN5flash11enable_sm90INS1_16FlashAttnFwdSm90INS1_25CollectiveMainloopFwdSm90ILi2EN4cute5tupleIJNS5_1CILi1EEES8_S8_EEENS6_IJNS7_ILi128EEENS7_ILi160EEENS7_ILi192EEEEEELi128ENS_12float_e4m3_tEfNS_4arch4Sm90ELb1ELb0ELb1ELb1ELb0ELb0ELb0ELb1ELb1ELb0ELb0ELb0EEENS1_21CollectiveEpilogueFwdINS6_IJSA_SA_SB_EEES9_NS_10bfloat16_tESG_Li256ELb1ELb0ELb0ELb1EEENS1_36VarlenDynamicPersistentTileSchedulerILi128ELi160ELi256ELi128ELb0ELb0ELb1ELb1ELb1ELb1EEEEEEEEEvNT_6ParamsE --------------------------
	.section	.text._ZN7cutlass13device_kernelIN5flash11enable_sm90INS1_16FlashAttnFwdSm90INS1_25CollectiveMainloopFwdSm90ILi2EN4cute5tupleIJNS5_1CILi1EEES8_S8_EEENS6_IJNS7_ILi128EEENS7_ILi160EEENS7_ILi192EEEEEELi128ENS_12float_e4m3_tEfNS_4arch4Sm90ELb1ELb0ELb1ELb1ELb0ELb0ELb0ELb1ELb1ELb0ELb0ELb0EEENS1_21CollectiveEpilogueFwdINS6_IJSA_SA_SB_EEES9_NS_10bfloat16_tESG_Li256ELb1ELb0ELb0ELb1EEENS1_36VarlenDynamicPersistentTileSchedulerILi128ELi160ELi256ELi128ELb0ELb0ELb1ELb1ELb1ELb1EEEEEEEEEvNT_6ParamsE,"ax",@progbits
	.align	128
.text._ZN7cutlass13device_kernelIN5flash11enable_sm90INS1_16FlashAttnFwdSm90INS1_25CollectiveMainloopFwdSm90ILi2EN4cute5tupleIJNS5_1CILi1EEES8_S8_EEENS6_IJNS7_ILi128EEENS7_ILi160EEENS7_ILi192EEEEEELi128ENS_12float_e4m3_tEfNS_4arch4Sm90ELb1ELb0ELb1ELb1ELb0ELb0ELb0ELb1ELb1ELb0ELb0ELb0EEENS1_21CollectiveEpilogueFwdINS6_IJSA_SA_SB_EEES9_NS_10bfloat16_tESG_Li256ELb1ELb0ELb0ELb1EEENS1_36VarlenDynamicPersistentTileSchedulerILi128ELi160ELi256ELi128ELb0ELb0ELb1ELb1ELb1ELb1EEEEEEEEEvNT_6ParamsE:
        .type           _ZN7cutlass13device_kernelIN5flash11enable_sm90INS1_16FlashAttnFwdSm90INS1_25CollectiveMainloopFwdSm90ILi2EN4cute5tupleIJNS5_1CILi1EEES8_S8_EEENS6_IJNS7_ILi128EEENS7_ILi160EEENS7_ILi192EEEEEELi128ENS_12float_e4m3_tEfNS_4arch4Sm90ELb1ELb0ELb1ELb1ELb0ELb0ELb0ELb1ELb1ELb0ELb0ELb0EEENS1_21CollectiveEpilogueFwdINS6_IJSA_SA_SB_EEES9_NS_10bfloat16_tESG_Li256ELb1ELb0ELb0ELb1EEENS1_36VarlenDynamicPersistentTileSchedulerILi128ELi160ELi256ELi128ELb0ELb0ELb1ELb1ELb1ELb1EEEEEEEEEvNT_6ParamsE,@function
        .size           _ZN7cutlass13device_kernelIN5flash11enable_sm90INS1_16FlashAttnFwdSm90INS1_25CollectiveMainloopFwdSm90ILi2EN4cute5tupleIJNS5_1CILi1EEES8_S8_EEENS6_IJNS7_ILi128EEENS7_ILi160EEENS7_ILi192EEEEEELi128ENS_12float_e4m3_tEfNS_4arch4Sm90ELb1ELb0ELb1ELb1ELb0ELb0ELb0ELb1ELb1ELb0ELb0ELb0EEENS1_21CollectiveEpilogueFwdINS6_IJSA_SA_SB_EEES9_NS_10bfloat16_tESG_Li256ELb1ELb0ELb0ELb1EEENS1_36VarlenDynamicPersistentTileSchedulerILi128ELi160ELi256ELi128ELb0ELb0ELb1ELb1ELb1ELb1EEEEEEEEEvNT_6ParamsE,(.L_x_2630 - _ZN7cutlass13device_kernelIN5flash11enable_sm90INS1_16FlashAttnFwdSm90INS1_25CollectiveMainloopFwdSm90ILi2EN4cute5tupleIJNS5_1CILi1EEES8_S8_EEENS6_IJNS7_ILi128EEENS7_ILi160EEENS7_ILi192EEEEEELi128ENS_12float_e4m3_tEfNS_4arch4Sm90ELb1ELb0ELb1ELb1ELb0ELb0ELb0ELb1ELb1ELb0ELb0ELb0EEENS1_21CollectiveEpilogueFwdINS6_IJSA_SA_SB_EEES9_NS_10bfloat16_tESG_Li256ELb1ELb0ELb0ELb1EEENS1_36VarlenDynamicPersistentTileSchedulerILi128ELi160ELi256ELi128ELb0ELb0ELb1ELb1ELb1ELb1EEEEEEEEEvNT_6ParamsE)
        .other          _ZN7cutlass13device_kernelIN5flash11enable_sm90INS1_16FlashAttnFwdSm90INS1_25CollectiveMainloopFwdSm90ILi2EN4cute5tupleIJNS5_1CILi1EEES8_S8_EEENS6_IJNS7_ILi128EEENS7_ILi160EEENS7_ILi192EEEEEELi128ENS_12float_e4m3_tEfNS_4arch4Sm90ELb1ELb0ELb1ELb1ELb0ELb0ELb0ELb1ELb1ELb0ELb0ELb0EEENS1_21CollectiveEpilogueFwdINS6_IJSA_SA_SB_EEES9_NS_10bfloat16_tESG_Li256ELb1ELb0ELb0ELb1EEENS1_36VarlenDynamicPersistentTileSchedulerILi128ELi160ELi256ELi128ELb0ELb0ELb1ELb1ELb1ELb1EEEEEEEEEvNT_6ParamsE,@"STO_CUDA_ENTRY STV_DEFAULT"
_ZN7cutlass13device_kernelIN5flash11enable_sm90INS1_16FlashAttnFwdSm90INS1_25CollectiveMainloopFwdSm90ILi2EN4cute5tupleIJNS5_1CILi1EEES8_S8_EEENS6_IJNS7_ILi128EEENS7_ILi160EEENS7_ILi192EEEEEELi128ENS_12float_e4m3_tEfNS_4arch4Sm90ELb1ELb0ELb1ELb1ELb0ELb0ELb0ELb1ELb1ELb0ELb0ELb0EEENS1_21CollectiveEpilogueFwdINS6_IJSA_SA_SB_EEES9_NS_10bfloat16_tESG_Li256ELb1ELb0ELb0ELb1EEENS1_36VarlenDynamicPersistentTileSchedulerILi128ELi160ELi256ELi128ELb0ELb0ELb1ELb1ELb1ELb1EEEEEEEEEvNT_6ParamsE:
        /* <DEDUP_REMOVED lines=21> */
.L_x_1969:
[----:B------:R-:W-:Y:S05]  /*0150*/  BSYNC B0 ;  /* 0x0000000000007941 */ /* 0x000fea0003800000 */
.L_x_1968:
        /* <DEDUP_REMOVED lines=41> */
.L_x_1970:
        /* <DEDUP_REMOVED lines=22> */
.L_x_1971:
        /* <DEDUP_REMOVED lines=18> */
.L_x_1972:
        /* <DEDUP_REMOVED lines=22> */
.L_x_1973:
        /* <DEDUP_REMOVED lines=22> */
.L_x_1974:
[----:B------:R-:W-:Y:S01]  /*0930*/  PLOP3.LUT P0, PT, PT, PT, UP0, 0x80, 0x0 ;  /* 0x000000000000781c */ /* 0x000fe20003f0f008 */
[----:B------:R-:W-:Y:S01]  /*0940*/  UMOV UR40, 0x1 ;  /* 0x0000000100287882 */ /* 0x000fe20000000000 */
[----:B------:R-:W-:Y:S01]  /*0950*/  NOP ;  /* 0x0000000000007918 */ /* 0x000fe20000000000 */
[----:B------:R-:W-:Y:S01]  /*0960*/  USEL UR40, UR40, 0x2, !UP0 ;  /* 0x0000000228287887 */ /* 0x000fe2000c000000 */
[----:B------:R-:W-:Y:S01]  /*0970*/  ULDC.64 UR52, c[0x0][0x208] ;  /* 0x0000820000347ab9 */ /* 0x000fe20000000a00 */
[----:B012-4-:R-:W-:Y:S08]  /*0980*/  BAR.SYNC.DEFER_BLOCKING 0x0 ;  /* 0x0000000000007b1d */ /* 0x017ff00000010000 */
[----:B------:R-:W-:Y:S05]  /*0990*/  @!P0 BRA `(.L_x_1975) ;  /* 0x000000f800b08947 */ /* 0x000fea0003800000 */
.L_x_1976:
        /* <DEDUP_REMOVED lines=21> */
[----:B------:R-:W-:Y:S01]  /*0af0*/  R2UR UR44, R46 ;  /* 0x000000002e2c72ca */ /* 0x000fe200000e0000 */
[----:B------:R-:W-:Y:S01]  /*0b00*/  UMOV UR46, URZ ;  /* 0x0000003f002e7c82 */ /* 0x000fe20008000000 */
[----:B------:R-:W-:Y:S01]  /*0b10*/  SHF.R.S32.HI R0, RZ, 0x1f, R191 ;  /* 0x0000001fff007819 */ /* 0x000fe200000114bf */
[----:B------:R-:W-:Y:S01]  /*0b20*/  UMOV UR45, URZ ;  /* 0x0000003f002d7c82 */ /* 0x000fe20008000000 */
[----:B------:R-:W-:Y:S02]  /*0b30*/  UMOV UR55, URZ ;  /* 0x0000003f00377c82 */ /* 0x000fe40008000000 */
[CC--:B------:R-:W-:Y:S02]  /*0b40*/  LEA.HI R2, R0.reuse, R191.reuse, RZ, 0x7 ;  /* 0x000000bf00027211 */ /* 0x0c0fe400078f38ff */
[----:B------:R-:W-:-:S02]  /*0b50*/  LEA.HI R3, R0, R191, RZ, 0x4 ;  /* 0x000000bf00037211 */ /* 0x000fc400078f20ff */
[----:B------:R-:W-:Y:S02]  /*0b60*/  LOP3.LUT R188, R2, 0xffffff80, RZ, 0xc0, !PT ;  /* 0xffffff8002bc7812 */ /* 0x000fe400078ec0ff */
[----:B------:R-:W-:-:S03]  /*0b70*/  SHF.R.S32.HI R189, RZ, 0x7, R2 ;  /* 0x00000007ffbd7819 */ /* 0x000fc60000011402 */
        /* <DEDUP_REMOVED lines=11> */
[----:B------:R-:W-:Y:S02]  /*0c30*/  LOP3.LUT R17, R8, 0x7ffffffc, RZ, 0xc0, !PT ;  /* 0x7ffffffc08117812 */ /* 0x000fe400078ec0ff */
[----:B------:R-:W-:Y:S02]  /*0c40*/  LOP3.LUT R6, R4, 0xfffffff8, RZ, 0xc0, !PT ;  /* 0xfffffff804067812 */ /* 0x000fe400078ec0ff */
[-C--:B------:R-:W-:Y:S01]  /*0c50*/  LEA.HI R4, R0, R191.reuse, RZ, 0x5 ;  /* 0x000000bf00047211 */ /* 0x080fe200078f28ff */
[----:B------:R-:W-:Y:S01]  /*0c60*/  IMAD.IADD R17, R188, 0x1, -R17 ;  /* 0x00000001bc117824 */ /* 0x000fe200078e0a11 */
[----:B------:R-:W-:Y:S01]  /*0c70*/  LEA.HI R0, R0, R191, RZ, 0x3 ;  /* 0x000000bf00007211 */ /* 0x000fe200078f18ff */
[----:B------:R-:W-:Y:S01]  /*0c80*/  IMAD.IADD R10, R5, 0x1, -R6 ;  /* 0x00000001050a7824 */ /* 0x000fe200078e0a06 */
[----:B------:R-:W-:Y:S01]  /*0c90*/  SHF.R.S32.HI R6, RZ, 0x4, R3 ;  /* 0x00000004ff067819 */ /* 0x000fe20000011403 */
[----:B------:R-:W-:Y:S01]  /*0ca0*/  IMAD.SHL.U32 R5, R4, 0x20, RZ ;  /* 0x0000002004057824 */ /* 0x000fe200078e00ff */
[----:B------:R-:W-:Y:S01]  /*0cb0*/  LOP3.LUT R4, R3, 0x3fffff0, RZ, 0xc0, !PT ;  /* 0x03fffff003047812 */ /* 0x000fe200078ec0ff */
[----:B------:R-:W-:Y:S01]  /*0cc0*/  IMAD R7, R7, 0x10, R10 ;  /* 0x0000001007077824 */ /* 0x000fe200078e020a */
[----:B------:R-:W-:-:S02]  /*0cd0*/  LEA.HI R3, R3, R6, RZ, 0x1 ;  /* 0x0000000603037211 */ /* 0x000fc400078f08ff */
        /* <DEDUP_REMOVED lines=8> */
[----:B------:R-:W-:Y:S02]  /*0d60*/  IMAD.IADD R2, R191, 0x1, -R2 ;  /* 0x00000001bf027824 */ /* 0x000fe400078e0a02 */
[----:B------:R-:W-:-:S02]  /*0d70*/  IMAD R190, R3, 0x8, R4 ;  /* 0x0000000803be7824 */ /* 0x000fc400078e0204 */
[----:B------:R-:W-:-:S07]  /*0d80*/  IMAD.SHL.U32 R16, R2, 0x8, RZ ;  /* 0x0000000802107824 */ /* 0x000fce00078e00ff */
.L_x_2033:
[----:B0-----:R-:W0:Y:S01]  /*0d90*/  LDC.64 R2, c[0x0][0xc60] ;  /* 0x00031800ff027b82 */ /* 0x001e220000000a00 */
[----:B------:R-:W-:Y:S01]  /*0da0*/  ULDC.64 UR4, c[0x0][0xa28] ;  /* 0x00028a0000047ab9 */ /* 0x000fe20000000a00 */
[----:B------:R-:W-:Y:S01]  /*0db0*/  ULDC.64 UR6, c[0x0][0xa18] ;  /* 0x0002860000067ab9 */ /* 0x000fe20000000a00 */
[----:B------:R-:W-:Y:S01]  /*0dc0*/  ULDC.64 UR8, c[0x0][0xa20] ;  /* 0x0002880000087ab9 */ /* 0x000fe20000000a00 */
        /* <DEDUP_REMOVED lines=10> */
[----:B------:R-:W-:-:S04]  /*0e70*/  @UP0 ULEA UR4, UP2, UR36, UR4, 0x2 ;  /* 0x0000000424040291 */ /* 0x000fc8000f84103f */
[----:B------:R-:W-:Y:S02]  /*0e80*/  @UP0 ULEA.HI.X UR5, UR36, UR5, UR37, 0x2, UP2 ;  /* 0x0000000524050291 */ /* 0x000fe400090f1425 */
[----:B------:R-:W-:Y:S01]  /*0e90*/  @UP1 ULEA UR6, UP0, UR36, UR6, 0x2 ;  /* 0x0000000624061291 */ /* 0x000fe2000f80103f */
[----:B------:R-:W-:-:S03]  /*0ea0*/  IMAD.U32 R2, RZ, RZ, UR4 ;  /* 0x00000004ff027e24 */ /* 0x000fc6000f8e00ff */
[----:B------:R-:W-:Y:S01]  /*0eb0*/  @UP1 ULEA.HI.X UR7, UR36, UR7, UR37, 0x2, UP0 ;  /* 0x0000000724071291 */ /* 0x000fe200080f1425 */
[----:B------:R-:W-:Y:S01]  /*0ec0*/  IMAD.U32 R3, RZ, RZ, UR5 ;  /* 0x00000005ff037e24 */ /* 0x000fe2000f8e00ff */
[----:B------:R-:W-:Y:S01]  /*0ed0*/  ULDC.64 UR4, c[0x0][0x3f8] ;  /* 0x0000fe0000047ab9 */ /* 0x000fe20000000a00 */
[----:B---345:R-:W-:-:S03]  /*0ee0*/  IMAD.U32 R4, RZ, RZ, UR6 ;  /* 0x00000006ff047e24 */ /* 0x038fc6000f8e00ff */
[----:B------:R-:W-:Y:S01]  /*0ef0*/  IMAD.U32 R5, RZ, RZ, UR7 ;  /* 0x00000007ff057e24 */ /* 0x000fe2000f8e00ff */
[----:B------:R-:W2:Y:S01]  /*0f00*/  @P0 LDG.E R2, desc[UR52][R2.64] ;  /* 0x0000003402020981 */ /* 0x000ea2000c1e1900 */
[----:B------:R-:W-:Y:S01]  /*0f10*/  UISETP.NE.U32.AND UP0, UPT, UR4, URZ, UPT ;  /* 0x0000003f0400728c */ /* 0x000fe2000bf05070 */
[----:B------:R-:W-:Y:S01]  /*0f20*/  ISETP.NE.U32.AND P1, PT, RZ, UR8, PT ;  /* 0x00000008ff007c0c */ /* 0x000fe2000bf25070 */
[----:B------:R-:W-:Y:S01]  /*0f30*/  ULDC UR6, c[0x0][0x2e0] ;  /* 0x0000b80000067ab9 */ /* 0x000fe20000000800 */
[----:B------:R-:W3:Y:S01]  /*0f40*/  @P2 LDG.E R4, desc[UR52][R4.64] ;  /* 0x0000003404042981 */ /* 0x000ee2000c1e1900 */
[----:B------:R-:W-:Y:S01]  /*0f50*/  UISETP.NE.AND.EX UP0, UPT, UR5, URZ, UPT, UP0 ;  /* 0x0000003f0500728c */ /* 0x000fe2000bf05300 */
[----:B------:R-:W-:Y:S01]  /*0f60*/  ISETP.NE.AND.EX P1, PT, RZ, UR9, PT, P1 ;  /* 0x00000009ff007c0c */ /* 0x000fe2000bf25310 */
[----:B------:R-:W-:Y:S01]  /*0f70*/  ULDC UR4, c[0x0][0x404] ;  /* 0x0001010000047ab9 */ /* 0x000fe20000000800 */
[----:B------:R-:W-:Y:S01]  /*0f80*/  UMOV UR49, URZ ;  /* 0x0000003f00317c82 */ /* 0x000fe20008000000 */
[----:B------:R-:W-:Y:S01]  /*0f90*/  USEL UR4, UR4, 0x1, UP0 ;  /* 0x0000000104047887 */ /* 0x000fe20008000000 */
[----:B------:R-:W-:-:S03]  /*0fa0*/  ULDC UR50, c[0x0][0x288] ;  /* 0x0000a20000327ab9 */ /* 0x000fc60000000800 */
[----:B------:R-:W-:Y:S01]  /*0fb0*/  UIMAD UR6, UR4, UR6, URZ ;  /* 0x00000006040672a4 */ /* 0x000fe2000f8e023f */
[----:B--2---:R-:W-:Y:S02]  /*0fc0*/  @P0 R2UR UR49, R2 ;  /* 0x00000000023102ca */ /* 0x004fe400000e0000 */
[----:B---3--:R-:W-:Y:S01]  /*0fd0*/  @P2 R2UR UR50, R4 ;  /* 0x00000000043222ca */ /* 0x008fe200000e0000 */
[----:B-1----:R-:W-:-:S14]  /*0fe0*/  @P2 BRA `(.L_x_1977) ;  /* 0x0000000000342947 */ /* 0x002fdc0003800000 */
        /* <DEDUP_REMOVED lines=13> */
.L_x_1977:
[----:B------:R-:W-:Y:S01]  /*10c0*/  UMOV UR42, UR51 ;  /* 0x00000033002a7c82 */ /* 0x000fe20008000000 */
[----:B------:R-:W-:Y:S01]  /*10d0*/  UMOV UR38, UR44 ;  /* 0x0000002c00267c82 */ /* 0x000fe20008000000 */
[----:B------:R-:W-:Y:S05]  /*10e0*/  @!P1 BRA `(.L_x_1978) ;  /* 0x00000000001c9947 */ /* 0x000fea0003800000 */
[----:B------:R-:W-:-:S04]  /*10f0*/  ULEA UR4, UP0, UR36, UR8, 0x2 ;  /* 0x0000000824047291 */ /* 0x000fc8000f80103f */
[----:B------:R-:W-:Y:S02]  /*1100*/  ULEA.HI.X UR5, UR36, UR9, UR37, 0x2, UP0 ;  /* 0x0000000924057291 */ /* 0x000fe400080f1425 */
[----:B------:R-:W-:-:S04]  /*1110*/  IMAD.U32 R2, RZ, RZ, UR4 ;  /* 0x00000004ff027e24 */ /* 0x000fc8000f8e00ff */
[----:B------:R-:W-:-:S05]  /*1120*/  IMAD.U32 R3, RZ, RZ, UR5 ;  /* 0x00000005ff037e24 */ /* 0x000fca000f8e00ff */
[----:B------:R-:W2:Y:S02]  /*1130*/  LDG.E R2, desc[UR52][R2.64] ;  /* 0x0000003402027981 */ /* 0x000ea4000c1e1900 */
[----:B--2---:R-:W-:Y:S01]  /*1140*/  R2UR UR6, R2 ;  /* 0x00000000020672ca */ /* 0x004fe200000e0000 */
[----:B------:R-:W-:-:S14]  /*1150*/  BRA `(.L_x_1979) ;  /* 0x0000000000347947 */ /* 0x000fdc0003800000 */
.L_x_1978:
        /* <DEDUP_REMOVED lines=13> */
.L_x_1979:
[----:B------:R-:W-:Y:S01]  /*1230*/  UIADD3 UR49, -UR49, UR6, URZ ;  /* 0x0000000631317290 */ /* 0x000fe2000fffe13f */
[----:B------:R-:W-:Y:S01]  /*1240*/  PLOP3.LUT P0, PT, PT, PT, PT, 0x80, 0x0 ;  /* 0x000000000000781c */ /* 0x000fe20003f0f070 */
[----:B------:R-:W-:Y:S01]  /*1250*/  ULDC UR8, c[0x0][0x428] ;  /* 0x00010a0000087ab9 */ /* 0x000fe20000000800 */
[----:B------:R-:W-:Y:S01]  /*1260*/  IMAD.MOV.U32 R0, RZ, RZ, RZ ;  /* 0x000000ffff007224 */ /* 0x000fe200078e00ff */
[----:B------:R-:W-:Y:S01]  /*1270*/  UIADD3 UR5, UR49, 0x11f, -UR50 ;  /* 0x0000011f31057890 */ /* 0x000fe2000fffe832 */
[----:B------:R-:W-:Y:S01]  /*1280*/  IMAD.MOV.U32 R2, RZ, RZ, RZ ;  /* 0x000000ffff027224 */ /* 0x000fe200078e00ff */
[----:B------:R-:W-:Y:S01]  /*1290*/  UIADD3 UR4, UR49, 0x9f, URZ ;  /* 0x0000009f31047890 */ /* 0x000fe2000fffe03f */
[----:B------:R-:W-:Y:S01]  /*12a0*/  IMAD.MOV.U32 R87, RZ, RZ, RZ ;  /* 0x000000ffff577224 */ /* 0x000fe200078e00ff */
[----:B------:R-:W-:Y:S01]  /*12b0*/  ULEA UR6, UR51, UR5, 0x7 ;  /* 0x0000000533067291 */ /* 0x000fe2000f8e383f */
[----:B------:R-:W-:Y:S01]  /*12c0*/  CS2R R6, SRZ ;  /* 0x0000000000067805 */ /* 0x000fe2000001ff00 */
[----:B------:R-:W-:Y:S01]  /*12d0*/  UIMAD.WIDE UR4, UR4, 0x66666667, URZ ;  /* 0x66666667040478a5 */ /* 0x000fe2000f8e023f */
[----:B------:R-:W-:Y:S01]  /*12e0*/  CS2R R8, SRZ ;  /* 0x0000000000087805 */ /* 0x000fe2000001ff00 */
[----:B------:R-:W-:Y:S01]  /*12f0*/  UIMAD.WIDE UR6, UR6, 0x66666667, URZ ;  /* 0x66666667060678a5 */ /* 0x000fe2000f8e023f */
        /* <DEDUP_REMOVED lines=9> */
[----:B------:R-:W-:Y:S01]  /*1390*/  UISETP.NE.AND UP0, UPT, UR8, 0x1, UPT ;  /* 0x000000010800788c */ /* 0x000fe2000bf05270 */
[----:B------:R-:W-:Y:S01]  /*13a0*/  CS2R R28, SRZ ;  /* 0x00000000001c7805 */ /* 0x000fe2000001ff00 */
[----:B------:R-:W-:Y:S01]  /*13b0*/  UISETP.LT.AND UP1, UPT, UR4, UR6, UPT ;  /* 0x000000060400728c */ /* 0x000fe2000bf21270 */
[----:B------:R-:W-:-:S02]  /*13c0*/  CS2R R26, SRZ ;  /* 0x00000000001a7805 */ /* 0x000fc4000001ff00 */
[----:B------:R-:W-:Y:S02]  /*13d0*/  CS2R R32, SRZ ;  /* 0x0000000000207805 */ /* 0x000fe4000001ff00 */
[----:B------:R-:W-:Y:S01]  /*13e0*/  CS2R R30, SRZ ;  /* 0x00000000001e7805 */ /* 0x000fe2000001ff00 */
[----:B------:R-:W-:Y:S01]  /*13f0*/  USEL UR54, UR4, UR6, UP1 ;  /* 0x0000000604367287 */ /* 0x000fe20008800000 */
[----:B------:R-:W-:Y:S02]  /*1400*/  CS2R R36, SRZ ;  /* 0x0000000000247805 */ /* 0x000fe4000001ff00 */
[----:B------:R-:W-:Y:S02]  /*1410*/  CS2R R34, SRZ ;  /* 0x0000000000227805 */ /* 0x000fe4000001ff00 */
[----:B------:R-:W-:Y:S01]  /*1420*/  CS2R R40, SRZ ;  /* 0x0000000000287805 */ /* 0x000fe2000001ff00 */
[----:B------:R-:W-:Y:S01]  /*1430*/  UISETP.GE.AND UP1, UPT, UR54, 0x1, UPT ;  /* 0x000000013600788c */ /* 0x000fe2000bf26270 */
[----:B------:R-:W-:Y:S01]  /*1440*/  CS2R R38, SRZ ;  /* 0x0000000000267805 */ /* 0x000fe2000001ff00 */
[----:B------:R-:W-:Y:S01]  /*1450*/  @UP0 ULDC UR5, c[0x0][0x42c] ;  /* 0x00010b0000050ab9 */ /* 0x000fe20000000800 */
[----:B------:R-:W-:Y:S01]  /*1460*/  @UP0 ULDC UR6, c[0x0][0x430] ;  /* 0x00010c0000060ab9 */ /* 0x000fe20000000800 */
[----:B------:R-:W-:Y:S01]  /*1470*/  UIMAD.WIDE.U32 UR4, UR44, UR5, URZ ;  /* 0x000000052c0472a5 */ /* 0x000fe2000f8e003f */
[----:B------:R-:W-:-:S02]  /*1480*/  CS2R R48, SRZ ;  /* 0x0000000000307805 */ /* 0x000fc4000001ff00 */
[----:B------:R-:W-:Y:S02]  /*1490*/  PLOP3.LUT P1, PT, PT, PT, UP1, 0x80, 0x0 ;  /* 0x000000000000781c */ /* 0x000fe40003f2f018 */
[----:B------:R-:W-:Y:S01]  /*14a0*/  CS2R R42, SRZ ;  /* 0x00000000002a7805 */ /* 0x000fe2000001ff00 */
[----:B------:R-:W-:Y:S01]  /*14b0*/  @UP0 USHF.R.U32.HI UR44, URZ, UR6, UR5 ;  /* 0x000000063f2c0299 */ /* 0x000fe20008011605 */
[----:B------:R-:W-:Y:S01]  /*14c0*/  CS2R R88, SRZ ;  /* 0x0000000000587805 */ /* 0x000fe2000001ff00 */
[----:B------:R-:W-:Y:S01]  /*14d0*/  IMAD.MOV.U32 R50, RZ, RZ, RZ ;  /* 0x000000ffff327224 */ /* 0x000fe200078e00ff */
        /* <DEDUP_REMOVED lines=45> */
.L_x_1981:
        /* <DEDUP_REMOVED lines=10> */
[----:B------:R-:W-:Y:S02]  /*1850*/  @UP0 ULDC.64 UR16, c[0x0][0x9a8] ;  /* 0x00026a0000100ab9 */ /* 0x000fe40000000a00 */
[----:B------:R-:W-:Y:S01]  /*1860*/  @UP1 ULDC.64 UR10, c[0x0][0x9b8] ;  /* 0x00026e00000a1ab9 */ /* 0x000fe20000000a00 */
[----:B------:R-:W-:Y:S02]  /*1870*/  @UP0 UIMAD UR8, UR37, UR16, URZ ;  /* 0x00000010250802a4 */ /* 0x000fe4000f8e023f */
[----:B------:R-:W-:Y:S02]  /*1880*/  @UP1 UIMAD UR9, UR37, UR10, URZ ;  /* 0x0000000a250912a4 */ /* 0x000fe4000f8e023f */
[----:B------:R-:W-:Y:S02]  /*1890*/  @UP0 UIMAD.WIDE.U32 UR14, UR36, UR16, URZ ;  /* 0x00000010240e02a5 */ /* 0x000fe4000f8e003f */
[----:B------:R-:W-:Y:S02]  /*18a0*/  @UP0 UIMAD UR17, UR36, UR17, UR8 ;  /* 0x00000011241102a4 */ /* 0x000fe4000f8e0208 */
[----:B------:R-:W-:-:S02]  /*18b0*/  @UP0 USHF.R.S32.HI UR16, URZ, 0x1f, UR44 ;  /* 0x0000001f3f100899 */ /* 0x000fc4000801142c */
[----:B------:R-:W-:Y:S02]  /*18c0*/  @UP1 UIMAD UR18, UR36, UR11, UR9 ;  /* 0x0000000b241212a4 */ /* 0x000fe4000f8e0209 */
[----:B------:R-:W-:Y:S02]  /*18d0*/  @UP1 USHF.R.S32.HI UR19, URZ, 0x1f, UR44 ;  /* 0x0000001f3f131899 */ /* 0x000fe4000801142c */
[----:B------:R-:W-:Y:S01]  /*18e0*/  @UP1 UIMAD.WIDE.U32 UR12, UR36, UR10, URZ ;  /* 0x0000000a240c12a5 */ /* 0x000fe2000f8e003f */
[----:B------:R-:W-:Y:S02]  /*18f0*/  @UP0 ULDC.64 UR8, c[0x0][0x9b0] ;  /* 0x00026c0000080ab9 */ /* 0x000fe40000000a00 */
        /* <DEDUP_REMOVED lines=29> */
[----:B------:R-:W0:Y:S01]  /*1ad0*/  SYNCS.PHASECHK.TRANS64.TRYWAIT P1, [UR41+0x29800], R6 ;  /* 0x02980006ff0075a7 */ /* 0x000e220008020169 */
[----:B--2---:R-:W-:-:S04]  /*1ae0*/  FMUL.FTZ R0, R7, R0 ;  /* 0x0000000007007220 */ /* 0x004fc80000410000 */
[----:B------:R-:W-:Y:S01]  /*1af0*/  FMUL.FTZ R0, R0, UR4 ;  /* 0x0000000400007c20 */ /* 0x000fe20008410000 */
[----:B0-----:R-:W-:Y:S06]  /*1b00*/  @!P1 BRA `(.L_x_1982) ;  /* 0x0000013800789947 */ /* 0x001fec0003800000 */
.L_x_2122:
[----:B------:R-:W-:Y:S05]  /*1b10*/  @!P0 BRA `(.L_x_1983) ;  /* 0x0000000000048947 */ /* 0x000fea0003800000 */
[----:B------:R-:W-:Y:S01]  /*1b20*/  BPT.TRAP 0x1 ;  /* 0x000000040000795c */ /* 0x000fe20000300000 */
.L_x_1983:
[----:B------:R-:W-:Y:S02]  /*1b30*/  IMAD.U32 R2, RZ, RZ, UR55 ;  /* 0x00000037ff027e24 */ /* 0x000fe4000f8e00ff */
[----:B0-----:R-:W-:-:S03]  /*1b40*/  IMAD.U32 R3, RZ, RZ, UR45 ;  /* 0x0000002dff037e24 */ /* 0x001fc6000f8e00ff */
[----:B------:R-:W-:Y:S02]  /*1b50*/  LEA R2, R2, UR41, 0x3 ;  /* 0x0000002902027c11 */ /* 0x000fe4000f8e18ff */
[----:B------:R-:W-:-:S04]  /*1b60*/  SHF.L.U32 R3, R3, 0x1f, RZ ;  /* 0x0000001f03037819 */ /* 0x000fc800000006ff */
[----:B------:R0:W1:Y:S01]  /*1b70*/  SYNCS.PHASECHK.TRANS64.TRYWAIT P2, [R2+URZ+0x29830], R3 ;  /* 0x02983003020075a7 */ /* 0x000062000804017f */
[----:B------:R-:W-:Y:S05]  /*1b80*/  @!P0 BRA `(.L_x_1984) ;  /* 0x0000000000048947 */ /* 0x000fea0003800000 */
[----:B------:R-:W-:Y:S01]  /*1b90*/  BPT.TRAP 0x1 ;  /* 0x000000040000795c */ /* 0x000fe20000300000 */
.L_x_1984:
[----:B------:R-:W2:Y:S01]  /*1ba0*/  S2R R4, SR_TID.X ;  /* 0x0000000000047919 */ /* 0x000ea20000002100 */
[----:B------:R-:W-:Y:S01]  /*1bb0*/  IMAD.MOV.U32 R87, RZ, RZ, RZ ;  /* 0x000000ffff577224 */ /* 0x000fe200078e00ff */
[----:B--2---:R-:W-:Y:S01]  /*1bc0*/  LOP3.LUT P1, RZ, R4, 0x7f, RZ, 0xc0, !PT ;  /* 0x0000007f04ff7812 */ /* 0x004fe2000782c0ff */
[----:B-1----:R-:W-:-:S12]  /*1bd0*/  @P2 BRA `(.L_x_1985) ;  /* 0x0000000000082947 */ /* 0x002fd80003800000 */
[----:B------:R-:W1:Y:S02]  /*1be0*/  SYNCS.PHASECHK.TRANS64.TRYWAIT P2, [R2+URZ+0x29830], R3 ;  /* 0x02983003020075a7 */ /* 0x000e64000804017f */
[----:B-1----:R-:W-:Y:S05]  /*1bf0*/  @!P2 BRA `(.L_x_1986) ;  /* 0x000001380054a947 */ /* 0x002fea0003800000 */
.L_x_1985:
[----:B------:R-:W-:Y:S05]  /*1c00*/  WARPSYNC.ALL ;  /* 0x0000000000007948 */ /* 0x000fea0003800000 */
[----:B------:R-:W-:Y:S01]  /*1c10*/  UIADD3 UR4, UR41, 0x1a400, URZ ;  /* 0x0001a40029047890 */ /* 0x000fe2000fffe03f */
[----:B------:R-:W-:Y:S01]  /*1c20*/  WARPGROUP.ARRIVE ;  /* 0x00000000000079c5 */ /* 0x000fe20000000000 */
[----:B------:R-:W-:Y:S01]  /*1c30*/  ULOP3.LUT UR28, UR56, 0x10000, URZ, 0xfc, !UPT ;  /* 0x00010000381c7892 */ /* 0x000fe2000f8efc3f */
[----:B01----:R-:W-:Y:S01]  /*1c40*/  @!P1 VIADD R2, R2, 0x29840 ;  /* 0x0002984002029836 */ /* 0x003fe20000000000 */
        /* <DEDUP_REMOVED lines=9> */
[----:B------:R-:W-:-:S02]  /*1ce0*/  UMOV UR7, 0x80000020 ;  /* 0x8000002000077882 */ /* 0x000fc40000000000 */
[----:B------:R-:W-:Y:S01]  /*1cf0*/  UMOV UR4, UR24 ;  /* 0x0000001800047c82 */ /* 0x000fe20008000000 */
        /* <DEDUP_REMOVED lines=13> */
[----:B------:R-:W-:Y:S02]  /*1dd0*/  UIADD3 UR16, UR28, 0x200, URZ ;  /* 0x000002001c107890 */ /* 0x000fe4000fffe03f */
[----:B------:R-:W-:Y:S01]  /*1de0*/  UIADD3 UR18, UR32, 0x400, URZ ;  /* 0x0000040020127890 */ /* 0x000fe2000fffe03f */
[----:B------:R-:W-:Y:S01]  /*1df0*/  UMOV UR19, 0x80000020 ;  /* 0x8000002000137882 */ /* 0x000fe20000000000 */
[----:B------:R-:W-:Y:S01]  /*1e00*/  UIADD3 UR22, UR32, 0x402, URZ ;  /* 0x0000040220167890 */ /* 0x000fe2000fffe03f */
[----:B------:R-:W-:Y:S01]  /*1e10*/  UMOV UR23, 0x80000020 ;  /* 0x8000002000177882 */ /* 0x000fe20000000000 */
[----:B------:R-:W-:Y:S01]  /*1e20*/  UIADD3 UR30, UR32, 0x680, URZ ;  /* 0x00000680201e7890 */ /* 0x000fe2000fffe03f */
[----:B------:R-:W-:Y:S01]  /*1e30*/  UMOV UR31, 0x80000020 ;  /* 0x80000020001f7882 */ /* 0x000fe20000000000 */
[----:B------:R-:W-:Y:S01]  /*1e40*/  UIADD3 UR56, UR54, -0x2, URZ ;  /* 0xfffffffe36387890 */ /* 0x000fe2000fffe03f */
[----:B------:R-:W-:-:S02]  /*1e50*/  WARPGROUP.DEPBAR.LE gsb0, 0x0 ;  /* 0x00008000000079c5 */ /* 0x000fc40000010000 */
        /* <DEDUP_REMOVED lines=132> */
[----:B------:R-:W-:Y:S01]  /*26a0*/  UIADD3 UR6, -UR50, 0xa1, UR6 ;  /* 0x000000a132067890 */ /* 0x000fe2000fffe106 */
        /* <DEDUP_REMOVED lines=20> */
[----:B------:R-:W0:Y:S01]  /*27f0*/  MUFU.TANH R104, R104 ;  /* 0x0000006800687308 */ /* 0x000e220000002400 */
[----:B------:R-:W-:Y:S01]  /*2800*/  UMOV UR23, 0x80000020 ;  /* 0x8000002000177882 */ /* 0x000fe20000000000 */
        /* <DEDUP_REMOVED lines=27> */
[----:B------:R-:W5:Y:S01]  /*29c0*/  MUFU.TANH R88, R88 ;  /* 0x0000005800587308 */ /* 0x000f620000002400 */
        /* <DEDUP_REMOVED lines=27> */
[C---:B------:R-:W-:Y:S01]  /*2b80*/  FMUL.FTZ R59, R0.reuse, R63 ;  /* 0x0000003f003b7220 */ /* 0x040fe20000410000 */
[----:B------:R-:W-:Y:S02]  /*2b90*/  IMAD.U32 R63, RZ, RZ, UR51 ;  /* 0x00000033ff3f7e24 */ /* 0x000fe4000f8e00ff */
[C---:B------:R-:W-:Y:S01]  /*2ba0*/  FMUL.FTZ R68, R0.reuse, R68 ;  /* 0x0000004400447220 */ /* 0x040fe20000410000 */
[----:B------:R-:W-:Y:S01]  /*2bb0*/  UIADD3 UR22, UR32, 0x702, URZ ;  /* 0x0000070220167890 */ /* 0x000fe2000fffe03f */
[C---:B------:R-:W-:Y:S01]  /*2bc0*/  FMUL.FTZ R73, R0.reuse, R56 ;  /* 0x0000003800497220 */ /* 0x040fe20000410000 */
[----:B------:R-:W-:Y:S01]  /*2bd0*/  UMOV UR23, 0x80000020 ;  /* 0x8000002000177882 */ /* 0x000fe20000000000 */
[----:B------:R1:W-:Y:S01]  /*2be0*/  MUFU.TANH R77, R64 ;  /* 0x00000040004d7308 */ /* 0x0003e20000002400 */
[----:B0-----:R-:W-:Y:S01]  /*2bf0*/  FMUL.FTZ R60, R0, R66 ;  /* 0x00000042003c7220 */ /* 0x001fe20000410000 */
[----:B------:R-:W-:-:S02]  /*2c00*/  IMAD.U32 R66, RZ, RZ, UR6 ;  /* 0x00000006ff427e24 */ /* 0x000fc4000f8e00ff */
[C---:B------:R-:W-:Y:S01]  /*2c10*/  FMUL.FTZ R61, R0.reuse, R61 ;  /* 0x0000003d003d7220 */ /* 0x040fe20000410000 */
[C---:B------:R-:W-:Y:S01]  /*2c20*/  FMUL.FTZ R65, R0.reuse, R65 ;  /* 0x0000004100417220 */ /* 0x040fe20000410000 */
[C---:B------:R-:W-:Y:S01]  /*2c30*/  FMUL.FTZ R69, R0.reuse, R69 ;  /* 0x0000004500457220 */ /* 0x040fe20000410000 */
[----:B------:R-:W-:Y:S02]  /*2c40*/  IMAD R91, R17, -0x2, R66 ;  /* 0xfffffffe115b7824 */ /* 0x000fe400078e0242 */
[C---:B------:R-:W-:Y:S01]  /*2c50*/  FMUL.FTZ R56, R0.reuse, R58 ;  /* 0x0000003a00387220 */ /* 0x040fe20000410000 */
[----:B------:R-:W-:Y:S01]  /*2c60*/  IMAD R66, R63, 0x80, R22 ;  /* 0x000000803f427824 */ /* 0x000fe200078e0216 */
[----:B------:R0:W-:Y:S01]  /*2c70*/  MUFU.TANH R78, R68 ;  /* 0x00000044004e7308 */ /* 0x0001e20000002400 */
[----:B-1----:R-:W-:Y:S02]  /*2c80*/  IMAD.U32 R64, RZ, RZ, UR7 ;  /* 0x00000007ff407e24 */ /* 0x002fe4000f8e00ff */
[C---:B------:R-:W-:Y:S01]  /*2c90*/  FMUL.FTZ R58, R0.reuse, R62 ;  /* 0x0000003e003a7220 */ /* 0x040fe20000410000 */
[C---:B------:R-:W-:Y:S01]  /*2ca0*/  FMUL.FTZ R62, R0.reuse, R70 ;  /* 0x00000046003e7220 */ /* 0x040fe20000410000 */
[----:B------:R-:W-:Y:S01]  /*2cb0*/  FMUL.FTZ R63, R0, R71 ;  /* 0x00000047003f7220 */ /* 0x000fe20000410000 */
[----:B------:R-:W-:Y:S01]  /*2cc0*/  IMAD R64, R17, -0x2, R64 ;  /* 0xfffffffe11407824 */ /* 0x000fe200078e0240 */
[----:B------:R-:W-:Y:S01]  /*2cd0*/  ULDC UR6, c[0x0][0x988] ;  /* 0x0002620000067ab9 */ /* 0x000fe20000000800 */
[----:B------:R-:W1:Y:S03]  /*2ce0*/  MUFU.TANH R73, R73 ;  /* 0x0000004900497308 */ /* 0x000e660000002400 */
[----:B------:R-:W-:-:S02]  /*2cf0*/  VIADDMNMX R82, R66, R91, R64, PT ;  /* 0x0000005b42527246 */ /* 0x000fc40003800140 */
[----:B------:R-:W-:Y:S02]  /*2d00*/  IADD3 R91, R91, 0x8, R66 ;  /* 0x000000085b5b7810 */ /* 0x000fe40007ffe042 */
[C---:B------:R-:W-:Y:S02]  /*2d10*/  ISETP.GT.AND P5, PT, R82.reuse, RZ, PT ;  /* 0x000000ff5200720c */ /* 0x040fe40003fa4270 */
[C---:B------:R-:W-:Y:S01]  /*2d20*/  ISETP.GT.AND P6, PT, R82.reuse, 0x1, PT ;  /* 0x000000015200780c */ /* 0x040fe20003fc4270 */
[----:B------:R-:W1:Y:S01]  /*2d30*/  MUFU.TANH R74, R74 ;  /* 0x0000004a004a7308 */ /* 0x000e620000002400 */
[----:B------:R-:W-:Y:S02]  /*2d40*/  ISETP.GT.AND P4, PT, R82, 0x8, PT ;  /* 0x000000085200780c */ /* 0x000fe40003f84270 */
[----:B------:R-:W-:Y:S02]  /*2d50*/  FSEL R113, R104, -INF , P5 ;  /* 0xff80000068717808 */ /* 0x000fe40002800000 */
[----:B0-----:R-:W-:-:S02]  /*2d60*/  FSEL R68, R105, -INF , P6 ;  /* 0xff80000069447808 */ /* 0x001fc40003000000 */
[----:B------:R-:W-:Y:S01]  /*2d70*/  ISETP.GT.AND P2, PT, R82, 0x9, PT ;  /* 0x000000095200780c */ /* 0x000fe20003f44270 */
[----:B------:R0:W1:Y:S01]  /*2d80*/  MUFU.TANH R76, R61 ;  /* 0x0000003d004c7308 */ /* 0x0000620000002400 */
[----:B--2---:R-:W-:Y:S02]  /*2d90*/  FSEL R117, R108, -INF , P4 ;  /* 0xff8000006c757808 */ /* 0x004fe40002000000 */
[----:B------:R-:W-:Y:S02]  /*2da0*/  FMNMX.FTZ R84, R113, R68, !PT ;  /* 0x0000004471547209 */ /* 0x000fe40007810000 */
[----:B------:R-:W-:Y:S02]  /*2db0*/  ISETP.GT.AND P3, PT, R82, 0x10, PT ;  /* 0x000000105200780c */ /* 0x000fe40003f64270 */
[----:B---3--:R-:W-:Y:S01]  /*2dc0*/  FSEL R119, R109, -INF , P2 ;  /* 0xff8000006d777808 */ /* 0x008fe20001000000 */
[----:B------:R-:W2:Y:S01]  /*2dd0*/  MUFU.TANH R65, R65 ;  /* 0x0000004100417308 */ /* 0x000ea20000002400 */
[----:B------:R-:W-:Y:S01]  /*2de0*/  FMNMX.FTZ R84, R117, R84, !PT ;  /* 0x0000005475547209 */ /* 0x000fe20007810000 */
[----:B0-----:R-:W-:Y:S01]  /*2df0*/  FMUL.FTZ R61, R0, R67 ;  /* 0x00000043003d7220 */ /* 0x001fe20000410000 */
[----:B------:R-:W-:-:S02]  /*2e00*/  ISETP.GT.AND P5, PT, R82, 0x11, PT ;  /* 0x000000115200780c */ /* 0x000fc40003fa4270 */
[----:B----4-:R-:W-:Y:S02]  /*2e10*/  FSEL R123, R112, -INF , P3 ;  /* 0xff800000707b7808 */ /* 0x010fe40001800000 */
[----:B------:R-:W-:Y:S01]  /*2e20*/  FMNMX.FTZ R84, R119, R84, !PT ;  /* 0x0000005477547209 */ /* 0x000fe20007810000 */
[----:B------:R-:W0:Y:S01]  /*2e30*/  MUFU.TANH R80, R69 ;  /* 0x0000004500507308 */ /* 0x000e220000002400 */
[C---:B------:R-:W-:Y:S02]  /*2e40*/  ISETP.GT.AND P4, PT, R82.reuse, 0x18, PT ;  /* 0x000000185200780c */ /* 0x040fe40003f84270 */
[----:B-----5:R-:W-:Y:S01]  /*2e50*/  FSEL R125, R125, -INF , P5 ;  /* 0xff8000007d7d7808 */ /* 0x020fe20002800000 */
[----:B------:R-:W-:Y:S02]  /*2e60*/  WARPGROUP.DEPBAR.LE gsb0, 0x0 ;  /* 0x00008000000079c5 */ /* 0x000fe40000010000 */
[----:B------:R-:W-:Y:S01]  /*2e70*/  FMNMX.FTZ R84, R123, R84, !PT ;  /* 0x000000547b547209 */ /* 0x000fe20007810000 */
[----:B------:R-:W-:Y:S01]  /*2e80*/  WARPGROUP.ARRIVE ;  /* 0x00000000000079c5 */ /* 0x000fe20000000000 */
[----:B------:R-:W-:Y:S01]  /*2e90*/  ISETP.GT.AND P2, PT, R82, 0x19, PT ;  /* 0x000000195200780c */ /* 0x000fe20003f44270 */
[----:B------:R-:W-:Y:S01]  /*2ea0*/  FMUL.FTZ R40, R0, R40 ;  /* 0x0000002800287220 */ /* 0x000fe20000410000 */
[----:B------:R-:W-:Y:S01]  /*2eb0*/  FSEL R129, R116, -INF , P4 ;  /* 0xff80000074817808 */ /* 0x000fe20002000000 */
[----:B------:R-:W-:Y:S01]  /*2ec0*/  FMUL.FTZ R49, R0, R49 ;  /* 0x0000003100317220 */ /* 0x000fe20000410000 */
[----:B------:R-:W-:Y:S01]  /*2ed0*/  FMNMX.FTZ R84, R125, R84, !PT ;  /* 0x000000547d547209 */ /* 0x000fe20007810000 */
[----:B------:R-:W-:Y:S01]  /*2ee0*/  QGMMA.64x32x32.F32.E4M3.E4M3 R24, gdesc[UR20], R24, gsb0 ;  /* 0x00600000141879f3 */ /* 0x000fe20008000818 */
[----:B------:R-:W-:Y:S01]  /*2ef0*/  ISETP.GT.AND P3, PT, R82, 0x20, PT ;  /* 0x000000205200780c */ /* 0x000fe20003f64270 */
[----:B------:R3:W4:Y:S01]  /*2f00*/  MUFU.TANH R70, R40 ;  /* 0x0000002800467308 */ /* 0x0007220000002400 */
[----:B------:R-:W-:Y:S01]  /*2f10*/  FSEL R127, R127, -INF , P2 ;  /* 0xff8000007f7f7808 */ /* 0x000fe20001000000 */
[C---:B------:R-:W-:Y:S01]  /*2f20*/  FMUL.FTZ R41, R0.reuse, R41 ;  /* 0x0000002900297220 */ /* 0x040fe20000410000 */
[----:B------:R-:W-:Y:S01]  /*2f30*/  FMNMX.FTZ R84, R129, R84, !PT ;  /* 0x0000005481547209 */ /* 0x000fe20007810000 */
[----:B------:R-:W-:Y:S01]  /*2f40*/  FMUL.FTZ R45, R0, R45 ;  /* 0x0000002d002d7220 */ /* 0x000fe20000410000 */
[----:B------:R-:W-:Y:S01]  /*2f50*/  ISETP.GT.AND P2, PT, R82, 0x21, PT ;  /* 0x000000215200780c */ /* 0x000fe20003f44270 */
[----:B------:R-:W-:Y:S01]  /*2f60*/  FMUL.FTZ R44, R0, R44 ;  /* 0x0000002c002c7220 */ /* 0x000fe20000410000 */
[----:B------:R-:W-:Y:S01]  /*2f70*/  FSEL R121, R88, -INF , P3 ;  /* 0xff80000058797808 */ /* 0x000fe20001800000 */
[----:B------:R5:W4:Y:S01]  /*2f80*/  MUFU.TANH R81, R41 ;  /* 0x0000002900517308 */ /* 0x000b220000002400 */
[----:B------:R-:W-:Y:S01]  /*2f90*/  FMNMX.FTZ R84, R127, R84, !PT ;  /* 0x000000547f547209 */ /* 0x000fe20007810000 */
[----:B---3--:R-:W-:Y:S01]  /*2fa0*/  FMUL.FTZ R40, R0, R42 ;  /* 0x0000002a00287220 */ /* 0x008fe20000410000 */
[----:B------:R-:W-:Y:S01]  /*2fb0*/  ISETP.GT.AND P3, PT, R82, 0x28, PT ;  /* 0x000000285200780c */ /* 0x000fe20003f64270 */
[C---:B------:R-:W-:Y:S01]  /*2fc0*/  FMUL.FTZ R48, R0.reuse, R48 ;  /* 0x0000003000307220 */ /* 0x040fe20000410000 */
[----:B------:R-:W-:Y:S01]  /*2fd0*/  FSEL R115, R89, -INF , P2 ;  /* 0xff80000059737808 */ /* 0x000fe20001000000 */
[----:B------:R-:W-:Y:S01]  /*2fe0*/  FMUL.FTZ R52, R0, R52 ;  /* 0x0000003400347220 */ /* 0x000fe20000410000 */
[----:B------:R-:W-:Y:S01]  /*2ff0*/  FMNMX.FTZ R84, R121, R84, !PT ;  /* 0x0000005479547209 */ /* 0x000fe20007810000 */
[----:B------:R-:W-:Y:S01]  /*3000*/  MUFU.TANH R42, R49 ;  /* 0x00000031002a7308 */ /* 0x000fe20000002400 */
[----:B------:R-:W-:Y:S01]  /*3010*/  ISETP.GT.AND P2, PT, R82, 0x29, PT ;  /* 0x000000295200780c */ /* 0x000fe20003f44270 */
[----:B-----5:R-:W-:Y:S01]  /*3020*/  FMUL.FTZ R41, R0, R43 ;  /* 0x0000002b00297220 */ /* 0x020fe20000410000 */
[----:B------:R-:W-:Y:S01]  /*3030*/  FSEL R111, R92, -INF , P3 ;  /* 0xff8000005c6f7808 */ /* 0x000fe20001800000 */
[----:B------:R-:W-:Y:S01]  /*3040*/  IMAD.U32 R88, RZ, RZ, UR6 ;  /* 0x00000006ff587e24 */ /* 0x000fe2000f8e00ff */
[----:B------:R-:W-:Y:S01]  /*3050*/  FMNMX.FTZ R84, R115, R84, !PT ;  /* 0x0000005473547209 */ /* 0x000fe20007810000 */
[----:B------:R-:W-:Y:S01]  /*3060*/  FMUL.FTZ R51, R0, R51 ;  /* 0x0000003300337220 */ /* 0x000fe20000410000 */
[----:B------:R-:W-:Y:S01]  /*3070*/  ISETP.GT.AND P3, PT, R82, 0x30, PT ;  /* 0x000000305200780c */ /* 0x000fe20003f64270 */
[----:B------:R3:W-:Y:S01]  /*3080*/  MUFU.TANH R43, R45 ;  /* 0x0000002d002b7308 */ /* 0x0007e20000002400 */
[----:B------:R-:W-:Y:S01]  /*3090*/  FSEL R109, R93, -INF , P2 ;  /* 0xff8000005d6d7808 */ /* 0x000fe20001000000 */
[C---:B------:R-:W-:Y:S01]  /*30a0*/  FMUL.FTZ R55, R0.reuse, R55 ;  /* 0x0000003700377220 */ /* 0x040fe20000410000 */
[----:B------:R-:W-:Y:S01]  /*30b0*/  FMNMX.FTZ R84, R111, R84, !PT ;  /* 0x000000546f547209 */ /* 0x000fe20007810000 */
[----:B------:R-:W-:Y:S01]  /*30c0*/  FMUL.FTZ R46, R0, R46 ;  /* 0x0000002e002e7220 */ /* 0x000fe20000410000 */
[----:B------:R-:W-:Y:S01]  /*30d0*/  ISETP.GT.AND P2, PT, R82, 0x31, PT ;  /* 0x000000315200780c */ /* 0x000fe20003f44270 */
[----:B------:R-:W-:Y:S01]  /*30e0*/  FMUL.FTZ R50, R0, R50 ;  /* 0x0000003200327220 */ /* 0x000fe20000410000 */
[----:B------:R-:W-:Y:S01]  /*30f0*/  FSEL R105, R96, -INF , P3 ;  /* 0xff80000060697808 */ /* 0x000fe20001800000 */
[----:B------:R-:W5:Y:S01]  /*3100*/  MUFU.TANH R44, R44 ;  /* 0x0000002c002c7308 */ /* 0x000f620000002400 */
[----:B------:R-:W-:Y:S01]  /*3110*/  FMNMX.FTZ R84, R109, R84, !PT ;  /* 0x000000546d547209 */ /* 0x000fe20007810000 */
[----:B---3--:R-:W-:Y:S01]  /*3120*/  FMUL.FTZ R45, R0, R53 ;  /* 0x00000035002d7220 */ /* 0x008fe20000410000 */
[----:B------:R-:W-:Y:S01]  /*3130*/  ISETP.GT.AND P3, PT, R82, 0x38, PT ;  /* 0x000000385200780c */ /* 0x000fe20003f64270 */
[----:B------:R-:W-:Y:S01]  /*3140*/  FMUL.FTZ R54, R0, R54 ;  /* 0x0000003600367220 */ /* 0x000fe20000410000 */
[----:B------:R-:W-:Y:S01]  /*3150*/  FSEL R99, R97, -INF , P2 ;  /* 0xff80000061637808 */ /* 0x000fe20001000000 */
[----:B------:R-:W-:Y:S01]  /*3160*/  UIADD3 UR6, UR49, -UR50, URZ ;  /* 0x8000003231067290 */ /* 0x000fe2000fffe03f */
[----:B------:R-:W-:Y:S01]  /*3170*/  FMNMX.FTZ R84, R105, R84, !PT ;  /* 0x0000005469547209 */ /* 0x000fe20007810000 */
[----:B------:R-:W3:Y:S01]  /*3180*/  MUFU.TANH R48, R48 ;  /* 0x0000003000307308 */ /* 0x000ee20000002400 */
[----:B------:R-:W-:Y:S01]  /*3190*/  ISETP.GT.AND P2, PT, R82, 0x39, PT ;  /* 0x000000395200780c */ /* 0x000fe20003f44270 */
[----:B------:R-:W-:Y:S01]  /*31a0*/  ULEA UR6, UR51, UR6, 0x7 ;  /* 0x0000000633067291 */ /* 0x000fe2000f8e383f */
[----:B------:R-:W-:-:S02]  /*31b0*/  FSEL R95, R95, -INF , P3 ;  /* 0xff8000005f5f7808 */ /* 0x000fc40001800000 */
[----:B------:R-:W-:Y:S01]  /*31c0*/  FMNMX.FTZ R84, R99, R84, !PT ;  /* 0x0000005463547209 */ /* 0x000fe20007810000 */
[----:B------:R-:W-:Y:S01]  /*31d0*/  UIMAD.WIDE UR6, UR6, 0x66666667, URZ ;  /* 0x66666667060678a5 */ /* 0x000fe2000f8e023f */
[C---:B------:R-:W-:Y:S01]  /*31e0*/  ISETP.GT.AND P3, PT, R82.reuse, 0x40, PT ;  /* 0x000000405200780c */ /* 0x040fe20003f64270 */
[----:B------:R-:W3:Y:S01]  /*31f0*/  MUFU.TANH R52, R52 ;  /* 0x0000003400347308 */ /* 0x000ee20000002400 */
[----:B------:R-:W-:Y:S01]  /*3200*/  FSEL R83, R83, -INF , P2 ;  /* 0xff80000053537808 */ /* 0x000fe20001000000 */
[----:B------:R-:W-:Y:S01]  /*3210*/  USHF.R.U32.HI UR6, URZ, 0x1f, UR7 ;  /* 0x0000001f3f067899 */ /* 0x000fe20008011607 */
[----:B------:R-:W-:Y:S02]  /*3220*/  FMNMX.FTZ R84, R95, R84, !PT ;  /* 0x000000545f547209 */ /* 0x000fe40007810000 */
[----:B------:R-:W-:Y:S01]  /*3230*/  ISETP.GT.AND P2, PT, R82, 0x41, PT ;  /* 0x000000415200780c */ /* 0x000fe20003f44270 */
[----:B------:R-:W-:Y:S01]  /*3240*/  ULEA.HI.SX32 UR6, UR7, UR6, 0x1a ;  /* 0x0000000607067291 */ /* 0x000fe2000f8fd23f */
[----:B-1----:R-:W-:Y:S01]  /*3250*/  FSEL R79, R73, -INF , P3 ;  /* 0xff800000494f7808 */ /* 0x002fe20001800000 */
[----:B------:R-:W-:Y:S01]  /*3260*/  MUFU.TANH R3, R3 ;  /* 0x0000000300037308 */ /* 0x000fe20000002400 */
[----:B------:R-:W-:Y:S01]  /*3270*/  FMNMX.FTZ R84, R83, R84, !PT ;  /* 0x0000005453547209 */ /* 0x000fe20007810000 */
[----:B------:R-:W-:-:S02]  /*3280*/  WARPGROUP.DEPBAR.LE gsb0, 0x0 ;  /* 0x00008000000079c5 */ /* 0x000fc40000010000 */
[----:B------:R-:W-:Y:S01]  /*3290*/  ISETP.GT.AND P3, PT, R82, 0x48, PT ;  /* 0x000000485200780c */ /* 0x000fe20003f64270 */
[----:B------:R-:W-:Y:S01]  /*32a0*/  FMUL.FTZ R24, R0, R24 ;  /* 0x0000001800187220 */ /* 0x000fe20000410000 */
[----:B------:R-:W-:Y:S01]  /*32b0*/  FSEL R69, R74, -INF , P2 ;  /* 0xff8000004a457808 */ /* 0x000fe20001000000 */
[----:B------:R-:W-:Y:S01]  /*32c0*/  FMUL.FTZ R28, R0, R28 ;  /* 0x0000001c001c7220 */ /* 0x000fe20000410000 */
[----:B------:R-:W-:Y:S01]  /*32d0*/  FMNMX.FTZ R84, R79, R84, !PT ;  /* 0x000000544f547209 */ /* 0x000fe20007810000 */
[----:B------:R4:W1:Y:S01]  /*32e0*/  MUFU.TANH R74, R45 ;  /* 0x0000002d004a7308 */ /* 0x0008620000002400 */
[----:B------:R-:W-:Y:S01]  /*32f0*/  ISETP.GT.AND P2, PT, R82, 0x49, PT ;  /* 0x000000495200780c */ /* 0x000fe20003f44270 */
[C---:B------:R-:W-:Y:S01]  /*3300*/  FMUL.FTZ R32, R0.reuse, R32 ;  /* 0x0000002000207220 */ /* 0x040fe20000410000 */
[----:B------:R-:W-:Y:S01]  /*3310*/  FSEL R49, R75, -INF , P3 ;  /* 0xff8000004b317808 */ /* 0x000fe20001800000 */
[C---:B------:R-:W-:Y:S01]  /*3320*/  FMUL.FTZ R75, R0.reuse, R25 ;  /* 0x00000019004b7220 */ /* 0x040fe20000410000 */
[----:B------:R-:W-:Y:S01]  /*3330*/  FMNMX.FTZ R84, R69, R84, !PT ;  /* 0x0000005445547209 */ /* 0x000fe20007810000 */
[----:B------:R-:W-:Y:S01]  /*3340*/  FMUL.FTZ R36, R0, R36 ;  /* 0x0000002400247220 */ /* 0x000fe20000410000 */
[----:B------:R-:W-:Y:S01]  /*3350*/  ISETP.GT.AND P3, PT, R82, 0x50, PT ;  /* 0x000000505200780c */ /* 0x000fe20003f64270 */
[----:B------:R-:W1:Y:S01]  /*3360*/  MUFU.TANH R24, R24 ;  /* 0x0000001800187308 */ /* 0x000e620000002400 */
[----:B------:R-:W-:Y:S01]  /*3370*/  FSEL R67, R76, -INF , P2 ;  /* 0xff8000004c437808 */ /* 0x000fe20001000000 */
[C---:B------:R-:W-:Y:S01]  /*3380*/  FMUL.FTZ R39, R0.reuse, R39 ;  /* 0x0000002700277220 */ /* 0x040fe20000410000 */
        /* <DEDUP_REMOVED lines=10> */
[----:B--2---:R-:W-:Y:S01]  /*3430*/  FSEL R65, R65, -INF , P2 ;  /* 0xff80000041417808 */ /* 0x004fe20001000000 */
[----:B------:R-:W-:Y:S01]  /*3440*/  FMUL.FTZ R34, R0, R34 ;  /* 0x0000002200227220 */ /* 0x000fe20000410000 */
[----:B------:R-:W-:Y:S01]  /*3450*/  FMNMX.FTZ R84, R53, R84, !PT ;  /* 0x0000005435547209 */ /* 0x000fe20007810000 */
[----:B------:R-:W2:Y:S01]  /*3460*/  MUFU.TANH R28, R28 ;  /* 0x0000001c001c7308 */ /* 0x000ea20000002400 */
[----:B------:R-:W-:Y:S01]  /*3470*/  ISETP.GT.AND P2, PT, R82, 0x59, PT ;  /* 0x000000595200780c */ /* 0x000fe20003f44270 */
[----:B------:R-:W-:Y:S01]  /*3480*/  FMUL.FTZ R27, R0, R27 ;  /* 0x0000001b001b7220 */ /* 0x000fe20000410000 */
[----:B------:R-:W-:Y:S01]  /*3490*/  FSEL R71, R78, -INF , P3 ;  /* 0xff8000004e477808 */ /* 0x000fe20001800000 */
[----:B------:R-:W-:Y:S01]  /*34a0*/  FMUL.FTZ R38, R0, R38 ;  /* 0x0000002600267220 */ /* 0x000fe20000410000 */
[----:B------:R-:W-:Y:S01]  /*34b0*/  FMNMX.FTZ R84, R65, R84, !PT ;  /* 0x0000005441547209 */ /* 0x000fe20007810000 */
[----:B------:R2:W-:Y:S01]  /*34c0*/  @!P1 SYNCS.ARRIVE.TRANS64.RED.A1T0 RZ, [R2+URZ], RZ ;  /* 0x000000ff02ff99a7 */ /* 0x0005e2000810043f */
[----:B------:R-:W-:Y:S01]  /*34d0*/  ISETP.GT.AND P3, PT, R82, 0x60, PT ;  /* 0x000000605200780c */ /* 0x000fe20003f64270 */
[----:B------:R-:W-:Y:S01]  /*34e0*/  MUFU.TANH R32, R32 ;  /* 0x0000002000207308 */ /* 0x000fe20000002400 */
[----:B0-----:R-:W-:Y:S01]  /*34f0*/  FSEL R73, R80, -INF , P2 ;  /* 0xff80000050497808 */ /* 0x001fe20001000000 */
[----:B------:R-:W-:Y:S01]  /*3500*/  UISETP.LT.AND UP0, UPT, URZ, UR6, UPT ;  /* 0x000000063f00728c */ /* 0x000fe2000bf01270 */
[----:B------:R-:W-:-:S02]  /*3510*/  FMNMX.FTZ R84, R71, R84, !PT ;  /* 0x0000005447547209 */ /* 0x000fc40007810000 */
[----:B------:R-:W-:Y:S01]  /*3520*/  ISETP.GT.AND P2, PT, R82, 0x61, PT ;  /* 0x000000615200780c */ /* 0x000fe20003f44270 */
[----:B------:R-:W-:Y:S01]  /*3530*/  USEL UR54, URZ, UR6, !UP0 ;  /* 0x000000063f367287 */ /* 0x000fe2000c000000 */
[----:B----4-:R-:W-:Y:S01]  /*3540*/  FSEL R45, R70, -INF , P3 ;  /* 0xff800000462d7808 */ /* 0x010fe20001800000 */
[----:B------:R-:W-:Y:S01]  /*3550*/  FMUL.FTZ R70, R0, R29 ;  /* 0x0000001d00467220 */ /* 0x000fe20000410000 */
[----:B------:R-:W-:Y:S01]  /*3560*/  FMNMX.FTZ R84, R73, R84, !PT ;  /* 0x0000005449547209 */ /* 0x000fe20007810000 */
[----:B------:R-:W-:Y:S01]  /*3570*/  MUFU.TANH R36, R36 ;  /* 0x0000002400247308 */ /* 0x000fe20000002400 */
[----:B------:R-:W-:Y:S01]  /*3580*/  ISETP.GT.AND P3, PT, R82, 0x68, PT ;  /* 0x000000685200780c */ /* 0x000fe20003f64270 */
[----:B------:R-:W-:Y:S01]  /*3590*/  UISETP.GE.AND UP0, UPT, UR56, UR54, UPT ;  /* 0x000000363800728c */ /* 0x000fe2000bf06270 */
[----:B------:R-:W-:Y:S02]  /*35a0*/  FSEL R25, R81, -INF , P2 ;  /* 0xff80000051197808 */ /* 0x000fe40001000000 */
[----:B------:R-:W-:-:S02]  /*35b0*/  FMNMX.FTZ R84, R45, R84, !PT ;  /* 0x000000542d547209 */ /* 0x000fc40007810000 */
[----:B------:R-:W-:Y:S01]  /*35c0*/  ISETP.GT.AND P2, PT, R82, 0x69, PT ;  /* 0x000000695200780c */ /* 0x000fe20003f44270 */
[----:B------:R-:W0:Y:S01]  /*35d0*/  MUFU.TANH R70, R70 ;  /* 0x0000004600467308 */ /* 0x000e220000002400 */
[----:B-----5:R-:W-:Y:S02]  /*35e0*/  FSEL R29, R44, -INF , P3 ;  /* 0xff8000002c1d7808 */ /* 0x020fe40001800000 */
[----:B------:R-:W-:Y:S02]  /*35f0*/  FMNMX.FTZ R84, R25, R84, !PT ;  /* 0x0000005419547209 */ /* 0x000fe40007810000 */
[----:B------:R-:W-:Y:S02]  /*3600*/  ISETP.GT.AND P3, PT, R82, 0x70, PT ;  /* 0x000000705200780c */ /* 0x000fe40003f64270 */
[----:B------:R-:W-:Y:S01]  /*3610*/  FSEL R43, R43, -INF , P2 ;  /* 0xff8000002b2b7808 */ /* 0x000fe20001000000 */
[----:B------:R-:W-:Y:S01]  /*3620*/  MUFU.TANH R4, R4 ;  /* 0x0000000400047308 */ /* 0x000fe20000002400 */
[----:B------:R-:W-:-:S02]  /*3630*/  FMNMX.FTZ R84, R29, R84, !PT ;  /* 0x000000541d547209 */ /* 0x000fc40007810000 */
[----:B------:R-:W-:Y:S02]  /*3640*/  ISETP.GT.AND P2, PT, R82, 0x71, PT ;  /* 0x000000715200780c */ /* 0x000fe40003f44270 */
[----:B---3--:R-:W-:Y:S02]  /*3650*/  FSEL R75, R48, -INF , P3 ;  /* 0xff800000304b7808 */ /* 0x008fe40001800000 */
        /* <DEDUP_REMOVED lines=11> */
[----:B-1----:R-:W-:Y:S01]  /*3710*/  FSEL R81, R74, -INF , P2 ;  /* 0xff8000004a517808 */ /* 0x002fe20001000000 */
        /* <DEDUP_REMOVED lines=11> */
[----:B------:R3:W4:Y:S01]  /*37d0*/  MUFU.TANH R107, R24 ;  /* 0x00000018006b7308 */ /* 0x0007220000002400 */
[----:B--2---:R-:W-:Y:S02]  /*37e0*/  FSEL R37, R28, -INF , P3 ;  /* 0xff8000001c257808 */ /* 0x004fe40001800000 */
[----:B------:R-:W-:Y:S02]  /*37f0*/  FMNMX.FTZ R84, R93, R84, !PT ;  /* 0x000000545d547209 */ /* 0x000fe40007810000 */
[----:B------:R-:W-:Y:S02]  /*3800*/  ISETP.GT.AND P3, PT, R82, 0x90, PT ;  /* 0x000000905200780c */ /* 0x000fe40003f64270 */
[----:B0-----:R-:W-:Y:S01]  /*3810*/  FSEL R97, R70, -INF , P2 ;  /* 0xff80000046617808 */ /* 0x001fe20001000000 */
[----:B------:R-:W-:Y:S01]  /*3820*/  MUFU.TANH R8, R8 ;  /* 0x0000000800087308 */ /* 0x000fe20000002400 */
[----:B------:R-:W-:Y:S01]  /*3830*/  FMNMX.FTZ R84, R37, R84, !PT ;  /* 0x0000005425547209 */ /* 0x000fe20007810000 */
[----:B---3--:R-:W-:Y:S01]  /*3840*/  FMUL.FTZ R24, R0, R47 ;  /* 0x0000002f00187220 */ /* 0x008fe20000410000 */
[----:B------:R-:W-:-:S02]  /*3850*/  ISETP.GT.AND P2, PT, R82, 0x91, PT ;  /* 0x000000915200780c */ /* 0x000fc40003f44270 */
[----:B------:R-:W-:Y:S02]  /*3860*/  FSEL R101, R32, -INF , P3 ;  /* 0xff80000020657808 */ /* 0x000fe40001800000 */
[----:B------:R-:W-:Y:S01]  /*3870*/  FMNMX.FTZ R84, R97, R84, !PT ;  /* 0x0000005461547209 */ /* 0x000fe20007810000 */
[----:B------:R-:W0:Y:S01]  /*3880*/  MUFU.TANH R9, R9 ;  /* 0x0000000900097308 */ /* 0x000e220000002400 */
[----:B------:R-:W-:Y:S02]  /*3890*/  ISETP.GT.AND P3, PT, R82, 0x98, PT ;  /* 0x000000985200780c */ /* 0x000fe40003f64270 */
[----:B-1----:R-:W-:Y:S02]  /*38a0*/  FSEL R103, R42, -INF , P2 ;  /* 0xff8000002a677808 */ /* 0x002fe40001000000 */
[----:B------:R-:W-:Y:S02]  /*38b0*/  FMNMX.FTZ R84, R101, R84, !PT ;  /* 0x0000005465547209 */ /* 0x000fe40007810000 */
[----:B------:R-:W-:Y:S01]  /*38c0*/  ISETP.GT.AND P2, PT, R82, 0x99, PT ;  /* 0x000000995200780c */ /* 0x000fe20003f44270 */
[----:B------:R-:W-:Y:S01]  /*38d0*/  MUFU.TANH R10, R10 ;  /* 0x0000000a000a7308 */ /* 0x000fe20000002400 */
[----:B------:R-:W-:-:S02]  /*38e0*/  FSEL R47, R36, -INF , P3 ;  /* 0xff800000242f7808 */ /* 0x000fc40001800000 */
[----:B------:R-:W-:Y:S02]  /*38f0*/  FMNMX.FTZ R84, R103, R84, !PT ;  /* 0x0000005467547209 */ /* 0x000fe40007810000 */
[----:B----4-:R-:W-:Y:S02]  /*3900*/  FSEL R107, R107, -INF , P2 ;  /* 0xff8000006b6b7808 */ /* 0x010fe40001000000 */
[----:B------:R-:W-:Y:S01]  /*3910*/  FMNMX.FTZ R84, R47, R84, !PT ;  /* 0x000000542f547209 */ /* 0x000fe20007810000 */
[----:B------:R1:W-:Y:S01]  /*3920*/  MUFU.TANH R36, R24 ;  /* 0x0000001800247308 */ /* 0x0003e20000002400 */
[----:B------:R-:W-:Y:S02]  /*3930*/  VIMNMX R91, R64, R91, PT ;  /* 0x0000005b405b7248 */ /* 0x000fe40003fe0100 */
[----:B------:R-:W-:Y:S02]  /*3940*/  FMNMX.FTZ R84, R107, R84, !PT ;  /* 0x000000546b547209 */ /* 0x000fe40007810000 */
[----:B------:R-:W-:-:S02]  /*3950*/  ISETP.GT.AND P3, PT, R91, 0x1, PT ;  /* 0x000000015b00780c */ /* 0x000fc40003f64270 */
[----:B------:R-:W-:Y:S01]  /*3960*/  ISETP.GT.AND P4, PT, R91, 0x8, PT ;  /* 0x000000085b00780c */ /* 0x000fe20003f84270 */
[----:B------:R-:W1:Y:S01]  /*3970*/  SHFL.BFLY PT, R89, R84, 0x2, 0x1f ;  /* 0x0c401f0054597f89 */ /* 0x000e6200000e0000 */
[----:B------:R-:W-:Y:S01]  /*3980*/  MUFU.TANH R82, R39 ;  /* 0x0000002700527308 */ /* 0x000fe20000002400 */
[----:B------:R-:W-:Y:S02]  /*3990*/  FSEL R4, R4, -INF , P3 ;  /* 0xff80000004047808 */ /* 0x000fe40001800000 */
[----:B------:R-:W-:Y:S02]  /*39a0*/  FSEL R5, R5, -INF , P4 ;  /* 0xff80000005057808 */ /* 0x000fe40002000000 */
[----:B------:R-:W-:-:S03]  /*39b0*/  ISETP.GT.AND P3, PT, R91, 0x10, PT ;  /* 0x000000105b00780c */ /* 0x000fc60003f64270 */
[----:B------:R-:W-:Y:S01]  /*39c0*/  MUFU.TANH R42, R51 ;  /* 0x00000033002a7308 */ /* 0x000fe20000002400 */
[----:B------:R-:W-:Y:S02]  /*39d0*/  FSEL R7, R7, -INF , P3 ;  /* 0xff80000007077808 */ /* 0x000fe40001800000 */
[----:B------:R-:W-:-:S04]  /*39e0*/  ISETP.GT.AND P3, PT, R91, 0x18, PT ;  /* 0x000000185b00780c */ /* 0x000fc80003f64270 */
[----:B0-----:R-:W-:Y:S01]  /*39f0*/  FSEL R9, R9, -INF , P3 ;  /* 0xff80000009097808 */ /* 0x001fe20001800000 */
[----:B------:R-:W0:Y:S01]  /*3a00*/  MUFU.TANH R11, R11 ;  /* 0x0000000b000b7308 */ /* 0x000e220000002400 */
[----:B------:R-:W-:Y:S02]  /*3a10*/  ISETP.GT.AND P3, PT, R91, 0x20, PT ;  /* 0x000000205b00780c */ /* 0x000fe40003f64270 */
[----:B-1----:R-:W-:-:S05]  /*3a20*/  FMNMX.FTZ R24, R84, R89, !PT ;  /* 0x0000005954187209 */ /* 0x002fca0007810000 */
[----:B------:R-:W-:Y:S01]  /*3a30*/  MUFU.TANH R12, R12 ;  /* 0x0000000c000c7308 */ /* 0x000fe20000002400 */
[----:B------:R-:W-:Y:S01]  /*3a40*/  IMAD.MOV.U32 R84, RZ, RZ, R87 ;  /* 0x000000ffff547224 */ /* 0x000fe200078e0057 */
[----:B------:R-:W1:Y:S06]  /*3a50*/  SHFL.BFLY PT, R89, R24, 0x1, 0x1f ;  /* 0x0c201f0018597f89 */ /* 0x000e6c00000e0000 */
[----:B------:R-:W-:Y:S01]  /*3a60*/  MUFU.TANH R44, R55 ;  /* 0x00000037002c7308 */ /* 0x000fe20000002400 */
[----:B0-----:R-:W-:Y:S02]  /*3a70*/  FSEL R11, R11, -INF , P3 ;  /* 0xff8000000b0b7808 */ /* 0x001fe40001800000 */
[----:B------:R-:W-:-:S05]  /*3a80*/  ISETP.GT.AND P3, PT, R91, 0x28, PT ;  /* 0x000000285b00780c */ /* 0x000fca0003f64270 */
[----:B------:R-:W0:Y:S08]  /*3a90*/  MUFU.TANH R13, R13 ;  /* 0x0000000d000d7308 */ /* 0x000e300000002400 */
[----:B------:R2:W-:Y:S01]  /*3aa0*/  MUFU.TANH R48, R26 ;  /* 0x0000001a00307308 */ /* 0x0005e20000002400 */
[----:B-1----:R-:W-:-:S04]  /*3ab0*/  FMNMX.FTZ R89, R24, R89, !PT ;  /* 0x0000005918597209 */ /* 0x002fc80007810000 */
[C---:B------:R-:W-:Y:S01]  /*3ac0*/  FSETP.NEU.FTZ.AND P2, PT, R89.reuse, -INF , PT ;  /* 0xff8000005900780b */ /* 0x040fe20003f5d000 */
[----:B------:R-:W-:-:S02]  /*3ad0*/  FFMA.FTZ R24, R89, R88, -8 ;  /* 0xc100000059187423 */ /* 0x000fc40000010058 */
[----:B------:R-:W1:Y:S01]  /*3ae0*/  MUFU.TANH R14, R14 ;  /* 0x0000000e000e7308 */ /* 0x000e620000002400 */
[----:B0-----:R-:W-:Y:S02]  /*3af0*/  FSEL R13, R13, -INF , P3 ;  /* 0xff8000000d0d7808 */ /* 0x001fe40001800000 */
[C---:B------:R-:W-:Y:S02]  /*3b00*/  ISETP.GT.AND P3, PT, R91.reuse, 0x30, PT ;  /* 0x000000305b00780c */ /* 0x040fe40003f64270 */
[----:B------:R-:W-:Y:S02]  /*3b10*/  FSEL R24, R24, RZ, P2 ;  /* 0x000000ff18187208 */ /* 0x000fe40001000000 */
[----:B------:R-:W-:Y:S01]  /*3b20*/  ISETP.GT.AND P2, PT, R91, RZ, PT ;  /* 0x000000ff5b00720c */ /* 0x000fe20003f44270 */
[----:B------:R-:W0:Y:S02]  /*3b30*/  MUFU.TANH R15, R15 ;  /* 0x0000000f000f7308 */ /* 0x000e240000002400 */
[----:B--2---:R-:W-:-:S01]  /*3b40*/  FFMA.FTZ R26, R113, R88, -R24 ;  /* 0x00000058711a7223 */ /* 0x004fc20000010818 */
[----:B------:R-:W-:Y:S01]  /*3b50*/  FSEL R39, R3, -INF , P2 ;  /* 0xff80000003277808 */ /* 0x000fe20001000000 */
[----:B------:R-:W-:-:S01]  /*3b60*/  FFMA.FTZ R113, R115, R88, -R24 ;  /* 0x0000005873717223 */ /* 0x000fc20000010818 */
[----:B------:R-:W-:Y:S01]  /*3b70*/  ISETP.GT.AND P2, PT, R91, 0x9, PT ;  /* 0x000000095b00780c */ /* 0x000fe20003f44270 */
[----:B------:R-:W-:-:S01]  /*3b80*/  FFMA.FTZ R28, R117, R88, -R24 ;  /* 0x00000058751c7223 */ /* 0x000fc20000010818 */
[----:B------:R-:W-:Y:S01]  /*3b90*/  FMNMX.FTZ R32, R39, R4, !PT ;  /* 0x0000000427207209 */ /* 0x000fe20007810000 */
[----:B------:R-:W2:Y:S01]  /*3ba0*/  MUFU.TANH R20, R20 ;  /* 0x0000001400147308 */ /* 0x000ea20000002400 */
[----:B------:R-:W-:Y:S01]  /*3bb0*/  FSEL R51, R6, -INF , P2 ;  /* 0xff80000006337808 */ /* 0x000fe20001000000 */
[--C-:B------:R-:W-:Y:S01]  /*3bc0*/  FFMA.FTZ R121, R121, R88, -R24.reuse ;  /* 0x0000005879797223 */ /* 0x100fe20000010818 */
[----:B------:R-:W-:Y:S01]  /*3bd0*/  FMNMX.FTZ R32, R5, R32, !PT ;  /* 0x0000002005207209 */ /* 0x000fe20007810000 */
[-CC-:B------:R-:W-:Y:S01]  /*3be0*/  FFMA.FTZ R127, R127, R88.reuse, -R24.reuse ;  /* 0x000000587f7f7223 */ /* 0x180fe20000010818 */
[----:B------:R-:W-:Y:S01]  /*3bf0*/  ISETP.GT.AND P2, PT, R91, 0x11, PT ;  /* 0x000000115b00780c */ /* 0x000fe20003f44270 */
[--C-:B------:R-:W-:Y:S01]  /*3c00*/  FFMA.FTZ R129, R129, R88, -R24.reuse ;  /* 0x0000005881817223 */ /* 0x100fe20000010818 */
[----:B------:R-:W-:Y:S01]  /*3c10*/  FMNMX.FTZ R32, R51, R32, !PT ;  /* 0x0000002033207209 */ /* 0x000fe20007810000 */
[----:B------:R-:W3:Y:S01]  /*3c20*/  MUFU.TANH R21, R21 ;  /* 0x0000001500157308 */ /* 0x000ee20000002400 */
[----:B------:R-:W-:Y:S01]  /*3c30*/  FSEL R55, R8, -INF , P2 ;  /* 0xff80000008377808 */ /* 0x000fe20001000000 */
[--C-:B------:R-:W-:Y:S01]  /*3c40*/  FFMA.FTZ R53, R53, R88, -R24.reuse ;  /* 0x0000005835357223 */ /* 0x100fe20000010818 */
[----:B------:R-:W-:Y:S01]  /*3c50*/  FMNMX.FTZ R32, R7, R32, !PT ;  /* 0x0000002007207209 */ /* 0x000fe20007810000 */
[-CC-:B------:R-:W-:Y:S01]  /*3c60*/  FFMA.FTZ R109, R109, R88.reuse, -R24.reuse ;  /* 0x000000586d6d7223 */ /* 0x180fe20000010818 */
[----:B------:R-:W-:Y:S01]  /*3c70*/  ISETP.GT.AND P2, PT, R91, 0x19, PT ;  /* 0x000000195b00780c */ /* 0x000fe20003f44270 */
[--C-:B------:R-:W-:Y:S01]  /*3c80*/  FFMA.FTZ R99, R99, R88, -R24.reuse ;  /* 0x0000005863637223 */ /* 0x100fe20000010818 */
[----:B------:R-:W-:Y:S01]  /*3c90*/  FMNMX.FTZ R32, R55, R32, !PT ;  /* 0x0000002037207209 */ /* 0x000fe20007810000 */
[----:B------:R-:W4:Y:S01]  /*3ca0*/  MUFU.TANH R72, R72 ;  /* 0x0000004800487308 */ /* 0x000f220000002400 */
[----:B------:R-:W-:Y:S01]  /*3cb0*/  FSEL R115, R10, -INF , P2 ;  /* 0xff8000000a737808 */ /* 0x000fe20001000000 */
[--C-:B------:R-:W-:Y:S01]  /*3cc0*/  FFMA.FTZ R10, R111, R88, -R24.reuse ;  /* 0x000000586f0a7223 */ /* 0x100fe20000010818 */
[----:B------:R-:W-:Y:S01]  /*3cd0*/  FMNMX.FTZ R32, R9, R32, !PT ;  /* 0x0000002009207209 */ /* 0x000fe20007810000 */
[-CC-:B------:R-:W-:Y:S01]  /*3ce0*/  FFMA.FTZ R49, R49, R88.reuse, -R24.reuse ;  /* 0x0000005831317223 */ /* 0x180fe20000010818 */
[----:B------:R-:W-:Y:S01]  /*3cf0*/  ISETP.GT.AND P2, PT, R91, 0x21, PT ;  /* 0x000000215b00780c */ /* 0x000fe20003f44270 */
[--C-:B------:R-:W-:Y:S01]  /*3d00*/  FFMA.FTZ R25, R25, R88, -R24.reuse ;  /* 0x0000005819197223 */ /* 0x100fe20000010818 */
[----:B------:R-:W-:Y:S01]  /*3d10*/  FMNMX.FTZ R32, R115, R32, !PT ;  /* 0x0000002073207209 */ /* 0x000fe20007810000 */
[----:B------:R-:W-:Y:S01]  /*3d20*/  MUFU.TANH R56, R56 ;  /* 0x0000003800387308 */ /* 0x000fe20000002400 */
[----:B------:R-:W-:Y:S01]  /*3d30*/  FSEL R111, R12, -INF , P2 ;  /* 0xff8000000c6f7808 */ /* 0x000fe20001000000 */
[--C-:B------:R-:W-:Y:S01]  /*3d40*/  FFMA.FTZ R12, R105, R88, -R24.reuse ;  /* 0x00000058690c7223 */ /* 0x100fe20000010818 */
[----:B------:R-:W-:Y:S01]  /*3d50*/  FMNMX.FTZ R32, R11, R32, !PT ;  /* 0x000000200b207209 */ /* 0x000fe20007810000 */
[-CC-:B------:R-:W-:Y:S01]  /*3d60*/  FFMA.FTZ R29, R29, R88.reuse, -R24.reuse ;  /* 0x000000581d1d7223 */ /* 0x180fe20000010818 */
[----:B------:R-:W-:Y:S01]  /*3d70*/  ISETP.GT.AND P2, PT, R91, 0x29, PT ;  /* 0x000000295b00780c */ /* 0x000fe20003f44270 */
[--C-:B------:R-:W-:Y:S01]  /*3d80*/  FFMA.FTZ R33, R33, R88, -R24.reuse ;  /* 0x0000005821217223 */ /* 0x100fe20000010818 */
[----:B------:R-:W-:Y:S01]  /*3d90*/  FMNMX.FTZ R32, R111, R32, !PT ;  /* 0x000000206f207209 */ /* 0x000fe20007810000 */
[----:B------:R-:W5:Y:S01]  /*3da0*/  MUFU.TANH R57, R57 ;  /* 0x0000003900397308 */ /* 0x000f620000002400 */
[----:B-1----:R-:W-:Y:S01]  /*3db0*/  FSEL R117, R14, -INF , P2 ;  /* 0xff8000000e757808 */ /* 0x002fe20001000000 */
[--C-:B------:R-:W-:Y:S01]  /*3dc0*/  FFMA.FTZ R14, R95, R88, -R24.reuse ;  /* 0x000000585f0e7223 */ /* 0x100fe20000010818 */
[----:B------:R-:W-:Y:S01]  /*3dd0*/  FMNMX.FTZ R32, R13, R32, !PT ;  /* 0x000000200d207209 */ /* 0x000fe20007810000 */
[-CC-:B------:R-:W-:Y:S01]  /*3de0*/  FFMA.FTZ R37, R37, R88.reuse, -R24.reuse ;  /* 0x0000005825257223 */ /* 0x180fe20000010818 */
[----:B------:R-:W-:Y:S01]  /*3df0*/  ISETP.GT.AND P2, PT, R91, 0x31, PT ;  /* 0x000000315b00780c */ /* 0x000fe20003f44270 */
[----:B------:R-:W-:Y:S01]  /*3e00*/  FFMA.FTZ R47, R47, R88, -R24 ;  /* 0x000000582f2f7223 */ /* 0x000fe20000010818 */
[----:B0-----:R-:W-:Y:S01]  /*3e10*/  FSEL R15, R15, -INF , P3 ;  /* 0xff8000000f0f7808 */ /* 0x001fe20001800000 */
[----:B------:R-:W-:Y:S01]  /*3e20*/  MUFU.TANH R58, R58 ;  /* 0x0000003a003a7308 */ /* 0x000fe20000002400 */
[----:B------:R-:W-:-:S02]  /*3e30*/  FMNMX.FTZ R32, R117, R32, !PT ;  /* 0x0000002075207209 */ /* 0x000fc40007810000 */
[----:B------:R-:W-:Y:S02]  /*3e40*/  ISETP.GT.AND P3, PT, R91, 0x38, PT ;  /* 0x000000385b00780c */ /* 0x000fe40003f64270 */
[----:B--2---:R-:W-:Y:S01]  /*3e50*/  FSEL R105, R20, -INF , P2 ;  /* 0xff80000014697808 */ /* 0x004fe20001000000 */
[----:B------:R-:W-:Y:S01]  /*3e60*/  FFMA.FTZ R20, R79, R88, -R24 ;  /* 0x000000584f147223 */ /* 0x000fe20000010818 */
[----:B------:R-:W-:Y:S01]  /*3e70*/  FMNMX.FTZ R32, R15, R32, !PT ;  /* 0x000000200f207209 */ /* 0x000fe20007810000 */
[----:B------:R0:W-:Y:S01]  /*3e80*/  MUFU.TANH R74, R31 ;  /* 0x0000001f004a7308 */ /* 0x0001e20000002400 */
[----:B------:R-:W-:Y:S02]  /*3e90*/  ISETP.GT.AND P2, PT, R91, 0x39, PT ;  /* 0x000000395b00780c */ /* 0x000fe40003f44270 */
[----:B---3--:R-:W-:Y:S02]  /*3ea0*/  FSEL R21, R21, -INF , P3 ;  /* 0xff80000015157808 */ /* 0x008fe40001800000 */
[----:B------:R-:W-:-:S02]  /*3eb0*/  FMNMX.FTZ R32, R105, R32, !PT ;  /* 0x0000002069207209 */ /* 0x000fc40007810000 */
[----:B------:R-:W-:Y:S01]  /*3ec0*/  ISETP.GT.AND P3, PT, R91, 0x40, PT ;  /* 0x000000405b00780c */ /* 0x000fe20003f64270 */
[----:B------:R-:W1:Y:S01]  /*3ed0*/  MUFU.TANH R59, R59 ;  /* 0x0000003b003b7308 */ /* 0x000e620000002400 */
[----:B0-----:R-:W-:-:S01]  /*3ee0*/  FFMA.FTZ R31, R119, R88, -R24 ;  /* 0x00000058771f7223 */ /* 0x001fc20000010818 */
[----:B----4-:R-:W-:Y:S02]  /*3ef0*/  FSEL R119, R72, -INF , P2 ;  /* 0xff80000048777808 */ /* 0x010fe40001000000 */
[----:B------:R-:W-:Y:S02]  /*3f00*/  FMNMX.FTZ R32, R21, R32, !PT ;  /* 0x0000002015207209 */ /* 0x000fe40007810000 */
[----:B------:R-:W-:Y:S02]  /*3f10*/  ISETP.GT.AND P2, PT, R91, 0x41, PT ;  /* 0x000000415b00780c */ /* 0x000fe40003f44270 */
[----:B------:R-:W-:Y:S01]  /*3f20*/  MUFU.TANH R60, R60 ;  /* 0x0000003c003c7308 */ /* 0x000fe20000002400 */
[----:B------:R-:W-:-:S02]  /*3f30*/  FMNMX.FTZ R32, R119, R32, !PT ;  /* 0x0000002077207209 */ /* 0x000fc40007810000 */
[----:B-----5:R-:W-:Y:S01]  /*3f40*/  FSEL R95, R57, -INF , P2 ;  /* 0xff800000395f7808 */ /* 0x020fe20001000000 */
[----:B------:R-:W-:-:S01]  /*3f50*/  FFMA.FTZ R57, R83, R88, -R24 ;  /* 0x0000005853397223 */ /* 0x000fc20000010818 */
[----:B------:R-:W-:-:S03]  /*3f60*/  ISETP.GT.AND P2, PT, R91, 0x49, PT ;  /* 0x000000495b00780c */ /* 0x000fc60003f44270 */
[----:B------:R0:W-:Y:S01]  /*3f70*/  MUFU.EX2 R8, R121 ;  /* 0x0000007900087308 */ /* 0x0001e20000000800 */
[----:B-1----:R-:W-:Y:S01]  /*3f80*/  FSEL R83, R59, -INF , P2 ;  /* 0xff8000003b537808 */ /* 0x002fe20001000000 */
[----:B------:R-:W-:Y:S01]  /*3f90*/  FFMA.FTZ R59, R69, R88, -R24 ;  /* 0x00000058453b7223 */ /* 0x000fe20000010818 */
[----:B------:R-:W-:-:S05]  /*3fa0*/  ISETP.GT.AND P2, PT, R91, 0x51, PT ;  /* 0x000000515b00780c */ /* 0x000fca0003f44270 */
[----:B------:R-:W1:Y:S01]  /*3fb0*/  MUFU.TANH R61, R61 ;  /* 0x0000003d003d7308 */ /* 0x000e620000002400 */
[----:B0-----:R-:W-:Y:S02]  /*3fc0*/  FSEL R121, R56, -INF , P3 ;  /* 0xff80000038797808 */ /* 0x001fe40001800000 */
[----:B------:R-:W-:Y:S02]  /*3fd0*/  ISETP.GT.AND P3, PT, R91, 0x48, PT ;  /* 0x000000485b00780c */ /* 0x000fe40003f64270 */
[----:B------:R-:W-:-:S03]  /*3fe0*/  FMNMX.FTZ R32, R121, R32, !PT ;  /* 0x0000002079207209 */ /* 0x000fc60007810000 */
[----:B------:R0:W-:Y:S01]  /*3ff0*/  MUFU.TANH R70, R30 ;  /* 0x0000001e00467308 */ /* 0x0001e20000002400 */
[----:B------:R-:W-:-:S07]  /*4000*/  FMNMX.FTZ R32, R95, R32, !PT ;  /* 0x000000205f207209 */ /* 0x000fce0007810000 */
[----:B------:R-:W-:Y:S01]  /*4010*/  MUFU.TANH R62, R62 ;  /* 0x0000003e003e7308 */ /* 0x000fe20000002400 */
[----:B0-----:R-:W-:-:S01]  /*4020*/  FFMA.FTZ R30, R123, R88, -R24 ;  /* 0x000000587b1e7223 */ /* 0x001fc20000010818 */
[----:B------:R-:W-:Y:S02]  /*4030*/  FSEL R123, R58, -INF , P3 ;  /* 0xff8000003a7b7808 */ /* 0x000fe40001800000 */
[----:B------:R-:W-:Y:S02]  /*4040*/  ISETP.GT.AND P3, PT, R91, 0x50, PT ;  /* 0x000000505b00780c */ /* 0x000fe40003f64270 */
[----:B------:R-:W-:Y:S02]  /*4050*/  FMNMX.FTZ R32, R123, R32, !PT ;  /* 0x000000207b207209 */ /* 0x000fe40007810000 */
[----:B------:R-:W0:Y:S01]  /*4060*/  MUFU.TANH R63, R63 ;  /* 0x0000003f003f7308 */ /* 0x000e220000002400 */
[----:B-1----:R-:W-:Y:S02]  /*4070*/  FSEL R79, R61, -INF , P2 ;  /* 0xff8000003d4f7808 */ /* 0x002fe40001000000 */
[----:B------:R-:W-:-:S02]  /*4080*/  FMNMX.FTZ R32, R83, R32, !PT ;  /* 0x0000002053207209 */ /* 0x000fc40007810000 */
[----:B------:R-:W-:-:S03]  /*4090*/  ISETP.GT.AND P2, PT, R91, 0x59, PT ;  /* 0x000000595b00780c */ /* 0x000fc60003f44270 */
[----:B------:R1:W-:Y:S08]  /*40a0*/  MUFU.TANH R78, R35 ;  /* 0x00000023004e7308 */ /* 0x0003f00000002400 */
[----:B------:R-:W-:Y:S01]  /*40b0*/  MUFU.TANH R40, R40 ;  /* 0x0000002800287308 */ /* 0x000fe20000002400 */
[----:B-1----:R-:W-:-:S01]  /*40c0*/  FFMA.FTZ R35, R125, R88, -R24 ;  /* 0x000000587d237223 */ /* 0x002fc20000010818 */
[----:B------:R-:W-:-:S02]  /*40d0*/  FSEL R125, R60, -INF , P3 ;  /* 0xff8000003c7d7808 */ /* 0x000fc40001800000 */
[----:B------:R-:W-:Y:S02]  /*40e0*/  ISETP.GT.AND P3, PT, R91, 0x58, PT ;  /* 0x000000585b00780c */ /* 0x000fe40003f64270 */
[----:B------:R-:W-:Y:S02]  /*40f0*/  FMNMX.FTZ R32, R125, R32, !PT ;  /* 0x000000207d207209 */ /* 0x000fe40007810000 */
[----:B------:R-:W1:Y:S01]  /*4100*/  MUFU.TANH R41, R41 ;  /* 0x0000002900297308 */ /* 0x000e620000002400 */
[----:B0-----:R-:W-:Y:S02]  /*4110*/  FSEL R69, R63, -INF , P2 ;  /* 0xff8000003f457808 */ /* 0x001fe40001000000 */
[----:B------:R-:W-:Y:S02]  /*4120*/  FMNMX.FTZ R32, R79, R32, !PT ;  /* 0x000000204f207209 */ /* 0x000fe40007810000 */
[----:B------:R-:W-:-:S03]  /*4130*/  ISETP.GT.AND P2, PT, R91, 0x61, PT ;  /* 0x000000615b00780c */ /* 0x000fc60003f44270 */
[----:B------:R-:W0:Y:S08]  /*4140*/  MUFU.TANH R46, R46 ;  /* 0x0000002e002e7308 */ /* 0x000e300000002400 */
[----:B------:R2:W-:Y:S01]  /*4150*/  MUFU.EX2 R6, R127 ;  /* 0x0000007f00067308 */ /* 0x0005e20000000800 */
[----:B-1----:R-:W-:Y:S01]  /*4160*/  FSEL R131, R41, -INF , P2 ;  /* 0xff80000029837808 */ /* 0x002fe20001000000 */
[----:B------:R-:W-:Y:S01]  /*4170*/  FFMA.FTZ R41, R67, R88, -R24 ;  /* 0x0000005843297223 */ /* 0x000fe20000010818 */
[----:B------:R-:W-:-:S04]  /*4180*/  ISETP.GT.AND P2, PT, R91, 0x69, PT ;  /* 0x000000695b00780c */ /* 0x000fc80003f44270 */
[----:B------:R-:W-:Y:S01]  /*4190*/  FSEL R63, R36, -INF , P2 ;  /* 0xff800000243f7808 */ /* 0x000fe20001000000 */
[----:B------:R-:W1:Y:S01]  /*41a0*/  MUFU.TANH R50, R50 ;  /* 0x0000003200327308 */ /* 0x000e620000002400 */
[----:B--2---:R-:W-:Y:S02]  /*41b0*/  FSEL R127, R62, -INF , P3 ;  /* 0xff8000003e7f7808 */ /* 0x004fe40001800000 */
[----:B------:R-:W-:Y:S02]  /*41c0*/  ISETP.GT.AND P3, PT, R91, 0x60, PT ;  /* 0x000000605b00780c */ /* 0x000fe40003f64270 */
[----:B------:R-:W-:Y:S02]  /*41d0*/  FMNMX.FTZ R32, R127, R32, !PT ;  /* 0x000000207f207209 */ /* 0x000fe40007810000 */
[----:B------:R-:W-:Y:S01]  /*41e0*/  ISETP.GT.AND P2, PT, R91, 0x71, PT ;  /* 0x000000715b00780c */ /* 0x000fe20003f44270 */
[----:B------:R2:W-:Y:S03]  /*41f0*/  MUFU.TANH R76, R34 ;  /* 0x00000022004c7308 */ /* 0x0005e60000002400 */
[----:B------:R-:W-:Y:S01]  /*4200*/  FSEL R133, R42, -INF , P2 ;  /* 0xff8000002a857808 */ /* 0x000fe20001000000 */
[----:B------:R-:W-:Y:S01]  /*4210*/  FFMA.FTZ R42, R45, R88, -R24 ;  /* 0x000000582d2a7223 */ /* 0x000fe20000010818 */
[----:B------:R-:W-:-:S03]  /*4220*/  ISETP.GT.AND P2, PT, R91, 0x79, PT ;  /* 0x000000795b00780c */ /* 0x000fc60003f44270 */
[----:B------:R3:W-:Y:S01]  /*4230*/  MUFU.EX2 R3, R129 ;  /* 0x0000008100037308 */ /* 0x0007e20000000800 */
[----:B--2---:R-:W-:Y:S02]  /*4240*/  FMNMX.FTZ R34, R69, R32, !PT ;  /* 0x0000002045227209 */ /* 0x004fe40007810000 */
[----:B------:R-:W-:Y:S01]  /*4250*/  FSEL R137, R44, -INF , P2 ;  /* 0xff8000002c897808 */ /* 0x000fe20001000000 */
[----:B------:R-:W-:-:S01]  /*4260*/  FFMA.FTZ R44, R81, R88, -R24 ;  /* 0x00000058512c7223 */ /* 0x000fc20000010818 */
[----:B------:R-:W-:Y:S01]  /*4270*/  ISETP.GT.AND P2, PT, R91, 0x81, PT ;  /* 0x000000815b00780c */ /* 0x000fe20003f44270 */
[----:B------:R-:W-:Y:S02]  /*4280*/  IMAD.MOV.U32 R81, RZ, RZ, R87 ;  /* 0x000000ffff517224 */ /* 0x000fe400078e0057 */
[----:B------:R-:W2:Y:S01]  /*4290*/  MUFU.TANH R54, R54 ;  /* 0x0000003600367308 */ /* 0x000ea20000002400 */
[----:B---3--:R-:W-:Y:S01]  /*42a0*/  FSEL R129, R40, -INF , P3 ;  /* 0xff80000028817808 */ /* 0x008fe20001800000 */
[----:B------:R-:W-:Y:S01]  /*42b0*/  FFMA.FTZ R40, R71, R88, -R24 ;  /* 0x0000005847287223 */ /* 0x000fe20000010818 */
[----:B------:R-:W-:-:S02]  /*42c0*/  ISETP.GT.AND P3, PT, R91, 0x68, PT ;  /* 0x000000685b00780c */ /* 0x000fc40003f64270 */
[----:B------:R-:W-:Y:S02]  /*42d0*/  FMNMX.FTZ R34, R129, R34, !PT ;  /* 0x0000002281227209 */ /* 0x000fe40007810000 */
[----:B0-----:R-:W-:Y:S01]  /*42e0*/  FSEL R61, R46, -INF , P3 ;  /* 0xff8000002e3d7808 */ /* 0x001fe20001800000 */
[----:B------:R0:W3:Y:S01]  /*42f0*/  MUFU.TANH R52, R27 ;  /* 0x0000001b00347308 */ /* 0x0000e20000002400 */
[----:B------:R-:W-:Y:S02]  /*4300*/  FMNMX.FTZ R34, R131, R34, !PT ;  /* 0x0000002283227209 */ /* 0x000fe40007810000 */
[----:B------:R-:W-:Y:S02]  /*4310*/  ISETP.GT.AND P3, PT, R91, 0x70, PT ;  /* 0x000000705b00780c */ /* 0x000fe40003f64270 */
[----:B------:R-:W-:Y:S02]  /*4320*/  FMNMX.FTZ R34, R61, R34, !PT ;  /* 0x000000223d227209 */ /* 0x000fe40007810000 */
[----:B-1----:R-:W-:Y:S01]  /*4330*/  FSEL R67, R50, -INF , P3 ;  /* 0xff80000032437808 */ /* 0x002fe20001800000 */
[----:B------:R1:W4:Y:S01]  /*4340*/  MUFU.TANH R80, R38 ;  /* 0x0000002600507308 */ /* 0x0003220000002400 */
[----:B------:R-:W-:Y:S01]  /*4350*/  FMNMX.FTZ R36, R63, R34, !PT ;  /* 0x000000223f247209 */ /* 0x000fe20007810000 */
[-CC-:B0-----:R-:W-:Y:S01]  /*4360*/  FFMA.FTZ R27, R68, R88.reuse, -R24.reuse ;  /* 0x00000058441b7223 */ /* 0x181fe20000010818 */
[----:B------:R-:W-:Y:S01]  /*4370*/  ISETP.GT.AND P3, PT, R91, 0x78, PT ;  /* 0x000000785b00780c */ /* 0x000fe20003f64270 */
[----:B------:R-:W-:Y:S01]  /*4380*/  FFMA.FTZ R50, R101, R88, -R24 ;  /* 0x0000005865327223 */ /* 0x000fe20000010818 */
[----:B------:R-:W-:-:S02]  /*4390*/  FMNMX.FTZ R36, R67, R36, !PT ;  /* 0x0000002443247209 */ /* 0x000fc40007810000 */
[----:B--2---:R-:W-:Y:S01]  /*43a0*/  FSEL R135, R54, -INF , P3 ;  /* 0xff80000036877808 */ /* 0x004fe20001800000 */
[----:B------:R0:W-:Y:S01]  /*43b0*/  MUFU.EX2 R34, R53 ;  /* 0x0000003500227308 */ /* 0x0001e20000000800 */
[----:B------:R-:W-:Y:S02]  /*43c0*/  FMNMX.FTZ R36, R133, R36, !PT ;  /* 0x0000002485247209 */ /* 0x000fe40007810000 */
[----:B------:R-:W-:Y:S02]  /*43d0*/  ISETP.GT.AND P3, PT, R91, 0x80, PT ;  /* 0x000000805b00780c */ /* 0x000fe40003f64270 */
[----:B------:R-:W-:Y:S02]  /*43e0*/  FMNMX.FTZ R36, R135, R36, !PT ;  /* 0x0000002487247209 */ /* 0x000fe40007810000 */
[----:B------:R-:W-:Y:S01]  /*43f0*/  FSEL R139, R48, -INF , P3 ;  /* 0xff800000308b7808 */ /* 0x000fe20001800000 */
[----:B------:R-:W-:Y:S01]  /*4400*/  MUFU.EX2 R26, R26 ;  /* 0x0000001a001a7308 */ /* 0x000fe20000000800 */
[----:B-1----:R-:W-:Y:S01]  /*4410*/  FMNMX.FTZ R38, R137, R36, !PT ;  /* 0x0000002489267209 */ /* 0x002fe20007810000 */
[-CC-:B0-----:R-:W-:Y:S01]  /*4420*/  FFMA.FTZ R53, R73, R88.reuse, -R24.reuse ;  /* 0x0000005849357223 */ /* 0x181fe20000010818 */
[----:B------:R-:W-:Y:S01]  /*4430*/  ISETP.GT.AND P3, PT, R91, 0x88, PT ;  /* 0x000000885b00780c */ /* 0x000fe20003f64270 */
[----:B------:R-:W-:Y:S01]  /*4440*/  FFMA.FTZ R48, R97, R88, -R24 ;  /* 0x0000005861307223 */ /* 0x000fe20000010818 */
[----:B---3--:R-:W-:-:S02]  /*4450*/  FSEL R71, R52, -INF , P2 ;  /* 0xff80000034477808 */ /* 0x008fc40001000000 */
[----:B------:R-:W-:Y:S01]  /*4460*/  FMNMX.FTZ R38, R139, R38, !PT ;  /* 0x000000268b267209 */ /* 0x000fe20007810000 */
[----:B------:R0:W-:Y:S01]  /*4470*/  MUFU.EX2 R36, R40 ;  /* 0x0000002800247308 */ /* 0x0001e20000000800 */
[----:B------:R-:W-:Y:S02]  /*4480*/  ISETP.GT.AND P2, PT, R91, 0x89, PT ;  /* 0x000000895b00780c */ /* 0x000fe40003f44270 */
[----:B------:R-:W-:Y:S02]  /*4490*/  FSEL R141, R70, -INF , P3 ;  /* 0xff800000468d7808 */ /* 0x000fe40001800000 */
[----:B------:R-:W-:Y:S02]  /*44a0*/  FMNMX.FTZ R38, R71, R38, !PT ;  /* 0x0000002647267209 */ /* 0x000fe40007810000 */
[----:B------:R-:W-:Y:S01]  /*44b0*/  ISETP.GT.AND P3, PT, R91, 0x90, PT ;  /* 0x000000905b00780c */ /* 0x000fe20003f64270 */
[----:B------:R-:W-:Y:S01]  /*44c0*/  MUFU.EX2 R27, R27 ;  /* 0x0000001b001b7308 */ /* 0x000fe20000000800 */
[----:B------:R-:W-:-:S02]  /*44d0*/  FSEL R73, R74, -INF , P2 ;  /* 0xff8000004a497808 */ /* 0x000fc40001000000 */
[----:B------:R-:W-:Y:S02]  /*44e0*/  FMNMX.FTZ R38, R141, R38, !PT ;  /* 0x000000268d267209 */ /* 0x000fe40007810000 */
[----:B------:R-:W-:Y:S02]  /*44f0*/  ISETP.GT.AND P2, PT, R91, 0x91, PT ;  /* 0x000000915b00780c */ /* 0x000fe40003f44270 */
[----:B------:R-:W-:Y:S01]  /*4500*/  FSEL R143, R76, -INF , P3 ;  /* 0xff8000004c8f7808 */ /* 0x000fe20001800000 */
[----:B------:R-:W-:Y:S01]  /*4510*/  MUFU.EX2 R28, R28 ;  /* 0x0000001c001c7308 */ /* 0x000fe20000000800 */
[----:B0-----:R-:W-:Y:S02]  /*4520*/  FMNMX.FTZ R40, R73, R38, !PT ;  /* 0x0000002649287209 */ /* 0x001fe40007810000 */
[----:B------:R-:W-:Y:S02]  /*4530*/  ISETP.GT.AND P3, PT, R91, 0x98, PT ;  /* 0x000000985b00780c */ /* 0x000fe40003f64270 */
[----:B------:R-:W-:-:S02]  /*4540*/  FSEL R145, R78, -INF , P2 ;  /* 0xff8000004e917808 */ /* 0x000fc40001000000 */
[----:B------:R-:W-:Y:S01]  /*4550*/  FMNMX.FTZ R40, R143, R40, !PT ;  /* 0x000000288f287209 */ /* 0x000fe20007810000 */
[----:B------:R-:W-:Y:S01]  /*4560*/  MUFU.EX2 R31, R31 ;  /* 0x0000001f001f7308 */ /* 0x000fe20000000800 */
[----:B------:R-:W-:Y:S02]  /*4570*/  ISETP.GT.AND P2, PT, R91, 0x99, PT ;  /* 0x000000995b00780c */ /* 0x000fe40003f44270 */
[----:B----4-:R-:W-:Y:S02]  /*4580*/  FSEL R147, R80, -INF , P3 ;  /* 0xff80000050937808 */ /* 0x010fe40001800000 */
[----:B------:R-:W-:Y:S02]  /*4590*/  FMNMX.FTZ R40, R145, R40, !PT ;  /* 0x0000002891287209 */ /* 0x000fe40007810000 */
[----:B------:R-:W-:Y:S01]  /*45a0*/  FSEL R149, R82, -INF , P2 ;  /* 0xff80000052957808 */ /* 0x000fe20001000000 */
[----:B------:R-:W-:Y:S01]  /*45b0*/  MUFU.EX2 R30, R30 ;  /* 0x0000001e001e7308 */ /* 0x000fe20000000800 */
[----:B------:R-:W-:-:S04]  /*45c0*/  FMNMX.FTZ R40, R147, R40, !PT ;  /* 0x0000002893287209 */ /* 0x000fc80007810000 */
[----:B------:R-:W-:Y:S01]  /*45d0*/  FMNMX.FTZ R45, R149, R40, !PT ;  /* 0x00000028952d7209 */ /* 0x000fe20007810000 */
[----:B------:R-:W-:-:S01]  /*45e0*/  FFMA.FTZ R40, R75, R88, -R24 ;  /* 0x000000584b287223 */ /* 0x000fc20000010818 */
[----:B------:R-:W-:Y:S01]  /*45f0*/  IMAD.MOV.U32 R75, RZ, RZ, R87 ;  /* 0x000000ffff4b7224 */ /* 0x000fe200078e0057 */
[----:B------:R-:W-:Y:S02]  /*4600*/  MUFU.EX2 R35, R35 ;  /* 0x0000002300237308 */ /* 0x000fe40000000800 */
[----:B------:R-:W0:Y:S06]  /*4610*/  SHFL.BFLY PT, R46, R45, 0x2, 0x1f ;  /* 0x0c401f002d2e7f89 */ /* 0x000e2c00000e0000 */
[----:B------:R-:W-:Y:S08]  /*4620*/  MUFU.EX2 R113, R113 ;  /* 0x0000007100717308 */ /* 0x000ff00000000800 */
[----:B------:R-:W-:Y:S08]  /*4630*/  MUFU.EX2 R10, R10 ;  /* 0x0000000a000a7308 */ /* 0x000ff00000000800 */
[----:B------:R-:W-:Y:S01]  /*4640*/  MUFU.EX2 R109, R109 ;  /* 0x0000006d006d7308 */ /* 0x000fe20000000800 */
[----:B0-----:R-:W-:Y:S01]  /*4650*/  FMNMX.FTZ R52, R45, R46, !PT ;  /* 0x0000002e2d347209 */ /* 0x001fe20007810000 */
[-CC-:B------:R-:W-:Y:S01]  /*4660*/  FFMA.FTZ R45, R85, R88.reuse, -R24.reuse ;  /* 0x00000058552d7223 */ /* 0x180fe20000010818 */
[----:B------:R-:W-:-:S01]  /*4670*/  FFMA.FTZ R46, R93, R88, -R24 ;  /* 0x000000585d2e7223 */ /* 0x000fc20000010818 */
[----:B------:R-:W-:-:S02]  /*4680*/  IMAD.MOV.U32 R85, RZ, RZ, R87 ;  /* 0x000000ffff557224 */ /* 0x000fc400078e0057 */
[----:B------:R-:W0:Y:S02]  /*4690*/  SHFL.BFLY PT, R91, R52, 0x1, 0x1f ;  /* 0x0c201f00345b7f89 */ /* 0x000e2400000e0000 */
[----:B------:R-:W-:Y:S08]  /*46a0*/  MUFU.EX2 R12, R12 ;  /* 0x0000000c000c7308 */ /* 0x000ff00000000800 */
[----:B------:R-:W-:Y:S08]  /*46b0*/  MUFU.EX2 R99, R99 ;  /* 0x0000006300637308 */ /* 0x000ff00000000800 */
[----:B------:R-:W-:Y:S01]  /*46c0*/  MUFU.EX2 R14, R14 ;  /* 0x0000000e000e7308 */ /* 0x000fe20000000800 */
[----:B0-----:R-:W-:-:S07]  /*46d0*/  FMNMX.FTZ R91, R52, R91, !PT ;  /* 0x0000005b345b7209 */ /* 0x001fce0007810000 */
[----:B------:R-:W-:Y:S01]  /*46e0*/  MUFU.EX2 R57, R57 ;  /* 0x0000003900397308 */ /* 0x000fe20000000800 */
[C---:B------:R-:W-:Y:S01]  /*46f0*/  FSETP.NEU.FTZ.AND P2, PT, R91.reuse, -INF , PT ;  /* 0xff8000005b00780b */ /* 0x040fe20003f5d000 */
[----:B------:R-:W-:-:S06]  /*4700*/  FFMA.FTZ R52, R91, R88, -8 ;  /* 0xc10000005b347423 */ /* 0x000fcc0000010058 */
[----:B------:R-:W-:Y:S01]  /*4710*/  MUFU.EX2 R20, R20 ;  /* 0x0000001400147308 */ /* 0x000fe20000000800 */
[----:B------:R-:W-:Y:S02]  /*4720*/  FSEL R52, R52, RZ, P2 ;  /* 0x000000ff34347208 */ /* 0x000fe40001000000 */
[----:B------:R-:W-:-:S03]  /*4730*/  PLOP3.LUT P2, PT, PT, PT, UP0, 0x80, 0x0 ;  /* 0x000000000000781c */ /* 0x000fc60003f4f008 */
        /* <DEDUP_REMOVED lines=39> */
[----:B--2---:R-:W-:-:S01]  /*49b0*/  FADD.FTZ R51, R26, R27 ;  /* 0x0000001b1a337221 */ /* 0x004fc20000010000 */
[-CC-:B------:R-:W-:Y:S01]  /*49c0*/  FFMA.FTZ R71, R71, R88.reuse, -R52.reuse ;  /* 0x0000005847477223 */ /* 0x180fe20000010834 */
[----:B------:R-:W-:-:S01]  /*49d0*/  FFMA.FTZ R141, R141, R88, -R52 ;  /* 0x000000588d8d7223 */ /* 0x000fc20000010834 */
[----:B------:R-:W-:Y:S01]  /*49e0*/  FFMA.FTZ R73, R73, R88, -R52 ;  /* 0x0000005849497223 */ /* 0x000fe20000010834 */
[----:B------:R-:W-:-:S01]  /*49f0*/  FADD.FTZ R78, R28, R51 ;  /* 0x000000331c4e7221 */ /* 0x000fc20000010000 */
[----:B-1----:R-:W-:Y:S01]  /*4a00*/  FADD.FTZ R51, R5, R76 ;  /* 0x0000004c05337221 */ /* 0x002fe20000010000 */
[----:B------:R-:W-:-:S01]  /*4a10*/  FFMA.FTZ R143, R143, R88, -R52 ;  /* 0x000000588f8f7223 */ /* 0x000fc20000010834 */
[----:B------:R1:W2:Y:S01]  /*4a20*/  MUFU.EX2 R56, R55 ;  /* 0x0000003700387308 */ /* 0x0002a20000000800 */
[----:B------:R-:W-:-:S01]  /*4a30*/  FFMA.FTZ R145, R145, R88, -R52 ;  /* 0x0000005891917223 */ /* 0x000fc20000010834 */
[----:B---3--:R-:W-:Y:S01]  /*4a40*/  FADD.FTZ R76, R54, R51 ;  /* 0x00000033364c7221 */ /* 0x008fe20000010000 */
[----:B------:R-:W-:-:S01]  /*4a50*/  FFMA.FTZ R147, R147, R88, -R52 ;  /* 0x0000005893937223 */ /* 0x000fc20000010834 */
[----:B------:R-:W-:-:S04]  /*4a60*/  FFMA.FTZ R52, R149, R88, -R52 ;  /* 0x0000005895347223 */ /* 0x000fc80000010834 */
[----:B------:R-:W3:Y:S01]  /*4a70*/  MUFU.EX2 R9, R9 ;  /* 0x0000000900097308 */ /* 0x000ee20000000800 */
[----:B-1----:R-:W-:-:S01]  /*4a80*/  FADD.FTZ R55, R31, R78 ;  /* 0x0000004e1f377221 */ /* 0x002fc20000010000 */
[----:B0-----:R-:W-:-:S03]  /*4a90*/  FADD.FTZ R51, R7, R76 ;  /* 0x0000004c07337221 */ /* 0x001fc60000010000 */
[----:B------:R-:W-:-:S03]  /*4aa0*/  FADD.FTZ R78, R30, R55 ;  /* 0x000000371e4e7221 */ /* 0x000fc60000010000 */
[----:B------:R-:W0:Y:S01]  /*4ab0*/  MUFU.EX2 R58, R115 ;  /* 0x00000073003a7308 */ /* 0x000e220000000800 */
[----:B------:R-:W-:-:S01]  /*4ac0*/  FADD.FTZ R78, R35, R78 ;  /* 0x0000004e234e7221 */ /* 0x000fc20000010000 */
[----:B--2---:R-:W-:-:S03]  /*4ad0*/  FADD.FTZ R76, R56, R51 ;  /* 0x00000033384c7221 */ /* 0x004fc60000010000 */
[----:B------:R-:W-:-:S03]  /*4ae0*/  FADD.FTZ R51, R3, R78 ;  /* 0x0000004e03337221 */ /* 0x000fc60000010000 */
[----:B------:R-:W1:Y:S01]  /*4af0*/  MUFU.EX2 R11, R11 ;  /* 0x0000000b000b7308 */ /* 0x000e620000000800 */
[----:B---3--:R-:W-:-:S01]  /*4b00*/  FADD.FTZ R55, R9, R76 ;  /* 0x0000004c09377221 */ /* 0x008fc20000010000 */
[----:B------:R-:W-:-:S04]  /*4b10*/  FADD.FTZ R51, R6, R51 ;  /* 0x0000003306337221 */ /* 0x000fc80000010000 */
[----:B------:R-:W-:Y:S02]  /*4b20*/  FADD.FTZ R78, R8, R51 ;  /* 0x00000033084e7221 */ /* 0x000fe40000010000 */
[----:B------:R-:W2:Y:S01]  /*4b30*/  MUFU.EX2 R60, R111 ;  /* 0x0000006f003c7308 */ /* 0x000ea20000000800 */
[----:B0-----:R-:W-:-:S01]  /*4b40*/  FADD.FTZ R76, R58, R55 ;  /* 0x000000373a4c7221 */ /* 0x001fc20000010000 */
[----:B------:R-:W-:Y:S01]  /*4b50*/  FADD.FTZ R55, R113, R78 ;  /* 0x0000004e71377221 */ /* 0x000fe20000010000 */
[----:B------:R-:W-:Y:S01]  /*4b60*/  F2FP.SATFINITE.E4M3.F32.PACK_AB_MERGE_C R9, R58, R9, RZ ;  /* 0x000000093a09723e */ /* 0x000fe200048070ff */
[----:B------:R-:W-:Y:S02]  /*4b70*/  IMAD.MOV.U32 R58, RZ, RZ, R87 ;  /* 0x000000ffff3a7224 */ /* 0x000fe400078e0057 */
[----:B------:R-:W-:-:S01]  /*4b80*/  FADD.FTZ R80, R10, R55 ;  /* 0x000000370a507221 */ /* 0x000fc20000010000 */
[----:B------:R-:W-:Y:S01]  /*4b90*/  F2FP.SATFINITE.E4M3.F32.PACK_AB_MERGE_C R187, R56, R7, R9 ;  /* 0x0000000738bb723e */ /* 0x000fe20004807009 */
[----:B------:R-:W0:Y:S01]  /*4ba0*/  MUFU.EX2 R13, R13 ;  /* 0x0000000d000d7308 */ /* 0x000e220000000800 */
[----:B-1----:R-:W-:-:S01]  /*4bb0*/  FADD.FTZ R51, R11, R76 ;  /* 0x0000004c0b337221 */ /* 0x002fc20000010000 */
[C---:B------:R-:W-:Y:S01]  /*4bc0*/  FADD.FTZ R55, R109.reuse, R80 ;  /* 0x000000506d377221 */ /* 0x040fe20000010000 */
[----:B------:R-:W-:Y:S01]  /*4bd0*/  F2FP.SATFINITE.E4M3.F32.PACK_AB_MERGE_C R109, R109, R10, RZ ;  /* 0x0000000a6d6d723e */ /* 0x000fe200048070ff */
[----:B------:R-:W-:-:S02]  /*4be0*/  IMAD.MOV.U32 R56, RZ, RZ, R87 ;  /* 0x000000ffff387224 */ /* 0x000fc400078e0057 */
[----:B------:R-:W-:-:S01]  /*4bf0*/  FADD.FTZ R80, R12, R55 ;  /* 0x000000370c507221 */ /* 0x000fc20000010000 */
[----:B------:R-:W-:Y:S01]  /*4c00*/  F2FP.SATFINITE.E4M3.F32.PACK_AB_MERGE_C R180, R113, R8, R109 ;  /* 0x0000000871b4723e */ /* 0x000fe2000480706d */
[----:B------:R-:W1:Y:S01]  /*4c10*/  MUFU.EX2 R62, R117 ;  /* 0x00000075003e7308 */ /* 0x000e620000000800 */
[----:B--2---:R-:W-:-:S01]  /*4c20*/  FADD.FTZ R78, R60, R51 ;  /* 0x000000333c4e7221 */ /* 0x004fc20000010000 */
[----:B------:R-:W-:-:S04]  /*4c30*/  FADD.FTZ R55, R99, R80 ;  /* 0x0000005063377221 */ /* 0x000fc80000010000 */
[----:B------:R-:W-:Y:S01]  /*4c40*/  FADD.FTZ R82, R14, R55 ;  /* 0x000000370e527221 */ /* 0x000fe20000010000 */
[----:B------:R-:W-:Y:S01]  /*4c50*/  F2FP.SATFINITE.E4M3.F32.PACK_AB_MERGE_C R55, R31, R28, RZ ;  /* 0x0000001c1f37723e */ /* 0x000fe200048070ff */
[----:B------:R-:W2:Y:S01]  /*4c60*/  MUFU.EX2 R15, R15 ;  /* 0x0000000f000f7308 */ /* 0x000ea20000000800 */
[----:B0-----:R-:W-:-:S02]  /*4c70*/  FADD.FTZ R51, R13, R78 ;  /* 0x0000004e0d337221 */ /* 0x001fc40000010000 */
[----:B------:R-:W-:Y:S01]  /*4c80*/  F2FP.SATFINITE.E4M3.F32.PACK_AB_MERGE_C R184, R27, R26, R55 ;  /* 0x0000001a1bb8723e */ /* 0x000fe20004807037 */
[--C-:B------:R-:W-:Y:S02]  /*4c90*/  IMAD.MOV.U32 R55, RZ, RZ, R87.reuse ;  /* 0x000000ffff377224 */ /* 0x100fe400078e0057 */
[----:B------:R-:W-:Y:S02]  /*4ca0*/  IMAD.MOV.U32 R27, RZ, RZ, R87 ;  /* 0x000000ffff1b7224 */ /* 0x000fe400078e0057 */
[----:B------:R-:W0:Y:S01]  /*4cb0*/  MUFU.EX2 R64, R105 ;  /* 0x0000006900407308 */ /* 0x000e220000000800 */
[----:B-1----:R-:W-:-:S01]  /*4cc0*/  FADD.FTZ R78, R62, R51 ;  /* 0x000000333e4e7221 */ /* 0x002fc20000010000 */
[----:B------:R-:W-:Y:S01]  /*4cd0*/  F2FP.SATFINITE.E4M3.F32.PACK_AB_MERGE_C R13, R62, R13, RZ ;  /* 0x0000000d3e0d723e */ /* 0x000fe200048070ff */
[----:B------:R-:W-:-:S03]  /*4ce0*/  IMAD.MOV.U32 R62, RZ, RZ, R87 ;  /* 0x000000ffff3e7224 */ /* 0x000fc600078e0057 */
[----:B------:R-:W-:Y:S01]  /*4cf0*/  F2FP.SATFINITE.E4M3.F32.PACK_AB_MERGE_C R181, R60, R11, R13 ;  /* 0x0000000b3cb5723e */ /* 0x000fe2000480700d */
[----:B------:R-:W-:Y:S01]  /*4d00*/  IMAD.MOV.U32 R60, RZ, RZ, R87 ;  /* 0x000000ffff3c7224 */ /* 0x000fe200078e0057 */
[----:B------:R-:W1:Y:S01]  /*4d10*/  MUFU.EX2 R21, R21 ;  /* 0x0000001500157308 */ /* 0x000e620000000800 */
[----:B--2---:R-:W-:-:S07]  /*4d20*/  FADD.FTZ R51, R15, R78 ;  /* 0x0000004e0f337221 */ /* 0x004fce0000010000 */
[----:B------:R-:W2:Y:S01]  /*4d30*/  MUFU.EX2 R66, R119 ;  /* 0x0000007700427308 */ /* 0x000ea20000000800 */
[----:B0-----:R-:W-:-:S01]  /*4d40*/  FADD.FTZ R80, R64, R51 ;  /* 0x0000003340507221 */ /* 0x001fc20000010000 */
[C---:B------:R-:W-:Y:S01]  /*4d50*/  FADD.FTZ R51, R57.reuse, R82 ;  /* 0x0000005239337221 */ /* 0x040fe20000010000 */
[----:B------:R-:W-:Y:S01]  /*4d60*/  F2FP.SATFINITE.E4M3.F32.PACK_AB_MERGE_C R57, R57, R14, RZ ;  /* 0x0000000e3939723e */ /* 0x000fe200048070ff */
[----:B------:R-:W-:-:S03]  /*4d70*/  IMAD.MOV.U32 R82, RZ, RZ, R87 ;  /* 0x000000ffff527224 */ /* 0x000fc600078e0057 */
[----:B------:R-:W-:Y:S01]  /*4d80*/  F2FP.SATFINITE.E4M3.F32.PACK_AB_MERGE_C R182, R99, R12, R57 ;  /* 0x0000000c63b6723e */ /* 0x000fe20004807039 */
[----:B------:R-:W0:Y:S01]  /*4d90*/  MUFU.EX2 R121, R121 ;  /* 0x0000007900797308 */ /* 0x000e220000000800 */
[----:B-1----:R-:W-:-:S01]  /*4da0*/  FADD.FTZ R31, R21, R80 ;  /* 0x00000050151f7221 */ /* 0x002fc20000010000 */
[--C-:B------:R-:W-:Y:S02]  /*4db0*/  IMAD.MOV.U32 R80, RZ, RZ, R87.reuse ;  /* 0x000000ffff507224 */ /* 0x100fe400078e0057 */
[----:B------:R-:W-:-:S04]  /*4dc0*/  IMAD.MOV.U32 R57, RZ, RZ, R87 ;  /* 0x000000ffff397224 */ /* 0x000fc800078e0057 */
[----:B------:R-:W-:Y:S01]  /*4dd0*/  MUFU.EX2 R59, R59 ;  /* 0x0000003b003b7308 */ /* 0x000fe20000000800 */
[----:B--2---:R-:W-:-:S01]  /*4de0*/  FADD.FTZ R28, R66, R31 ;  /* 0x0000001f421c7221 */ /* 0x004fc20000010000 */
[----:B------:R-:W-:Y:S02]  /*4df0*/  F2FP.SATFINITE.E4M3.F32.PACK_AB_MERGE_C R31, R6, R3, RZ ;  /* 0x00000003061f723e */ /* 0x000fe400048070ff */
[----:B------:R-:W-:Y:S01]  /*4e00*/  F2FP.SATFINITE.E4M3.F32.PACK_AB_MERGE_C R21, R66, R21, RZ ;  /* 0x000000154215723e */ /* 0x000fe200048070ff */
[----:B------:R-:W-:Y:S01]  /*4e10*/  IMAD.MOV.U32 R66, RZ, RZ, R87 ;  /* 0x000000ffff427224 */ /* 0x000fe200078e0057 */
[----:B------:R-:W-:Y:S01]  /*4e20*/  F2FP.SATFINITE.E4M3.F32.PACK_AB_MERGE_C R186, R35, R30, R31 ;  /* 0x0000001e23ba723e */ /* 0x000fe2000480701f */
[----:B------:R-:W-:Y:S01]  /*4e30*/  IMAD.MOV.U32 R35, RZ, RZ, R87 ;  /* 0x000000ffff237224 */ /* 0x000fe200078e0057 */
[----:B------:R-:W1:Y:S01]  /*4e40*/  MUFU.EX2 R68, R95 ;  /* 0x0000005f00447308 */ /* 0x000e620000000800 */
[----:B0-----:R-:W-:-:S01]  /*4e50*/  FADD.FTZ R3, R121, R28 ;  /* 0x0000001c79037221 */ /* 0x001fc20000010000 */
[----:B------:R-:W-:Y:S01]  /*4e60*/  F2FP.SATFINITE.E4M3.F32.PACK_AB_MERGE_C R183, R64, R15, R21 ;  /* 0x0000000f40b7723e */ /* 0x000fe20004807015 */
[----:B------:R-:W-:-:S02]  /*4e70*/  IMAD.MOV.U32 R64, RZ, RZ, R87 ;  /* 0x000000ffff407224 */ /* 0x000fc400078e0057 */
[--C-:B------:R-:W-:Y:S02]  /*4e80*/  IMAD.MOV.U32 R31, RZ, RZ, R87.reuse ;  /* 0x000000ffff1f7224 */ /* 0x100fe400078e0057 */
[----:B------:R-:W-:Y:S01]  /*4e90*/  IMAD.MOV.U32 R30, RZ, RZ, R87 ;  /* 0x000000ffff1e7224 */ /* 0x000fe200078e0057 */
[----:B------:R0:W-:Y:S08]  /*4ea0*/  MUFU.EX2 R32, R49 ;  /* 0x0000003100207308 */ /* 0x0001f00000000800 */
[----:B------:R-:W2:Y:S01]  /*4eb0*/  MUFU.EX2 R123, R123 ;  /* 0x0000007b007b7308 */ /* 0x000ea20000000800 */
[----:B0-----:R-:W-:-:S01]  /*4ec0*/  FFMA.FTZ R49, R65, R88, -R24 ;  /* 0x0000005841317223 */ /* 0x001fc20000010818 */
[----:B-1----:R-:W-:Y:S01]  /*4ed0*/  FADD.FTZ R10, R68, R3 ;  /* 0x00000003440a7221 */ /* 0x002fe20000010000 */
[----:B------:R-:W-:-:S05]  /*4ee0*/  FFMA.FTZ R65, R103, R88, -R24 ;  /* 0x0000005867417223 */ /* 0x000fca0000010818 */
[----:B------:R-:W-:Y:S08]  /*4ef0*/  MUFU.EX2 R41, R41 ;  /* 0x0000002900297308 */ /* 0x000ff00000000800 */
[----:B------:R0:W1:Y:S01]  /*4f00*/  MUFU.EX2 R70, R83 ;  /* 0x0000005300467308 */ /* 0x0000620000000800 */
[----:B--2---:R-:W-:-:S07]  /*4f10*/  FADD.FTZ R3, R123, R10 ;  /* 0x0000000a7b037221 */ /* 0x004fce0000010000 */
[----:B------:R2:W-:Y:S01]  /*4f20*/  MUFU.EX2 R76, R63 ;  /* 0x0000003f004c7308 */ /* 0x0005e20000000800 */
[----:B0-----:R-:W-:-:S07]  /*4f30*/  IMAD.MOV.U32 R83, RZ, RZ, R87 ;  /* 0x000000ffff537224 */ /* 0x001fce00078e0057 */
[----:B------:R-:W0:Y:S01]  /*4f40*/  MUFU.EX2 R125, R125 ;  /* 0x0000007d007d7308 */ /* 0x000e220000000800 */
[----:B--2---:R-:W-:Y:S01]  /*4f50*/  F2FP.SATFINITE.E4M3.F32.PACK_AB_MERGE_C R63, R54, R5, RZ ;  /* 0x00000005363f723e */ /* 0x004fe200048070ff */
[----:B------:R-:W-:Y:S01]  /*4f60*/  FADD.FTZ R54, R20, R51 ;  /* 0x0000003314367221 */ /* 0x000fe20000010000 */
[----:B-1----:R-:W-:-:S01]  /*4f70*/  FADD.FTZ R10, R70, R3 ;  /* 0x00000003460a7221 */ /* 0x002fc20000010000 */
[----:B------:R-:W-:Y:S01]  /*4f80*/  F2FP.SATFINITE.E4M3.F32.PACK_AB_MERGE_C R70, R70, R123, RZ ;  /* 0x0000007b4646723e */ /* 0x000fe200048070ff */
[----:B------:R-:W-:Y:S02]  /*4f90*/  IMAD.MOV.U32 R51, RZ, RZ, R87 ;  /* 0x000000ffff337224 */ /* 0x000fe400078e0057 */
[----:B------:R-:W-:Y:S01]  /*4fa0*/  FADD.FTZ R5, R59, R54 ;  /* 0x000000363b057221 */ /* 0x000fe20000010000 */
[----:B------:R-:W-:Y:S01]  /*4fb0*/  F2FP.SATFINITE.E4M3.F32.PACK_AB_MERGE_C R185, R4, R39, R63 ;  /* 0x0000002704b9723e */ /* 0x000fe2000480703f */
[----:B------:R-:W1:Y:S01]  /*4fc0*/  MUFU.EX2 R49, R49 ;  /* 0x0000003100317308 */ /* 0x000e620000000800 */
[----:B------:R-:W-:Y:S01]  /*4fd0*/  F2FP.SATFINITE.E4M3.F32.PACK_AB_MERGE_C R177, R68, R121, R70 ;  /* 0x0000007944b1723e */ /* 0x000fe20004807046 */
[----:B------:R-:W-:Y:S01]  /*4fe0*/  FADD.FTZ R28, R32, R5 ;  /* 0x00000005201c7221 */ /* 0x000fe20000010000 */
[----:B------:R-:W-:Y:S01]  /*4ff0*/  F2FP.SATFINITE.E4M3.F32.PACK_AB_MERGE_C R32, R41, R32, RZ ;  /* 0x000000202920723e */ /* 0x000fe200048070ff */
[----:B------:R-:W-:-:S02]  /*5000*/  IMAD.MOV.U32 R70, RZ, RZ, R87 ;  /* 0x000000ffff467224 */ /* 0x000fc400078e0057 */
[----:B------:R-:W-:-:S01]  /*5010*/  FADD.FTZ R5, R41, R28 ;  /* 0x0000001c29057221 */ /* 0x000fc20000010000 */
[----:B------:R-:W-:Y:S01]  /*5020*/  F2FP.SATFINITE.E4M3.F32.PACK_AB_MERGE_C R176, R59, R20, R32 ;  /* 0x000000143bb0723e */ /* 0x000fe20004807020 */
[----:B------:R2:W3:Y:S01]  /*5030*/  MUFU.EX2 R72, R79 ;  /* 0x0000004f00487308 */ /* 0x0004e20000000800 */
[----:B0-----:R-:W-:-:S01]  /*5040*/  FADD.FTZ R3, R125, R10 ;  /* 0x0000000a7d037221 */ /* 0x001fc20000010000 */
[----:B------:R-:W-:Y:S01]  /*5050*/  FADD.FTZ R14, R34, R5 ;  /* 0x00000005220e7221 */ /* 0x000fe20000010000 */
[--C-:B------:R-:W-:Y:S02]  /*5060*/  IMAD.MOV.U32 R68, RZ, RZ, R87.reuse ;  /* 0x000000ffff447224 */ /* 0x100fe400078e0057 */
[--C-:B------:R-:W-:Y:S02]  /*5070*/  IMAD.MOV.U32 R63, RZ, RZ, R87.reuse ;  /* 0x000000ffff3f7224 */ /* 0x100fe400078e0057 */
[----:B------:R-:W-:Y:S01]  /*5080*/  IMAD.MOV.U32 R59, RZ, RZ, R87 ;  /* 0x000000ffff3b7224 */ /* 0x000fe200078e0057 */
[----:B------:R-:W0:Y:S01]  /*5090*/  MUFU.EX2 R127, R127 ;  /* 0x0000007f007f7308 */ /* 0x000e220000000800 */
[----:B-1----:R-:W-:-:S01]  /*50a0*/  FADD.FTZ R5, R49, R14 ;  /* 0x0000000e31057221 */ /* 0x002fc20000010000 */
[----:B--2---:R-:W-:-:S02]  /*50b0*/  IMAD.MOV.U32 R79, RZ, RZ, R87 ;  /* 0x000000ffff4f7224 */ /* 0x004fc400078e0057 */
[----:B------:R-:W-:Y:S02]  /*50c0*/  IMAD.MOV.U32 R54, RZ, RZ, R87 ;  /* 0x000000ffff367224 */ /* 0x000fe400078e0057 */
[----:B------:R-:W-:Y:S01]  /*50d0*/  FADD.FTZ R26, R36, R5 ;  /* 0x00000005241a7221 */ /* 0x000fe20000010000 */
[----:B------:R-:W-:Y:S01]  /*50e0*/  IMAD.MOV.U32 R41, RZ, RZ, R87 ;  /* 0x000000ffff297224 */ /* 0x000fe200078e0057 */
[----:B------:R-:W1:Y:S01]  /*50f0*/  MUFU.EX2 R53, R53 ;  /* 0x0000003500357308 */ /* 0x000e620000000800 */
[----:B---3--:R-:W-:-:S01]  /*5100*/  FADD.FTZ R14, R72, R3 ;  /* 0x00000003480e7221 */ /* 0x008fc20000010000 */
[--C-:B------:R-:W-:Y:S02]  /*5110*/  IMAD.MOV.U32 R39, RZ, RZ, R87.reuse ;  /* 0x000000ffff277224 */ /* 0x100fe400078e0057 */
[--C-:B------:R-:W-:Y:S02]  /*5120*/  IMAD.MOV.U32 R32, RZ, RZ, R87.reuse ;  /* 0x000000ffff207224 */ /* 0x100fe400078e0057 */
[----:B------:R-:W-:-:S02]  /*5130*/  IMAD.MOV.U32 R28, RZ, RZ, R87 ;  /* 0x000000ffff1c7224 */ /* 0x000fc400078e0057 */
[----:B------:R2:W3:Y:S01]  /*5140*/  MUFU.EX2 R74, R69 ;  /* 0x00000045004a7308 */ /* 0x0004e20000000800 */
[----:B0-----:R-:W-:-:S07]  /*5150*/  FADD.FTZ R3, R127, R14 ;  /* 0x0000000e7f037221 */ /* 0x001fce0000010000 */
[----:B------:R0:W4:Y:S01]  /*5160*/  MUFU.EX2 R38, R42 ;  /* 0x0000002a00267308 */ /* 0x0001220000000800 */
[C---:B-1----:R-:W-:Y:S01]  /*5170*/  F2FP.SATFINITE.E4M3.F32.PACK_AB_MERGE_C R36, R53.reuse, R36, RZ ;  /* 0x000000243524723e */ /* 0x042fe200048070ff */
[----:B------:R-:W-:Y:S01]  /*5180*/  FADD.FTZ R53, R53, R26 ;  /* 0x0000001a35357221 */ /* 0x000fe20000010000 */
[--C-:B--2---:R-:W-:Y:S02]  /*5190*/  IMAD.MOV.U32 R69, RZ, RZ, R87.reuse ;  /* 0x000000ffff457224 */ /* 0x104fe400078e0057 */
[----:B------:R-:W-:Y:S01]  /*51a0*/  F2FP.SATFINITE.E4M3.F32.PACK_AB_MERGE_C R178, R49, R34, R36 ;  /* 0x0000002231b2723e */ /* 0x000fe20004807024 */
[----:B------:R-:W-:Y:S02]  /*51b0*/  IMAD.MOV.U32 R49, RZ, RZ, R87 ;  /* 0x000000ffff317224 */ /* 0x000fe400078e0057 */
[----:B------:R-:W1:Y:S01]  /*51c0*/  MUFU.EX2 R129, R129 ;  /* 0x0000008100817308 */ /* 0x000e620000000800 */
[----:B0-----:R-:W-:-:S01]  /*51d0*/  FFMA.FTZ R42, R43, R88, -R24 ;  /* 0x000000582b2a7223 */ /* 0x001fc20000010818 */
[----:B---3--:R-:W-:Y:S01]  /*51e0*/  F2FP.SATFINITE.E4M3.F32.PACK_AB_MERGE_C R127, R74, R127, RZ ;  /* 0x0000007f4a7f723e */ /* 0x008fe200048070ff */
[----:B------:R-:W-:-:S01]  /*51f0*/  FFMA.FTZ R43, R77, R88, -R24 ;  /* 0x000000584d2b7223 */ /* 0x000fc20000010818 */
[----:B------:R-:W-:Y:S01]  /*5200*/  FADD.FTZ R74, R74, R3 ;  /* 0x000000034a4a7221 */ /* 0x000fe20000010000 */
[----:B------:R-:W-:-:S01]  /*5210*/  FFMA.FTZ R24, R107, R88, -R24 ;  /* 0x000000586b187223 */ /* 0x000fc20000010818 */
[----:B------:R-:W-:Y:S01]  /*5220*/  F2FP.SATFINITE.E4M3.F32.PACK_AB_MERGE_C R179, R72, R125, R127 ;  /* 0x0000007d48b3723e */ /* 0x000fe2000480707f */
[----:B------:R-:W-:Y:S01]  /*5230*/  IMAD.MOV.U32 R77, RZ, RZ, R87 ;  /* 0x000000ffff4d7224 */ /* 0x000fe200078e0057 */
[----:B------:R-:W0:Y:S01]  /*5240*/  MUFU.EX2 R25, R25 ;  /* 0x0000001900197308 */ /* 0x000e220000000800 */
[----:B----4-:R-:W-:-:S01]  /*5250*/  FADD.FTZ R4, R38, R53 ;  /* 0x0000003526047221 */ /* 0x010fc20000010000 */
[----:B------:R-:W-:-:S02]  /*5260*/  IMAD.MOV.U32 R72, RZ, RZ, R87 ;  /* 0x000000ffff487224 */ /* 0x000fc400078e0057 */
[--C-:B------:R-:W-:Y:S02]  /*5270*/  IMAD.MOV.U32 R53, RZ, RZ, R87.reuse ;  /* 0x000000ffff357224 */ /* 0x100fe400078e0057 */
[----:B------:R-:W-:Y:S02]  /*5280*/  IMAD.MOV.U32 R36, RZ, RZ, R87 ;  /* 0x000000ffff247224 */ /* 0x000fe400078e0057 */
[----:B------:R-:W2:Y:S01]  /*5290*/  MUFU.EX2 R2, R131 ;  /* 0x0000008300027308 */ /* 0x000ea20000000800 */
[----:B-1----:R-:W-:-:S01]  /*52a0*/  FADD.FTZ R3, R129, R74 ;  /* 0x0000004a81037221 */ /* 0x002fc20000010000 */
[--C-:B------:R-:W-:Y:S02]  /*52b0*/  IMAD.MOV.U32 R74, RZ, RZ, R87.reuse ;  /* 0x000000ffff4a7224 */ /* 0x100fe400078e0057 */
[--C-:B------:R-:W-:Y:S02]  /*52c0*/  IMAD.MOV.U32 R34, RZ, RZ, R87.reuse ;  /* 0x000000ffff227224 */ /* 0x100fe400078e0057 */
[----:B------:R-:W-:-:S02]  /*52d0*/  IMAD.MOV.U32 R26, RZ, RZ, R87 ;  /* 0x000000ffff1a7224 */ /* 0x000fc400078e0057 */
        /* <DEDUP_REMOVED lines=8> */
[----:B------:R-:W-:-:S03]  /*5360*/  F2FP.SATFINITE.E4M3.F32.PACK_AB_MERGE_C R61, R76, R61, RZ ;  /* 0x0000003d4c3d723e */ /* 0x000fc600048070ff */
[----:B------:R-:W-:Y:S01]  /*5370*/  FADD.FTZ R76, R76, R5 ;  /* 0x000000054c4c7221 */ /* 0x000fe20000010000 */
[----:B------:R-:W-:Y:S01]  /*5380*/  F2FP.SATFINITE.E4M3.F32.PACK_AB_MERGE_C R173, R2, R129, R61 ;  /* 0x0000008102ad723e */ /* 0x000fe2000480703d */
[----:B------:R-:W-:Y:S01]  /*5390*/  IMAD.MOV.U32 R61, RZ, RZ, R87 ;  /* 0x000000ffff3d7224 */ /* 0x000fe200078e0057 */
[----:B------:R-:W0:Y:S01]  /*53a0*/  MUFU.EX2 R67, R67 ;  /* 0x0000004300437308 */ /* 0x000e220000000800 */
[----:B--2---:R-:W-:-:S01]  /*53b0*/  FADD.FTZ R3, R42, R3 ;  /* 0x000000032a037221 */ /* 0x004fc20000010000 */
[----:B------:R-:W-:Y:S01]  /*53c0*/  F2FP.SATFINITE.E4M3.F32.PACK_AB_MERGE_C R29, R42, R29, RZ ;  /* 0x0000001d2a1d723e */ /* 0x000fe200048070ff */
[----:B------:R-:W-:-:S03]  /*53d0*/  IMAD.MOV.U32 R42, RZ, RZ, R87 ;  /* 0x000000ffff2a7224 */ /* 0x000fc600078e0057 */
[----:B------:R-:W-:Y:S01]  /*53e0*/  F2FP.SATFINITE.E4M3.F32.PACK_AB_MERGE_C R172, R25, R38, R29 ;  /* 0x0000002619ac723e */ /* 0x000fe2000480701d */
[----:B------:R-:W-:Y:S01]  /*53f0*/  IMAD.MOV.U32 R38, RZ, RZ, R87 ;  /* 0x000000ffff267224 */ /* 0x000fe200078e0057 */
[----:B------:R-:W2:Y:S01]  /*5400*/  MUFU.EX2 R43, R43 ;  /* 0x0000002b002b7308 */ /* 0x000ea20000000800 */
[----:B-1----:R-:W-:-:S01]  /*5410*/  FADD.FTZ R8, R40, R3 ;  /* 0x0000000328087221 */ /* 0x002fc20000010000 */
[--C-:B------:R-:W-:Y:S02]  /*5420*/  IMAD.MOV.U32 R29, RZ, RZ, R87.reuse ;  /* 0x000000ffff1d7224 */ /* 0x100fe400078e0057 */
[----:B------:R-:W-:-:S04]  /*5430*/  IMAD.MOV.U32 R25, RZ, RZ, R87 ;  /* 0x000000ffff197224 */ /* 0x000fc800078e0057 */
[----:B------:R-:W1:Y:S01]  /*5440*/  MUFU.EX2 R78, R133 ;  /* 0x00000085004e7308 */ /* 0x000e620000000800 */
[----:B0-----:R-:W-:-:S01]  /*5450*/  FADD.FTZ R3, R67, R76 ;  /* 0x0000004c43037221 */ /* 0x001fc20000010000 */
[----:B------:R-:W-:-:S06]  /*5460*/  IMAD.MOV.U32 R76, RZ, RZ, R87 ;  /* 0x000000ffff4c7224 */ /* 0x000fcc00078e0057 */
        /* <DEDUP_REMOVED lines=9> */
[C---:B-1----:R-:W-:Y:S01]  /*5500*/  F2FP.SATFINITE.E4M3.F32.PACK_AB_MERGE_C R33, R44.reuse, R33, RZ ;  /* 0x000000212c21723e */ /* 0x042fe200048070ff */
[----:B------:R-:W-:-:S03]  /*5510*/  FADD.FTZ R44, R44, R3 ;  /* 0x000000032c2c7221 */ /* 0x000fc60000010000 */
[----:B------:R-:W-:Y:S01]  /*5520*/  F2FP.SATFINITE.E4M3.F32.PACK_AB_MERGE_C R174, R43, R40, R33 ;  /* 0x000000282bae723e */ /* 0x000fe20004807021 */
[----:B------:R-:W-:Y:S02]  /*5530*/  IMAD.MOV.U32 R43, RZ, RZ, R87 ;  /* 0x000000ffff2b7224 */ /* 0x000fe400078e0057 */
[----:B------:R-:W1:Y:S01]  /*5540*/  MUFU.EX2 R139, R139 ;  /* 0x0000008b008b7308 */ /* 0x000e620000000800 */
[C---:B0-----:R-:W-:Y:S01]  /*5550*/  F2FP.SATFINITE.E4M3.F32.PACK_AB_MERGE_C R135, R6.reuse, R135, RZ ;  /* 0x000000870687723e */ /* 0x041fe200048070ff */
[----:B------:R-:W-:Y:S01]  /*5560*/  FADD.FTZ R6, R6, R5 ;  /* 0x0000000506067221 */ /* 0x000fe20000010000 */
[----:B------:R-:W-:Y:S02]  /*5570*/  IMAD.MOV.U32 R40, RZ, RZ, R87 ;  /* 0x000000ffff287224 */ /* 0x000fe400078e0057 */
[----:B------:R-:W-:Y:S01]  /*5580*/  F2FP.SATFINITE.E4M3.F32.PACK_AB_MERGE_C R175, R78, R67, R135 ;  /* 0x000000434eaf723e */ /* 0x000fe20004807087 */
[----:B------:R-:W-:Y:S02]  /*5590*/  IMAD.MOV.U32 R78, RZ, RZ, R87 ;  /* 0x000000ffff4e7224 */ /* 0x000fe400078e0057 */
[----:B------:R-:W0:Y:S01]  /*55a0*/  MUFU.EX2 R46, R46 ;  /* 0x0000002e002e7308 */ /* 0x000e220000000800 */
[----:B--2---:R-:W-:-:S01]  /*55b0*/  FADD.FTZ R3, R45, R44 ;  /* 0x0000002c2d037221 */ /* 0x004fc20000010000 */
[----:B------:R-:W-:-:S02]  /*55c0*/  IMAD.MOV.U32 R67, RZ, RZ, R87 ;  /* 0x000000ffff437224 */ /* 0x000fc400078e0057 */
[--C-:B------:R-:W-:Y:S02]  /*55d0*/  IMAD.MOV.U32 R44, RZ, RZ, R87.reuse ;  /* 0x000000ffff2c7224 */ /* 0x100fe400078e0057 */
[----:B------:R-:W-:Y:S02]  /*55e0*/  IMAD.MOV.U32 R33, RZ, RZ, R87 ;  /* 0x000000ffff217224 */ /* 0x000fe400078e0057 */
[----:B------:R2:W3:Y:S01]  /*55f0*/  MUFU.EX2 R10, R71 ;  /* 0x00000047000a7308 */ /* 0x0004e20000000800 */
[----:B-1----:R-:W-:-:S07]  /*5600*/  FADD.FTZ R5, R139, R6 ;  /* 0x000000068b057221 */ /* 0x002fce0000010000 */
[----:B------:R-:W1:Y:S01]  /*5610*/  MUFU.EX2 R37, R37 ;  /* 0x0000002500257308 */ /* 0x000e620000000800 */
[----:B0-----:R-:W-:-:S01]  /*5620*/  FADD.FTZ R6, R46, R3 ;  /* 0x000000032e067221 */ /* 0x001fc20000010000 */
[----:B--2---:R-:W-:-:S06]  /*5630*/  IMAD.MOV.U32 R71, RZ, RZ, R87 ;  /* 0x000000ffff477224 */ /* 0x004fcc00078e0057 */
[----:B------:R-:W0:Y:S01]  /*5640*/  MUFU.EX2 R141, R141 ;  /* 0x0000008d008d7308 */ /* 0x000e220000000800 */
[----:B---3--:R-:W-:-:S07]  /*5650*/  FADD.FTZ R12, R10, R5 ;  /* 0x000000050a0c7221 */ /* 0x008fce0000010000 */
[----:B------:R-:W2:Y:S01]  /*5660*/  MUFU.EX2 R48, R48 ;  /* 0x0000003000307308 */ /* 0x000ea20000000800 */
[----:B-1----:R-:W-:-:S07]  /*5670*/  FADD.FTZ R3, R37, R6 ;  /* 0x0000000625037221 */ /* 0x002fce0000010000 */
[----:B------:R1:W3:Y:S01]  /*5680*/  MUFU.EX2 R4, R73 ;  /* 0x0000004900047308 */ /* 0x0002e20000000800 */
[----:B0-----:R-:W-:-:S07]  /*5690*/  FADD.FTZ R5, R141, R12 ;  /* 0x0000000c8d057221 */ /* 0x001fce0000010000 */
[----:B------:R-:W0:Y:S01]  /*56a0*/  MUFU.EX2 R50, R50 ;  /* 0x0000003200327308 */ /* 0x000e220000000800 */
[----:B--2---:R-:W-:-:S01]  /*56b0*/  FADD.FTZ R3, R48, R3 ;  /* 0x0000000330037221 */ /* 0x004fc20000010000 */
[----:B------:R-:W-:Y:S01]  /*56c0*/  F2FP.SATFINITE.E4M3.F32.PACK_AB_MERGE_C R37, R48, R37, RZ ;  /* 0x000000253025723e */ /* 0x000fe200048070ff */
[--C-:B-1----:R-:W-:Y:S02]  /*56d0*/  IMAD.MOV.U32 R73, RZ, RZ, R87.reuse ;  /* 0x000000ffff497224 */ /* 0x102fe400078e0057 */
[----:B------:R-:W-:Y:S01]  /*56e0*/  IMAD.MOV.U32 R48, RZ, RZ, R87 ;  /* 0x000000ffff307224 */ /* 0x000fe200078e0057 */
[----:B------:R-:W-:Y:S01]  /*56f0*/  F2FP.SATFINITE.E4M3.F32.PACK_AB_MERGE_C R168, R46, R45, R37 ;  /* 0x0000002d2ea8723e */ /* 0x000fe20004807025 */
[----:B------:R-:W-:Y:S01]  /*5700*/  IMAD.MOV.U32 R46, RZ, RZ, R87 ;  /* 0x000000ffff2e7224 */ /* 0x000fe200078e0057 */
[----:B------:R-:W1:Y:S01]  /*5710*/  MUFU.EX2 R143, R143 ;  /* 0x0000008f008f7308 */ /* 0x000e620000000800 */
[C---:B---3--:R-:W-:Y:S01]  /*5720*/  F2FP.SATFINITE.E4M3.F32.PACK_AB_MERGE_C R141, R4.reuse, R141, RZ ;  /* 0x0000008d048d723e */ /* 0x048fe200048070ff */
[----:B------:R-:W-:Y:S01]  /*5730*/  FADD.FTZ R4, R4, R5 ;  /* 0x0000000504047221 */ /* 0x000fe20000010000 */
[----:B------:R-:W-:-:S02]  /*5740*/  IMAD.MOV.U32 R45, RZ, RZ, R87 ;  /* 0x000000ffff2d7224 */ /* 0x000fc400078e0057 */
[----:B------:R-:W-:Y:S01]  /*5750*/  F2FP.SATFINITE.E4M3.F32.PACK_AB_MERGE_C R169, R10, R139, R141 ;  /* 0x0000008b0aa9723e */ /* 0x000fe2000480708d */
[----:B------:R-:W-:Y:S02]  /*5760*/  IMAD.MOV.U32 R37, RZ, RZ, R87 ;  /* 0x000000ffff257224 */ /* 0x000fe400078e0057 */
        /* <DEDUP_REMOVED lines=8> */
[----:B------:R-:W0:Y:S08]  /*57f0*/  MUFU.EX2 R47, R47 ;  /* 0x0000002f002f7308 */ /* 0x000e300000000800 */
[----:B------:R-:W2:Y:S01]  /*5800*/  MUFU.EX2 R24, R24 ;  /* 0x0000001800187308 */ /* 0x000ea20000000800 */
[----:B-1----:R-:W-:Y:S01]  /*5810*/  F2FP.SATFINITE.E4M3.F32.PACK_AB_MERGE_C R6, R52, R147, RZ ;  /* 0x000000933406723e */ /* 0x002fe200048070ff */
[----:B------:R-:W-:-:S03]  /*5820*/  FADD.FTZ R147, R147, R4 ;  /* 0x0000000493937221 */ /* 0x000fc60000010000 */
[----:B------:R-:W-:Y:S01]  /*5830*/  F2FP.SATFINITE.E4M3.F32.PACK_AB_MERGE_C R171, R8, R143, R6 ;  /* 0x0000008f08ab723e */ /* 0x000fe20004807006 */
[----:B0-----:R-:W-:-:S01]  /*5840*/  FADD.FTZ R3, R47, R2 ;  /* 0x000000022f037221 */ /* 0x001fc20000010000 */
[----:B------:R-:W-:Y:S01]  /*5850*/  FADD.FTZ R2, R52, R147 ;  /* 0x0000009334027221 */ /* 0x000fe20000010000 */
[----:B------:R-:W-:Y:S01]  /*5860*/  IMAD.MOV.U32 R52, RZ, RZ, R87 ;  /* 0x000000ffff347224 */ /* 0x000fe200078e0057 */
[C---:B--2---:R-:W-:Y:S01]  /*5870*/  F2FP.SATFINITE.E4M3.F32.PACK_AB_MERGE_C R5, R24.reuse, R47, RZ ;  /* 0x0000002f1805723e */ /* 0x044fe200048070ff */
        /* <DEDUP_REMOVED lines=42> */
[----:B------:R-:W-:-:S05]  /*5b20*/  UMOV UR57, UR55 ;  /* 0x0000003700397c82 */ /* 0x000fca0008000000 */
.L_x_1997:
[----:B------:R-:W-:Y:S01]  /*5b30*/  ISETP.NE.AND P3, PT, RZ, UR43, PT ;  /* 0x0000002bff007c0c */ /* 0x000fe2000bf65270 */
[----:B------:R-:W-:-:S04]  /*5b40*/  UISETP.NE.AND UP0, UPT, UR57, 0x1, UPT ;  /* 0x000000013900788c */ /* 0x000fc8000bf05270 */
[----:B------:R-:W-:-:S04]  /*5b50*/  USEL UR45, URZ, 0x1, UP0 ;  /* 0x000000013f2d7887 */ /* 0x000fc80008000000 */
[----:B------:R-:W-:-:S04]  /*5b60*/  ULOP3.LUT UR45, UR58, UR45, URZ, 0x3c, !UPT ;  /* 0x0000002d3a2d7292 */ /* 0x000fc8000f8e3c3f */
[----:B------:R-:W-:Y:S08]  /*5b70*/  @P3 BRA `(.L_x_1988) ;  /* 0x0000000000383947 */ /* 0x000ff00003800000 */
[----:B------:R-:W-:Y:S05]  /*5b80*/  @!P0 BRA `(.L_x_1989) ;  /* 0x0000000000048947 */ /* 0x000fea0003800000 */
[----:B------:R-:W-:Y:S01]  /*5b90*/  BPT.TRAP 0x1 ;  /* 0x000000040000795c */ /* 0x000fe20000300000 */
.L_x_1989:
        /* <DEDUP_REMOVED lines=9> */
.L_x_1990:
[----:B-1----:R-:W-:Y:S05]  /*5c30*/  @P2 BRA `(.L_x_1988) ;  /* 0x0000000000082947 */ /* 0x002fea0003800000 */
[----:B------:R-:W1:Y:S02]  /*5c40*/  SYNCS.PHASECHK.TRANS64.TRYWAIT P2, [UR6+0x29830], R6 ;  /* 0x02983006ff0075a7 */ /* 0x000e640008040146 */
[----:B-1----:R-:W-:Y:S05]  /*5c50*/  @!P2 BRA `(.L_x_1991) ;  /* 0x000000f80050a947 */ /* 0x002fea0003800000 */
.L_x_1988:
        /* <DEDUP_REMOVED lines=189> */
.L_x_1993:
[----:B------:R-:W-:Y:S01]  /*6830*/  ULEA UR6, UR57, UR41, 0x3 ;  /* 0x0000002939067291 */ /* 0x000fe2000f8e183f */
[----:B------:R-:W-:-:S05]  /*6840*/  IMAD.U32 R6, RZ, RZ, UR58 ;  /* 0x0000003aff067e24 */ /* 0x000fca000f8e00ff */
[----:B------:R-:W-:-:S04]  /*6850*/  SHF.L.U32 R6, R6, 0x1f, RZ ;  /* 0x0000001f06067819 */ /* 0x000fc800000006ff */
[----:B------:R0:W1:Y:S01]  /*6860*/  SYNCS.PHASECHK.TRANS64.TRYWAIT P2, [UR6+0x29850], R6 ;  /* 0x02985006ff0075a7 */ /* 0x0000620008040146 */
[----:B------:R-:W-:Y:S05]  /*6870*/  @!P0 BRA `(.L_x_1994) ;  /* 0x0000000000048947 */ /* 0x000fea0003800000 */
[----:B------:R-:W-:Y:S01]  /*6880*/  BPT.TRAP 0x1 ;  /* 0x000000040000795c */ /* 0x000fe20000300000 */
.L_x_1994:
[----:B-1----:R-:W-:Y:S05]  /*6890*/  @P2 BRA `(.L_x_1992) ;  /* 0x0000000000082947 */ /* 0x002fea0003800000 */
[----:B------:R-:W1:Y:S02]  /*68a0*/  SYNCS.PHASECHK.TRANS64.TRYWAIT P2, [UR6+0x29850], R6 ;  /* 0x02985006ff0075a7 */ /* 0x000e640008040146 */
[----:B-1----:R-:W-:Y:S05]  /*68b0*/  @!P2 BRA `(.L_x_1995) ;  /* 0x000000ec0050a947 */ /* 0x002fea0003800000 */
.L_x_1992:
[----:B------:R-:W-:Y:S01]  /*68c0*/  USHF.L.U32 UR6, UR51, 0x7, URZ ;  /* 0x0000000733067899 */ /* 0x000fe2000800063f */
[C---:B------:R-:W-:Y:S01]  /*68d0*/  FMUL.FTZ R152, R0.reuse, R152 ;  /* 0x0000009800987220 */ /* 0x040fe20000410000 */
[C---:B------:R-:W-:Y:S01]  /*68e0*/  FMUL.FTZ R209, R0.reuse, R136 ;  /* 0x0000008800d17220 */ /* 0x040fe20000410000 */
[C---:B------:R-:W-:Y:S01]  /*68f0*/  FMUL.FTZ R203, R0.reuse, R153 ;  /* 0x0000009900cb7220 */ /* 0x040fe20000410000 */
[----:B------:R-:W-:Y:S01]  /*6900*/  UIMAD UR6, UR56, -0xa0, UR6 ;  /* 0xffffff60380678a4 */ /* 0x000fe2000f8e0206 */
[C---:B------:R-:W-:Y:S01]  /*6910*/  FMUL.FTZ R136, R0.reuse, R146 ;  /* 0x0000009200887220 */ /* 0x040fe20000410000 */
[C---:B------:R-:W-:Y:S01]  /*6920*/  FMUL.FTZ R146, R0.reuse, R128 ;  /* 0x0000008000927220 */ /* 0x040fe20000410000 */
[----:B------:R-:W2:Y:S01]  /*6930*/  MUFU.TANH R152, R152 ;  /* 0x0000009800987308 */ /* 0x000ea20000002400 */
[----:B------:R-:W-:Y:S01]  /*6940*/  UIADD3 UR6, UR6, 0x1, UR49 ;  /* 0x0000000106067890 */ /* 0x000fe2000fffe031 */
[C---:B------:R-:W-:Y:S01]  /*6950*/  FMUL.FTZ R205, R0.reuse, R156 ;  /* 0x0000009c00cd7220 */ /* 0x040fe20000410000 */
[C---:B------:R-:W-:Y:S01]  /*6960*/  FMUL.FTZ R193, R0.reuse, R145 ;  /* 0x0000009100c17220 */ /* 0x040fe20000410000 */
[C---:B------:R-:W-:Y:S01]  /*6970*/  FMUL.FTZ R145, R0.reuse, R129 ;  /* 0x0000008100917220 */ /* 0x040fe20000410000 */
[----:B------:R-:W-:Y:S01]  /*6980*/  UIADD3 UR6, UR6, -UR50, URZ ;  /* 0x8000003206067290 */ /* 0x000fe2000fffe03f */
[C---:B------:R-:W-:Y:S01]  /*6990*/  FMUL.FTZ R207, R0.reuse, R157 ;  /* 0x0000009d00cf7220 */ /* 0x040fe20000410000 */
[C---:B------:R-:W-:Y:S01]  /*69a0*/  FMUL.FTZ R211, R0.reuse, R160 ;  /* 0x000000a000d37220 */ /* 0x040fe20000410000 */
[----:B------:R-:W3:Y:S01]  /*69b0*/  MUFU.TANH R203, R203 ;  /* 0x000000cb00cb7308 */ /* 0x000ee20000002400 */
[C---:B------:R-:W-:Y:S01]  /*69c0*/  FMUL.FTZ R213, R0.reuse, R161 ;  /* 0x000000a100d57220 */ /* 0x040fe20000410000 */
[C---:B------:R-:W-:Y:S01]  /*69d0*/  FMUL.FTZ R21, R0.reuse, R143 ;  /* 0x0000008f00157220 */ /* 0x040fe20000410000 */
[----:B------:R-:W-:Y:S01]  /*69e0*/  IMAD.U32 R128, RZ, RZ, UR6 ;  /* 0x00000006ff807e24 */ /* 0x000fe2000f8e00ff */
[----:B------:R-:W-:Y:S01]  /*69f0*/  UIADD3 UR6, UR41, 0x400, URZ ;  /* 0x0000040029067890 */ /* 0x000fe2000fffe03f */
[C---:B------:R-:W-:Y:S01]  /*6a00*/  FMUL.FTZ R197, R0.reuse, R141 ;  /* 0x0000008d00c57220 */ /* 0x040fe20000410000 */
[C---:B------:R-:W-:Y:S01]  /*6a10*/  FMUL.FTZ R143, R0.reuse, R124 ;  /* 0x0000007c008f7220 */ /* 0x040fe20000410000 */
[----:B------:R-:W-:Y:S01]  /*6a20*/  IMAD R129, R17, -0x2, R128 ;  /* 0xfffffffe11817824 */ /* 0x000fe200078e0280 */
[----:B------:R-:W4:Y:S01]  /*6a30*/  MUFU.TANH R205, R205 ;  /* 0x000000cd00cd7308 */ /* 0x000f220000002400 */
[----:B------:R-:W-:Y:S01]  /*6a40*/  USHF.R.U32.HI UR6, URZ, 0x4, UR6 ;  /* 0x000000043f067899 */ /* 0x000fe20008011606 */
[----:B------:R-:W-:Y:S01]  /*6a50*/  FMUL.FTZ R141, R0, R120 ;  /* 0x00000078008d7220 */ /* 0x000fe20000410000 */
[----:B------:R-:W-:-:S02]  /*6a60*/  IMAD.IADD R128, R22, 0x1, R129 ;  /* 0x0000000116807824 */ /* 0x000fc400078e0281 */
[C---:B------:R-:W-:Y:S01]  /*6a70*/  FMUL.FTZ R124, R0.reuse, R130 ;  /* 0x00000082007c7220 */ /* 0x040fe20000410000 */
[----:B------:R-:W-:Y:S01]  /*6a80*/  ULOP3.LUT UR6, UR6, 0x3fff, URZ, 0xc0, !UPT ;  /* 0x00003fff06067892 */ /* 0x000fe2000f8ec03f */
[C---:B------:R-:W-:Y:S01]  /*6a90*/  FMUL.FTZ R120, R0.reuse, R122 ;  /* 0x0000007a00787220 */ /* 0x040fe20000410000 */
[----:B------:R-:W-:Y:S01]  /*6aa0*/  FMUL.FTZ R153, R0, R164 ;  /* 0x000000a400997220 */ /* 0x000fe20000410000 */
[----:B------:R-:W5:Y:S01]  /*6ab0*/  MUFU.TANH R207, R207 ;  /* 0x000000cf00cf7308 */ /* 0x000f620000002400 */
[----:B------:R-:W-:Y:S01]  /*6ac0*/  ISETP.GT.AND P2, PT, R128, RZ, PT ;  /* 0x000000ff8000720c */ /* 0x000fe20003f44270 */
[----:B------:R-:W-:Y:S01]  /*6ad0*/  FMUL.FTZ R122, R0, R126 ;  /* 0x0000007e007a7220 */ /* 0x000fe20000410000 */
[----:B------:R-:W-:Y:S01]  /*6ae0*/  ISETP.GT.AND P3, PT, R128, 0x1, PT ;  /* 0x000000018000780c */ /* 0x000fe20003f64270 */
[----:B------:R-:W-:Y:S01]  /*6af0*/  ULOP3.LUT UR6, UR6, 0x10000, URZ, 0xfc, !UPT ;  /* 0x0001000006067892 */ /* 0x000fe2000f8efc3f */
[----:B--2---:R-:W-:Y:S01]  /*6b00*/  FSEL R130, R152, -INF , P2 ;  /* 0xff80000098827808 */ /* 0x004fe20001000000 */
[C---:B------:R-:W-:Y:S01]  /*6b10*/  FMUL.FTZ R126, R0.reuse, R134 ;  /* 0x00000086007e7220 */ /* 0x040fe20000410000 */
[----:B------:R-:W-:Y:S01]  /*6b20*/  FMUL.FTZ R134, R0, R104 ;  /* 0x0000006800867220 */ /* 0x000fe20000410000 */
[----:B------:R-:W2:Y:S01]  /*6b30*/  MUFU.TANH R211, R211 ;  /* 0x000000d300d37308 */ /* 0x000ea20000002400 */
[----:B------:R-:W-:Y:S01]  /*6b40*/  ISETP.GT.AND P2, PT, R128, 0x8, PT ;  /* 0x000000088000780c */ /* 0x000fe20003f44270 */
[----:B------:R-:W-:Y:S01]  /*6b50*/  FMUL.FTZ R215, R0, R165 ;  /* 0x000000a500d77220 */ /* 0x000fe20000410000 */
[----:B---3--:R-:W-:Y:S01]  /*6b60*/  FSEL R203, R203, -INF , P3 ;  /* 0xff800000cbcb7808 */ /* 0x008fe20001800000 */
[----:B------:R-:W-:Y:S01]  /*6b70*/  UIMAD UR10, UR57, 0x500, UR6 ;  /* 0x00000500390a78a4 */ /* 0x000fe2000f8e0206 */
[----:B------:R-:W-:Y:S01]  /*6b80*/  FMNMX.FTZ R104, R130, R5, !PT ;  /* 0x0000000582687209 */ /* 0x000fe20007810000 */
[----:B------:R-:W-:Y:S01]  /*6b90*/  WARPGROUP.ARRIVE ;  /* 0x00000000000079c5 */ /* 0x000fe20000000000 */
[----:B------:R-:W-:Y:S01]  /*6ba0*/  ISETP.GT.AND P3, PT, R128, 0x9, PT ;  /* 0x000000098000780c */ /* 0x000fe20003f64270 */
[----:B------:R-:W3:Y:S01]  /*6bb0*/  MUFU.TANH R213, R213 ;  /* 0x000000d500d57308 */ /* 0x000ee20000002400 */
[----:B----4-:R-:W-:Y:S01]  /*6bc0*/  FSEL R205, R205, -INF , P2 ;  /* 0xff800000cdcd7808 */ /* 0x010fe20001000000 */
[C---:B------:R-:W-:Y:S01]  /*6bd0*/  FMUL.FTZ R14, R0.reuse, R138 ;  /* 0x0000008a000e7220 */ /* 0x040fe20000410000 */
[----:B------:R-:W-:Y:S01]  /*6be0*/  FMNMX.FTZ R104, R203, R104, !PT ;  /* 0x00000068cb687209 */ /* 0x000fe20007810000 */
[----:B------:R-:W-:Y:S01]  /*6bf0*/  FMUL.FTZ R138, R0, R150 ;  /* 0x00000096008a7220 */ /* 0x000fe20000410000 */
[----:B------:R-:W-:Y:S01]  /*6c00*/  ISETP.GT.AND P2, PT, R128, 0x10, PT ;  /* 0x000000108000780c */ /* 0x000fe20003f44270 */
[----:B------:R-:W-:Y:S01]  /*6c10*/  UMOV UR6, UR10 ;  /* 0x0000000a00067c82 */ /* 0x000fe20008000000 */
[----:B-----5:R-:W-:Y:S01]  /*6c20*/  FSEL R207, R207, -INF , P3 ;  /* 0xff800000cfcf7808 */ /* 0x020fe20001800000 */
[----:B------:R-:W4:Y:S01]  /*6c30*/  MUFU.TANH R153, R153 ;  /* 0x0000009900997308 */ /* 0x000f220000002400 */
[----:B------:R-:W-:Y:S01]  /*6c40*/  FMNMX.FTZ R150, R205, R104, !PT ;  /* 0x00000068cd967209 */ /* 0x000fe20007810000 */
[----:B------:R-:W-:Y:S01]  /*6c50*/  UMOV UR7, 0xc0000010 ;  /* 0xc000001000077882 */ /* 0x000fe20000000000 */
[----:B------:R-:W-:Y:S01]  /*6c60*/  FMUL.FTZ R201, R0, R137 ;  /* 0x0000008900c97220 */ /* 0x000fe20000410000 */
[----:B------:R-:W-:Y:S01]  /*6c70*/  QGMMA.64x128x32.F32.E4M3.E4M3 R24, R184, gdesc[UR4], R24, gsb0 ;  /* 0x01e00004b8187df3 */ /* 0x000fe20008000818 */
[----:B------:R-:W-:Y:S01]  /*6c80*/  ISETP.GT.AND P3, PT, R128, 0x11, PT ;  /* 0x000000118000780c */ /* 0x000fe20003f64270 */
[C---:B------:R-:W-:Y:S01]  /*6c90*/  FMUL.FTZ R199, R0.reuse, R140 ;  /* 0x0000008c00c77220 */ /* 0x040fe20000410000 */
[----:B--2---:R-:W-:Y:S01]  /*6ca0*/  FSEL R211, R211, -INF , P2 ;  /* 0xff800000d3d37808 */ /* 0x004fe20001000000 */
[----:B------:R-:W2:Y:S01]  /*6cb0*/  MUFU.TANH R215, R215 ;  /* 0x000000d700d77308 */ /* 0x000ea20000002400 */
        /* <DEDUP_REMOVED lines=10> */
[----:B----4-:R-:W-:Y:S01]  /*6d60*/  FSEL R217, R153, -INF , P2 ;  /* 0xff80000099d97808 */ /* 0x010fe20001000000 */
[C---:B------:R-:W-:Y:S01]  /*6d70*/  FMUL.FTZ R20, R0.reuse, R142 ;  /* 0x0000008e00147220 */ /* 0x040fe20000410000 */
[----:B------:R-:W-:Y:S01]  /*6d80*/  FMNMX.FTZ R150, R213, R150, !PT ;  /* 0x00000096d5967209 */ /* 0x000fe20007810000 */
[----:B------:R-:W-:Y:S01]  /*6d90*/  FMUL.FTZ R142, R0, R121 ;  /* 0x00000079008e7220 */ /* 0x000fe20000410000 */
[----:B------:R-:W-:Y:S01]  /*6da0*/  ISETP.GT.AND P2, PT, R128, 0x20, PT ;  /* 0x000000208000780c */ /* 0x000fe20003f44270 */
[----:B------:R-:W4:Y:S01]  /*6db0*/  MUFU.TANH R201, R201 ;  /* 0x000000c900c97308 */ /* 0x000f220000002400 */
[----:B--2---:R-:W-:Y:S01]  /*6dc0*/  FSEL R215, R215, -INF , P3 ;  /* 0xff800000d7d77808 */ /* 0x004fe20001800000 */
[C---:B------:R-:W-:Y:S01]  /*6dd0*/  FMUL.FTZ R144, R0.reuse, R125 ;  /* 0x0000007d00907220 */ /* 0x040fe20000410000 */
[----:B------:R-:W-:Y:S01]  /*6de0*/  FMNMX.FTZ R150, R217, R150, !PT ;  /* 0x00000096d9967209 */ /* 0x000fe20007810000 */
[----:B------:R-:W-:Y:S01]  /*6df0*/  FMUL.FTZ R148, R0, R105 ;  /* 0x0000006900947220 */ /* 0x000fe20000410000 */
[----:B------:R-:W-:Y:S01]  /*6e00*/  ISETP.GT.AND P3, PT, R128, 0x21, PT ;  /* 0x000000218000780c */ /* 0x000fe20003f64270 */
[C---:B------:R-:W-:Y:S01]  /*6e10*/  FMUL.FTZ R105, R0.reuse, R107 ;  /* 0x0000006b00697220 */ /* 0x040fe20000410000 */
[----:B------:R-:W-:Y:S01]  /*6e20*/  FMNMX.FTZ R150, R215, R150, !PT ;  /* 0x00000096d7967209 */ /* 0x000fe20007810000 */
        /* <DEDUP_REMOVED lines=9> */
[----:B----4-:R-:W-:Y:S01]  /*6ec0*/  FSEL R201, R201, -INF , P3 ;  /* 0xff800000c9c97808 */ /* 0x010fe20001800000 */
[----:B------:R-:W-:Y:S01]  /*6ed0*/  FMUL.FTZ R129, R0, R113 ;  /* 0x0000007100817220 */ /* 0x000fe20000410000 */
[----:B------:R-:W-:Y:S01]  /*6ee0*/  ISETP.GT.AND P3, PT, R128, 0x29, PT ;  /* 0x000000298000780c */ /* 0x000fe20003f64270 */
[C---:B------:R-:W-:Y:S01]  /*6ef0*/  FMUL.FTZ R121, R0.reuse, R123 ;  /* 0x0000007b00797220 */ /* 0x040fe20000410000 */
[----:B------:R-:W-:Y:S01]  /*6f00*/  FMNMX.FTZ R150, R201, R150, !PT ;  /* 0x00000096c9967209 */ /* 0x000fe20007810000 */
[C---:B------:R-:W-:Y:S01]  /*6f10*/  FMUL.FTZ R123, R0.reuse, R127 ;  /* 0x0000007f007b7220 */ /* 0x040fe20000410000 */
[C---:B------:R-:W-:Y:S01]  /*6f20*/  FMUL.FTZ R132, R0.reuse, R133 ;  /* 0x0000008500847220 */ /* 0x040fe20000410000 */
[----:B------:R-:W4:Y:S01]  /*6f30*/  MUFU.TANH R195, R195 ;  /* 0x000000c300c37308 */ /* 0x000f220000002400 */
        /* <DEDUP_REMOVED lines=21> */
[----:B------:R-:W-:Y:S01]  /*7090*/  UIADD3 UR6, UR10, 0x100, URZ ;  /* 0x000001000a067890 */ /* 0x000fe2000fffe03f */
[----:B------:R-:W-:Y:S01]  /*70a0*/  FMUL.FTZ R92, R0, R92 ;  /* 0x0000005c005c7220 */ /* 0x000fe20000410000 */
[----:B------:R-:W4:Y:S01]  /*70b0*/  MUFU.TANH R140, R140 ;  /* 0x0000008c008c7308 */ /* 0x000f220000002400 */
[----:B--2---:R-:W-:Y:S01]  /*70c0*/  FSEL R193, R193, -INF , P3 ;  /* 0xff800000c1c17808 */ /* 0x004fe20001800000 */
[----:B------:R-:W-:Y:S01]  /*70d0*/  UMOV UR7, 0xc0000010 ;  /* 0xc000001000077882 */ /* 0x000fe20000000000 */
[----:B------:R-:W-:Y:S01]  /*70e0*/  ISETP.GT.AND P3, PT, R128, 0x39, PT ;  /* 0x000000398000780c */ /* 0x000fe20003f64270 */
[C---:B------:R-:W-:Y:S01]  /*70f0*/  FMUL.FTZ R96, R0.reuse, R96 ;  /* 0x0000006000607220 */ /* 0x040fe20000410000 */
[----:B------:R-:W-:Y:S01]  /*7100*/  FMNMX.FTZ R150, R193, R150, !PT ;  /* 0x00000096c1967209 */ /* 0x000fe20007810000 */
[C---:B-1----:R-:W-:Y:S01]  /*7110*/  FMUL.FTZ R7, R0.reuse, R155 ;  /* 0x0000009b00077220 */ /* 0x042fe20000410000 */
[C---:B------:R-:W-:Y:S01]  /*7120*/  FMUL.FTZ R100, R0.reuse, R100 ;  /* 0x0000006400647220 */ /* 0x040fe20000410000 */
[----:B------:R-:W-:Y:S01]  /*7130*/  MUFU.TANH R141, R141 ;  /* 0x0000008d008d7308 */ /* 0x000fe20000002400 */
[----:B---3--:R-:W-:Y:S01]  /*7140*/  FSEL R167, R167, -INF , P2 ;  /* 0xff800000a7a77808 */ /* 0x008fe20001000000 */
[----:B------:R-:W-:Y:S01]  /*7150*/  FMUL.FTZ R9, R0, R159 ;  /* 0x0000009f00097220 */ /* 0x000fe20000410000 */
[----:B------:R-:W-:Y:S01]  /*7160*/  ISETP.GT.AND P2, PT, R128, 0x40, PT ;  /* 0x000000408000780c */ /* 0x000fe20003f44270 */
[C---:B------:R-:W-:Y:S01]  /*7170*/  FMUL.FTZ R11, R0.reuse, R163 ;  /* 0x000000a3000b7220 */ /* 0x040fe20000410000 */
[----:B------:R-:W-:Y:S01]  /*7180*/  FMNMX.FTZ R150, R167, R150, !PT ;  /* 0x00000096a7967209 */ /* 0x000fe20007810000 */
[C---:B0-----:R-:W-:Y:S01]  /*7190*/  FMUL.FTZ R6, R0.reuse, R154 ;  /* 0x0000009a00067220 */ /* 0x041fe20000410000 */
[----:B------:R-:W-:Y:S01]  /*71a0*/  FMUL.FTZ R8, R0, R158 ;  /* 0x0000009e00087220 */ /* 0x000fe20000410000 */
[----:B------:R-:W0:Y:S01]  /*71b0*/  MUFU.TANH R142, R142 ;  /* 0x0000008e008e7308 */ /* 0x000e220000002400 */
[----:B----4-:R-:W-:Y:S01]  /*71c0*/  FSEL R107, R140, -INF , P3 ;  /* 0xff8000008c6b7808 */ /* 0x010fe20001800000 */
[----:B------:R-:W-:Y:S01]  /*71d0*/  FMUL.FTZ R10, R0, R162 ;  /* 0x000000a2000a7220 */ /* 0x000fe20000410000 */
[----:B------:R-:W-:Y:S01]  /*71e0*/  ISETP.GT.AND P3, PT, R128, 0x41, PT ;  /* 0x000000418000780c */ /* 0x000fe20003f64270 */
[C---:B------:R-:W-:Y:S01]  /*71f0*/  FMUL.FTZ R12, R0.reuse, R166 ;  /* 0x000000a6000c7220 */ /* 0x040fe20000410000 */
[----:B------:R-:W-:Y:S01]  /*7200*/  FMNMX.FTZ R150, R107, R150, !PT ;  /* 0x000000966b967209 */ /* 0x000fe20007810000 */
        /* <DEDUP_REMOVED lines=8> */
[----:B------:R-:W-:Y:S01]  /*7290*/  MUFU.TANH R144, R144 ;  /* 0x0000009000907308 */ /* 0x000fe20000002400 */
[----:B0-----:R-:W-:Y:S02]  /*72a0*/  FSEL R113, R142, -INF , P3 ;  /* 0xff8000008e717808 */ /* 0x001fe40001800000 */
[----:B------:R-:W-:-:S05]  /*72b0*/  ISETP.GT.AND P3, PT, R128, 0x49, PT ;  /* 0x000000498000780c */ /* 0x000fca0003f64270 */
[----:B------:R-:W0:Y:S08]  /*72c0*/  MUFU.TANH R146, R146 ;  /* 0x0000009200927308 */ /* 0x000e300000002400 */
[----:B------:R2:W-:Y:S08]  /*72d0*/  MUFU.TANH R106, R109 ;  /* 0x0000006d006a7308 */ /* 0x0005f00000002400 */
[----:B------:R-:W3:Y:S01]  /*72e0*/  MUFU.TANH R145, R145 ;  /* 0x0000009100917308 */ /* 0x000ee20000002400 */
[----:B--2---:R-:W-:-:S02]  /*72f0*/  FSEL R109, R141, -INF , P2 ;  /* 0xff8000008d6d7808 */ /* 0x004fc40001000000 */
[C---:B------:R-:W-:Y:S02]  /*7300*/  ISETP.GT.AND P2, PT, R128.reuse, 0x48, PT ;  /* 0x000000488000780c */ /* 0x040fe40003f44270 */
[----:B------:R-:W-:Y:S02]  /*7310*/  FMNMX.FTZ R150, R109, R150, !PT ;  /* 0x000000966d967209 */ /* 0x000fe40007810000 */
[----:B-1----:R-:W-:Y:S01]  /*7320*/  FSEL R117, R143, -INF , P2 ;  /* 0xff8000008f757808 */ /* 0x002fe20001000000 */
[----:B------:R-:W-:Y:S01]  /*7330*/  MUFU.TANH R147, R147 ;  /* 0x0000009300937308 */ /* 0x000fe20000002400 */
[----:B------:R-:W-:Y:S02]  /*7340*/  FMNMX.FTZ R150, R113, R150, !PT ;  /* 0x0000009671967209 */ /* 0x000fe40007810000 */
[----:B------:R-:W-:Y:S02]  /*7350*/  ISETP.GT.AND P2, PT, R128, 0x50, PT ;  /* 0x000000508000780c */ /* 0x000fe40003f44270 */
[----:B------:R-:W-:-:S02]  /*7360*/  FMNMX.FTZ R150, R117, R150, !PT ;  /* 0x0000009675967209 */ /* 0x000fc40007810000 */
[----:B0-----:R-:W-:Y:S01]  /*7370*/  FSEL R131, R146, -INF , P2 ;  /* 0xff80000092837808 */ /* 0x001fe20001000000 */
[----:B------:R-:W0:Y:S01]  /*7380*/  MUFU.TANH R132, R132 ;  /* 0x0000008400847308 */ /* 0x000e220000002400 */
[----:B------:R-:W-:Y:S01]  /*7390*/  ISETP.GT.AND P2, PT, R128, 0x58, PT ;  /* 0x000000588000780c */ /* 0x000fe20003f44270 */
[----:B------:R-:W-:Y:S02]  /*73a0*/  WARPGROUP.DEPBAR.LE gsb0, 0x0 ;  /* 0x00008000000079c5 */ /* 0x000fe40000010000 */
[----:B------:R-:W-:-:S04]  /*73b0*/  WARPGROUP.ARRIVE ;  /* 0x00000000000079c5 */ /* 0x000fc80000000000 */
[----:B------:R1:W-:Y:S02]  /*73c0*/  MUFU.TANH R151, R129 ;  /* 0x0000008100977308 */ /* 0x0003e40000002400 */
[----:B------:R-:W-:Y:S01]  /*73d0*/  QGMMA.64x128x32.F32.E4M3.E4M3 R24, R180, gdesc[UR4], R24, gsb0 ;  /* 0x01e00004b4187df3 */ /* 0x000fe20008000818 */
[----:B------:R-:W-:Y:S01]  /*73e0*/  UIADD3 UR6, UR10, 0x200, URZ ;  /* 0x000002000a067890 */ /* 0x000fe2000fffe03f */
[----:B------:R-:W-:-:S04]  /*73f0*/  UMOV UR7, 0xc0000010 ;  /* 0xc000001000077882 */ /* 0x000fc80000000000 */
[----:B------:R-:W-:Y:S01]  /*7400*/  MUFU.TANH R134, R134 ;  /* 0x0000008600867308 */ /* 0x000fe20000002400 */
[----:B-1----:R-:W-:Y:S02]  /*7410*/  FSEL R129, R144, -INF , P3 ;  /* 0xff80000090817808 */ /* 0x002fe40001800000 */
[C---:B------:R-:W-:Y:S02]  /*7420*/  ISETP.GT.AND P3, PT, R128.reuse, 0x51, PT ;  /* 0x000000518000780c */ /* 0x040fe40003f64270 */
[----:B------:R-:W-:Y:S02]  /*7430*/  FMNMX.FTZ R150, R129, R150, !PT ;  /* 0x0000009681967209 */ /* 0x000fe40007810000 */
[----:B---3--:R-:W-:Y:S01]  /*7440*/  FSEL R133, R145, -INF , P3 ;  /* 0xff80000091857808 */ /* 0x008fe20001800000 */
[----:B------:R-:W1:Y:S01]  /*7450*/  MUFU.TANH R148, R148 ;  /* 0x0000009400947308 */ /* 0x000e620000002400 */
[----:B------:R-:W-:Y:S02]  /*7460*/  FMNMX.FTZ R150, R131, R150, !PT ;  /* 0x0000009683967209 */ /* 0x000fe40007810000 */
[----:B------:R-:W-:-:S02]  /*7470*/  ISETP.GT.AND P3, PT, R128, 0x59, PT ;  /* 0x000000598000780c */ /* 0x000fc40003f64270 */
[----:B------:R-:W-:Y:S02]  /*7480*/  FMNMX.FTZ R150, R133, R150, !PT ;  /* 0x0000009685967209 */ /* 0x000fe40007810000 */
[----:B0-----:R-:W-:Y:S01]  /*7490*/  FSEL R141, R132, -INF , P3 ;  /* 0xff800000848d7808 */ /* 0x001fe20001800000 */
[----:B------:R-:W0:Y:S01]  /*74a0*/  MUFU.TANH R108, R108 ;  /* 0x0000006c006c7308 */ /* 0x000e220000002400 */
[----:B------:R-:W-:Y:S01]  /*74b0*/  ISETP.GT.AND P3, PT, R128, 0x61, PT ;  /* 0x000000618000780c */ /* 0x000fe20003f64270 */
[----:B------:R-:W-:-:S06]  /*74c0*/  FMUL.FTZ R132, R0, R93 ;  /* 0x0000005d00847220 */ /* 0x000fcc0000410000 */
[----:B------:R2:W-:Y:S01]  /*74d0*/  MUFU.TANH R153, R135 ;  /* 0x0000008700997308 */ /* 0x0005e20000002400 */
[----:B-1----:R-:W-:Y:S02]  /*74e0*/  FSEL R145, R148, -INF , P3 ;  /* 0xff80000094917808 */ /* 0x002fe40001800000 */
[----:B------:R-:W-:-:S04]  /*74f0*/  ISETP.GT.AND P3, PT, R128, 0x69, PT ;  /* 0x000000698000780c */ /* 0x000fc80003f64270 */
[----:B------:R-:W-:Y:S01]  /*7500*/  FSEL R93, R106, -INF , P3 ;  /* 0xff8000006a5d7808 */ /* 0x000fe20001800000 */
[----:B------:R-:W1:Y:S01]  /*7510*/  MUFU.TANH R112, R112 ;  /* 0x0000007000707308 */ /* 0x000e620000002400 */
[----:B--2---:R-:W-:Y:S01]  /*7520*/  FSEL R135, R147, -INF , P2 ;  /* 0xff80000093877808 */ /* 0x004fe20001000000 */
[----:B------:R-:W-:Y:S01]  /*7530*/  FMUL.FTZ R106, R0, R97 ;  /* 0x00000061006a7220 */ /* 0x000fe20000410000 */
[----:B------:R-:W-:Y:S02]  /*7540*/  ISETP.GT.AND P2, PT, R128, 0x60, PT ;  /* 0x000000608000780c */ /* 0x000fe40003f44270 */
[----:B------:R-:W-:Y:S02]  /*7550*/  FMNMX.FTZ R150, R135, R150, !PT ;  /* 0x0000009687967209 */ /* 0x000fe40007810000 */
[----:B------:R-:W-:Y:S01]  /*7560*/  FSEL R143, R134, -INF , P2 ;  /* 0xff800000868f7808 */ /* 0x000fe20001000000 */
[----:B------:R-:W2:Y:S01]  /*7570*/  MUFU.TANH R116, R116 ;  /* 0x0000007400747308 */ /* 0x000ea20000002400 */
[----:B------:R-:W-:-:S02]  /*7580*/  FMNMX.FTZ R150, R141, R150, !PT ;  /* 0x000000968d967209 */ /* 0x000fc40007810000 */
[----:B------:R-:W-:Y:S02]  /*7590*/  ISETP.GT.AND P2, PT, R128, 0x68, PT ;  /* 0x000000688000780c */ /* 0x000fe40003f44270 */
[----:B------:R-:W-:Y:S02]  /*75a0*/  FMNMX.FTZ R150, R143, R150, !PT ;  /* 0x000000968f967209 */ /* 0x000fe40007810000 */
[----:B0-----:R-:W-:Y:S01]  /*75b0*/  FSEL R147, R108, -INF , P2 ;  /* 0xff8000006c937808 */ /* 0x001fe20001000000 */
[----:B------:R-:W0:Y:S01]  /*75c0*/  MUFU.TANH R88, R88 ;  /* 0x0000005800587308 */ /* 0x000e220000002400 */
[----:B------:R-:W-:Y:S01]  /*75d0*/  FMNMX.FTZ R150, R145, R150, !PT ;  /* 0x0000009691967209 */ /* 0x000fe20007810000 */
[----:B------:R-:W-:Y:S01]  /*75e0*/  FMUL.FTZ R108, R0, R118 ;  /* 0x00000076006c7220 */ /* 0x000fe20000410000 */
[----:B------:R-:W-:Y:S02]  /*75f0*/  ISETP.GT.AND P2, PT, R128, 0x70, PT ;  /* 0x000000708000780c */ /* 0x000fe40003f44270 */
[----:B------:R-:W-:-:S02]  /*7600*/  FMNMX.FTZ R150, R147, R150, !PT ;  /* 0x0000009693967209 */ /* 0x000fc40007810000 */
[----:B------:R-:W-:Y:S01]  /*7610*/  ISETP.GT.AND P3, PT, R128, 0x71, PT ;  /* 0x000000718000780c */ /* 0x000fe20003f64270 */
[----:B------:R-:W3:Y:S01]  /*7620*/  MUFU.TANH R89, R89 ;  /* 0x0000005900597308 */ /* 0x000ee20000002400 */
[----:B-1----:R-:W-:Y:S01]  /*7630*/  FSEL R149, R112, -INF , P2 ;  /* 0xff80000070957808 */ /* 0x002fe20001000000 */
[----:B------:R-:W-:Y:S01]  /*7640*/  FMUL.FTZ R112, R0, R102 ;  /* 0x0000006600707220 */ /* 0x000fe20000410000 */
[----:B------:R-:W-:Y:S02]  /*7650*/  FMNMX.FTZ R150, R93, R150, !PT ;  /* 0x000000965d967209 */ /* 0x000fe40007810000 */
[----:B------:R-:W-:Y:S02]  /*7660*/  ISETP.GT.AND P2, PT, R128, 0x78, PT ;  /* 0x000000788000780c */ /* 0x000fe40003f44270 */
[----:B------:R-:W-:Y:S01]  /*7670*/  FSEL R151, R151, -INF , P3 ;  /* 0xff80000097977808 */ /* 0x000fe20001800000 */
[----:B------:R-:W1:Y:S01]  /*7680*/  MUFU.TANH R92, R92 ;  /* 0x0000005c005c7308 */ /* 0x000e620000002400 */
[----:B------:R-:W-:-:S02]  /*7690*/  FMNMX.FTZ R150, R149, R150, !PT ;  /* 0x0000009695967209 */ /* 0x000fc40007810000 */
[----:B------:R-:W-:Y:S02]  /*76a0*/  ISETP.GT.AND P3, PT, R128, 0x79, PT ;  /* 0x000000798000780c */ /* 0x000fe40003f64270 */
[----:B--2---:R-:W-:Y:S02]  /*76b0*/  FSEL R97, R116, -INF , P2 ;  /* 0xff80000074617808 */ /* 0x004fe40001000000 */
[----:B------:R-:W-:Y:S01]  /*76c0*/  FMNMX.FTZ R150, R151, R150, !PT ;  /* 0x0000009697967209 */ /* 0x000fe20007810000 */
[----:B------:R-:W2:Y:S01]  /*76d0*/  MUFU.TANH R132, R132 ;  /* 0x0000008400847308 */ /* 0x000ea20000002400 */
[----:B------:R-:W-:Y:S02]  /*76e0*/  ISETP.GT.AND P2, PT, R128, 0x80, PT ;  /* 0x000000808000780c */ /* 0x000fe40003f44270 */
[----:B------:R-:W-:Y:S02]  /*76f0*/  FSEL R153, R153, -INF , P3 ;  /* 0xff80000099997808 */ /* 0x000fe40001800000 */
[----:B------:R-:W-:-:S02]  /*7700*/  FMNMX.FTZ R150, R97, R150, !PT ;  /* 0x0000009661967209 */ /* 0x000fc40007810000 */
[----:B------:R-:W-:Y:S01]  /*7710*/  ISETP.GT.AND P3, PT, R128, 0x81, PT ;  /* 0x000000818000780c */ /* 0x000fe20003f64270 */
[----:B------:R-:W4:Y:S01]  /*7720*/  MUFU.TANH R96, R96 ;  /* 0x0000006000607308 */ /* 0x000f220000002400 */
[----:B0-----:R-:W-:Y:S01]  /*7730*/  FSEL R155, R88, -INF , P2 ;  /* 0xff800000589b7808 */ /* 0x001fe20001000000 */
[----:B------:R-:W-:Y:S01]  /*7740*/  FMUL.FTZ R88, R0, R101 ;  /* 0x0000006500587220 */ /* 0x000fe20000410000 */
[----:B------:R-:W-:Y:S02]  /*7750*/  FMNMX.FTZ R150, R153, R150, !PT ;  /* 0x0000009699967209 */ /* 0x000fe40007810000 */
[----:B------:R-:W-:Y:S02]  /*7760*/  ISETP.GT.AND P2, PT, R128, 0x88, PT ;  /* 0x000000888000780c */ /* 0x000fe40003f44270 */
[----:B---3--:R-:W-:Y:S01]  /*7770*/  FSEL R157, R89, -INF , P3 ;  /* 0xff800000599d7808 */ /* 0x008fe20001800000 */
[----:B------:R-:W0:Y:S01]  /*7780*/  MUFU.TANH R106, R106 ;  /* 0x0000006a006a7308 */ /* 0x000e220000002400 */
[----:B------:R-:W-:-:S02]  /*7790*/  FMNMX.FTZ R150, R155, R150, !PT ;  /* 0x000000969b967209 */ /* 0x000fc40007810000 */
[----:B------:R-:W-:Y:S02]  /*77a0*/  ISETP.GT.AND P3, PT, R128, 0x89, PT ;  /* 0x000000898000780c */ /* 0x000fe40003f64270 */
[----:B-1----:R-:W-:Y:S01]  /*77b0*/  FSEL R101, R92, -INF , P2 ;  /* 0xff8000005c657808 */ /* 0x002fe20001000000 */
[----:B------:R-:W-:Y:S01]  /*77c0*/  FMUL.FTZ R92, R0, R110 ;  /* 0x0000006e005c7220 */ /* 0x000fe20000410000 */
[----:B------:R-:W-:Y:S01]  /*77d0*/  FMNMX.FTZ R150, R157, R150, !PT ;  /* 0x000000969d967209 */ /* 0x000fe20007810000 */
[----:B------:R-:W1:Y:S01]  /*77e0*/  MUFU.TANH R100, R100 ;  /* 0x0000006400647308 */ /* 0x000e620000002400 */
[----:B------:R-:W-:Y:S01]  /*77f0*/  ISETP.GT.AND P2, PT, R128, 0x90, PT ;  /* 0x000000908000780c */ /* 0x000fe20003f44270 */
[----:B------:R-:W-:Y:S01]  /*7800*/  FMUL.FTZ R110, R0, R119 ;  /* 0x00000077006e7220 */ /* 0x000fe20000410000 */
[----:B--2---:R-:W-:Y:S02]  /*7810*/  FSEL R159, R132, -INF , P3 ;  /* 0xff800000849f7808 */ /* 0x004fe40001800000 */
[----:B------:R-:W-:-:S02]  /*7820*/  FMNMX.FTZ R150, R101, R150, !PT ;  /* 0x0000009665967209 */ /* 0x000fc40007810000 */
[----:B------:R-:W-:Y:S01]  /*7830*/  ISETP.GT.AND P3, PT, R128, 0x91, PT ;  /* 0x000000918000780c */ /* 0x000fe20003f64270 */
[----:B------:R-:W2:Y:S01]  /*7840*/  MUFU.TANH R88, R88 ;  /* 0x0000005800587308 */ /* 0x000ea20000002400 */
[----:B----4-:R-:W-:Y:S01]  /*7850*/  FSEL R161, R96, -INF , P2 ;  /* 0xff80000060a17808 */ /* 0x010fe20001000000 */
[----:B------:R-:W-:Y:S01]  /*7860*/  FMUL.FTZ R96, R0, R111 ;  /* 0x0000006f00607220 */ /* 0x000fe20000410000 */
[----:B------:R-:W-:Y:S02]  /*7870*/  FMNMX.FTZ R150, R159, R150, !PT ;  /* 0x000000969f967209 */ /* 0x000fe40007810000 */
[----:B------:R-:W-:Y:S02]  /*7880*/  ISETP.GT.AND P2, PT, R128, 0x98, PT ;  /* 0x000000988000780c */ /* 0x000fe40003f44270 */
[----:B0-----:R-:W-:Y:S01]  /*7890*/  FSEL R163, R106, -INF , P3 ;  /* 0xff8000006aa37808 */ /* 0x001fe20001800000 */
[----:B------:R-:W0:Y:S01]  /*78a0*/  MUFU.TANH R6, R6 ;  /* 0x0000000600067308 */ /* 0x000e220000002400 */
[----:B------:R-:W-:Y:S01]  /*78b0*/  FMNMX.FTZ R150, R161, R150, !PT ;  /* 0x00000096a1967209 */ /* 0x000fe20007810000 */
[----:B------:R-:W-:Y:S01]  /*78c0*/  FMUL.FTZ R106, R0, R115 ;  /* 0x00000073006a7220 */ /* 0x000fe20000410000 */
[C---:B------:R-:W-:Y:S01]  /*78d0*/  ISETP.GT.AND P3, PT, R128.reuse, 0x99, PT ;  /* 0x000000998000780c */ /* 0x040fe20003f64270 */
[----:B------:R-:W-:Y:S01]  /*78e0*/  VIADD R128, R128, 0x8 ;  /* 0x0000000880807836 */ /* 0x000fe20000000000 */
[----:B-1----:R-:W-:Y:S01]  /*78f0*/  FSEL R165, R100, -INF , P2 ;  /* 0xff80000064a57808 */ /* 0x002fe20001000000 */
[----:B------:R-:W-:Y:S01]  /*7900*/  FMUL.FTZ R100, R0, R114 ;  /* 0x0000007200647220 */ /* 0x000fe20000410000 */
[----:B------:R-:W-:Y:S01]  /*7910*/  FMNMX.FTZ R150, R163, R150, !PT ;  /* 0x00000096a3967209 */ /* 0x000fe20007810000 */
[----:B------:R-:W1:Y:S01]  /*7920*/  MUFU.TANH R7, R7 ;  /* 0x0000000700077308 */ /* 0x000e620000002400 */
[----:B--2---:R-:W-:-:S02]  /*7930*/  FSEL R111, R88, -INF , P3 ;  /* 0xff800000586f7808 */ /* 0x004fc40001800000 */
[----:B------:R-:W-:Y:S01]  /*7940*/  FMNMX.FTZ R150, R165, R150, !PT ;  /* 0x00000096a5967209 */ /* 0x000fe20007810000 */
[----:B------:R-:W2:Y:S01]  /*7950*/  LDC R88, c[0x0][0x988] ;  /* 0x00026200ff587b82 */ /* 0x000ea20000000800 */
[C---:B------:R-:W-:Y:S02]  /*7960*/  ISETP.GT.AND P3, PT, R128.reuse, RZ, PT ;  /* 0x000000ff8000720c */ /* 0x040fe40003f64270 */
[----:B------:R-:W-:Y:S01]  /*7970*/  FMNMX.FTZ R150, R111, R150, !PT ;  /* 0x000000966f967209 */ /* 0x000fe20007810000 */
[----:B------:R-:W3:Y:S01]  /*7980*/  MUFU.TANH R8, R8 ;  /* 0x0000000800087308 */ /* 0x000ee20000002400 */
[----:B------:R-:W-:-:S03]  /*7990*/  ISETP.GT.AND P4, PT, R128, 0x1, PT ;  /* 0x000000018000780c */ /* 0x000fc60003f84270 */
[----:B------:R-:W4:Y:S04]  /*79a0*/  SHFL.BFLY PT, R89, R150, 0x2, 0x1f ;  /* 0x0c401f0096597f89 */ /* 0x000f2800000e0000 */
[----:B------:R-:W5:Y:S01]  /*79b0*/  MUFU.TANH R9, R9 ;  /* 0x0000000900097308 */ /* 0x000f620000002400 */
[----:B------:R-:W-:Y:S02]  /*79c0*/  WARPGROUP.DEPBAR.LE gsb0, 0x0 ;  /* 0x00008000000079c5 */ /* 0x000fe40000010000 */
[----:B0-----:R-:W-:Y:S01]  /*79d0*/  FSEL R183, R6, -INF , P3 ;  /* 0xff80000006b77808 */ /* 0x001fe20001800000 */
[----:B------:R-:W-:Y:S01]  /*79e0*/  WARPGROUP.ARRIVE ;  /* 0x00000000000079c5 */ /* 0x000fe20000000000 */
[C---:B------:R-:W-:Y:S02]  /*79f0*/  ISETP.GT.AND P3, PT, R128.reuse, 0x8, PT ;  /* 0x000000088000780c */ /* 0x040fe40003f64270 */
[----:B-1----:R-:W-:Y:S01]  /*7a00*/  FSEL R7, R7, -INF , P4 ;  /* 0xff80000007077808 */ /* 0x002fe20002000000 */
[----:B------:R-:W-:Y:S01]  /*7a10*/  MUFU.TANH R10, R10 ;  /* 0x0000000a000a7308 */ /* 0x000fe20000002400 */
[----:B------:R-:W-:Y:S01]  /*7a20*/  FMNMX.FTZ R132, R183, R4, !PT ;  /* 0x00000004b7847209 */ /* 0x000fe20007810000 */
[----:B------:R-:W-:Y:S01]  /*7a30*/  QGMMA.64x128x32.F32.E4M3.E4M3 R24, R176, gdesc[UR4], R24, gsb0 ;  /* 0x01e00004b0187df3 */ /* 0x000fe20008000818 */
[----:B------:R-:W-:Y:S01]  /*7a40*/  ISETP.GT.AND P4, PT, R128, 0x9, PT ;  /* 0x000000098000780c */ /* 0x000fe20003f84270 */
[----:B------:R-:W-:Y:S01]  /*7a50*/  UIADD3 UR6, UR10, 0x300, URZ ;  /* 0x000003000a067890 */ /* 0x000fe2000fffe03f */
[----:B---3--:R-:W-:Y:S01]  /*7a60*/  FSEL R187, R8, -INF , P3 ;  /* 0xff80000008bb7808 */ /* 0x008fe20001800000 */
[----:B------:R-:W-:Y:S01]  /*7a70*/  UMOV UR7, 0xc0000010 ;  /* 0xc000001000077882 */ /* 0x000fe20000000000 */
[----:B------:R-:W-:Y:S01]  /*7a80*/  FMNMX.FTZ R132, R7, R132, !PT ;  /* 0x0000008407847209 */ /* 0x000fe20007810000 */
[----:B------:R-:W0:Y:S01]  /*7a90*/  MUFU.TANH R11, R11 ;  /* 0x0000000b000b7308 */ /* 0x000e220000002400 */
[----:B------:R-:W-:-:S02]  /*7aa0*/  ISETP.GT.AND P3, PT, R128, 0x10, PT ;  /* 0x000000108000780c */ /* 0x000fc40003f64270 */
[----:B-----5:R-:W-:Y:S02]  /*7ab0*/  FSEL R9, R9, -INF , P4 ;  /* 0xff80000009097808 */ /* 0x020fe40002000000 */
[----:B----4-:R-:W-:Y:S02]  /*7ac0*/  FMNMX.FTZ R150, R150, R89, !PT ;  /* 0x0000005996967209 */ /* 0x010fe40007810000 */
[----:B------:R-:W-:Y:S01]  /*7ad0*/  FMNMX.FTZ R132, R187, R132, !PT ;  /* 0x00000084bb847209 */ /* 0x000fe20007810000 */
[----:B------:R-:W-:Y:S01]  /*7ae0*/  MUFU.TANH R12, R12 ;  /* 0x0000000c000c7308 */ /* 0x000fe20000002400 */
[----:B------:R-:W-:Y:S01]  /*7af0*/  ISETP.GT.AND P4, PT, R128, 0x11, PT ;  /* 0x000000118000780c */ /* 0x000fe20003f84270 */
[----:B------:R-:W1:Y:S01]  /*7b00*/  SHFL.BFLY PT, R89, R150, 0x1, 0x1f ;  /* 0x0c201f0096597f89 */ /* 0x000e6200000e0000 */
[----:B------:R-:W-:-:S05]  /*7b10*/  FMNMX.FTZ R132, R9, R132, !PT ;  /* 0x0000008409847209 */ /* 0x000fca0007810000 */
[----:B------:R-:W3:Y:S01]  /*7b20*/  MUFU.TANH R13, R13 ;  /* 0x0000000d000d7308 */ /* 0x000ee20000002400 */
[----:B0-----:R-:W-:Y:S02]  /*7b30*/  FSEL R11, R11, -INF , P4 ;  /* 0xff8000000b0b7808 */ /* 0x001fe40002000000 */
[----:B------:R-:W-:-:S05]  /*7b40*/  ISETP.GT.AND P4, PT, R128, 0x19, PT ;  /* 0x000000198000780c */ /* 0x000fca0003f84270 */
[----:B------:R-:W0:Y:S08]  /*7b50*/  MUFU.TANH R14, R14 ;  /* 0x0000000e000e7308 */ /* 0x000e300000002400 */
[----:B------:R-:W4:Y:S01]  /*7b60*/  MUFU.TANH R15, R15 ;  /* 0x0000000f000f7308 */ /* 0x000f220000002400 */
[----:B---3--:R-:W-:Y:S02]  /*7b70*/  FSEL R13, R13, -INF , P4 ;  /* 0xff8000000d0d7808 */ /* 0x008fe40002000000 */
[----:B-1----:R-:W-:-:S02]  /*7b80*/  FMNMX.FTZ R89, R150, R89, !PT ;  /* 0x0000005996597209 */ /* 0x002fc40007810000 */
[----:B------:R-:W-:Y:S02]  /*7b90*/  ISETP.GT.AND P4, PT, R128, 0x21, PT ;  /* 0x000000218000780c */ /* 0x000fe40003f84270 */
[C---:B------:R-:W-:Y:S01]  /*7ba0*/  FSETP.NEU.FTZ.AND P2, PT, R89.reuse, -INF , PT ;  /* 0xff8000005900780b */ /* 0x040fe20003f5d000 */
[----:B--2---:R-:W-:-:S01]  /*7bb0*/  FFMA.FTZ R102, R89, R88, -8 ;  /* 0xc100000059667423 */ /* 0x004fc20000010058 */
[----:B------:R-:W1:Y:S04]  /*7bc0*/  MUFU.TANH R20, R20 ;  /* 0x0000001400147308 */ /* 0x000e680000002400 */
[----:B------:R-:W-:-:S04]  /*7bd0*/  FSEL R102, R102, RZ, P2 ;  /* 0x000000ff66667208 */ /* 0x000fc80001000000 */
[----:B------:R-:W2:Y:S01]  /*7be0*/  MUFU.TANH R21, R21 ;  /* 0x0000001500157308 */ /* 0x000ea20000002400 */
        /* <DEDUP_REMOVED lines=15> */
[----:B0-----:R-:W-:Y:S01]  /*7ce0*/  FSEL R205, R14, -INF , P3 ;  /* 0xff8000000ecd7808 */ /* 0x001fe20001800000 */
[----:B------:R-:W0:Y:S01]  /*7cf0*/  MUFU.TANH R137, R137 ;  /* 0x0000008900897308 */ /* 0x000e220000002400 */
[----:B------:R-:W-:Y:S01]  /*7d00*/  FMNMX.FTZ R132, R13, R132, !PT ;  /* 0x000000840d847209 */ /* 0x000fe20007810000 */
[-CC-:B------:R-:W-:Y:S01]  /*7d10*/  FFMA.FTZ R14, R109, R88.reuse, -R102.reuse ;  /* 0x000000586d0e7223 */ /* 0x180fe20000010866 */
[C---:B------:R-:W-:Y:S01]  /*7d20*/  ISETP.GT.AND P3, PT, R128.reuse, 0x28, PT ;  /* 0x000000288000780c */ /* 0x040fe20003f64270 */
[-CC-:B------:R-:W-:Y:S01]  /*7d30*/  FFMA.FTZ R118, R211, R88.reuse, -R102.reuse ;  /* 0x00000058d3767223 */ /* 0x180fe20000010866 */
[----:B----4-:R-:W-:Y:S01]  /*7d40*/  FSEL R15, R15, -INF , P4 ;  /* 0xff8000000f0f7808 */ /* 0x010fe20002000000 */
[--C-:B------:R-:W-:Y:S01]  /*7d50*/  FFMA.FTZ R185, R213, R88, -R102.reuse ;  /* 0x00000058d5b97223 */ /* 0x100fe20000010866 */
[----:B------:R-:W-:Y:S01]  /*7d60*/  FMNMX.FTZ R132, R205, R132, !PT ;  /* 0x00000084cd847209 */ /* 0x000fe20007810000 */
[----:B------:R-:W4:Y:S01]  /*7d70*/  MUFU.TANH R138, R138 ;  /* 0x0000008a008a7308 */ /* 0x000f220000002400 */
        /* <DEDUP_REMOVED lines=8> */
[----:B--2---:R-:W-:Y:S01]  /*7e00*/  FSEL R21, R21, -INF , P4 ;  /* 0xff80000015157808 */ /* 0x004fe20002000000 */
[--C-:B------:R-:W-:Y:S01]  /*7e10*/  FFMA.FTZ R130, R217, R88, -R102.reuse ;  /* 0x00000058d9827223 */ /* 0x100fe20000010866 */
[----:B------:R-:W-:Y:S01]  /*7e20*/  FMNMX.FTZ R132, R195, R132, !PT ;  /* 0x00000084c3847209 */ /* 0x000fe20007810000 */
[-CC-:B------:R-:W-:Y:S01]  /*7e30*/  FFMA.FTZ R201, R201, R88.reuse, -R102.reuse ;  /* 0x00000058c9c97223 */ /* 0x180fe20000010866 */
[----:B------:R-:W-:Y:S01]  /*7e40*/  ISETP.GT.AND P4, PT, R128, 0x31, PT ;  /* 0x000000318000780c */ /* 0x000fe20003f84270 */
[--C-:B------:R-:W-:Y:S01]  /*7e50*/  FFMA.FTZ R197, R197, R88, -R102.reuse ;  /* 0x00000058c5c57223 */ /* 0x100fe20000010866 */
[----:B---3--:R-:W-:Y:S01]  /*7e60*/  FSEL R207, R136, -INF , P3 ;  /* 0xff80000088cf7808 */ /* 0x008fe20001800000 */
[----:B------:R-:W2:Y:S01]  /*7e70*/  MUFU.TANH R120, R120 ;  /* 0x0000007800787308 */ /* 0x000ea20000002400 */
[----:B------:R-:W-:Y:S01]  /*7e80*/  FMNMX.FTZ R132, R21, R132, !PT ;  /* 0x0000008415847209 */ /* 0x000fe20007810000 */
[-CC-:B------:R-:W-:Y:S01]  /*7e90*/  FFMA.FTZ R193, R193, R88.reuse, -R102.reuse ;  /* 0x00000058c1c17223 */ /* 0x180fe20000010866 */
[C---:B------:R-:W-:Y:S01]  /*7ea0*/  ISETP.GT.AND P3, PT, R128.reuse, 0x38, PT ;  /* 0x000000388000780c */ /* 0x040fe20003f64270 */
[-CC-:B------:R-:W-:Y:S01]  /*7eb0*/  FFMA.FTZ R107, R107, R88.reuse, -R102.reuse ;  /* 0x000000586b6b7223 */ /* 0x180fe20000010866 */
[----:B0-----:R-:W-:Y:S01]  /*7ec0*/  FSEL R137, R137, -INF , P4 ;  /* 0xff80000089897808 */ /* 0x001fe20002000000 */
[--C-:B------:R-:W-:Y:S01]  /*7ed0*/  FFMA.FTZ R113, R113, R88, -R102.reuse ;  /* 0x0000005871717223 */ /* 0x100fe20000010866 */
[----:B------:R-:W-:Y:S01]  /*7ee0*/  FMNMX.FTZ R132, R207, R132, !PT ;  /* 0x00000084cf847209 */ /* 0x000fe20007810000 */
[----:B------:R-:W0:Y:S01]  /*7ef0*/  MUFU.TANH R121, R121 ;  /* 0x0000007900797308 */ /* 0x000e220000002400 */
[----:B------:R-:W-:Y:S01]  /*7f00*/  ISETP.GT.AND P4, PT, R128, 0x39, PT ;  /* 0x000000398000780c */ /* 0x000fe20003f84270 */
[-CC-:B------:R-:W-:Y:S01]  /*7f10*/  FFMA.FTZ R129, R129, R88.reuse, -R102.reuse ;  /* 0x0000005881817223 */ /* 0x180fe20000010866 */
[----:B----4-:R-:W-:Y:S01]  /*7f20*/  FSEL R167, R138, -INF , P3 ;  /* 0xff8000008aa77808 */ /* 0x010fe20001800000 */
[--C-:B------:R-:W-:Y:S01]  /*7f30*/  FFMA.FTZ R133, R133, R88, -R102.reuse ;  /* 0x0000005885857223 */ /* 0x100fe20000010866 */
[----:B------:R-:W-:Y:S01]  /*7f40*/  FMNMX.FTZ R132, R137, R132, !PT ;  /* 0x0000008489847209 */ /* 0x000fe20007810000 */
[-CC-:B------:R-:W-:Y:S01]  /*7f50*/  FFMA.FTZ R93, R93, R88.reuse, -R102.reuse ;  /* 0x000000585d5d7223 */ /* 0x180fe20000010866 */
[C---:B------:R-:W-:Y:S01]  /*7f60*/  ISETP.GT.AND P3, PT, R128.reuse, 0x40, PT ;  /* 0x000000408000780c */ /* 0x040fe20003f64270 */
[----:B------:R-:W3:Y:S01]  /*7f70*/  MUFU.TANH R122, R122 ;  /* 0x0000007a007a7308 */ /* 0x000ee20000002400 */
[----:B-1----:R-:W-:Y:S01]  /*7f80*/  FSEL R139, R139, -INF , P4 ;  /* 0xff8000008b8b7808 */ /* 0x002fe20002000000 */
[--C-:B------:R-:W-:Y:S01]  /*7f90*/  FFMA.FTZ R97, R97, R88, -R102.reuse ;  /* 0x0000005861617223 */ /* 0x100fe20000010866 */
[----:B------:R-:W-:Y:S01]  /*7fa0*/  FMNMX.FTZ R132, R167, R132, !PT ;  /* 0x00000084a7847209 */ /* 0x000fe20007810000 */
[----:B------:R-:W-:Y:S01]  /*7fb0*/  FFMA.FTZ R101, R101, R88, -R102 ;  /* 0x0000005865657223 */ /* 0x000fe20000010866 */
[----:B------:R-:W-:-:S02]  /*7fc0*/  ISETP.GT.AND P4, PT, R128, 0x41, PT ;  /* 0x000000418000780c */ /* 0x000fc40003f84270 */
[----:B--2---:R-:W-:Y:S01]  /*7fd0*/  FSEL R209, R120, -INF , P3 ;  /* 0xff80000078d17808 */ /* 0x004fe20001800000 */
[----:B------:R-:W1:Y:S01]  /*7fe0*/  MUFU.TANH R123, R123 ;  /* 0x0000007b007b7308 */ /* 0x000e620000002400 */
[----:B------:R-:W-:Y:S02]  /*7ff0*/  FMNMX.FTZ R132, R139, R132, !PT ;  /* 0x000000848b847209 */ /* 0x000fe40007810000 */
[C---:B------:R-:W-:Y:S02]  /*8000*/  ISETP.GT.AND P3, PT, R128.reuse, 0x48, PT ;  /* 0x000000488000780c */ /* 0x040fe40003f64270 */
[----:B0-----:R-:W-:Y:S02]  /*8010*/  FSEL R121, R121, -INF , P4 ;  /* 0xff80000079797808 */ /* 0x001fe40002000000 */
[----:B------:R-:W-:Y:S01]  /*8020*/  FMNMX.FTZ R132, R209, R132, !PT ;  /* 0x00000084d1847209 */ /* 0x000fe20007810000 */
[----:B------:R-:W0:Y:S01]  /*8030*/  MUFU.TANH R124, R124 ;  /* 0x0000007c007c7308 */ /* 0x000e220000002400 */
[----:B------:R-:W-:-:S02]  /*8040*/  ISETP.GT.AND P4, PT, R128, 0x49, PT ;  /* 0x000000498000780c */ /* 0x000fc40003f84270 */
[----:B---3--:R-:W-:Y:S01]  /*8050*/  FSEL R109, R122, -INF , P3 ;  /* 0xff8000007a6d7808 */ /* 0x008fe20001800000 */
[----:B------:R-:W-:-:S01]  /*8060*/  FFMA.FTZ R122, R111, R88, -R102 ;  /* 0x000000586f7a7223 */ /* 0x000fc20000010866 */
[----:B------:R-:W-:Y:S02]  /*8070*/  FMNMX.FTZ R132, R121, R132, !PT ;  /* 0x0000008479847209 */ /* 0x000fe40007810000 */
[C---:B------:R-:W-:Y:S01]  /*8080*/  ISETP.GT.AND P3, PT, R128.reuse, 0x50, PT ;  /* 0x000000508000780c */ /* 0x040fe20003f64270 */
[----:B------:R-:W2:Y:S01]  /*8090*/  MUFU.TANH R125, R125 ;  /* 0x0000007d007d7308 */ /* 0x000ea20000002400 */
[----:B-1----:R-:W-:Y:S02]  /*80a0*/  FSEL R123, R123, -INF , P4 ;  /* 0xff8000007b7b7808 */ /* 0x002fe40002000000 */
[----:B------:R-:W-:Y:S02]  /*80b0*/  FMNMX.FTZ R132, R109, R132, !PT ;  /* 0x000000846d847209 */ /* 0x000fe40007810000 */
[----:B------:R-:W-:Y:S01]  /*80c0*/  ISETP.GT.AND P4, PT, R128, 0x51, PT ;  /* 0x000000518000780c */ /* 0x000fe20003f84270 */
[----:B------:R-:W-:-:S02]  /*80d0*/  WARPGROUP.DEPBAR.LE gsb0, 0x0 ;  /* 0x00008000000079c5 */ /* 0x000fc40000010000 */
[----:B------:R-:W1:Y:S01]  /*80e0*/  MUFU.TANH R126, R126 ;  /* 0x0000007e007e7308 */ /* 0x000e620000002400 */
[----:B0-----:R-:W-:Y:S01]  /*80f0*/  FSEL R211, R124, -INF , P3 ;  /* 0xff8000007cd37808 */ /* 0x001fe20001800000 */
[----:B------:R-:W-:Y:S01]  /*8100*/  WARPGROUP.ARRIVE ;  /* 0x00000000000079c5 */ /* 0x000fe20000000000 */
[----:B------:R-:W-:Y:S02]  /*8110*/  FMNMX.FTZ R132, R123, R132, !PT ;  /* 0x000000847b847209 */ /* 0x000fe40007810000 */
[C---:B------:R-:W-:Y:S02]  /*8120*/  ISETP.GT.AND P3, PT, R128.reuse, 0x58, PT ;  /* 0x000000588000780c */ /* 0x040fe40003f64270 */
[----:B------:R-:W-:Y:S01]  /*8130*/  FMNMX.FTZ R132, R211, R132, !PT ;  /* 0x00000084d3847209 */ /* 0x000fe20007810000 */
[----:B------:R-:W0:Y:S01]  /*8140*/  MUFU.TANH R127, R127 ;  /* 0x0000007f007f7308 */ /* 0x000e220000002400 */
[----:B--2---:R-:W-:Y:S01]  /*8150*/  FSEL R125, R125, -INF , P4 ;  /* 0xff8000007d7d7808 */ /* 0x004fe20002000000 */
[----:B------:R-:W-:Y:S01]  /*8160*/  QGMMA.64x128x32.F32.E4M3.E4M3 R24, R172, gdesc[UR4], R24, gsb0 ;  /* 0x01e00004ac187df3 */ /* 0x000fe20008000818 */
[----:B------:R-:W-:Y:S01]  /*8170*/  ISETP.GT.AND P4, PT, R128, 0x59, PT ;  /* 0x000000598000780c */ /* 0x000fe20003f84270 */
[----:B------:R-:W-:Y:S01]  /*8180*/  UIADD3 UR6, UR10, 0x400, URZ ;  /* 0x000004000a067890 */ /* 0x000fe2000fffe03f */
[----:B------:R-:W-:Y:S01]  /*8190*/  FMNMX.FTZ R132, R125, R132, !PT ;  /* 0x000000847d847209 */ /* 0x000fe20007810000 */
[----:B------:R-:W-:Y:S01]  /*81a0*/  UMOV UR7, 0xc0000010 ;  /* 0xc000001000077882 */ /* 0x000fe20000000000 */
[----:B------:R-:W-:Y:S01]  /*81b0*/  FSEL R120, R89, RZ, P2 ;  /* 0x000000ff59787208 */ /* 0x000fe20001000000 */
[----:B------:R-:W2:Y:S01]  /*81c0*/  MUFU.TANH R104, R104 ;  /* 0x0000006800687308 */ /* 0x000ea20000002400 */
[----:B-1----:R-:W-:-:S02]  /*81d0*/  FSEL R117, R126, -INF , P3 ;  /* 0xff8000007e757808 */ /* 0x002fc40001800000 */
[----:B------:R-:W-:Y:S01]  /*81e0*/  ISETP.GT.AND P3, PT, R128, 0x60, PT ;  /* 0x000000608000780c */ /* 0x000fe20003f64270 */
[----:B------:R-:W-:-:S01]  /*81f0*/  FADD.FTZ R111, -R120, R5 ;  /* 0x00000005786f7221 */ /* 0x000fc20000010100 */
[----:B------:R-:W-:-:S03]  /*8200*/  FMNMX.FTZ R132, R117, R132, !PT ;  /* 0x0000008475847209 */ /* 0x000fc60007810000 */
[----:B------:R-:W1:Y:S01]  /*8210*/  MUFU.TANH R105, R105 ;  /* 0x0000006900697308 */ /* 0x000e620000002400 */
[----:B0-----:R-:W-:Y:S01]  /*8220*/  FSEL R127, R127, -INF , P4 ;  /* 0xff8000007f7f7808 */ /* 0x001fe20002000000 */
[----:B------:R-:W-:Y:S01]  /*8230*/  FMUL.FTZ R111, R111, R88 ;  /* 0x000000586f6f7220 */ /* 0x000fe20000410000 */
[----:B------:R-:W-:Y:S02]  /*8240*/  ISETP.GT.AND P4, PT, R128, 0x61, PT ;  /* 0x000000618000780c */ /* 0x000fe40003f84270 */
[----:B------:R-:W-:-:S03]  /*8250*/  FMNMX.FTZ R132, R127, R132, !PT ;  /* 0x000000847f847209 */ /* 0x000fc60007810000 */
[----:B------:R-:W0:Y:S01]  /*8260*/  MUFU.TANH R92, R92 ;  /* 0x0000005c005c7308 */ /* 0x000e220000002400 */
[----:B--2---:R-:W-:Y:S01]  /*8270*/  FSEL R213, R104, -INF , P3 ;  /* 0xff80000068d57808 */ /* 0x004fe20001800000 */
[----:B------:R-:W-:Y:S01]  /*8280*/  FFMA.FTZ R104, R131, R88, -R102 ;  /* 0x0000005883687223 */ /* 0x000fe20000010866 */
[----:B------:R-:W-:Y:S02]  /*8290*/  ISETP.GT.AND P3, PT, R128, 0x68, PT ;  /* 0x000000688000780c */ /* 0x000fe40003f64270 */
[----:B------:R-:W-:-:S03]  /*82a0*/  FMNMX.FTZ R132, R213, R132, !PT ;  /* 0x00000084d5847209 */ /* 0x000fc60007810000 */
[----:B------:R-:W-:Y:S01]  /*82b0*/  MUFU.TANH R96, R96 ;  /* 0x0000006000607308 */ /* 0x000fe20000002400 */
[----:B-1----:R-:W-:Y:S02]  /*82c0*/  FSEL R105, R105, -INF , P4 ;  /* 0xff80000069697808 */ /* 0x002fe40002000000 */
[----:B------:R-:W-:Y:S02]  /*82d0*/  ISETP.GT.AND P4, PT, R128, 0x69, PT ;  /* 0x000000698000780c */ /* 0x000fe40003f84270 */
[----:B------:R-:W-:-:S03]  /*82e0*/  FMNMX.FTZ R132, R105, R132, !PT ;  /* 0x0000008469847209 */ /* 0x000fc60007810000 */
[----:B------:R-:W1:Y:S01]  /*82f0*/  MUFU.TANH R100, R100 ;  /* 0x0000006400647308 */ /* 0x000e620000002400 */
[----:B0-----:R-:W-:Y:S02]  /*8300*/  FSEL R131, R92, -INF , P3 ;  /* 0xff8000005c837808 */ /* 0x001fe40001800000 */
[----:B------:R-:W-:Y:S02]  /*8310*/  ISETP.GT.AND P3, PT, R128, 0x70, PT ;  /* 0x000000708000780c */ /* 0x000fe40003f64270 */
[----:B------:R-:W-:-:S03]  /*8320*/  FMNMX.FTZ R132, R131, R132, !PT ;  /* 0x0000008483847209 */ /* 0x000fc60007810000 */
[----:B------:R-:W-:Y:S08]  /*8330*/  MUFU.TANH R106, R106 ;  /* 0x0000006a006a7308 */ /* 0x000ff00000002400 */
[----:B------:R-:W0:Y:S01]  /*8340*/  MUFU.TANH R108, R108 ;  /* 0x0000006c006c7308 */ /* 0x000e220000002400 */
[----:B-1----:R-:W-:Y:S01]  /*8350*/  FSEL R217, R100, -INF , P3 ;  /* 0xff80000064d97808 */ /* 0x002fe20001800000 */
[-CC-:B------:R-:W-:Y:S01]  /*8360*/  FFMA.FTZ R100, R153, R88.reuse, -R102.reuse ;  /* 0x0000005899647223 */ /* 0x180fe20000010866 */
[----:B------:R-:W-:Y:S01]  /*8370*/  ISETP.GT.AND P3, PT, R128, 0x78, PT ;  /* 0x000000788000780c */ /* 0x000fe20003f64270 */
[----:B------:R-:W-:-:S04]  /*8380*/  FFMA.FTZ R153, R163, R88, -R102 ;  /* 0x00000058a3997223 */ /* 0x000fc80000010866 */
[----:B------:R-:W1:Y:S08]  /*8390*/  MUFU.TANH R110, R110 ;  /* 0x0000006e006e7308 */ /* 0x000e700000002400 */
[----:B------:R2:W-:Y:S01]  /*83a0*/  MUFU.EX2 R181, R215 ;  /* 0x000000d700b57308 */ /* 0x0005e20000000800 */
[----:B0-----:R-:W-:Y:S01]  /*83b0*/  FSEL R221, R108, -INF , P3 ;  /* 0xff8000006cdd7808 */ /* 0x001fe20001800000 */
[----:B------:R-:W-:Y:S01]  /*83c0*/  FFMA.FTZ R108, R161, R88, -R102 ;  /* 0x00000058a16c7223 */ /* 0x000fe20000010866 */
[----:B------:R-:W-:-:S05]  /*83d0*/  ISETP.GT.AND P3, PT, R128, 0x80, PT ;  /* 0x000000808000780c */ /* 0x000fca0003f64270 */
[----:B------:R-:W0:Y:S01]  /*83e0*/  MUFU.TANH R90, R90 ;  /* 0x0000005a005a7308 */ /* 0x000e220000002400 */
[----:B--2---:R-:W-:Y:S01]  /*83f0*/  FSEL R215, R96, -INF , P4 ;  /* 0xff80000060d77808 */ /* 0x004fe20002000000 */
[-CC-:B------:R-:W-:Y:S01]  /*8400*/  FFMA.FTZ R96, R135, R88.reuse, -R102.reuse ;  /* 0x0000005887607223 */ /* 0x180fe20000010866 */
[----:B------:R-:W-:Y:S01]  /*8410*/  ISETP.GT.AND P4, PT, R128, 0x71, PT ;  /* 0x000000718000780c */ /* 0x000fe20003f84270 */
[--C-:B------:R-:W-:Y:S01]  /*8420*/  FFMA.FTZ R135, R141, R88, -R102.reuse ;  /* 0x000000588d877223 */ /* 0x100fe20000010866 */
[----:B------:R-:W-:Y:S02]  /*8430*/  FMNMX.FTZ R132, R215, R132, !PT ;  /* 0x00000084d7847209 */ /* 0x000fe40007810000 */
[----:B------:R-:W-:Y:S01]  /*8440*/  FSEL R219, R106, -INF , P4 ;  /* 0xff8000006adb7808 */ /* 0x000fe20002000000 */
[----:B------:R-:W2:Y:S01]  /*8450*/  MUFU.TANH R91, R91 ;  /* 0x0000005b005b7308 */ /* 0x000ea20000002400 */
[----:B------:R-:W-:Y:S01]  /*8460*/  FMNMX.FTZ R132, R217, R132, !PT ;  /* 0x00000084d9847209 */ /* 0x000fe20007810000 */
[----:B------:R-:W-:Y:S01]  /*8470*/  FFMA.FTZ R106, R159, R88, -R102 ;  /* 0x000000589f6a7223 */ /* 0x000fe20000010866 */
[----:B------:R-:W-:-:S02]  /*8480*/  ISETP.GT.AND P4, PT, R128, 0x79, PT ;  /* 0x000000798000780c */ /* 0x000fc40003f84270 */
[----:B------:R-:W-:Y:S02]  /*8490*/  FMNMX.FTZ R132, R219, R132, !PT ;  /* 0x00000084db847209 */ /* 0x000fe40007810000 */
[----:B-1----:R-:W-:Y:S01]  /*84a0*/  FSEL R223, R110, -INF , P4 ;  /* 0xff8000006edf7808 */ /* 0x002fe20002000000 */
[----:B------:R-:W1:Y:S01]  /*84b0*/  MUFU.TANH R94, R94 ;  /* 0x0000005e005e7308 */ /* 0x000e620000002400 */
[----:B------:R-:W-:Y:S01]  /*84c0*/  FMNMX.FTZ R132, R221, R132, !PT ;  /* 0x00000084dd847209 */ /* 0x000fe20007810000 */
[-CC-:B------:R-:W-:Y:S01]  /*84d0*/  FFMA.FTZ R110, R165, R88.reuse, -R102.reuse ;  /* 0x00000058a56e7223 */ /* 0x180fe20000010866 */
[----:B------:R-:W-:Y:S02]  /*84e0*/  ISETP.GT.AND P4, PT, R128, 0x81, PT ;  /* 0x000000818000780c */ /* 0x000fe40003f84270 */
[----:B0-----:R-:W-:Y:S01]  /*84f0*/  FSEL R141, R90, -INF , P3 ;  /* 0xff8000005a8d7808 */ /* 0x001fe20001800000 */
[----:B------:R-:W-:-:S01]  /*8500*/  FFMA.FTZ R90, R143, R88, -R102 ;  /* 0x000000588f5a7223 */ /* 0x000fc20000010866 */
[----:B------:R-:W-:Y:S01]  /*8510*/  FMNMX.FTZ R132, R223, R132, !PT ;  /* 0x00000084df847209 */ /* 0x000fe20007810000 */
[----:B------:R-:W0:Y:S01]  /*8520*/  MUFU.TANH R95, R95 ;  /* 0x0000005f005f7308 */ /* 0x000e220000002400 */
[----:B------:R-:W-:-:S02]  /*8530*/  ISETP.GT.AND P3, PT, R128, 0x88, PT ;  /* 0x000000888000780c */ /* 0x000fc40003f64270 */
[----:B--2---:R-:W-:Y:S02]  /*8540*/  FSEL R225, R91, -INF , P4 ;  /* 0xff8000005be17808 */ /* 0x004fe40002000000 */
[----:B------:R-:W-:Y:S02]  /*8550*/  FMNMX.FTZ R132, R141, R132, !PT ;  /* 0x000000848d847209 */ /* 0x000fe40007810000 */
[----:B------:R-:W-:Y:S01]  /*8560*/  ISETP.GT.AND P4, PT, R128, 0x89, PT ;  /* 0x000000898000780c */ /* 0x000fe20003f84270 */
[----:B------:R-:W2:Y:S01]  /*8570*/  MUFU.TANH R98, R98 ;  /* 0x0000006200627308 */ /* 0x000ea20000002400 */
[----:B-1----:R-:W-:Y:S01]  /*8580*/  FSEL R143, R94, -INF , P3 ;  /* 0xff8000005e8f7808 */ /* 0x002fe20001800000 */
[----:B------:R-:W-:Y:S01]  /*8590*/  FFMA.FTZ R94, R147, R88, -R102 ;  /* 0x00000058935e7223 */ /* 0x000fe20000010866 */
[----:B------:R-:W-:Y:S02]  /*85a0*/  FMNMX.FTZ R132, R225, R132, !PT ;  /* 0x00000084e1847209 */ /* 0x000fe40007810000 */
[----:B------:R-:W-:-:S02]  /*85b0*/  ISETP.GT.AND P3, PT, R128, 0x90, PT ;  /* 0x000000908000780c */ /* 0x000fc40003f64270 */
[----:B------:R-:W-:Y:S01]  /*85c0*/  FMNMX.FTZ R132, R143, R132, !PT ;  /* 0x000000848f847209 */ /* 0x000fe20007810000 */
[----:B------:R-:W1:Y:S01]  /*85d0*/  MUFU.TANH R99, R99 ;  /* 0x0000006300637308 */ /* 0x000e620000002400 */
[----:B0-----:R-:W-:Y:S01]  /*85e0*/  FSEL R227, R95, -INF , P4 ;  /* 0xff8000005fe37808 */ /* 0x001fe20002000000 */
[----:B------:R-:W-:Y:S01]  /*85f0*/  FFMA.FTZ R95, R145, R88, -R102 ;  /* 0x00000058915f7223 */ /* 0x000fe20000010866 */
[----:B------:R-:W-:Y:S02]  /*8600*/  ISETP.GT.AND P4, PT, R128, 0x91, PT ;  /* 0x000000918000780c */ /* 0x000fe40003f84270 */
[----:B------:R-:W-:-:S03]  /*8610*/  FMNMX.FTZ R132, R227, R132, !PT ;  /* 0x00000084e3847209 */ /* 0x000fc60007810000 */
[----:B------:R-:W0:Y:S01]  /*8620*/  MUFU.TANH R112, R112 ;  /* 0x0000007000707308 */ /* 0x000e220000002400 */
[----:B--2---:R-:W-:Y:S01]  /*8630*/  FSEL R145, R98, -INF , P3 ;  /* 0xff80000062917808 */ /* 0x004fe20001800000 */
[-CC-:B------:R-:W-:Y:S01]  /*8640*/  FFMA.FTZ R98, R149, R88.reuse, -R102.reuse ;  /* 0x0000005895627223 */ /* 0x180fe20000010866 */
[C---:B------:R-:W-:Y:S01]  /*8650*/  ISETP.GT.AND P3, PT, R128.reuse, 0x98, PT ;  /* 0x000000988000780c */ /* 0x040fe20003f64270 */
[--C-:B------:R-:W-:Y:S01]  /*8660*/  FFMA.FTZ R149, R151, R88, -R102.reuse ;  /* 0x0000005897957223 */ /* 0x100fe20000010866 */
[----:B------:R-:W-:Y:S01]  /*8670*/  FMNMX.FTZ R132, R145, R132, !PT ;  /* 0x0000008491847209 */ /* 0x000fe20007810000 */
[----:B------:R-:W-:Y:S02]  /*8680*/  FFMA.FTZ R151, R157, R88, -R102 ;  /* 0x000000589d977223 */ /* 0x000fe40000010866 */
[----:B------:R-:W2:Y:S01]  /*8690*/  MUFU.TANH R103, R103 ;  /* 0x0000006700677308 */ /* 0x000ea20000002400 */
[----:B-1----:R-:W-:Y:S02]  /*86a0*/  FSEL R99, R99, -INF , P4 ;  /* 0xff80000063637808 */ /* 0x002fe40002000000 */
[----:B------:R-:W-:-:S02]  /*86b0*/  ISETP.GT.AND P4, PT, R128, 0x99, PT ;  /* 0x000000998000780c */ /* 0x000fc40003f84270 */
[----:B------:R-:W-:-:S03]  /*86c0*/  FMNMX.FTZ R132, R99, R132, !PT ;  /* 0x0000008463847209 */ /* 0x000fc60007810000 */
[----:B------:R1:W-:Y:S01]  /*86d0*/  MUFU.EX2 R92, R104 ;  /* 0x00000068005c7308 */ /* 0x0003e20000000800 */
[----:B0-----:R-:W-:Y:S01]  /*86e0*/  FSEL R147, R112, -INF , P3 ;  /* 0xff80000070937808 */ /* 0x001fe20001800000 */
[----:B------:R-:W-:Y:S02]  /*86f0*/  WARPGROUP.DEPBAR.LE gsb0, 0x0 ;  /* 0x00008000000079c5 */ /* 0x000fe40000010000 */
[----:B------:R-:W-:Y:S01]  /*8700*/  WARPGROUP.ARRIVE ;  /* 0x00000000000079c5 */ /* 0x000fe20000000000 */
[----:B------:R-:W-:-:S03]  /*8710*/  FMNMX.FTZ R132, R147, R132, !PT ;  /* 0x0000008493847209 */ /* 0x000fc60007810000 */
[----:B------:R-:W-:Y:S01]  /*8720*/  MUFU.EX2 R114, R114 ;  /* 0x0000007200727308 */ /* 0x000fe20000000800 */
[----:B--2---:R-:W-:Y:S01]  /*8730*/  FSEL R103, R103, -INF , P4 ;  /* 0xff80000067677808 */ /* 0x004fe20002000000 */
[----:B-1----:R-:W-:Y:S01]  /*8740*/  FFMA.FTZ R104, R155, R88, -R102 ;  /* 0x000000589b687223 */ /* 0x002fe20000010866 */
[----:B------:R-:W-:Y:S02]  /*8750*/  QGMMA.64x128x32.F32.E4M3.E4M3 R24, R168, gdesc[UR4], R24, gsb0 ;  /* 0x01e00004a8187df3 */ /* 0x000fe40008000818 */
[----:B------:R-:W-:-:S03]  /*8760*/  FMNMX.FTZ R132, R103, R132, !PT ;  /* 0x0000008467847209 */ /* 0x000fc60007810000 */
[----:B------:R-:W0:Y:S02]  /*8770*/  MUFU.EX2 R111, R111 ;  /* 0x0000006f006f7308 */ /* 0x000e240000000800 */
[----:B------:R-:W1:Y:S06]  /*8780*/  SHFL.BFLY PT, R91, R132, 0x2, 0x1f ;  /* 0x0c401f00845b7f89 */ /* 0x000e6c00000e0000 */
[----:B------:R-:W2:Y:S08]  /*8790*/  MUFU.EX2 R115, R115 ;  /* 0x0000007300737308 */ /* 0x000eb00000000800 */
[----:B------:R-:W3:Y:S01]  /*87a0*/  MUFU.EX2 R116, R116 ;  /* 0x0000007400747308 */ /* 0x000ee20000000800 */
[----:B0-----:R-:W-:-:S07]  /*87b0*/  FFMA.FTZ R144, R111, R3, R114 ;  /* 0x000000036f907223 */ /* 0x001fce0000010072 */
[----:B------:R-:W-:Y:S01]  /*87c0*/  MUFU.EX2 R119, R119 ;  /* 0x0000007700777308 */ /* 0x000fe20000000800 */
[----:B-1----:R-:W-:-:S05]  /*87d0*/  FMNMX.FTZ R91, R132, R91, !PT ;  /* 0x0000005b845b7209 */ /* 0x002fca0007810000 */
[----:B------:R-:W0:Y:S02]  /*87e0*/  SHFL.BFLY PT, R112, R91, 0x1, 0x1f ;  /* 0x0c201f005b707f89 */ /* 0x000e2400000e0000 */
[----:B------:R1:W-:Y:S08]  /*87f0*/  MUFU.EX2 R5, R122 ;  /* 0x0000007a00057308 */ /* 0x0003f00000000800 */
[----:B------:R-:W-:Y:S08]  /*8800*/  MUFU.EX2 R118, R118 ;  /* 0x0000007600767308 */ /* 0x000ff00000000800 */
[----:B------:R-:W-:Y:S01]  /*8810*/  MUFU.EX2 R185, R185 ;  /* 0x000000b900b97308 */ /* 0x000fe20000000800 */
[----:B0-----:R-:W-:-:S07]  /*8820*/  FMNMX.FTZ R91, R91, R112, !PT ;  /* 0x000000705b5b7209 */ /* 0x001fce0007810000 */
[----:B------:R-:W-:Y:S01]  /*8830*/  MUFU.EX2 R130, R130 ;  /* 0x0000008200827308 */ /* 0x000fe20000000800 */
[C---:B------:R-:W-:Y:S01]  /*8840*/  FSETP.NEU.FTZ.AND P2, PT, R91.reuse, -INF , PT ;  /* 0xff8000005b00780b */ /* 0x040fe20003f5d000 */
[----:B------:R-:W-:-:S06]  /*8850*/  FFMA.FTZ R102, R91, R88, -8 ;  /* 0xc10000005b667423 */ /* 0x000fcc0000010058 */
[----:B------:R-:W-:Y:S01]  /*8860*/  MUFU.EX2 R6, R6 ;  /* 0x0000000600067308 */ /* 0x000fe20000000800 */
[----:B------:R-:W-:-:S05]  /*8870*/  FSEL R102, R102, RZ, P2 ;  /* 0x000000ff66667208 */ /* 0x000fca0001000000 */
[-CC-:B------:R-:W-:Y:S01]  /*8880*/  FFMA.FTZ R132, R137, R88.reuse, -R102.reuse ;  /* 0x0000005889847223 */ /* 0x180fe20000010866 */
[----:B------:R-:W-:-:S01]  /*8890*/  FFMA.FTZ R137, R139, R88, -R102 ;  /* 0x000000588b897223 */ /* 0x000fc20000010866 */
[----:B------:R-:W-:Y:S01]  /*88a0*/  FSEL R139, R91, RZ, P2 ;  /* 0x000000ff5b8b7208 */ /* 0x000fe20001000000 */
[----:B------:R-:W-:-:S01]  /*88b0*/  FFMA.FTZ R155, R183, R88, -R102 ;  /* 0x00000058b79b7223 */ /* 0x000fc20000010866 */
[-CC-:B------:R-:W-:Y:S01]  /*88c0*/  FFMA.FTZ R112, R7, R88.reuse, -R102.reuse ;  /* 0x0000005807707223 */ /* 0x180fe20000010866 */
[----:B------:R-:W-:-:S01]  /*88d0*/  FFMA.FTZ R7, R187, R88, -R102 ;  /* 0x00000058bb077223 */ /* 0x000fc20000010866 */
[----:B------:R-:W-:Y:S01]  /*88e0*/  FFMA.FTZ R120, R9, R88, -R102 ;  /* 0x0000005809787223 */ /* 0x000fe20000010866 */
[----:B------:R-:W-:-:S01]  /*88f0*/  FADD.FTZ R139, -R139, R4 ;  /* 0x000000048b8b7221 */ /* 0x000fc20000010100 */
[-CC-:B------:R-:W-:Y:S01]  /*8900*/  FFMA.FTZ R9, R203, R88.reuse, -R102.reuse ;  /* 0x00000058cb097223 */ /* 0x180fe20000010866 */
[----:B------:R-:W-:Y:S01]  /*8910*/  MUFU.EX2 R155, R155 ;  /* 0x0000009b009b7308 */ /* 0x000fe20000000800 */
[----:B-1----:R-:W-:-:S01]  /*8920*/  FFMA.FTZ R122, R11, R88, -R102 ;  /* 0x000000580b7a7223 */ /* 0x002fc20000010866 */
[-C--:B------:R-:W-:Y:S01]  /*8930*/  FMUL.FTZ R138, R139, R88.reuse ;  /* 0x000000588b8a7220 */ /* 0x080fe20000410000 */
[----:B------:R-:W-:-:S01]  /*8940*/  FFMA.FTZ R11, R199, R88, -R102 ;  /* 0x00000058c70b7223 */ /* 0x000fc20000010866 */
[----:B------:R-:W-:Y:S01]  /*8950*/  FFMA.FTZ R140, R125, R88, -R102 ;  /* 0x000000587d8c7223 */ /* 0x000fe20000010866 */
[----:B--2---:R-:W-:-:S01]  /*8960*/  FADD.FTZ R125, R115, R144 ;  /* 0x00000090737d7221 */ /* 0x004fc20000010000 */
[-CC-:B------:R-:W-:Y:S01]  /*8970*/  FFMA.FTZ R124, R13, R88.reuse, -R102.reuse ;  /* 0x000000580d7c7223 */ /* 0x180fe20000010866 */
[----:B------:R-:W-:-:S01]  /*8980*/  FFMA.FTZ R142, R109, R88, -R102 ;  /* 0x000000586d8e7223 */ /* 0x000fc20000010866 */
[----:B------:R-:W0:Y:S01]  /*8990*/  MUFU.EX2 R138, R138 ;  /* 0x0000008a008a7308 */ /* 0x000e220000000800 */
[----:B---3--:R-:W-:-:S01]  /*89a0*/  FADD.FTZ R144, R116, R125 ;  /* 0x0000007d74907221 */ /* 0x008fc20000010000 */
        /* <DEDUP_REMOVED lines=17> */
[----:B------:R-:W-:-:S01]  /*8ac0*/  FFMA.FTZ R227, R227, R88, -R102 ;  /* 0x00000058e3e37223 */ /* 0x000fc20000010866 */
[-CC-:B------:R-:W-:Y:S01]  /*8ad0*/  FFMA.FTZ R145, R145, R88.reuse, -R102.reuse ;  /* 0x0000005891917223 */ /* 0x180fe20000010866 */
[----:B------:R-:W-:-:S01]  /*8ae0*/  FFMA.FTZ R99, R99, R88, -R102 ;  /* 0x0000005863637223 */ /* 0x000fc20000010866 */
[----:B------:R-:W-:-:S02]  /*8af0*/  FFMA.FTZ R147, R147, R88, -R102 ;  /* 0x0000005893937223 */ /* 0x000fc40000010866 */
        /* <DEDUP_REMOVED lines=8> */
[----:B------:R-:W-:-:S06]  /*8b80*/  WARPGROUP.DEPBAR.LE gsb0, 0x0 ;  /* 0x00008000000079c5 */ /* 0x000fcc0000010000 */
[----:B------:R1:W-:Y:S01]  /*8b90*/  MUFU.EX2 R4, R142 ;  /* 0x0000008e00047308 */ /* 0x0003e20000000800 */
[----:B--2---:R-:W-:-:S07]  /*8ba0*/  FADD.FTZ R2, R122, R3 ;  /* 0x000000037a027221 */ /* 0x004fce0000010000 */
[----:B------:R-:W2:Y:S01]  /*8bb0*/  MUFU.EX2 R124, R124 ;  /* 0x0000007c007c7308 */ /* 0x000ea20000000800 */
[----:B-1----:R-:W-:-:S01]  /*8bc0*/  FFMA.FTZ R142, R127, R88, -R102 ;  /* 0x000000587f8e7223 */ /* 0x002fc20000010866 */
[----:B------:R-:W-:Y:S01]  /*8bd0*/  FADD.FTZ R127, R119, R144 ;  /* 0x00000090777f7221 */ /* 0x000fe20000010000 */
[----:B0-----:R-:W-:-:S03]  /*8be0*/  FADD.FTZ R3, R11, R2 ;  /* 0x000000020b037221 */ /* 0x001fc60000010000 */
[----:B------:R-:W-:Y:S02]  /*8bf0*/  FADD.FTZ R144, R118, R127 ;  /* 0x0000007f76907221 */ /* 0x000fe40000010000 */
[----:B------:R-:W0:Y:S02]  /*8c00*/  MUFU.EX2 R13, R13 ;  /* 0x0000000d000d7308 */ /* 0x000e240000000800 */
[----:B------:R-:W-:-:S01]  /*8c10*/  FADD.FTZ R127, R185, R144 ;  /* 0x00000090b97f7221 */ /* 0x000fc20000010000 */
[-CC-:B------:R-:W-:Y:S01]  /*8c20*/  FFMA.FTZ R144, R105, R88.reuse, -R102.reuse ;  /* 0x0000005869907223 */ /* 0x180fe20000010866 */
[----:B------:R-:W-:-:S02]  /*8c30*/  FFMA.FTZ R105, R131, R88, -R102 ;  /* 0x0000005883697223 */ /* 0x000fc40000010866 */
[----:B------:R-:W-:Y:S02]  /*8c40*/  FADD.FTZ R146, R130, R127 ;  /* 0x0000007f82927221 */ /* 0x000fe40000010000 */
[----:B------:R-:W1:Y:S01]  /*8c50*/  MUFU.EX2 R201, R201 ;  /* 0x000000c900c97308 */ /* 0x000e620000000800 */
[----:B--2---:R-:W-:-:S01]  /*8c60*/  FADD.FTZ R2, R124, R3 ;  /* 0x000000037c027221 */ /* 0x004fc20000010000 */
[----:B------:R-:W-:-:S04]  /*8c70*/  FADD.FTZ R127, R181, R146 ;  /* 0x00000092b57f7221 */ /* 0x000fc80000010000 */
[----:B------:R-:W-:Y:S02]  /*8c80*/  FADD.FTZ R146, R6, R127 ;  /* 0x0000007f06927221 */ /* 0x000fe40000010000 */
[----:B------:R-:W2:Y:S01]  /*8c90*/  MUFU.EX2 R126, R126 ;  /* 0x0000007e007e7308 */ /* 0x000ea20000000800 */
[----:B0-----:R-:W-:-:S07]  /*8ca0*/  FADD.FTZ R3, R13, R2 ;  /* 0x000000020d037221 */ /* 0x001fce0000010000 */
[----:B------:R-:W0:Y:S01]  /*8cb0*/  MUFU.EX2 R8, R8 ;  /* 0x0000000800087308 */ /* 0x000e220000000800 */
[----:B-1----:R-:W-:-:S01]  /*8cc0*/  FADD.FTZ R127, R201, R146 ;  /* 0x00000092c97f7221 */ /* 0x002fc20000010000 */
[----:B------:R-:W-:-:S06]  /*8cd0*/  FFMA.FTZ R146, R215, R88, -R102 ;  /* 0x00000058d7927223 */ /* 0x000fcc0000010866 */
        /* <DEDUP_REMOVED lines=38> */
[----:B------:R-:W-:-:S02]  /*8f40*/  FFMA.FTZ R139, R141, R88, -R102 ;  /* 0x000000588d8b7223 */ /* 0x000fc40000010866 */
[----:B------:R-:W0:Y:S01]  /*8f50*/  MUFU.EX2 R109, R109 ;  /* 0x0000006d006d7308 */ /* 0x000e220000000800 */
[----:B-1----:R-:W-:-:S07]  /*8f60*/  FADD.FTZ R2, R20, R3 ;  /* 0x0000000314027221 */ /* 0x002fce0000010000 */
[----:B------:R-:W1:Y:S01]  /*8f70*/  MUFU.EX2 R123, R123 ;  /* 0x0000007b007b7308 */ /* 0x000e620000000800 */
[----:B--2---:R-:W-:-:S04]  /*8f80*/  FADD.FTZ R3, R129, R2 ;  /* 0x0000000281037221 */ /* 0x004fc80000010000 */
[----:B------:R-:W-:-:S03]  /*8f90*/  FADD.FTZ R2, R92, R3 ;  /* 0x000000035c027221 */ /* 0x000fc60000010000 */
        /* <DEDUP_REMOVED lines=38> */
[----:B------:R-:W-:-:S06]  /*9200*/  IADD3 R2, -R23, 0xb, RZ ;  /* 0x0000000b17027810 */ /* 0x000fcc0007ffe1ff */
        /* <DEDUP_REMOVED lines=18> */
[----:B------:R1:W2:Y:S01]  /*9330*/  MUFU.EX2 R158, R143 ;  /* 0x0000008f009e7308 */ /* 0x0002a20000000800 */
[----:B0-----:R-:W-:-:S07]  /*9340*/  FADD.FTZ R3, R150, R3 ;  /* 0x0000000396037221 */ /* 0x001fce0000010000 */
[----:B------:R-:W-:Y:S01]  /*9350*/  MUFU.EX2 R106, R106 ;  /* 0x0000006a006a7308 */ /* 0x000fe20000000800 */
[----:B-1----:R-:W-:-:S05]  /*9360*/  IMAD.U32 R143, RZ, RZ, UR55 ;  /* 0x00000037ff8f7e24 */ /* 0x002fca000f8e00ff */
[----:B------:R-:W-:Y:S01]  /*9370*/  @!P1 LEA R141, R143, UR41, 0x3 ;  /* 0x000000298f8d9c11 */ /* 0x000fe2000f8e18ff */
[----:B------:R0:W-:Y:S06]  /*9380*/  BAR.ARV R2, 0x100 ;  /* 0x000400020000751d */ /* 0x0001ec0000002000 */
[----:B------:R-:W1:Y:S01]  /*9390*/  MUFU.EX2 R227, R227 ;  /* 0x000000e300e37308 */ /* 0x000e620000000800 */
[----:B--2---:R-:W-:-:S01]  /*93a0*/  FADD.FTZ R3, R158, R3 ;  /* 0x000000039e037221 */ /* 0x004fc20000010000 */
[----:B0-----:R-:W-:-:S05]  /*93b0*/  @!P1 VIADD R2, R141, 0x29840 ;  /* 0x000298408d029836 */ /* 0x001fca0000000000 */
[----:B------:R-:W-:Y:S01]  /*93c0*/  @!P1 PRMT R2, RZ, 0x654, R2 ;  /* 0x00000654ff029816 */ /* 0x000fe20000000002 */
[----:B------:R-:W-:Y:S03]  /*93d0*/  MUFU.EX2 R108, R108 ;  /* 0x0000006c006c7308 */ /* 0x000fe60000000800 */
[----:B------:R0:W-:Y:S05]  /*93e0*/  @!P1 SYNCS.ARRIVE.TRANS64.RED.A1T0 RZ, [R2+URZ], RZ ;  /* 0x000000ff02ff99a7 */ /* 0x0001ea000810043f */
[----:B------:R-:W2:Y:S01]  /*93f0*/  MUFU.EX2 R160, R145 ;  /* 0x0000009100a07308 */ /* 0x000ea20000000800 */
[----:B-1----:R-:W-:-:S07]  /*9400*/  FADD.FTZ R3, R227, R3 ;  /* 0x00000003e3037221 */ /* 0x002fce0000010000 */
[----:B------:R-:W-:Y:S08]  /*9410*/  MUFU.EX2 R153, R153 ;  /* 0x0000009900997308 */ /* 0x000ff00000000800 */
[----:B------:R1:W3:Y:S01]  /*9420*/  MUFU.EX2 R162, R99 ;  /* 0x0000006300a27308 */ /* 0x0002e20000000800 */
[----:B--2---:R-:W-:-:S07]  /*9430*/  FADD.FTZ R3, R160, R3 ;  /* 0x00000003a0037221 */ /* 0x004fce0000010000 */
[----:B------:R-:W2:Y:S01]  /*9440*/  MUFU.EX2 R110, R110 ;  /* 0x0000006e006e7308 */ /* 0x000ea20000000800 */
[----:B-1----:R-:W-:-:S04]  /*9450*/  FADD.FTZ R99, R101, R156 ;  /* 0x0000009c65637221 */ /* 0x002fc80000010000 */
[----:B------:R-:W-:-:S03]  /*9460*/  FADD.FTZ R99, R106, R99 ;  /* 0x000000636a637221 */ /* 0x000fc60000010000 */
[----:B------:R-:W1:Y:S01]  /*9470*/  MUFU.EX2 R154, R147 ;  /* 0x00000093009a7308 */ /* 0x000e620000000800 */
[----:B0-----:R-:W-:-:S01]  /*9480*/  FADD.FTZ R2, R108, R99 ;  /* 0x000000636c027221 */ /* 0x001fc20000010000 */
[----:B---3--:R-:W-:-:S03]  /*9490*/  FADD.FTZ R3, R162, R3 ;  /* 0x00000003a2037221 */ /* 0x008fc60000010000 */
[----:B------:R-:W-:-:S03]  /*94a0*/  FADD.FTZ R99, R153, R2 ;  /* 0x0000000299637221 */ /* 0x000fc60000010000 */
[----:B------:R-:W0:Y:S01]  /*94b0*/  MUFU.EX2 R102, R102 ;  /* 0x0000006600667308 */ /* 0x000e220000000800 */
[----:B--2---:R-:W-:-:S01]  /*94c0*/  FADD.FTZ R2, R110, R99 ;  /* 0x000000636e027221 */ /* 0x004fc20000010000 */
[----:B-1----:R-:W-:-:S03]  /*94d0*/  FADD.FTZ R99, R154, R3 ;  /* 0x000000039a637221 */ /* 0x002fc60000010000 */
[----:B------:R-:W-:Y:S01]  /*94e0*/  FADD.FTZ R3, R5, R2 ;  /* 0x0000000205037221 */ /* 0x000fe20000010000 */
[----:B0-----:R-:W-:-:S01]  /*94f0*/  FADD.FTZ R2, R102, R99 ;  /* 0x0000006366027221 */ /* 0x001fc20000010000 */
[----:B------:R-:W-:Y:S06]  /*9500*/  @!P0 BRA `(.L_x_1996) ;  /* 0x0000000000048947 */ /* 0x000fec0003800000 */
[----:B------:R-:W-:Y:S01]  /*9510*/  BPT.TRAP 0x1 ;  /* 0x000000040000795c */ /* 0x000fe20000300000 */
.L_x_1996:
        /* <DEDUP_REMOVED lines=13> */
[----:B------:R-:W-:Y:S01]  /*95f0*/  F2FP.SATFINITE.E4M3.F32.PACK_AB_MERGE_C R7, R112, R155, R7 ;  /* 0x0000009b7007723e */ /* 0x000fe20004807007 */
        /* <DEDUP_REMOVED lines=103> */
.L_x_1987:
[----:B------:R-:W-:-:S13]  /*9c70*/  ISETP.LE.AND P2, PT, RZ, UR56, PT ;  /* 0x00000038ff007c0c */ /* 0x000fda000bf43270 */
[----:B------:R-:W-:Y:S05]  /*9c80*/  @!P2 BRA `(.L_x_1998) ;  /* 0x0000003400a8a947 */ /* 0x000fea0003800000 */
[----:B------:R-:W-:Y:S01]  /*9c90*/  IMAD.MOV.U32 R5, RZ, RZ, R91 ;  /* 0x000000ffff057224 */ /* 0x000fe200078e005b */
[----:B------:R-:W-:Y:S01]  /*9ca0*/  UMOV UR50, UR45 ;  /* 0x0000002d00327c82 */ /* 0x000fe20008000000 */
[----:B------:R-:W-:Y:S01]  /*9cb0*/  IMAD.MOV.U32 R4, RZ, RZ, R89 ;  /* 0x000000ffff047224 */ /* 0x000fe200078e0059 */
[----:B------:R-:W-:-:S06]  /*9cc0*/  UMOV UR49, UR55 ;  /* 0x0000003700317c82 */ /* 0x000fcc0008000000 */
.L_x_2008:
[----:B------:R-:W-:Y:S01]  /*9cd0*/  ISETP.NE.AND P3, PT, RZ, UR43, PT ;  /* 0x0000002bff007c0c */ /* 0x000fe2000bf65270 */
[----:B------:R-:W-:-:S04]  /*9ce0*/  UISETP.NE.AND UP0, UPT, UR49, 0x1, UPT ;  /* 0x000000013100788c */ /* 0x000fc8000bf05270 */
[----:B------:R-:W-:-:S04]  /*9cf0*/  USEL UR45, URZ, 0x1, UP0 ;  /* 0x000000013f2d7887 */ /* 0x000fc80008000000 */
[----:B------:R-:W-:-:S04]  /*9d00*/  ULOP3.LUT UR45, UR50, UR45, URZ, 0x3c, !UPT ;  /* 0x0000002d322d7292 */ /* 0x000fc8000f8e3c3f */
[----:B------:R-:W-:Y:S08]  /*9d10*/  @P3 BRA `(.L_x_1999) ;  /* 0x0000000000383947 */ /* 0x000ff00003800000 */
[----:B------:R-:W-:Y:S05]  /*9d20*/  @!P0 BRA `(.L_x_2000) ;  /* 0x0000000000048947 */ /* 0x000fea0003800000 */
[----:B------:R-:W-:Y:S01]  /*9d30*/  BPT.TRAP 0x1 ;  /* 0x000000040000795c */ /* 0x000fe20000300000 */
.L_x_2000:
        /* <DEDUP_REMOVED lines=9> */
.L_x_2001:
[----:B-1----:R-:W-:Y:S05]  /*9dd0*/  @P2 BRA `(.L_x_1999) ;  /* 0x0000000000082947 */ /* 0x002fea0003800000 */
[----:B------:R-:W1:Y:S02]  /*9de0*/  SYNCS.PHASECHK.TRANS64.TRYWAIT P2, [UR6+0x29830], R6 ;  /* 0x02983006ff0075a7 */ /* 0x000e640008040146 */
[----:B-1----:R-:W-:Y:S05]  /*9df0*/  @!P2 BRA `(.L_x_2002) ;  /* 0x000000b80018a947 */ /* 0x002fea0003800000 */
.L_x_1999:
        /* <DEDUP_REMOVED lines=189> */
.L_x_2004:
[----:B------:R-:W-:Y:S01]  /*a9d0*/  ULEA UR6, UR49, UR41, 0x3 ;  /* 0x0000002931067291 */ /* 0x000fe2000f8e183f */
[----:B------:R-:W-:-:S05]  /*a9e0*/  IMAD.U32 R6, RZ, RZ, UR50 ;  /* 0x00000032ff067e24 */ /* 0x000fca000f8e00ff */
[----:B------:R-:W-:-:S04]  /*a9f0*/  SHF.L.U32 R6, R6, 0x1f, RZ ;  /* 0x0000001f06067819 */ /* 0x000fc800000006ff */
[----:B------:R0:W1:Y:S01]  /*aa00*/  SYNCS.PHASECHK.TRANS64.TRYWAIT P2, [UR6+0x29850], R6 ;  /* 0x02985006ff0075a7 */ /* 0x0000620008040146 */
[----:B------:R-:W-:Y:S05]  /*aa10*/  @!P0 BRA `(.L_x_2005) ;  /* 0x0000000000048947 */ /* 0x000fea0003800000 */
[----:B------:R-:W-:Y:S01]  /*aa20*/  BPT.TRAP 0x1 ;  /* 0x000000040000795c */ /* 0x000fe20000300000 */
.L_x_2005:
[----:B-1----:R-:W-:Y:S05]  /*aa30*/  @P2 BRA `(.L_x_2003) ;  /* 0x0000000000082947 */ /* 0x002fea0003800000 */
[----:B------:R-:W1:Y:S02]  /*aa40*/  SYNCS.PHASECHK.TRANS64.TRYWAIT P2, [UR6+0x29850], R6 ;  /* 0x02985006ff0075a7 */ /* 0x000e640008040146 */
[----:B-1----:R-:W-:Y:S05]  /*aa50*/  @!P2 BRA `(.L_x_2006) ;  /* 0x000000ac0018a947 */ /* 0x002fea0003800000 */
.L_x_2003:
[----:B------:R-:W-:Y:S01]  /*aa60*/  UIADD3 UR6, UR41, 0x400, URZ ;  /* 0x0000040029067890 */ /* 0x000fe2000fffe03f */
[----:B------:R-:W-:Y:S01]  /*aa70*/  WARPGROUP.ARRIVE ;  /* 0x00000000000079c5 */ /* 0x000fe20000000000 */
[----:B------:R-:W-:Y:S01]  /*aa80*/  UMOV UR7, 0xc0000010 ;  /* 0xc000001000077882 */ /* 0x000fe20000000000 */
[C---:B-1----:R-:W-:Y:S01]  /*aa90*/  FMUL.FTZ R7, R0.reuse, R152 ;  /* 0x0000009800077220 */ /* 0x042fe20000410000 */
[----:B------:R-:W-:Y:S01]  /*aaa0*/  USHF.R.U32.HI UR6, URZ, 0x4, UR6 ;  /* 0x000000043f067899 */ /* 0x000fe20008011606 */
[C---:B------:R-:W-:Y:S01]  /*aab0*/  FMUL.FTZ R9, R0.reuse, R153 ;  /* 0x0000009900097220 */ /* 0x040fe20000410000 */
[C---:B------:R-:W-:Y:S01]  /*aac0*/  FMUL.FTZ R13, R0.reuse, R156 ;  /* 0x0000009c000d7220 */ /* 0x040fe20000410000 */
[C---:B0-----:R-:W-:Y:S01]  /*aad0*/  FMUL.FTZ R6, R0.reuse, R154 ;  /* 0x0000009a00067220 */ /* 0x041fe20000410000 */
        /* <DEDUP_REMOVED lines=8> */
[----:B------:R-:W-:Y:S01]  /*ab60*/  UIMAD UR10, UR49, 0x500, UR6 ;  /* 0x00000500310a78a4 */ /* 0x000fe2000f8e0206 */
[----:B------:R-:W1:Y:S01]  /*ab70*/  MUFU.TANH R9, R9 ;  /* 0x0000000900097308 */ /* 0x000e620000002400 */
        /* <DEDUP_REMOVED lines=9> */
[----:B------:R-:W2:Y:S01]  /*ac10*/  MUFU.TANH R13, R13 ;  /* 0x0000000d000d7308 */ /* 0x000ea20000002400 */
[----:B------:R-:W-:Y:S01]  /*ac20*/  UMOV UR7, 0xc0000010 ;  /* 0xc000001000077882 */ /* 0x000fe20000000000 */
[----:B0-----:R-:W-:Y:S01]  /*ac30*/  FMNMX.FTZ R8, R7, R4, !PT ;  /* 0x0000000407087209 */ /* 0x001fe20007810000 */
[C---:B------:R-:W-:Y:S01]  /*ac40*/  FMUL.FTZ R193, R0.reuse, R166 ;  /* 0x000000a600c17220 */ /* 0x040fe20000410000 */
[C---:B------:R-:W-:Y:S01]  /*ac50*/  FMUL.FTZ R137, R0.reuse, R137 ;  /* 0x0000008900897220 */ /* 0x040fe20000410000 */
[C---:B------:R-:W-:Y:S01]  /*ac60*/  FMUL.FTZ R167, R0.reuse, R167 ;  /* 0x000000a700a77220 */ /* 0x040fe20000410000 */
[C---:B------:R-:W-:Y:S01]  /*ac70*/  FMUL.FTZ R199, R0.reuse, R140 ;  /* 0x0000008c00c77220 */ /* 0x040fe20000410000 */
[----:B-1----:R-:W-:Y:S01]  /*ac80*/  FMNMX.FTZ R8, R9, R8, !PT ;  /* 0x0000000809087209 */ /* 0x002fe20007810000 */
        /* <DEDUP_REMOVED lines=82> */
[----:B------:R-:W2:Y:S06]  /*b1b0*/  LDC R88, c[0x0][0x988] ;  /* 0x00026200ff587b82 */ /* 0x000eac0000000800 */
[----:B------:R-:W3:Y:S01]  /*b1c0*/  MUFU.TANH R195, R195 ;  /* 0x000000c300c37308 */ /* 0x000ee20000002400 */
[----:B0-----:R-:W-:-:S07]  /*b1d0*/  FMNMX.FTZ R8, R165, R8, !PT ;  /* 0x00000008a5087209 */ /* 0x001fce0007810000 */
[----:B------:R-:W0:Y:S01]  /*b1e0*/  MUFU.TANH R193, R193 ;  /* 0x000000c100c17308 */ /* 0x000e220000002400 */
[----:B-1----:R-:W-:-:S07]  /*b1f0*/  FMNMX.FTZ R10, R161, R10, !PT ;  /* 0x0000000aa10a7209 */ /* 0x002fce0007810000 */
[----:B------:R-:W1:Y:S01]  /*b200*/  MUFU.TANH R137, R137 ;  /* 0x0000008900897308 */ /* 0x000e620000002400 */
[----:B---3--:R-:W-:-:S07]  /*b210*/  FMNMX.FTZ R8, R195, R8, !PT ;  /* 0x00000008c3087209 */ /* 0x008fce0007810000 */
[----:B------:R-:W3:Y:S01]  /*b220*/  MUFU.TANH R167, R167 ;  /* 0x000000a700a77308 */ /* 0x000ee20000002400 */
[----:B0-----:R-:W-:-:S07]  /*b230*/  FMNMX.FTZ R10, R193, R10, !PT ;  /* 0x0000000ac10a7209 */ /* 0x001fce0007810000 */
[----:B------:R-:W0:Y:S01]  /*b240*/  MUFU.TANH R199, R199 ;  /* 0x000000c700c77308 */ /* 0x000e220000002400 */
[----:B-1----:R-:W-:-:S07]  /*b250*/  FMNMX.FTZ R8, R137, R8, !PT ;  /* 0x0000000889087209 */ /* 0x002fce0007810000 */
[----:B------:R-:W1:Y:S01]  /*b260*/  MUFU.TANH R197, R197 ;  /* 0x000000c500c57308 */ /* 0x000e620000002400 */
[----:B---3--:R-:W-:Y:S01]  /*b270*/  FMNMX.FTZ R10, R167, R10, !PT ;  /* 0x0000000aa70a7209 */ /* 0x008fe20007810000 */
[----:B------:R-:W-:Y:S02]  /*b280*/  WARPGROUP.DEPBAR.LE gsb0, 0x0 ;  /* 0x00008000000079c5 */ /* 0x000fe40000010000 */
[----:B------:R-:W-:-:S04]  /*b290*/  WARPGROUP.ARRIVE ;  /* 0x00000000000079c5 */ /* 0x000fc80000000000 */
[----:B------:R-:W3:Y:S01]  /*b2a0*/  MUFU.TANH R141, R141 ;  /* 0x0000008d008d7308 */ /* 0x000ee20000002400 */
[----:B0-----:R-:W-:Y:S01]  /*b2b0*/  FMNMX.FTZ R8, R199, R8, !PT ;  /* 0x00000008c7087209 */ /* 0x001fe20007810000 */
[----:B------:R-:W-:Y:S01]  /*b2c0*/  QGMMA.64x128x32.F32.E4M3.E4M3 R24, R180, gdesc[UR4], R24, gsb0 ;  /* 0x01e00004b4187df3 */ /* 0x000fe20008000818 */
[----:B------:R-:W-:Y:S01]  /*b2d0*/  UIADD3 UR6, UR10, 0x200, URZ ;  /* 0x000002000a067890 */ /* 0x000fe2000fffe03f */
[----:B------:R-:W-:-:S04]  /*b2e0*/  UMOV UR7, 0xc0000010 ;  /* 0xc000001000077882 */ /* 0x000fc80000000000 */
        /* <DEDUP_REMOVED lines=35> */
[----:B0-----:R-:W-:Y:S01]  /*b520*/  FMNMX.FTZ R8, R125, R8, !PT ;  /* 0x000000087d087209 */ /* 0x001fe20007810000 */
[----:B------:R-:W-:Y:S02]  /*b530*/  WARPGROUP.DEPBAR.LE gsb0, 0x0 ;  /* 0x00008000000079c5 */ /* 0x000fe40000010000 */
[----:B------:R-:W-:-:S04]  /*b540*/  WARPGROUP.ARRIVE ;  /* 0x00000000000079c5 */ /* 0x000fc80000000000 */
[----:B------:R-:W0:Y:S01]  /*b550*/  MUFU.TANH R217, R217 ;  /* 0x000000d900d97308 */ /* 0x000e220000002400 */
[----:B-1----:R-:W-:Y:S01]  /*b560*/  FMNMX.FTZ R10, R123, R10, !PT ;  /* 0x0000000a7b0a7209 */ /* 0x002fe20007810000 */
[----:B------:R-:W-:Y:S01]  /*b570*/  QGMMA.64x128x32.F32.E4M3.E4M3 R24, R176, gdesc[UR4], R24, gsb0 ;  /* 0x01e00004b0187df3 */ /* 0x000fe20008000818 */
[----:B------:R-:W-:Y:S01]  /*b580*/  UIADD3 UR6, UR10, 0x300, URZ ;  /* 0x000003000a067890 */ /* 0x000fe2000fffe03f */
[----:B------:R-:W-:-:S04]  /*b590*/  UMOV UR7, 0xc0000010 ;  /* 0xc000001000077882 */ /* 0x000fc80000000000 */
        /* <DEDUP_REMOVED lines=83> */
[----:B------:R-:W-:Y:S06]  /*bad0*/  QGMMA.64x128x32.F32.E4M3.E4M3 R24, R168, gdesc[UR4], R24, gsb0 ;  /* 0x01e00004a8187df3 */ /* 0x000fec0008000818 */
[----:B------:R-:W0:Y:S01]  /*bae0*/  MUFU.TANH R101, R101 ;  /* 0x0000006500657308 */ /* 0x000e220000002400 */
[----:B-1----:R-:W-:-:S05]  /*baf0*/  FMNMX.FTZ R8, R124, R89, !PT ;  /* 0x000000597c087209 */ /* 0x002fca0007810000 */
[----:B------:R-:W1:Y:S02]  /*bb00*/  SHFL.BFLY PT, R89, R8, 0x2, 0x1f ;  /* 0x0c401f0008597f89 */ /* 0x000e6400000e0000 */
[----:B------:R-:W4:Y:S01]  /*bb10*/  MUFU.TANH R103, R103 ;  /* 0x0000006700677308 */ /* 0x000f220000002400 */
[----:B---3--:R-:W-:-:S04]  /*bb20*/  FMNMX.FTZ R10, R99, R10, !PT ;  /* 0x0000000a630a7209 */ /* 0x008fc80007810000 */
[----:B0-----:R-:W-:-:S04]  /*bb30*/  FMNMX.FTZ R10, R101, R10, !PT ;  /* 0x0000000a650a7209 */ /* 0x001fc80007810000 */
[----:B----4-:R-:W-:-:S05]  /*bb40*/  FMNMX.FTZ R10, R103, R10, !PT ;  /* 0x0000000a670a7209 */ /* 0x010fca0007810000 */
[----:B------:R-:W0:Y:S01]  /*bb50*/  SHFL.BFLY PT, R91, R10, 0x2, 0x1f ;  /* 0x0c401f000a5b7f89 */ /* 0x000e2200000e0000 */
[----:B-1----:R-:W-:-:S05]  /*bb60*/  FMNMX.FTZ R12, R8, R89, !PT ;  /* 0x00000059080c7209 */ /* 0x002fca0007810000 */
[----:B------:R-:W1:Y:S01]  /*bb70*/  SHFL.BFLY PT, R89, R12, 0x1, 0x1f ;  /* 0x0c201f000c597f89 */ /* 0x000e6200000e0000 */
[----:B0-----:R-:W-:-:S05]  /*bb80*/  FMNMX.FTZ R14, R10, R91, !PT ;  /* 0x0000005b0a0e7209 */ /* 0x001fca0007810000 */
[----:B------:R-:W0:Y:S01]  /*bb90*/  SHFL.BFLY PT, R91, R14, 0x1, 0x1f ;  /* 0x0c201f000e5b7f89 */ /* 0x000e2200000e0000 */
        /* <DEDUP_REMOVED lines=17> */
[----:B0-----:R-:W-:Y:S01]  /*bcb0*/  FMNMX.FTZ R91, R14, R91, !PT ;  /* 0x0000005b0e5b7209 */ /* 0x001fe20007810000 */
        /* <DEDUP_REMOVED lines=63> */
[----:B------:R-:W-:Y:S01]  /*c0b0*/  FFMA.FTZ R97, R97, R88, -R102 ;  /* 0x0000005861617223 */ /* 0x000fe20000010866 */
[----:B------:R-:W-:-:S02]  /*c0c0*/  IMAD.U32 R119, RZ, RZ, UR55 ;  /* 0x00000037ff777e24 */ /* 0x000fc4000f8e00ff */
[-CC-:B------:R-:W-:Y:S01]  /*c0d0*/  FFMA.FTZ R99, R99, R88.reuse, -R102.reuse ;  /* 0x0000005863637223 */ /* 0x180fe20000010866 */
[----:B------:R-:W-:-:S01]  /*c0e0*/  FFMA.FTZ R101, R101, R88, -R102 ;  /* 0x0000005865657223 */ /* 0x000fc20000010866 */
[----:B------:R-:W-:Y:S02]  /*c0f0*/  WARPGROUP.DEPBAR.LE gsb0, 0x0 ;  /* 0x00008000000079c5 */ /* 0x000fe40000010000 */
        /* <DEDUP_REMOVED lines=41> */
[-CC-:B------:R-:W-:Y:S01]  /*c390*/  FFMA.FTZ R146, R111, R88.reuse, -R102.reuse ;  /* 0x000000586f927223 */ /* 0x180fe20000010866 */
[----:B------:R-:W-:-:S05]  /*c3a0*/  FFMA.FTZ R111, R113, R88, -R102 ;  /* 0x00000058716f7223 */ /* 0x000fca0000010866 */
        /* <DEDUP_REMOVED lines=49> */
[-CC-:B------:R-:W-:Y:S01]  /*c6c0*/  FFMA.FTZ R150, R237, R88.reuse, -R102.reuse ;  /* 0x00000058ed967223 */ /* 0x180fe20000010866 */
[----:B------:R-:W-:-:S05]  /*c6d0*/  FFMA.FTZ R102, R103, R88, -R102 ;  /* 0x0000005867667223 */ /* 0x000fca0000010866 */
        /* <DEDUP_REMOVED lines=27> */
[----:B0-----:R-:W-:-:S01]  /*c890*/  FADD.FTZ R154, R104, R117 ;  /* 0x00000075689a7221 */ /* 0x001fc20000010000 */
[----:B------:R-:W-:-:S06]  /*c8a0*/  IADD3 R117, -R23, 0xb, RZ ;  /* 0x0000000b17757810 */ /* 0x000fcc0007ffe1ff */
[----:B------:R-:W0:Y:S01]  /*c8b0*/  MUFU.EX2 R148, R148 ;  /* 0x0000009400947308 */ /* 0x000e220000000800 */
[----:B--2---:R-:W-:-:S07]  /*c8c0*/  FADD.FTZ R3, R111, R2 ;  /* 0x000000026f037221 */ /* 0x004fce0000010000 */
[----:B------:R-:W-:Y:S08]  /*c8d0*/  MUFU.EX2 R106, R106 ;  /* 0x0000006a006a7308 */ /* 0x000ff00000000800 */
[----:B------:R-:W1:Y:S01]  /*c8e0*/  MUFU.EX2 R113, R113 ;  /* 0x0000007100717308 */ /* 0x000e620000000800 */
[----:B0-----:R-:W-:-:S07]  /*c8f0*/  FADD.FTZ R2, R148, R3 ;  /* 0x0000000394027221 */ /* 0x001fce0000010000 */
[----:B------:R-:W-:Y:S08]  /*c900*/  MUFU.EX2 R163, R163 ;  /* 0x000000a300a37308 */ /* 0x000ff00000000800 */
[----:B------:R-:W0:Y:S01]  /*c910*/  MUFU.EX2 R152, R152 ;  /* 0x0000009800987308 */ /* 0x000e220000000800 */
[----:B-1----:R-:W-:-:S07]  /*c920*/  FADD.FTZ R3, R113, R2 ;  /* 0x0000000271037221 */ /* 0x002fce0000010000 */
[----:B------:R-:W-:Y:S08]  /*c930*/  MUFU.EX2 R108, R108 ;  /* 0x0000006c006c7308 */ /* 0x000ff00000000800 */
[----:B------:R-:W1:Y:S01]  /*c940*/  MUFU.EX2 R115, R115 ;  /* 0x0000007300737308 */ /* 0x000e620000000800 */
[----:B0-----:R-:W-:-:S07]  /*c950*/  FADD.FTZ R2, R152, R3 ;  /* 0x0000000398027221 */ /* 0x001fce0000010000 */
[----:B------:R-:W0:Y:S08]  /*c960*/  MUFU.EX2 R165, R165 ;  /* 0x000000a500a57308 */ /* 0x000e300000000800 */
[----:B------:R2:W-:Y:S01]  /*c970*/  MUFU.EX2 R156, R93 ;  /* 0x0000005d009c7308 */ /* 0x0005e20000000800 */
[----:B-1----:R-:W-:-:S07]  /*c980*/  FADD.FTZ R3, R115, R2 ;  /* 0x0000000273037221 */ /* 0x002fce0000010000 */
[----:B------:R-:W1:Y:S01]  /*c990*/  MUFU.EX2 R150, R150 ;  /* 0x0000009600967308 */ /* 0x000e620000000800 */
[----:B--2---:R-:W-:-:S04]  /*c9a0*/  FADD.FTZ R93, R157, R154 ;  /* 0x0000009a9d5d7221 */ /* 0x004fc80000010000 */
[----:B------:R-:W-:-:S03]  /*c9b0*/  FADD.FTZ R154, R106, R93 ;  /* 0x0000005d6a9a7221 */ /* 0x000fc60000010000 */
[----:B------:R-:W2:Y:S01]  /*c9c0*/  MUFU.EX2 R110, R110 ;  /* 0x0000006e006e7308 */ /* 0x000ea20000000800 */
[----:B------:R-:W-:-:S04]  /*c9d0*/  FADD.FTZ R93, R163, R154 ;  /* 0x0000009aa35d7221 */ /* 0x000fc80000010000 */
[----:B------:R-:W-:-:S03]  /*c9e0*/  FADD.FTZ R154, R108, R93 ;  /* 0x0000005d6c9a7221 */ /* 0x000fc60000010000 */
[----:B------:R-:W3:Y:S01]  /*c9f0*/  MUFU.EX2 R181, R181 ;  /* 0x000000b500b57308 */ /* 0x000ee20000000800 */
[----:B0-----:R-:W-:-:S01]  /*ca00*/  FADD.FTZ R93, R165, R154 ;  /* 0x0000009aa55d7221 */ /* 0x001fc20000010000 */
[----:B-1----:R-:W-:-:S04]  /*ca10*/  FADD.FTZ R3, R150, R3 ;  /* 0x0000000396037221 */ /* 0x002fc80000010000 */
[----:B------:R-:W-:Y:S02]  /*ca20*/  FADD.FTZ R3, R156, R3 ;  /* 0x000000039c037221 */ /* 0x000fe40000010000 */
[----:B------:R-:W0:Y:S01]  /*ca30*/  MUFU.EX2 R95, R95 ;  /* 0x0000005f005f7308 */ /* 0x000e220000000800 */
[----:B--2---:R-:W-:-:S07]  /*ca40*/  FADD.FTZ R154, R110, R93 ;  /* 0x0000005d6e9a7221 */ /* 0x004fce0000010000 */
[----:B------:R-:W-:Y:S01]  /*ca50*/  MUFU.EX2 R112, R112 ;  /* 0x0000007000707308 */ /* 0x000fe20000000800 */
[----:B---3--:R-:W-:-:S07]  /*ca60*/  FADD.FTZ R93, R181, R154 ;  /* 0x0000009ab55d7221 */ /* 0x008fce0000010000 */
[----:B------:R1:W2:Y:S01]  /*ca70*/  MUFU.EX2 R158, R97 ;  /* 0x00000061009e7308 */ /* 0x0002a20000000800 */
[----:B0-----:R-:W-:-:S07]  /*ca80*/  FADD.FTZ R3, R95, R3 ;  /* 0x000000035f037221 */ /* 0x001fce0000010000 */
[----:B------:R-:W-:Y:S01]  /*ca90*/  MUFU.EX2 R183, R183 ;  /* 0x000000b700b77308 */ /* 0x000fe20000000800 */
[----:B-1----:R-:W-:-:S05]  /*caa0*/  @!P1 LEA R97, R119, UR41, 0x3 ;  /* 0x0000002977619c11 */ /* 0x002fca000f8e18ff */
[----:B------:R-:W-:Y:S02]  /*cab0*/  @!P1 VIADD R2, R97, 0x29840 ;  /* 0x0002984061029836 */ /* 0x000fe40000000000 */
[----:B------:R-:W0:Y:S01]  /*cac0*/  MUFU.EX2 R160, R99 ;  /* 0x0000006300a07308 */ /* 0x000e220000000800 */
[----:B--2---:R-:W-:-:S02]  /*cad0*/  FADD.FTZ R3, R158, R3 ;  /* 0x000000039e037221 */ /* 0x004fc40000010000 */
[----:B------:R-:W-:Y:S01]  /*cae0*/  @!P1 PRMT R2, RZ, 0x654, R2 ;  /* 0x00000654ff029816 */ /* 0x000fe20000000002 */
[----:B------:R1:W-:Y:S06]  /*caf0*/  BAR.ARV R117, 0x100 ;  /* 0x000400750000751d */ /* 0x0003ec0000002000 */
[----:B------:R-:W2:Y:S01]  /*cb00*/  MUFU.EX2 R100, R100 ;  /* 0x0000006400647308 */ /* 0x000ea20000000800 */
[----:B------:R3:W-:Y:S01]  /*cb10*/  @!P1 SYNCS.ARRIVE.TRANS64.RED.A1T0 RZ, [R2+URZ], RZ ;  /* 0x000000ff02ff99a7 */ /* 0x0007e2000810043f */
[----:B0-----:R-:W-:-:S06]  /*cb20*/  FADD.FTZ R3, R160, R3 ;  /* 0x00000003a0037221 */ /* 0x001fcc0000010000 */
[----:B------:R-:W0:Y:S01]  /*cb30*/  MUFU.EX2 R162, R101 ;  /* 0x0000006500a27308 */ /* 0x000e220000000800 */
[----:B---3--:R-:W-:-:S04]  /*cb40*/  FADD.FTZ R2, R112, R93 ;  /* 0x0000005d70027221 */ /* 0x008fc80000010000 */
[----:B------:R-:W-:-:S03]  /*cb50*/  FADD.FTZ R93, R183, R2 ;  /* 0x00000002b75d7221 */ /* 0x000fc60000010000 */
[----:B------:R-:W3:Y:S01]  /*cb60*/  MUFU.EX2 R177, R177 ;  /* 0x000000b100b17308 */ /* 0x000ee20000000800 */
[----:B--2---:R-:W-:-:S07]  /*cb70*/  FADD.FTZ R2, R100, R93 ;  /* 0x0000005d64027221 */ /* 0x004fce0000010000 */
[----:B------:R-:W2:Y:S01]  /*cb80*/  MUFU.EX2 R102, R102 ;  /* 0x0000006600667308 */ /* 0x000ea20000000800 */
[----:B0-----:R-:W-:-:S01]  /*cb90*/  FADD.FTZ R93, R162, R3 ;  /* 0x00000003a25d7221 */ /* 0x001fc20000010000 */
[----:B---3--:R-:W-:-:S03]  /*cba0*/  FADD.FTZ R3, R177, R2 ;  /* 0x00000002b1037221 */ /* 0x008fc60000010000 */
[----:B--2---:R-:W-:Y:S01]  /*cbb0*/  FADD.FTZ R2, R102, R93 ;  /* 0x0000005d66027221 */ /* 0x004fe20000010000 */
[----:B-1----:R-:W-:Y:S06]  /*cbc0*/  @!P0 BRA `(.L_x_2007) ;  /* 0x0000000000048947 */ /* 0x002fec0003800000 */
[----:B------:R-:W-:Y:S01]  /*cbd0*/  BPT.TRAP 0x1 ;  /* 0x000000040000795c */ /* 0x000fe20000300000 */
.L_x_2007:
        /* <DEDUP_REMOVED lines=117> */
.L_x_1998:
[----:B------:R-:W-:Y:S06]  /*d330*/  BAR.ARV 0x8, 0x120 ;  /* 0x0204800000007b1d */ /* 0x000fec0000002000 */
[----:B------:R-:W-:Y:S05]  /*d340*/  @!P0 BRA `(.L_x_2009) ;  /* 0x0000000000048947 */ /* 0x000fea0003800000 */
[----:B------:R-:W-:Y:S01]  /*d350*/  BPT.TRAP 0x1 ;  /* 0x000000040000795c */ /* 0x000fe20000300000 */
.L_x_2009:
[----:B------:R-:W-:Y:S01]  /*d360*/  ULEA UR9, UR55, UR41, 0x3 ;  /* 0x0000002937097291 */ /* 0x000fe2000f8e183f */
[----:B------:R-:W-:-:S05]  /*d370*/  IMAD.U32 R0, RZ, RZ, UR45 ;  /* 0x0000002dff007e24 */ /* 0x000fca000f8e00ff */
[----:B------:R-:W-:-:S04]  /*d380*/  SHF.L.U32 R0, R0, 0x1f, RZ ;  /* 0x0000001f00007819 */ /* 0x000fc800000006ff */
[----:B------:R0:W1:Y:S01]  /*d390*/  SYNCS.PHASECHK.TRANS64.TRYWAIT P1, [UR9+0x29850], R0 ;  /* 0x02985000ff0075a7 */ /* 0x0000620008020149 */
[----:B------:R-:W-:Y:S05]  /*d3a0*/  @!P0 BRA `(.L_x_2010) ;  /* 0x0000000000048947 */ /* 0x000fea0003800000 */
[----:B------:R-:W-:Y:S01]  /*d3b0*/  BPT.TRAP 0x1 ;  /* 0x000000040000795c */ /* 0x000fe20000300000 */
.L_x_2010:
[----:B-1----:R-:W-:Y:S05]  /*d3c0*/  @P1 BRA `(.L_x_2011) ;  /* 0x0000000000081947 */ /* 0x002fea0003800000 */
[----:B------:R-:W1:Y:S02]  /*d3d0*/  SYNCS.PHASECHK.TRANS64.TRYWAIT P1, [UR9+0x29850], R0 ;  /* 0x02985000ff0075a7 */ /* 0x000e640008020149 */
[----:B-1----:R-:W-:Y:S05]  /*d3e0*/  @!P1 BRA `(.L_x_2012) ;  /* 0x0000008000cc9947 */ /* 0x002fea0003800000 */
.L_x_2011:
        /* <DEDUP_REMOVED lines=35> */
[----:B-1----:R-:W-:Y:S01]  /*d620*/  IMAD.U32 R5, RZ, RZ, UR7 ;  /* 0x00000007ff057e24 */ /* 0x002fe2000f8e00ff */
[----:B------:R-:W-:Y:S02]  /*d630*/  UMOV UR7, 0xc0000010 ;  /* 0xc000001000077882 */ /* 0x000fe40000000000 */
[----:B------:R-:W-:Y:S02]  /*d640*/  UMOV UR6, UR4 ;  /* 0x0000000400067c82 */ /* 0x000fe40008000000 */
[----:B------:R1:W2:Y:S01]  /*d650*/  @P1 LDG.E R6, desc[UR52][R4.64] ;  /* 0x0000003404061981 */ /* 0x0002a2000c1e1900 */
[----:B------:R-:W-:Y:S01]  /*d660*/  UIADD3 UR4, UR8, 0x300, URZ ;  /* 0x0000030008047890 */ /* 0x000fe2000fffe03f */
[----:B------:R-:W-:Y:S02]  /*d670*/  WARPGROUP.DEPBAR.LE gsb0, 0x0 ;  /* 0x00008000000079c5 */ /* 0x000fe40000010000 */
[----:B------:R-:W-:-:S06]  /*d680*/  WARPGROUP.ARRIVE ;  /* 0x00000000000079c5 */ /* 0x000fcc0000000000 */
[----:B------:R-:W-:Y:S01]  /*d690*/  QGMMA.64x128x32.F32.E4M3.E4M3 R24, R176, gdesc[UR4], R24, gsb0 ;  /* 0x01e00004b0187df3 */ /* 0x000fe20008000818 */
[----:B------:R-:W-:Y:S01]  /*d6a0*/  UMOV UR6, UR4 ;  /* 0x0000000400067c82 */ /* 0x000fe20008000000 */
[----:B------:R-:W-:Y:S01]  /*d6b0*/  UMOV UR7, 0xc0000010 ;  /* 0xc000001000077882 */ /* 0x000fe20000000000 */
[----:B------:R-:W-:Y:S01]  /*d6c0*/  UIADD3 UR8, UR8, 0x400, URZ ;  /* 0x0000040008087890 */ /* 0x000fe2000fffe03f */
[----:B0-----:R-:W0:Y:S04]  /*d6d0*/  SHFL.BFLY PT, R0, R3, 0x2, 0x1f ;  /* 0x0c401f0003007f89 */ /* 0x001e2800000e0000 */
[----:B------:R-:W3:Y:S01]  /*d6e0*/  SHFL.BFLY PT, R7, R2, 0x2, 0x1f ;  /* 0x0c401f0002077f89 */ /* 0x000ee200000e0000 */
[----:B------:R-:W-:Y:S02]  /*d6f0*/  WARPGROUP.DEPBAR.LE gsb0, 0x0 ;  /* 0x00008000000079c5 */ /* 0x000fe40000010000 */
[----:B------:R-:W-:-:S06]  /*d700*/  WARPGROUP.ARRIVE ;  /* 0x00000000000079c5 */ /* 0x000fcc0000000000 */
[----:B------:R-:W-:Y:S01]  /*d710*/  QGMMA.64x128x32.F32.E4M3.E4M3 R24, R172, gdesc[UR4], R24, gsb0 ;  /* 0x01e00004ac187df3 */ /* 0x000fe20008000818 */
[----:B------:R-:W-:Y:S01]  /*d720*/  UMOV UR6, UR8 ;  /* 0x0000000800067c82 */ /* 0x000fe20008000000 */
[----:B------:R-:W-:Y:S01]  /*d730*/  UMOV UR7, 0xc0000010 ;  /* 0xc000001000077882 */ /* 0x000fe20000000000 */
[----:B0-----:R-:W-:-:S01]  /*d740*/  FADD.FTZ R0, R0, R3 ;  /* 0x0000000300007221 */ /* 0x001fc20000010000 */
[----:B---3--:R-:W-:-:S04]  /*d750*/  FADD.FTZ R7, R7, R2 ;  /* 0x0000000207077221 */ /* 0x008fc80000010000 */
[----:B-1----:R-:W0:Y:S04]  /*d760*/  SHFL.BFLY PT, R5, R0, 0x1, 0x1f ;  /* 0x0c201f0000057f89 */ /* 0x002e2800000e0000 */
[----:B------:R-:W1:Y:S01]  /*d770*/  SHFL.BFLY PT, R4, R7, 0x1, 0x1f ;  /* 0x0c201f0007047f89 */ /* 0x000e6200000e0000 */
[----:B------:R-:W-:Y:S02]  /*d780*/  IMAD.MOV.U32 R3, RZ, RZ, RZ ;  /* 0x000000ffff037224 */ /* 0x000fe400078e00ff */
[----:B0-----:R-:W-:Y:S01]  /*d790*/  FADD.FTZ R9, R0, R5 ;  /* 0x0000000500097221 */ /* 0x001fe20000010000 */
[----:B-1----:R-:W-:-:S04]  /*d7a0*/  FADD.FTZ R10, R7, R4 ;  /* 0x00000004070a7221 */ /* 0x002fc80000010000 */
        /* <DEDUP_REMOVED lines=15> */
[----:B0-----:R-:W-:Y:S01]  /*d8a0*/  @P2 FMUL.FTZ R5, R5, 0.69314718246459960938 ;  /* 0x3f31721805052820 */ /* 0x001fe20000410000 */
[----:B------:R-:W-:Y:S01]  /*d8b0*/  @P3 FMUL.FTZ R13, R88, 0.69314718246459960938 ;  /* 0x3f317218580d3820 */ /* 0x000fe20000410000 */
        /* <DEDUP_REMOVED lines=10> */
.L_x_2013:
        /* <DEDUP_REMOVED lines=74> */
.L_x_1980:
[----:B------:R-:W0:Y:S01]  /*de00*/  S2R R4, SR_CgaCtaId ;  /* 0x0000000000047919 */ /* 0x000e220000008800 */
[----:B------:R-:W-:Y:S01]  /*de10*/  MOV R3, 0x400 ;  /* 0x0000040000037802 */ /* 0x000fe20000000f00 */
[----:B------:R-:W-:Y:S01]  /*de20*/  BSSY B0, `(.L_x_2014) ;  /* 0x000025f000007945 */ /* 0x000fe20003800000 */
[----:B------:R-:W-:Y:S02]  /*de30*/  BAR.SYNC.DEFER_BLOCKING 0x5, 0x180 ;  /* 0x0146000000007b1d */ /* 0x000fe40000010000 */
[----:B0-----:R-:W-:-:S05]  /*de40*/  LEA R3, R4, R3, 0x18 ;  /* 0x0000000304037211 */ /* 0x001fca00078ec0ff */
[----:B------:R-:W0:Y:S02]  /*de50*/  LDS.128 R44, [R3+0x298d0] ;  /* 0x0298d000032c7984 */ /* 0x000e240000000c00 */
[----:B0-----:R-:W-:Y:S02]  /*de60*/  R2UR UR51, R45 ;  /* 0x000000002d3372ca */ /* 0x001fe400000e0000 */
[----:B------:R-:W-:Y:S01]  /*de70*/  R2UR UR44, R46 ;  /* 0x000000002e2c72ca */ /* 0x000fe200000e0000 */
[----:B------:R-:W-:Y:S06]  /*de80*/  BAR.ARV 0x4, 0x180 ;  /* 0x0106000000007b1d */ /* 0x000fec0000002000 */
[----:B------:R-:W-:Y:S08]  /*de90*/  @P0 BRA `(.L_x_2015) ;  /* 0x0000001800a80947 */ /* 0x000ff00003800000 */
[----:B------:R-:W0:Y:S01]  /*dea0*/  S2R R51, SR_TID.X ;  /* 0x0000000000337919 */ /* 0x000e220000002100 */
[----:B------:R-:W-:Y:S01]  /*deb0*/  ULDC.64 UR4, c[0x4][0x40] ;  /* 0x0100100000047ab9 */ /* 0x000fe20000000a00 */
[----:B------:R-:W-:Y:S01]  /*dec0*/  F2FP.BF16.F32.PACK_AB R11, R11, R12 ;  /* 0x0000000c0b0b723e */ /* 0x000fe200000010ff */
[----:B------:R-:W-:Y:S01]  /*ded0*/  ULDC.64 UR6, c[0x0][0xbe0] ;  /* 0x0002f80000067ab9 */ /* 0x000fe20000000a00 */
[----:B0-----:R-:W-:-:S05]  /*dee0*/  IMAD.SHL.U32 R4, R51, 0x4, RZ ;  /* 0x0000000433047824 */ /* 0x001fca00078e00ff */
[----:B------:R-:W-:-:S04]  /*def0*/  LOP3.LUT R4, R4, 0xc, RZ, 0xc0, !PT ;  /* 0x0000000c04047812 */ /* 0x000fc800078ec0ff */
[----:B------:R-:W-:-:S05]  /*df00*/  IADD3 R4, P0, R4, UR4, RZ ;  /* 0x0000000404047c10 */ /* 0x000fca000ff1e0ff */
[----:B------:R-:W-:Y:S01]  /*df10*/  IMAD.X R5, RZ, RZ, UR5, P0 ;  /* 0x00000005ff057e24 */ /* 0x000fe200080e06ff */
[----:B------:R-:W-:Y:S02]  /*df20*/  F2FP.BF16.F32.PACK_AB R8, R7, R8 ;  /* 0x000000080708723e */ /* 0x000fe400000010ff */
[----:B------:R-:W-:Y:S02]  /*df30*/  F2FP.BF16.F32.PACK_AB R60, R60, R61 ;  /* 0x0000003d3c3c723e */ /* 0x000fe400000010ff */
[----:B------:R-:W-:Y:S01]  /*df40*/  F2FP.BF16.F32.PACK_AB R10, R9, R10 ;  /* 0x0000000a090a723e */ /* 0x000fe200000010ff */
[----:B------:R0:W2:Y:S01]  /*df50*/  LDG.E.CONSTANT R44, desc[UR52][R4.64] ;  /* 0x00000034042c7981 */ /* 0x0000a2000c1e9900 */
[----:B------:R-:W-:Y:S01]  /*df60*/  F2FP.BF16.F32.PACK_AB R87, R87, R6 ;  /* 0x000000065757723e */ /* 0x000fe200000010ff */
[----:B------:R-:W-:Y:S01]  /*df70*/  UISETP.NE.U32.AND UP1, UPT, UR6, URZ, UPT ;  /* 0x0000003f0600728c */ /* 0x000fe2000bf25070 */
[----:B------:R-:W-:Y:S01]  /*df80*/  F2FP.BF16.F32.PACK_AB R92, R92, R93 ;  /* 0x0000005d5c5c723e */ /* 0x000fe200000010ff */
[----:B------:R-:W-:Y:S01]  /*df90*/  ULDC.64 UR4, c[0x0][0xbd8] ;  /* 0x0002f60000047ab9 */ /* 0x000fe20000000a00 */
[----:B------:R-:W-:Y:S01]  /*dfa0*/  F2FP.BF16.F32.PACK_AB R96, R96, R97 ;  /* 0x000000616060723e */ /* 0x000fe200000010ff */
[----:B------:R-:W-:Y:S01]  /*dfb0*/  UISETP.NE.AND.EX UP1, UPT, UR7, URZ, UPT, UP1 ;  /* 0x0000003f0700728c */ /* 0x000fe2000bf25310 */
[----:B------:R-:W-:Y:S01]  /*dfc0*/  F2FP.BF16.F32.PACK_AB R21, R21, R24 ;  /* 0x000000181515723e */ /* 0x000fe200000010ff */
[----:B------:R-:W-:Y:S01]  /*dfd0*/  UISETP.NE.U32.AND UP0, UPT, UR4, URZ, UPT ;  /* 0x0000003f0400728c */ /* 0x000fe2000bf05070 */
[----:B------:R-:W-:Y:S01]  /*dfe0*/  F2FP.BF16.F32.PACK_AB R14, R13, R14 ;  /* 0x0000000e0d0e723e */ /* 0x000fe200000010ff */
[----:B0-----:R-:W0:Y:S01]  /*dff0*/  S2R R4, SR_SWINHI ;  /* 0x0000000000047919 */ /* 0x001e220000002f00 */
[----:B------:R-:W-:Y:S01]  /*e000*/  LOP3.LUT P0, R5, R51, 0x3, RZ, 0xc0, !PT ;  /* 0x0000000333057812 */ /* 0x000fe2000780c0ff */
[----:B------:R-:W-:Y:S01]  /*e010*/  ULEA UR4, UP2, UR36, UR4, 0x2 ;  /* 0x0000000424047291 */ /* 0x000fe2000f84103f */
[----:B------:R-:W-:Y:S01]  /*e020*/  F2FP.BF16.F32.PACK_AB R25, R25, R28 ;  /* 0x0000001c1919723e */ /* 0x000fe200000010ff */
[----:B------:R-:W-:Y:S01]  /*e030*/  UISETP.NE.AND.EX UP0, UPT, UR5, URZ, UPT, UP0 ;  /* 0x0000003f0500728c */ /* 0x000fe2000bf05300 */
[----:B------:R-:W-:Y:S01]  /*e040*/  ISETP.EQ.OR P0, PT, R5, 0x3, !P0 ;  /* 0x000000030500780c */ /* 0x000fe20004702670 */
[----:B------:R-:W-:Y:S01]  /*e050*/  ULEA.HI.X UR6, UR36, UR5, UR37, 0x2, UP2 ;  /* 0x0000000524067291 */ /* 0x000fe200090f1425 */
[----:B------:R-:W-:-:S02]  /*e060*/  F2FP.BF16.F32.PACK_AB R20, R15, R20 ;  /* 0x000000140f14723e */ /* 0x000fc400000010ff */
[----:B------:R-:W-:Y:S02]  /*e070*/  SEL R59, R11, R8, P0 ;  /* 0x000000080b3b7207 */ /* 0x000fe40000000000 */
[----:B------:R-:W-:Y:S02]  /*e080*/  SEL R61, R8, R11, P0 ;  /* 0x0000000b083d7207 */ /* 0x000fe40000000000 */
[----:B------:R-:W-:Y:S02]  /*e090*/  SEL R85, R10, R87, P0 ;  /* 0x000000570a557207 */ /* 0x000fe40000000000 */
[----:B------:R-:W-:Y:S02]  /*e0a0*/  SEL R87, R87, R10, P0 ;  /* 0x0000000a57577207 */ /* 0x000fe40000000000 */
[----:B------:R-:W-:Y:S02]  /*e0b0*/  F2FP.BF16.F32.PACK_AB R52, R52, R89 ;  /* 0x000000593434723e */ /* 0x000fe400000010ff */
[----:B------:R-:W-:-:S02]  /*e0c0*/  F2FP.BF16.F32.PACK_AB R50, R50, R53 ;  /* 0x000000353232723e */ /* 0x000fc400000010ff */
[----:B------:R-:W-:Y:S02]  /*e0d0*/  SEL R81, R21, R14, P0 ;  /* 0x0000000e15517207 */ /* 0x000fe40000000000 */
[----:B------:R-:W-:Y:S02]  /*e0e0*/  SEL R83, R14, R21, P0 ;  /* 0x000000150e537207 */ /* 0x000fe40000000000 */
[----:B------:R-:W-:Y:S02]  /*e0f0*/  SEL R53, R25, R20, P0 ;  /* 0x0000001419357207 */ /* 0x000fe40000000000 */
[----:B------:R-:W-:Y:S02]  /*e100*/  SEL R55, R20, R25, P0 ;  /* 0x0000001914377207 */ /* 0x000fe40000000000 */
[----:B------:R-:W-:Y:S02]  /*e110*/  F2FP.BF16.F32.PACK_AB R100, R100, R101 ;  /* 0x000000656464723e */ /* 0x000fe400000010ff */
[----:B------:R-:W-:-:S02]  /*e120*/  F2FP.BF16.F32.PACK_AB R99, R98, R99 ;  /* 0x000000636263723e */ /* 0x000fc400000010ff */
[----:B------:R-:W-:Y:S02]  /*e130*/  MOV R8, R3 ;  /* 0x0000000300087202 */ /* 0x000fe40000000f00 */
[----:B0-----:R-:W-:Y:S02]  /*e140*/  MOV R9, R4 ;  /* 0x0000000400097202 */ /* 0x001fe40000000f00 */
[----:B------:R-:W-:Y:S02]  /*e150*/  F2FP.BF16.F32.PACK_AB R65, R64, R65 ;  /* 0x000000414041723e */ /* 0x000fe400000010ff */
[----:B------:R-:W-:Y:S01]  /*e160*/  F2FP.BF16.F32.PACK_AB R32, R29, R32 ;  /* 0x000000201d20723e */ /* 0x000fe200000010ff */
[----:B------:R-:W-:Y:S01]  /*e170*/  IMAD.WIDE R4, R190, 0x2, R8 ;  /* 0x00000002be047825 */ /* 0x000fe200078e0208 */
[----:B------:R-:W-:Y:S02]  /*e180*/  SEL R29, R100, R99, P0 ;  /* 0x00000063641d7207 */ /* 0x000fe40000000000 */
[----:B------:R-:W-:-:S02]  /*e190*/  SEL R99, R99, R100, P0 ;  /* 0x0000006463637207 */ /* 0x000fc40000000000 */
[C---:B------:R-:W-:Y:S02]  /*e1a0*/  IADD3 R93, P1, R4.reuse, 0x40, RZ ;  /* 0x00000040045d7810 */ /* 0x040fe40007f3e0ff */
[C---:B------:R-:W-:Y:S02]  /*e1b0*/  IADD3 R97, P2, R4.reuse, 0x60, RZ ;  /* 0x0000006004617810 */ /* 0x040fe40007f5e0ff */
[----:B------:R-:W-:Y:S01]  /*e1c0*/  LOP3.LUT R10, R93, 0x380, RZ, 0xc0, !PT ;  /* 0x000003805d0a7812 */ /* 0x000fe200078ec0ff */
[--C-:B------:R-:W-:Y:S01]  /*e1d0*/  IMAD.X R25, RZ, RZ, R5.reuse, P1 ;  /* 0x000000ffff197224 */ /* 0x100fe200008e0605 */
[----:B------:R-:W-:Y:S01]  /*e1e0*/  IADD3 R103, P4, R4, 0x4020, RZ ;  /* 0x0000402004677810 */ /* 0x000fe20007f9e0ff */
[--C-:B------:R-:W-:Y:S01]  /*e1f0*/  IMAD.X R21, RZ, RZ, R5.reuse, P2 ;  /* 0x000000ffff157224 */ /* 0x100fe200010e0605 */
[----:B------:R-:W-:Y:S02]  /*e200*/  SHF.R.U64 R10, R10, 0x3, RZ ;  /* 0x000000030a0a7819 */ /* 0x000fe400000012ff */
[----:B------:R-:W-:Y:S01]  /*e210*/  IADD3 R105, P5, R4, 0x4040, RZ ;  /* 0x0000404004697810 */ /* 0x000fe20007fbe0ff */
[----:B------:R-:W-:Y:S01]  /*e220*/  IMAD.X R13, RZ, RZ, R5, P4 ;  /* 0x000000ffff0d7224 */ /* 0x000fe200020e0605 */
[----:B------:R-:W-:-:S02]  /*e230*/  LOP3.LUT R12, R97, 0x380, RZ, 0xc0, !PT ;  /* 0x00000380610c7812 */ /* 0x000fc400078ec0ff */
[----:B------:R-:W-:Y:S01]  /*e240*/  LOP3.LUT R24, R10, R93, RZ, 0x3c, !PT ;  /* 0x0000005d0a187212 */ /* 0x000fe200078e3cff */
[----:B------:R-:W-:Y:S01]  /*e250*/  IMAD.X R11, RZ, RZ, R5, P5 ;  /* 0x000000ffff0b7224 */ /* 0x000fe200028e0605 */
[----:B------:R-:W-:Y:S02]  /*e260*/  LOP3.LUT R10, R103, 0x380, RZ, 0xc0, !PT ;  /* 0x00000380670a7812 */ /* 0x000fe400078ec0ff */
[----:B------:R-:W-:Y:S02]  /*e270*/  SHF.R.U64 R12, R12, 0x3, RZ ;  /* 0x000000030c0c7819 */ /* 0x000fe400000012ff */
[----:B------:R-:W-:Y:S02]  /*e280*/  LOP3.LUT R28, R105, 0x380, RZ, 0xc0, !PT ;  /* 0x00000380691c7812 */ /* 0x000fe400078ec0ff */
[----:B------:R-:W-:Y:S02]  /*e290*/  IADD3 R89, P6, R4, 0x20, RZ ;  /* 0x0000002004597810 */ /* 0x000fe40007fde0ff */
[----:B------:R-:W-:-:S02]  /*e2a0*/  SHF.R.U64 R10, R10, 0x3, RZ ;  /* 0x000000030a0a7819 */ /* 0x000fc400000012ff */
[----:B------:R-:W-:Y:S02]  /*e2b0*/  LOP3.LUT R20, R12, R97, RZ, 0x3c, !PT ;  /* 0x000000610c147212 */ /* 0x000fe400078e3cff */
[----:B------:R-:W-:Y:S02]  /*e2c0*/  SHF.R.U64 R28, R28, 0x3, RZ ;  /* 0x000000031c1c7819 */ /* 0x000fe400000012ff */
[----:B------:R-:W-:Y:S02]  /*e2d0*/  LOP3.LUT R6, R89, 0x380, RZ, 0xc0, !PT ;  /* 0x0000038059067812 */ /* 0x000fe400078ec0ff */
[----:B------:R-:W-:Y:S02]  /*e2e0*/  LOP3.LUT R12, R10, R103, RZ, 0x3c, !PT ;  /* 0x000000670a0c7212 */ /* 0x000fe400078e3cff */
[----:B------:R-:W-:Y:S02]  /*e2f0*/  LOP3.LUT R10, R28, R105, RZ, 0x3c, !PT ;  /* 0x000000691c0a7212 */ /* 0x000fe400078e3cff */
[----:B------:R-:W-:-:S02]  /*e300*/  MOV R64, R20 ;  /* 0x0000001400407202 */ /* 0x000fc40000000f00 */
[----:B------:R-:W-:Y:S02]  /*e310*/  F2FP.BF16.F32.PACK_AB R30, R30, R31 ;  /* 0x0000001f1e1e723e */ /* 0x000fe400000010ff */
[----:B------:R-:W-:Y:S02]  /*e320*/  F2FP.BF16.F32.PACK_AB R27, R26, R27 ;  /* 0x0000001b1a1b723e */ /* 0x000fe400000010ff */
[----:B------:R-:W-:Y:S02]  /*e330*/  SHF.R.U64 R6, R6, 0x3, RZ ;  /* 0x0000000306067819 */ /* 0x000fe400000012ff */
[----:B------:R-:W-:Y:S02]  /*e340*/  IADD3 R101, P3, R4, 0x4000, RZ ;  /* 0x0000400004657810 */ /* 0x000fe40007f7e0ff */
[----:B------:R-:W-:Y:S02]  /*e350*/  MOV R58, R10 ;  /* 0x0000000a003a7202 */ /* 0x000fe40000000f00 */
[----:B------:R-:W-:Y:S01]  /*e360*/  F2FP.BF16.F32.PACK_AB R76, R76, R77 ;  /* 0x0000004d4c4c723e */ /* 0x000fe200000010ff */
[----:B------:R-:W-:Y:S01]  /*e370*/  IMAD.X R15, RZ, RZ, R5, P3 ;  /* 0x000000ffff0f7224 */ /* 0x000fe200018e0605 */
[----:B------:R-:W-:-:S02]  /*e380*/  SEL R77, R30, R27, P0 ;  /* 0x0000001b1e4d7207 */ /* 0x000fc40000000000 */
[----:B------:R-:W-:Y:S01]  /*e390*/  SEL R79, R27, R30, P0 ;  /* 0x0000001e1b4f7207 */ /* 0x000fe20000000000 */
[----:B------:R-:W-:Y:S01]  /*e3a0*/  IMAD.X R27, RZ, RZ, R5, P6 ;  /* 0x000000ffff1b7224 */ /* 0x000fe200030e0605 */
[----:B------:R-:W-:Y:S02]  /*e3b0*/  LOP3.LUT R26, R6, R89, RZ, 0x3c, !PT ;  /* 0x00000059061a7212 */ /* 0x000fe400078e3cff */
[----:B------:R-:W-:Y:S02]  /*e3c0*/  LOP3.LUT R6, R101, 0x380, RZ, 0xc0, !PT ;  /* 0x0000038065067812 */ /* 0x000fe400078ec0ff */
[----:B------:R-:W-:Y:S02]  /*e3d0*/  IADD3 R107, P6, R4, 0x4060, RZ ;  /* 0x00004060046b7810 */ /* 0x000fe40007fde0ff */
[----:B------:R-:W-:Y:S02]  /*e3e0*/  F2FP.BF16.F32.PACK_AB R73, R72, R73 ;  /* 0x000000494849723e */ /* 0x000fe400000010ff */
[----:B------:R-:W-:-:S02]  /*e3f0*/  F2FP.BF16.F32.PACK_AB R95, R94, R95 ;  /* 0x0000005f5e5f723e */ /* 0x000fc400000010ff */
[----:B------:R-:W-:Y:S02]  /*e400*/  SHF.R.U64 R6, R6, 0x3, RZ ;  /* 0x0000000306067819 */ /* 0x000fe400000012ff */
[----:B------:R-:W-:Y:S02]  /*e410*/  F2FP.BF16.F32.PACK_AB R68, R68, R69 ;  /* 0x000000454444723e */ /* 0x000fe400000010ff */
[----:B------:R-:W-:Y:S02]  /*e420*/  LOP3.LUT R30, R107, 0x380, RZ, 0xc0, !PT ;  /* 0x000003806b1e7812 */ /* 0x000fe400078ec0ff */
[----:B------:R-:W-:Y:S02]  /*e430*/  LOP3.LUT R7, R4, 0x380, RZ, 0xc0, !PT ;  /* 0x0000038004077812 */ /* 0x000fe400078ec0ff */
[----:B------:R-:W-:Y:S02]  /*e440*/  SEL R31, R96, R95, P0 ;  /* 0x0000005f601f7207 */ /* 0x000fe40000000000 */
[----:B------:R-:W-:-:S02]  /*e450*/  SEL R63, R76, R73, P0 ;  /* 0x000000494c3f7207 */ /* 0x000fc40000000000 */
[----:B------:R-:W-:Y:S02]  /*e460*/  LOP3.LUT R14, R6, R101, RZ, 0x3c, !PT ;  /* 0x00000065060e7212 */ /* 0x000fe400078e3cff */
[----:B------:R-:W-:Y:S02]  /*e470*/  F2FP.BF16.F32.PACK_AB R91, R90, R91 ;  /* 0x0000005b5a5b723e */ /* 0x000fe400000010ff */
[----:B------:R-:W-:Y:S02]  /*e480*/  F2FP.BF16.F32.PACK_AB R57, R56, R57 ;  /* 0x000000393839723e */ /* 0x000fe400000010ff */
[----:B------:R-:W-:Y:S02]  /*e490*/  SEL R95, R95, R96, P0 ;  /* 0x000000605f5f7207 */ /* 0x000fe40000000000 */
[----:B------:R-:W-:Y:S02]  /*e4a0*/  SEL R73, R73, R76, P0 ;  /* 0x0000004c49497207 */ /* 0x000fe40000000000 */
[----:B------:R-:W-:-:S02]  /*e4b0*/  SEL R67, R68, R65, P0 ;  /* 0x0000004144437207 */ /* 0x000fc40000000000 */
[----:B------:R-:W-:Y:S02]  /*e4c0*/  SHF.R.U64 R30, R30, 0x3, RZ ;  /* 0x000000031e1e7819 */ /* 0x000fe400000012ff */
[----:B------:R-:W-:Y:S02]  /*e4d0*/  F2FP.BF16.F32.PACK_AB R49, R49, R88 ;  /* 0x000000583131723e */ /* 0x000fe400000010ff */
[----:B------:R-:W-:Y:S02]  /*e4e0*/  SEL R65, R65, R68, P0 ;  /* 0x0000004441417207 */ /* 0x000fe40000000000 */
[----:B------:R-:W-:Y:S02]  /*e4f0*/  F2FP.BF16.F32.PACK_AB R43, R42, R43 ;  /* 0x0000002b2a2b723e */ /* 0x000fe400000010ff */
[----:B------:R-:W-:Y:S02]  /*e500*/  F2FP.BF16.F32.PACK_AB R41, R41, R48 ;  /* 0x000000302929723e */ /* 0x000fe400000010ff */
[----:B------:R-:W-:-:S02]  /*e510*/  F2FP.BF16.F32.PACK_AB R38, R38, R39 ;  /* 0x000000272626723e */ /* 0x000fc400000010ff */
[----:B------:R-:W-:Y:S02]  /*e520*/  F2FP.BF16.F32.PACK_AB R40, R37, R40 ;  /* 0x000000282528723e */ /* 0x000fe400000010ff */
[----:B------:R-:W-:Y:S02]  /*e530*/  F2FP.BF16.F32.PACK_AB R35, R34, R35 ;  /* 0x000000232223723e */ /* 0x000fe400000010ff */
[----:B------:R-:W-:Y:S02]  /*e540*/  F2FP.BF16.F32.PACK_AB R33, R33, R36 ;  /* 0x000000242121723e */ /* 0x000fe400000010ff */
[----:B------:R-:W-:Y:S02]  /*e550*/  SHF.R.U64 R7, R7, 0x3, RZ ;  /* 0x0000000307077819 */ /* 0x000fe400000012ff */
[----:B------:R-:W-:Y:S02]  /*e560*/  SEL R37, R92, R91, P0 ;  /* 0x0000005b5c257207 */ /* 0x000fe40000000000 */
[----:B------:R-:W-:-:S02]  /*e570*/  SEL R69, R60, R57, P0 ;  /* 0x000000393c457207 */ /* 0x000fc40000000000 */
[----:B------:R-:W-:Y:S02]  /*e580*/  MOV R62, R14 ;  /* 0x0000000e003e7202 */ /* 0x000fe40000000f00 */
[----:B------:R-:W-:Y:S02]  /*e590*/  SEL R91, R91, R92, P0 ;  /* 0x0000005c5b5b7207 */ /* 0x000fe40000000000 */
[----:B------:R-:W-:Y:S02]  /*e5a0*/  SEL R39, R52, R49, P0 ;  /* 0x0000003134277207 */ /* 0x000fe40000000000 */
[----:B------:R-:W-:Y:S02]  /*e5b0*/  SEL R57, R57, R60, P0 ;  /* 0x0000003c39397207 */ /* 0x000fe40000000000 */
[----:B------:R-:W-:Y:S02]  /*e5c0*/  LOP3.LUT R6, R30, R107, RZ, 0x3c, !PT ;  /* 0x0000006b1e067212 */ /* 0x000fe400078e3cff */
[----:B------:R-:W-:-:S02]  /*e5d0*/  SEL R49, R49, R52, P0 ;  /* 0x0000003431317207 */ /* 0x000fc40000000000 */
[----:B------:R-:W-:Y:S02]  /*e5e0*/  SEL R45, R41, R40, P0 ;  /* 0x00000028292d7207 */ /* 0x000fe40000000000 */
[----:B------:R-:W-:Y:S02]  /*e5f0*/  SEL R51, R33, R32, P0 ;  /* 0x0000002021337207 */ /* 0x000fe40000000000 */
[----:B------:R-:W-:Y:S02]  /*e600*/  SEL R71, R50, R43, P0 ;  /* 0x0000002b32477207 */ /* 0x000fe40000000000 */
[----:B------:R-:W-:Y:S02]  /*e610*/  SEL R75, R38, R35, P0 ;  /* 0x00000023264b7207 */ /* 0x000fe40000000000 */
[----:B------:R-:W-:Y:S01]  /*e620*/  LOP3.LUT R4, R7, R4, RZ, 0x3c, !PT ;  /* 0x0000000407047212 */ /* 0x000fe200078e3cff */
[----:B------:R-:W-:Y:S01]  /*e630*/  IMAD.X R7, RZ, RZ, R5, P6 ;  /* 0x000000ffff077224 */ /* 0x000fe200030e0605 */
[----:B------:R-:W-:-:S02]  /*e640*/  SEL R43, R43, R50, P0 ;  /* 0x000000322b2b7207 */ /* 0x000fc40000000000 */
[----:B------:R-:W-:Y:S02]  /*e650*/  SEL R41, R40, R41, P0 ;  /* 0x0000002928297207 */ /* 0x000fe40000000000 */
[----:B------:R-:W-:Y:S02]  /*e660*/  SEL R35, R35, R38, P0 ;  /* 0x0000002623237207 */ /* 0x000fe40000000000 */
[----:B------:R-:W-:Y:S02]  /*e670*/  SEL R33, R32, R33, P0 ;  /* 0x0000002120217207 */ /* 0x000fe40000000000 */
        /* <DEDUP_REMOVED lines=12> */
[----:B------:R-:W2:Y:S04]  /*e740*/  SHFL.IDX PT, R28, R73, R20, 0x1c1f ;  /* 0x001c1f14491c7589 */ /* 0x000ea800000e0000 */
[----:B------:R-:W-:Y:S04]  /*e750*/  SHFL.IDX PT, R67, R67, R44, 0x1c1f ;  /* 0x001c1f2c43437589 */ /* 0x000fe800000e0000 */
[----:B------:R-:W3:Y:S01]  /*e760*/  SHFL.IDX PT, R30, R65, R20, 0x1c1f ;  /* 0x001c1f14411e7589 */ /* 0x000ee200000e0000 */
[----:B0-----:R-:W-:-:S02]  /*e770*/  SEL R4, R29, R10, P0 ;  /* 0x0000000a1d047207 */ /* 0x001fc40000000000 */
[----:B------:R-:W-:Y:S01]  /*e780*/  SEL R6, R10, R29, P0 ;  /* 0x0000001d0a067207 */ /* 0x000fe20000000000 */
[----:B------:R-:W-:Y:S04]  /*e790*/  SHFL.IDX PT, R37, R37, R44, 0x1c1f ;  /* 0x001c1f2c25257589 */ /* 0x000fe800000e0000 */
[----:B------:R-:W-:Y:S01]  /*e7a0*/  SHFL.IDX PT, R69, R69, R44, 0x1c1f ;  /* 0x001c1f2c45457589 */ /* 0x000fe200000e0000 */
[----:B-1----:R-:W-:Y:S02]  /*e7b0*/  SEL R12, R31, R14, P0 ;  /* 0x0000000e1f0c7207 */ /* 0x002fe40000000000 */
[----:B------:R-:W-:Y:S01]  /*e7c0*/  SEL R14, R14, R31, P0 ;  /* 0x0000001f0e0e7207 */ /* 0x000fe20000000000 */
[----:B------:R-:W0:Y:S04]  /*e7d0*/  SHFL.IDX PT, R24, R91, R20, 0x1c1f ;  /* 0x001c1f145b187589 */ /* 0x000e2800000e0000 */
[----:B------:R-:W1:Y:S01]  /*e7e0*/  SHFL.IDX PT, R42, R57, R20, 0x1c1f ;  /* 0x001c1f14392a7589 */ /* 0x000e6200000e0000 */
[----:B--2---:R-:W-:-:S02]  /*e7f0*/  SEL R5, R63, R28, P0 ;  /* 0x0000001c3f057207 */ /* 0x004fc40000000000 */
[----:B------:R-:W-:Y:S01]  /*e800*/  SEL R7, R28, R63, P0 ;  /* 0x0000003f1c077207 */ /* 0x000fe20000000000 */
[----:B------:R-:W-:Y:S01]  /*e810*/  BAR.SYNC.DEFER_BLOCKING 0x1, 0x100 ;  /* 0x0044000000007b1d */ /* 0x000fe20000010000 */
[----:B---3--:R-:W-:Y:S02]  /*e820*/  SEL R13, R67, R30, P0 ;  /* 0x0000001e430d7207 */ /* 0x008fe40000000000 */
[----:B------:R-:W-:-:S03]  /*e830*/  SEL R15, R30, R67, P0 ;  /* 0x000000431e0f7207 */ /* 0x000fc60000000000 */
[----:B------:R-:W-:Y:S04]  /*e840*/  SHFL.IDX PT, R39, R39, R44, 0x1c1f ;  /* 0x001c1f2c27277589 */ /* 0x000fe800000e0000 */
[----:B------:R-:W2:Y:S04]  /*e850*/  SHFL.IDX PT, R26, R49, R20, 0x1c1f ;  /* 0x001c1f14311a7589 */ /* 0x000ea800000e0000 */
[----:B------:R-:W-:Y:S01]  /*e860*/  SHFL.IDX PT, R45, R45, R44, 0x1c1f ;  /* 0x001c1f2c2d2d7589 */ /* 0x000fe200000e0000 */
[----:B0-----:R-:W-:Y:S02]  /*e870*/  SEL R28, R37, R24, P0 ;  /* 0x00000018251c7207 */ /* 0x001fe40000000000 */
[----:B------:R-:W-:Y:S01]  /*e880*/  SEL R30, R24, R37, P0 ;  /* 0x00000025181e7207 */ /* 0x000fe20000000000 */
[----:B------:R-:W-:Y:S01]  /*e890*/  SHFL.IDX PT, R51, R51, R44, 0x1c1f ;  /* 0x001c1f2c33337589 */ /* 0x000fe200000e0000 */
[----:B-1----:R-:W-:-:S02]  /*e8a0*/  SEL R29, R69, R42, P0 ;  /* 0x0000002a451d7207 */ /* 0x002fc40000000000 */
[----:B------:R-:W-:Y:S01]  /*e8b0*/  SEL R31, R42, R69, P0 ;  /* 0x000000452a1f7207 */ /* 0x000fe20000000000 */
[----:B------:R-:W-:Y:S04]  /*e8c0*/  SHFL.IDX PT, R53, R53, R44, 0x1c1f ;  /* 0x001c1f2c35357589 */ /* 0x000fe800000e0000 */
[----:B------:R-:W-:Y:S04]  /*e8d0*/  SHFL.IDX PT, R59, R59, R44, 0x1c1f ;  /* 0x001c1f2c3b3b7589 */ /* 0x000fe800000e0000 */
[----:B------:R-:W-:Y:S04]  /*e8e0*/  SHFL.IDX PT, R71, R71, R44, 0x1c1f ;  /* 0x001c1f2c47477589 */ /* 0x000fe800000e0000 */
[----:B------:R-:W-:Y:S01]  /*e8f0*/  SHFL.IDX PT, R75, R75, R44, 0x1c1f ;  /* 0x001c1f2c4b4b7589 */ /* 0x000fe200000e0000 */
[----:B--2---:R-:W-:-:S02]  /*e900*/  SEL R24, R39, R26, P0 ;  /* 0x0000001a27187207 */ /* 0x004fc40000000000 */
[----:B------:R-:W-:Y:S01]  /*e910*/  SEL R26, R26, R39, P0 ;  /* 0x000000271a1a7207 */ /* 0x000fe20000000000 */
[----:B------:R-:W-:Y:S04]  /*e920*/  SHFL.IDX PT, R77, R77, R44, 0x1c1f ;  /* 0x001c1f2c4d4d7589 */ /* 0x000fe800000e0000 */
[----:B------:R-:W-:Y:S04]  /*e930*/  SHFL.IDX PT, R81, R81, R44, 0x1c1f ;  /* 0x001c1f2c51517589 */ /* 0x000fe800000e0000 */
[----:B------:R-:W-:Y:S04]  /*e940*/  SHFL.IDX PT, R85, R85, R44, 0x1c1f ;  /* 0x001c1f2c55557589 */ /* 0x000fe800000e0000 */
[----:B------:R-:W0:Y:S04]  /*e950*/  SHFL.IDX PT, R46, R43, R20, 0x1c1f ;  /* 0x001c1f142b2e7589 */ /* 0x000e2800000e0000 */
[----:B------:R-:W1:Y:S04]  /*e960*/  SHFL.IDX PT, R32, R41, R20, 0x1c1f ;  /* 0x001c1f1429207589 */ /* 0x000e6800000e0000 */
[----:B------:R-:W2:Y:S04]  /*e970*/  SHFL.IDX PT, R44, R35, R20, 0x1c1f ;  /* 0x001c1f14232c7589 */ /* 0x000ea800000e0000 */
[----:B------:R-:W-:Y:S04]  /*e980*/  SHFL.IDX PT, R10, R33, R20, 0x1c1f ;  /* 0x001c1f14210a7589 */ /* 0x000fe800000e0000 */
[----:B------:R-:W3:Y:S04]  /*e990*/  SHFL.IDX PT, R34, R55, R20, 0x1c1f ;  /* 0x001c1f1437227589 */ /* 0x000ee800000e0000 */
[----:B------:R-:W-:Y:S04]  /*e9a0*/  SHFL.IDX PT, R52, R79, R20, 0x1c1f ;  /* 0x001c1f144f347589 */ /* 0x000fe800000e0000 */
[----:B------:R-:W4:Y:S01]  /*e9b0*/  SHFL.IDX PT, R54, R83, R20, 0x1c1f ;  /* 0x001c1f1453367589 */ /* 0x000f2200000e0000 */
[----:B0-----:R-:W-:-:S03]  /*e9c0*/  SEL R25, R71, R46, P0 ;  /* 0x0000002e47197207 */ /* 0x001fc60000000000 */
[----:B------:R-:W0:Y:S01]  /*e9d0*/  SHFL.IDX PT, R40, R61, R20, 0x1c1f ;  /* 0x001c1f143d287589 */ /* 0x000e2200000e0000 */
[----:B-1----:R-:W-:Y:S02]  /*e9e0*/  SEL R36, R45, R32, P0 ;  /* 0x000000202d247207 */ /* 0x002fe40000000000 */
[----:B------:R-:W-:Y:S01]  /*e9f0*/  SEL R38, R32, R45, P0 ;  /* 0x0000002d20267207 */ /* 0x000fe20000000000 */
[----:B------:R-:W1:Y:S01]  /*ea00*/  SHFL.IDX PT, R56, R87, R20, 0x1c1f ;  /* 0x001c1f1457387589 */ /* 0x000e6200000e0000 */
[----:B--2---:R-:W-:Y:S02]  /*ea10*/  SEL R37, R75, R44, P0 ;  /* 0x0000002c4b257207 */ /* 0x004fe40000000000 */
[----:B------:R-:W-:Y:S01]  /*ea20*/  SEL R39, R44, R75, P0 ;  /* 0x0000004b2c277207 */ /* 0x000fe20000000000 */
[----:B------:R0:W-:Y:S04]  /*ea30*/  STSM.16.M88.4 [R48], R4 ;  /* 0x0000000430007844 */ /* 0x0001e80000000200 */
[----:B------:R2:W-:Y:S01]  /*ea40*/  STSM.16.M88.4 [R27], R12 ;  /* 0x0000000c1b007844 */ /* 0x0005e20000000200 */
[----:B---3--:R-:W-:-:S02]  /*ea50*/  SEL R32, R53, R34, P0 ;  /* 0x0000002235207207 */ /* 0x008fc40000000000 */
[----:B------:R-:W-:Y:S01]  /*ea60*/  SEL R34, R34, R53, P0 ;  /* 0x0000003522227207 */ /* 0x000fe20000000000 */
[----:B------:R3:W-:Y:S01]  /*ea70*/  STSM.16.M88.4 [R50], R28 ;  /* 0x0000001c32007844 */ /* 0x0007e20000000200 */
[----:B----4-:R-:W-:Y:S02]  /*ea80*/  SEL R33, R81, R54, P0 ;  /* 0x0000003651217207 */ /* 0x010fe40000000000 */
[----:B------:R-:W-:Y:S02]  /*ea90*/  SEL R35, R54, R81, P0 ;  /* 0x0000005136237207 */ /* 0x000fe40000000000 */
[----:B0-----:R-:W-:Y:S01]  /*eaa0*/  SEL R48, R59, R40, P0 ;  /* 0x000000283b307207 */ /* 0x001fe20000000000 */
[----:B------:R-:W-:Y:S01]  /*eab0*/  IMAD.U32 R4, RZ, RZ, UR4 ;  /* 0x00000004ff047e24 */ /* 0x000fe2000f8e00ff */
[----:B------:R-:W-:Y:S01]  /*eac0*/  @UP1 ULDC.64 UR4, c[0x0][0xbe0] ;  /* 0x0002f80000041ab9 */ /* 0x000fe20000000a00 */
[----:B------:R-:W-:Y:S01]  /*ead0*/  IMAD.U32 R5, RZ, RZ, UR6 ;  /* 0x00000006ff057e24 */ /* 0x000fe2000f8e00ff */
[----:B--2---:R-:W-:Y:S01]  /*eae0*/  SEL R27, R46, R71, P0 ;  /* 0x000000472e1b7207 */ /* 0x004fe20000000000 */
[----:B------:R-:W-:Y:S01]  /*eaf0*/  @UP1 UIMAD.WIDE UR4, UR36, 0x4, UR4 ;  /* 0x00000004240418a5 */ /* 0x000fe2000f8e0204 */
[----:B------:R-:W-:-:S02]  /*eb00*/  SEL R12, R51, R10, P0 ;  /* 0x0000000a330c7207 */ /* 0x000fc40000000000 */
[----:B------:R-:W-:Y:S01]  /*eb10*/  SEL R14, R10, R51, P0 ;  /* 0x000000330a0e7207 */ /* 0x000fe20000000000 */
[----:B------:R0:W-:Y:S01]  /*eb20*/  STSM.16.M88.4 [R64], R24 ;  /* 0x0000001840007844 */ /* 0x0001e20000000200 */
[----:B------:R-:W-:Y:S02]  /*eb30*/  SEL R13, R77, R52, P0 ;  /* 0x000000344d0d7207 */ /* 0x000fe40000000000 */
[----:B------:R-:W-:Y:S01]  /*eb40*/  SEL R15, R52, R77, P0 ;  /* 0x0000004d340f7207 */ /* 0x000fe20000000000 */
[----:B------:R0:W-:Y:S01]  /*eb50*/  STSM.16.M88.4 [R62], R36 ;  /* 0x000000243e007844 */ /* 0x0001e20000000200 */
[----:B---3--:R-:W-:Y:S02]  /*eb60*/  SEL R50, R40, R59, P0 ;  /* 0x0000003b28327207 */ /* 0x008fe40000000000 */
[----:B-1----:R-:W-:Y:S01]  /*eb70*/  SEL R49, R85, R56, P0 ;  /* 0x0000003855317207 */ /* 0x002fe20000000000 */
[----:B------:R0:W-:Y:S01]  /*eb80*/  STSM.16.M88.4 [R60], R12 ;  /* 0x0000000c3c007844 */ /* 0x0001e20000000200 */
[----:B------:R-:W-:-:S02]  /*eb90*/  SEL R51, R56, R85, P0 ;  /* 0x0000005538337207 */ /* 0x000fc40000000000 */
[----:B------:R-:W-:Y:S01]  /*eba0*/  PLOP3.LUT P0, PT, PT, PT, UP1, 0x80, 0x0 ;  /* 0x000000000000781c */ /* 0x000fe20003f0f018 */
[----:B------:R0:W-:Y:S04]  /*ebb0*/  STSM.16.M88.4 [R58], R32 ;  /* 0x000000203a007844 */ /* 0x0001e80000000200 */
[----:B------:R0:W-:Y:S01]  /*ebc0*/  STSM.16.M88.4 [R21], R48 ;  /* 0x0000003015007844 */ /* 0x0001e20000000200 */
[----:B------:R-:W-:Y:S01]  /*ebd0*/  BAR.SYNC.DEFER_BLOCKING 0x1, 0x100 ;  /* 0x0044000000007b1d */ /* 0x000fe20000010000 */
[----:B------:R-:W-:Y:S02]  /*ebe0*/  IMAD.U32 R6, RZ, RZ, UR4 ;  /* 0x00000004ff067e24 */ /* 0x000fe4000f8e00ff */
[----:B------:R-:W-:-:S03]  /*ebf0*/  IMAD.U32 R7, RZ, RZ, UR5 ;  /* 0x00000005ff077e24 */ /* 0x000fc6000f8e00ff */
[----:B------:R-:W2:Y:S04]  /*ec00*/  @P2 LDG.E R10, desc[UR52][R4.64] ;  /* 0x00000034040a2981 */ /* 0x000ea8000c1e1900 */
[----:B------:R-:W3:Y:S01]  /*ec10*/  @P0 LDG.E R6, desc[UR52][R6.64] ;  /* 0x0000003406060981 */ /* 0x000ee2000c1e1900 */
[----:B------:R-:W-:Y:S01]  /*ec20*/  IMAD R11, R18, 0x40, R16 ;  /* 0x00000040120b7824 */ /* 0x000fe200078e0210 */
[----:B------:R-:W-:Y:S01]  /*ec30*/  UMOV UR4, URZ ;  /* 0x0000003f00047c82 */ /* 0x000fe20008000000 */
[----:B------:R-:W-:Y:S02]  /*ec40*/  ULDC UR8, c[0x0][0xa88] ;  /* 0x0002a20000087ab9 */ /* 0x000fe40000000800 */
[----:B------:R-:W-:-:S03]  /*ec50*/  IMAD.WIDE R8, R11, 0x2, R8 ;  /* 0x000000020b087825 */ /* 0x000fc600078e0208 */
[----:B------:R-:W-:Y:S02]  /*ec60*/  IADD3 R29, P1, R8, 0x1000, RZ ;  /* 0x00001000081d7810 */ /* 0x000fe40007f3e0ff */
[----:B--2---:R-:W-:Y:S02]  /*ec70*/  @P2 R2UR UR4, R10 ;  /* 0x000000000a0422ca */ /* 0x004fe400000e0000 */
        /* <DEDUP_REMOVED lines=8> */
.L_x_2016:
[----:B------:R-:W-:Y:S01]  /*ed00*/  USHF.R.S32.HI UR12, URZ, 0x1f, UR38 ;  /* 0x0000001f3f0c7899 */ /* 0x000fe20008011426 */
[----:B------:R-:W-:Y:S01]  /*ed10*/  MOV R5, UR42 ;  /* 0x0000002a00057c02 */ /* 0x000fe20008000f00 */
[----:B------:R-:W-:Y:S01]  /*ed20*/  ULDC.64 UR10, c[0x0][0xb70] ;  /* 0x0002dc00000a7ab9 */ /* 0x000fe20000000a00 */
[----:B------:R-:W-:Y:S01]  /*ed30*/  USHF.R.S32.HI UR5, URZ, 0x1f, UR4 ;  /* 0x0000001f3f057899 */ /* 0x000fe20008011404 */
[C---:B------:R-:W-:Y:S01]  /*ed40*/  IADD3 R13, P2, R8.reuse, 0x2000, RZ ;  /* 0x00002000080d7810 */ /* 0x040fe20007f5e0ff */
[----:B------:R-:W-:Y:S01]  /*ed50*/  UIMAD UR9, UR12, UR10, URZ ;  /* 0x0000000a0c0972a4 */ /* 0x000fe2000f8e023f */
[----:B------:R-:W-:Y:S01]  /*ed60*/  IMAD R10, R5, 0x80, R22 ;  /* 0x00000080050a7824 */ /* 0x000fe200078e0216 */
[----:B------:R-:W-:Y:S01]  /*ed70*/  UIMAD.WIDE.U32 UR6, UR38, UR10, UR4 ;  /* 0x0000000a260672a5 */ /* 0x000fe2000f8e0004 */
[----:B------:R-:W-:Y:S01]  /*ed80*/  IADD3 R7, P6, R8, 0x3000, RZ ;  /* 0x0000300008077810 */ /* 0x000fe20007fde0ff */
[----:B------:R-:W-:Y:S01]  /*ed90*/  UIMAD UR9, UR38, UR11, UR9 ;  /* 0x0000000b260972a4 */ /* 0x000fe2000f8e0209 */
[----:B------:R-:W-:Y:S01]  /*eda0*/  LOP3.LUT R12, R13, 0x380, RZ, 0xc0, !PT ;  /* 0x000003800d0c7812 */ /* 0x000fe200078ec0ff */
[----:B------:R-:W-:Y:S01]  /*edb0*/  USEL UR37, UR37, URZ, !UP0 ;  /* 0x0000003f25257287 */ /* 0x000fe2000c000000 */
[----:B------:R-:W-:Y:S01]  /*edc0*/  SHF.R.S32.HI R5, RZ, 0x1f, R10 ;  /* 0x0000001fff057819 */ /* 0x000fe2000001140a */
[----:B------:R-:W-:Y:S01]  /*edd0*/  ULDC.64 UR10, c[0x0][0xb78] ;  /* 0x0002de00000a7ab9 */ /* 0x000fe20000000a00 */
[----:B------:R-:W-:Y:S01]  /*ede0*/  UIADD3 UR7, UR7, UR9, URZ ;  /* 0x0000000907077290 */ /* 0x000fe2000fffe03f */
[----:B------:R-:W-:Y:S01]  /*edf0*/  LOP3.LUT R4, R7, 0x380, RZ, 0xc0, !PT ;  /* 0x0000038007047812 */ /* 0x000fe200078ec0ff */
[----:B------:R-:W-:Y:S01]  /*ee00*/  USEL UR36, UR36, URZ, !UP0 ;  /* 0x0000003f24247287 */ /* 0x000fe2000c000000 */
[----:B------:R-:W-:Y:S01]  /*ee10*/  LOP3.LUT R28, R29, 0x380, RZ, 0xc0, !PT ;  /* 0x000003801d1c7812 */ /* 0x000fe200078ec0ff */
[----:B------:R-:W-:Y:S01]  /*ee20*/  UIMAD UR9, UR37, UR10, URZ ;  /* 0x0000000a250972a4 */ /* 0x000fe2000f8e023f */
[----:B------:R-:W-:Y:S01]  /*ee30*/  SHF.R.U64 R12, R12, 0x3, RZ ;  /* 0x000000030c0c7819 */ /* 0x000fe200000012ff */
[----:B------:R-:W-:Y:S01]  /*ee40*/  UIMAD.WIDE.U32 UR6, UR36, UR10, UR6 ;  /* 0x0000000a240672a5 */ /* 0x000fe2000f8e0006 */
[----:B------:R-:W-:Y:S01]  /*ee50*/  SHF.R.U64 R4, R4, 0x3, RZ ;  /* 0x0000000304047819 */ /* 0x000fe200000012ff */
[----:B------:R-:W-:Y:S01]  /*ee60*/  UIMAD UR9, UR36, UR11, UR9 ;  /* 0x0000000b240972a4 */ /* 0x000fe2000f8e0209 */
[----:B------:R-:W-:-:S02]  /*ee70*/  SHF.R.U64 R28, R28, 0x3, RZ ;  /* 0x000000031c1c7819 */ /* 0x000fc400000012ff */
[----:B------:R-:W-:Y:S01]  /*ee80*/  LOP3.LUT R12, R12, R13, RZ, 0x3c, !PT ;  /* 0x0000000d0c0c7212 */ /* 0x000fe200078e3cff */
[----:B------:R-:W-:Y:S01]  /*ee90*/  IMAD.X R13, RZ, RZ, R9, P2 ;  /* 0x000000ffff0d7224 */ /* 0x000fe200010e0609 */
[----:B------:R-:W-:Y:S01]  /*eea0*/  IADD3 R6, P0, R10, UR6, RZ ;  /* 0x000000060a067c10 */ /* 0x000fe2000ff1e0ff */
[----:B------:R-:W-:Y:S01]  /*eeb0*/  IMAD.U32 R14, RZ, RZ, UR9 ;  /* 0x00000009ff0e7e24 */ /* 0x000fe2000f8e00ff */
[----:B------:R-:W-:Y:S02]  /*eec0*/  IADD3 R37, P5, R8, 0x4000, RZ ;  /* 0x0000400008257810 */ /* 0x000fe40007fbe0ff */
[----:B------:R-:W-:Y:S02]  /*eed0*/  LOP3.LUT R4, R4, R7, RZ, 0x3c, !PT ;  /* 0x0000000704047212 */ /* 0x000fe400078e3cff */
[----:B------:R-:W-:Y:S01]  /*eee0*/  IADD3.X R5, R5, UR7, R14, P0, !PT ;  /* 0x0000000705057c10 */ /* 0x000fe200087fe40e */
[----:B------:R-:W-:Y:S01]  /*eef0*/  ULDC.64 UR6, c[0x0][0xb40] ;  /* 0x0002d00000067ab9 */ /* 0x000fe20000000a00 */
[----:B------:R-:W-:-:S02]  /*ef00*/  IADD3 R41, P4, R8, 0x5000, RZ ;  /* 0x0000500008297810 */ /* 0x000fc40007f9e0ff */
[----:B------:R-:W-:Y:S02]  /*ef10*/  LEA R44, P0, R6, UR6, 0x2 ;  /* 0x00000006062c7c11 */ /* 0x000fe4000f8010ff */
[----:B------:R-:W-:Y:S02]  /*ef20*/  IADD3 R25, P3, R8, 0x6000, RZ ;  /* 0x0000600008197810 */ /* 0x000fe40007f7e0ff */
[----:B------:R-:W-:Y:S01]  /*ef30*/  LEA.HI.X R45, R6, UR7, R5, 0x2, P0 ;  /* 0x00000007062d7c11 */ /* 0x000fe200080f1405 */
[----:B------:R-:W-:Y:S01]  /*ef40*/  VIADD R5, R10, 0x8 ;  /* 0x000000080a057836 */ /* 0x000fe20000000000 */
[----:B------:R-:W-:Y:S01]  /*ef50*/  LOP3.LUT P0, RZ, R188, 0x3, RZ, 0xc0, !PT ;  /* 0x00000003bcff7812 */ /* 0x000fe2000780c0ff */
[----:B------:R-:W-:Y:S01]  /*ef60*/  ULDC.64 UR6, c[0x0][0xaa0] ;  /* 0x0002a80000067ab9 */ /* 0x000fe20000000a00 */
[----:B------:R-:W-:Y:S02]  /*ef70*/  IADD3 R7, P2, R8, 0x7000, RZ ;  /* 0x0000700008077810 */ /* 0x000fe40007f5e0ff */
[----:B------:R-:W-:Y:S01]  /*ef80*/  LOP3.LUT R28, R28, R29, RZ, 0x3c, !PT ;  /* 0x0000001d1c1c7212 */ /* 0x000fe200078e3cff */
[----:B------:R-:W-:Y:S01]  /*ef90*/  IMAD.X R29, RZ, RZ, R9, P1 ;  /* 0x000000ffff1d7224 */ /* 0x000fe200008e0609 */
[----:B------:R-:W-:-:S02]  /*efa0*/  LOP3.LUT R36, R37, 0x380, RZ, 0xc0, !PT ;  /* 0x0000038025247812 */ /* 0x000fc400078ec0ff */
[----:B------:R-:W-:Y:S02]  /*efb0*/  LOP3.LUT R40, R41, 0x380, RZ, 0xc0, !PT ;  /* 0x0000038029287812 */ /* 0x000fe400078ec0ff */
[----:B------:R-:W-:Y:S02]  /*efc0*/  LOP3.LUT R24, R25, 0x380, RZ, 0xc0, !PT ;  /* 0x0000038019187812 */ /* 0x000fe400078ec0ff */
[----:B------:R-:W-:Y:S01]  /*efd0*/  LOP3.LUT R33, R8, 0x380, RZ, 0xc0, !PT ;  /* 0x0000038008217812 */ /* 0x000fe200078ec0ff */
[----:B------:R-:W-:Y:S01]  /*efe0*/  UIMAD UR5, UR5, UR6, URZ ;  /* 0x00000006050572a4 */ /* 0x000fe2000f8e023f */
[----:B------:R-:W-:Y:S01]  /*eff0*/  ISETP.GE.OR P1, PT, R10, UR8, P0 ;  /* 0x000000080a007c0c */ /* 0x000fe20008726670 */
[--C-:B------:R-:W-:Y:S01]  /*f000*/  IMAD.X R11, RZ, RZ, R9.reuse, P2 ;  /* 0x000000ffff0b7224 */ /* 0x100fe200010e0609 */
[----:B------:R-:W-:Y:S01]  /*f010*/  ISETP.GE.OR P0, PT, R5, UR8, P0 ;  /* 0x0000000805007c0c */ /* 0x000fe20008706670 */
[----:B------:R-:W-:Y:S01]  /*f020*/  IMAD.X R5, RZ, RZ, R9, P6 ;  /* 0x000000ffff057224 */ /* 0x000fe200030e0609 */
[----:B------:R-:W-:-:S02]  /*f030*/  LOP3.LUT R6, R7, 0x380, RZ, 0xc0, !PT ;  /* 0x0000038007067812 */ /* 0x000fc400078ec0ff */
[----:B------:R-:W-:Y:S02]  /*f040*/  SHF.R.U64 R36, R36, 0x3, RZ ;  /* 0x0000000324247819 */ /* 0x000fe400000012ff */
[----:B------:R-:W-:Y:S02]  /*f050*/  SHF.R.U64 R40, R40, 0x3, RZ ;  /* 0x0000000328287819 */ /* 0x000fe400000012ff */
[----:B------:R-:W-:Y:S02]  /*f060*/  SHF.R.U64 R24, R24, 0x3, RZ ;  /* 0x0000000318187819 */ /* 0x000fe400000012ff */
[----:B------:R-:W-:Y:S01]  /*f070*/  SHF.R.U64 R33, R33, 0x3, RZ ;  /* 0x0000000321217819 */ /* 0x000fe200000012ff */
[----:B------:R-:W-:Y:S01]  /*f080*/  IMAD.U32 R19, RZ, RZ, UR6 ;  /* 0x00000006ff137e24 */ /* 0x000fe2000f8e00ff */
[----:B------:R-:W-:Y:S01]  /*f090*/  SHF.R.U64 R6, R6, 0x3, RZ ;  /* 0x0000000306067819 */ /* 0x000fe200000012ff */
[----:B------:R-:W-:Y:S01]  /*f0a0*/  IMAD.MOV.U32 R20, RZ, RZ, R16 ;  /* 0x000000ffff147224 */ /* 0x000fe200078e0010 */
        /* <DEDUP_REMOVED lines=8> */
[----:B------:R-:W-:-:S02]  /*f130*/  LOP3.LUT R10, R6, R7, RZ, 0x3c, !PT ;  /* 0x00000007060a7212 */ /* 0x000fc400078e3cff */
[----:B------:R-:W-:Y:S01]  /*f140*/  SHF.R.S32.HI R21, RZ, 0x1f, R16 ;  /* 0x0000001fff157819 */ /* 0x000fe20000011410 */
[----:B------:R-:W-:Y:S01]  /*f150*/  UIMAD UR5, UR4, UR7, UR5 ;  /* 0x00000007040572a4 */ /* 0x000fe2000f8e0205 */
[----:B------:R-:W-:Y:S02]  /*f160*/  @!P1 STG.E desc[UR52][R44.64], R2 ;  /* 0x000000022c009986 */ /* 0x000fe4000c101934 */
[----:B------:R-:W-:Y:S01]  /*f170*/  ULDC.64 UR6, c[0x0][0xae0] ;  /* 0x0002b80000067ab9 */ /* 0x000fe20000000a00 */
[----:B------:R-:W-:Y:S01]  /*f180*/  IMAD.WIDE.U32 R20, R19, UR4, R20 ;  /* 0x0000000413147c25 */ /* 0x000fe2000f8e0014 */
[----:B------:R0:W-:Y:S01]  /*f190*/  @!P0 STG.E desc[UR52][R44.64+0x20], R0 ;  /* 0x000020002c008986 */ /* 0x0001e2000c101934 */
[----:B------:R-:W-:-:S03]  /*f1a0*/  UIMAD UR4, UR12, UR6, URZ ;  /* 0x000000060c0472a4 */ /* 0x000fc6000f8e023f */
[----:B------:R-:W5:Y:S01]  /*f1b0*/  LD.E.128 R32, desc[UR52][R32.64] ;  /* 0x0000003420207980 */ /* 0x000f62000c101d00 */
[----:B------:R-:W-:-:S03]  /*f1c0*/  VIADD R21, R21, UR5 ;  /* 0x0000000515157c36 */ /* 0x000fc60008000000 */
[----:B------:R-:W5:Y:S01]  /*f1d0*/  LD.E.128 R28, desc[UR52][R28.64] ;  /* 0x000000341c1c7980 */ /* 0x000f62000c101d00 */
[----:B------:R-:W-:-:S03]  /*f1e0*/  IMAD.U32 R19, RZ, RZ, UR6 ;  /* 0x00000006ff137e24 */ /* 0x000fc6000f8e00ff */
[----:B------:R-:W5:Y:S04]  /*f1f0*/  LD.E.128 R12, desc[UR52][R12.64] ;  /* 0x000000340c0c7980 */ /* 0x000f68000c101d00 */
[----:B------:R-:W5:Y:S04]  /*f200*/  LD.E.128 R4, desc[UR52][R4.64] ;  /* 0x0000003404047980 */ /* 0x000f68000c101d00 */
[----:B------:R-:W5:Y:S04]  /*f210*/  LD.E.128 R36, desc[UR52][R36.64] ;  /* 0x0000003424247980 */ /* 0x000f68000c101d00 */
[----:B------:R-:W5:Y:S04]  /*f220*/  LD.E.128 R40, desc[UR52][R40.64] ;  /* 0x0000003428287980 */ /* 0x000f68000c101d00 */
[----:B------:R-:W5:Y:S04]  /*f230*/  LD.E.128 R24, desc[UR52][R24.64] ;  /* 0x0000003418187980 */ /* 0x000f68000c101d00 */
[----:B------:R-:W5:Y:S01]  /*f240*/  LD.E.128 R8, desc[UR52][R10.64] ;  /* 0x000000340a087980 */ /* 0x000f62000c101d00 */
[----:B------:R-:W-:-:S02]  /*f250*/  UIMAD UR4, UR38, UR7, UR4 ;  /* 0x00000007260472a4 */ /* 0x000fc4000f8e0204 */
[----:B------:R-:W-:Y:S01]  /*f260*/  IMAD.WIDE.U32 R20, R19, UR38, R20 ;  /* 0x0000002613147c25 */ /* 0x000fe2000f8e0014 */
[----:B------:R-:W-:Y:S01]  /*f270*/  UIMAD UR8, UR42, -0x80, UR8 ;  /* 0xffffff802a0878a4 */ /* 0x000fe2000f8e0208 */
[----:B------:R-:W-:Y:S01]  /*f280*/  @!PT LDS RZ, [RZ] ;  /* 0x00000000fffff984 */ /* 0x000fe20000000800 */
[----:B------:R-:W-:Y:S01]  /*f290*/  @!PT LDS RZ, [RZ] ;  /* 0x00000000fffff984 */ /* 0x000fe20000000800 */
[----:B------:R-:W-:Y:S01]  /*f2a0*/  @!PT LDS RZ, [RZ] ;  /* 0x00000000fffff984 */ /* 0x000fe20000000800 */
[----:B------:R-:W-:Y:S01]  /*f2b0*/  @!PT LDS RZ, [RZ] ;  /* 0x00000000fffff984 */ /* 0x000fe20000000800 */
[----:B------:R1:W-:Y:S06]  /*f2c0*/  MEMBAR.ALL.CTA ;  /* 0x0000000000007992 */ /* 0x0003ec0000008000 */
[----:B-1----:R-:W1:Y:S01]  /*f2d0*/  FENCE.VIEW.ASYNC.S ;  /* 0x00000000000073c6 */ /* 0x002e620000000000 */
[----:B------:R-:W-:Y:S01]  /*f2e0*/  BSSY B1, `(.L_x_2017) ;  /* 0x0000026000017945 */ /* 0x000fe20003800000 */
[----:B------:R-:W-:-:S02]  /*f2f0*/  VIADD R3, R3, 0x29820 ;  /* 0x0002982003037836 */ /* 0x000fc40000000000 */
[----:B------:R-:W-:Y:S01]  /*f300*/  VIADD R21, R21, UR4 ;  /* 0x0000000415157c36 */ /* 0x000fe20008000000 */
[----:B------:R-:W-:Y:S01]  /*f310*/  ULDC.64 UR4, c[0x0][0xae8] ;  /* 0x0002ba0000047ab9 */ /* 0x000fe20000000a00 */
[C---:B------:R-:W-:Y:S01]  /*f320*/  ISETP.GE.AND P2, PT, R18.reuse, UR8, PT ;  /* 0x0000000812007c0c */ /* 0x040fe2000bf46270 */
[----:B0-----:R-:W-:Y:S01]  /*f330*/  IMAD.U32 R45, RZ, RZ, UR4 ;  /* 0x00000004ff2d7e24 */ /* 0x001fe2000f8e00ff */
[----:B------:R-:W-:Y:S01]  /*f340*/  UIMAD UR4, UR37, UR4, URZ ;  /* 0x00000004250472a4 */ /* 0x000fe2000f8e023f */
[C---:B------:R-:W-:Y:S01]  /*f350*/  VIADD R19, R18.reuse, 0x60 ;  /* 0x0000006012137836 */ /* 0x040fe20000000000 */
[----:B------:R-:W-:Y:S01]  /*f360*/  PRMT R3, RZ, 0x654, R3 ;  /* 0x00000654ff037816 */ /* 0x000fe20000000003 */
[----:B------:R-:W-:Y:S01]  /*f370*/  IMAD.WIDE.U32 R44, R45, UR36, R20 ;  /* 0x000000242d2c7c25 */ /* 0x000fe2000f8e0014 */
[----:B------:R-:W-:Y:S02]  /*f380*/  UIMAD UR4, UR36, UR5, UR4 ;  /* 0x00000005240472a4 */ /* 0x000fe4000f8e0204 */
[----:B------:R-:W-:Y:S01]  /*f390*/  ISETP.GE.AND P1, PT, R19, UR8, PT ;  /* 0x0000000813007c0c */ /* 0x000fe2000bf26270 */
[C---:B------:R-:W-:Y:S01]  /*f3a0*/  VIADD R0, R18.reuse, 0x20 ;  /* 0x0000002012007836 */ /* 0x040fe20000000000 */
[----:B------:R-:W-:Y:S01]  /*f3b0*/  SHF.R.S32.HI R19, RZ, 0x1f, R18 ;  /* 0x0000001fff137819 */ /* 0x000fe20000011412 */
[----:B------:R-:W-:-:S02]  /*f3c0*/  VIADD R2, R18, 0x40 ;  /* 0x0000004012027836 */ /* 0x000fc40000000000 */
[----:B------:R-:W-:Y:S01]  /*f3d0*/  IMAD.U32 R49, RZ, RZ, UR42 ;  /* 0x0000002aff317e24 */ /* 0x000fe2000f8e00ff */
[----:B------:R-:W-:Y:S01]  /*f3e0*/  ISETP.GE.AND P4, PT, R0, UR8, PT ;  /* 0x0000000800007c0c */ /* 0x000fe2000bf86270 */
[----:B------:R-:W-:Y:S01]  /*f3f0*/  VIADD R51, R45, UR4 ;  /* 0x000000042d337c36 */ /* 0x000fe20008000000 */
[----:B------:R-:W-:Y:S01]  /*f400*/  ISETP.GE.AND P0, PT, R2, UR8, PT ;  /* 0x0000000802007c0c */ /* 0x000fe2000bf06270 */
[----:B------:R-:W-:Y:S01]  /*f410*/  IMAD.WIDE R20, R49, 0x80, R18 ;  /* 0x0000008031147825 */ /* 0x000fe200078e0212 */
[----:B-1----:R0:W-:Y:S01]  /*f420*/  SYNCS.ARRIVE.TRANS64.RED.A1T0 RZ, [R3+URZ], RZ ;  /* 0x000000ff03ff79a7 */ /* 0x0021e2000810043f */
[----:B------:R-:W-:Y:S10]  /*f430*/  @P2 BRA `(.L_x_2018) ;  /* 0x0000000000402947 */ /* 0x000ff40003800000 */
[----:B------:R-:W-:Y:S01]  /*f440*/  ULDC.64 UR4, c[0x0][0xad8] ;  /* 0x0002b60000047ab9 */ /* 0x000fe20000000a00 */
[----:B------:R-:W-:Y:S01]  /*f450*/  IMAD.MOV.U32 R2, RZ, RZ, R44 ;  /* 0x000000ffff027224 */ /* 0x000fe200078e002c */
[----:B------:R-:W-:Y:S01]  /*f460*/  ULDC.64 UR6, c[0x0][0xa80] ;  /* 0x0002a00000067ab9 */ /* 0x000fe20000000a00 */
[----:B0-----:R-:W-:Y:S02]  /*f470*/  IMAD.MOV.U32 R3, RZ, RZ, R51 ;  /* 0x000000ffff037224 */ /* 0x001fe400078e0033 */
        /* <DEDUP_REMOVED lines=12> */
.L_x_2018:
[----:B------:R-:W-:Y:S05]  /*f540*/  BSYNC B1 ;  /* 0x0000000000017941 */ /* 0x000fea0003800000 */
.L_x_2017:
[----:B------:R-:W-:Y:S04]  /*f550*/  BSSY B1, `(.L_x_2019) ;  /* 0x0000014000017945 */ /* 0x000fe80003800000 */
[----:B------:R-:W-:Y:S05]  /*f560*/  @P4 BRA `(.L_x_2020) ;  /* 0x0000000000484947 */ /* 0x000fea0003800000 */
[----:B-1---5:R-:W-:Y:S01]  /*f570*/  IADD3 R33, P2, R20, 0x20, RZ ;  /* 0x0000002014217810 */ /* 0x022fe20007f5e0ff */
[----:B------:R-:W-:Y:S01]  /*f580*/  ULDC.64 UR4, c[0x0][0xad8] ;  /* 0x0002b60000047ab9 */ /* 0x000fe20000000a00 */
[----:B------:R-:W-:Y:S01]  /*f590*/  IMAD.MOV.U32 R2, RZ, RZ, R44 ;  /* 0x000000ffff027224 */ /* 0x000fe200078e002c */
[----:B------:R-:W-:Y:S01]  /*f5a0*/  ULDC.64 UR6, c[0x0][0xa80] ;  /* 0x0002a00000067ab9 */ /* 0x000fe20000000a00 */
[----:B0-----:R-:W-:Y:S02]  /*f5b0*/  IMAD.MOV.U32 R3, RZ, RZ, R51 ;  /* 0x000000ffff037224 */ /* 0x001fe400078e0033 */
        /* <DEDUP_REMOVED lines=13> */
.L_x_2020:
[----:B------:R-:W-:Y:S05]  /*f690*/  BSYNC B1 ;  /* 0x0000000000017941 */ /* 0x000fea0003800000 */
.L_x_2019:
[----:B------:R-:W-:Y:S04]  /*f6a0*/  BSSY B1, `(.L_x_2021) ;  /* 0x0000014000017945 */ /* 0x000fe80003800000 */
[----:B------:R-:W-:Y:S05]  /*f6b0*/  @P0 BRA `(.L_x_2022) ;  /* 0x0000000000480947 */ /* 0x000fea0003800000 */
[----:B--2--5:R-:W-:Y:S01]  /*f6c0*/  IADD3 R29, P0, R20, 0x40, RZ ;  /* 0x00000040141d7810 */ /* 0x024fe20007f1e0ff */
        /* <DEDUP_REMOVED lines=17> */
.L_x_2022:
[----:B------:R-:W-:Y:S05]  /*f7e0*/  BSYNC B1 ;  /* 0x0000000000017941 */ /* 0x000fea0003800000 */
.L_x_2021:
[----:B------:R-:W-:Y:S05]  /*f7f0*/  @P1 BRA `(.L_x_2023) ;  /* 0x0000000c00041947 */ /* 0x000fea0003800000 */
[----:B---3-5:R-:W-:Y:S01]  /*f800*/  IADD3 R13, P0, R20, 0x60, RZ ;  /* 0x00000060140d7810 */ /* 0x028fe20007f1e0ff */
[----:B------:R-:W-:Y:S01]  /*f810*/  ULDC.64 UR6, c[0x0][0xad8] ;  /* 0x0002b60000067ab9 */ /* 0x000fe20000000a00 */
[----:B------:R-:W-:Y:S01]  /*f820*/  IMAD.MOV.U32 R2, RZ, RZ, R44 ;  /* 0x000000ffff027224 */ /* 0x000fe200078e002c */
[----:B------:R-:W-:Y:S01]  /*f830*/  ULDC UR4, c[0x0][0xa8c] ;  /* 0x0002a30000047ab9 */ /* 0x000fe20000000800 */
[----:B0-----:R-:W-:Y:S01]  /*f840*/  IMAD.MOV.U32 R3, RZ, RZ, R51 ;  /* 0x000000ffff037224 */ /* 0x001fe200078e0033 */
        /* <DEDUP_REMOVED lines=15> */
.L_x_2015:
[----:B------:R-:W-:Y:S01]  /*f940*/  ULDC.64 UR4, c[0x0][0xbe0] ;  /* 0x0002f80000047ab9 */ /* 0x000fe20000000a00 */
[----:B------:R-:W-:Y:S01]  /*f950*/  ULDC.64 UR6, c[0x0][0xbd8] ;  /* 0x0002f60000067ab9 */ /* 0x000fe20000000a00 */
[----:B------:R-:W-:-:S04]  /*f960*/  UISETP.NE.U32.AND UP0, UPT, UR4, URZ, UPT ;  /* 0x0000003f0400728c */ /* 0x000fc8000bf05070 */
[----:B------:R-:W-:Y:S02]  /*f970*/  UISETP.NE.AND.EX UP1, UPT, UR5, URZ, UPT, UP0 ;  /* 0x0000003f0500728c */ /* 0x000fe4000bf25300 */
[----:B------:R-:W-:-:S04]  /*f980*/  UISETP.NE.U32.AND UP0, UPT, UR6, URZ, UPT ;  /* 0x0000003f0600728c */ /* 0x000fc8000bf05070 */
[----:B------:R-:W-:Y:S01]  /*f990*/  PLOP3.LUT P2, PT, PT, PT, UP1, 0x80, 0x0 ;  /* 0x000000000000781c */ /* 0x000fe20003f4f018 */
[----:B------:R-:W-:-:S04]  /*f9a0*/  UISETP.NE.AND.EX UP0, UPT, UR7, URZ, UPT, UP0 ;  /* 0x0000003f0700728c */ /* 0x000fc8000bf05300 */
[----:B------:R-:W-:Y:S02]  /*f9b0*/  @UP1 ULDC.64 UR4, c[0x0][0xbe0] ;  /* 0x0002f80000041ab9 */ /* 0x000fe40000000a00 */
[----:B------:R-:W-:Y:S01]  /*f9c0*/  @UP1 UIMAD.WIDE UR4, UR36, 0x4, UR4 ;  /* 0x00000004240418a5 */ /* 0x000fe2000f8e0204 */
[----:B------:R-:W-:Y:S01]  /*f9d0*/  PLOP3.LUT P1, PT, PT, PT, UP0, 0x80, 0x0 ;  /* 0x000000000000781c */ /* 0x000fe20003f2f008 */
[----:B------:R-:W-:-:S04]  /*f9e0*/  ULEA UR6, UP1, UR36, UR6, 0x2 ;  /* 0x0000000624067291 */ /* 0x000fc8000f82103f */
[----:B------:R-:W-:Y:S01]  /*f9f0*/  IMAD.U32 R4, RZ, RZ, UR4 ;  /* 0x00000004ff047e24 */ /* 0x000fe2000f8e00ff */
[----:B------:R-:W-:Y:S01]  /*fa00*/  ULEA.HI.X UR7, UR36, UR7, UR37, 0x2, UP1 ;  /* 0x0000000724077291 */ /* 0x000fe200088f1425 */
[----:B------:R-:W-:Y:S02]  /*fa10*/  IMAD.U32 R5, RZ, RZ, UR5 ;  /* 0x00000005ff057e24 */ /* 0x000fe4000f8e00ff */
[----:B------:R-:W-:-:S03]  /*fa20*/  IMAD.MOV.U32 R7, RZ, RZ, RZ ;  /* 0x000000ffff077224 */ /* 0x000fc600078e00ff */
[----:B------:R-:W2:Y:S01]  /*fa30*/  @P2 LDG.E R4, desc[UR52][R4.64] ;  /* 0x0000003404042981 */ /* 0x000ea2000c1e1900 */
[----:B------:R-:W-:Y:S02]  /*fa40*/  IMAD.U32 R2, RZ, RZ, UR6 ;  /* 0x00000006ff027e24 */ /* 0x000fe4000f8e00ff */
[----:B------:R-:W-:-:S05]  /*fa50*/  IMAD.U32 R3, RZ, RZ, UR7 ;  /* 0x00000007ff037e24 */ /* 0x000fca000f8e00ff */
[----:B------:R0:W5:Y:S01]  /*fa60*/  @P1 LDG.E R7, desc[UR52][R2.64] ;  /* 0x0000003402071981 */ /* 0x000162000c1e1900 */
[----:B------:R-:W-:Y:S01]  /*fa70*/  ULDC UR4, c[0x0][0xa88] ;  /* 0x0002a20000047ab9 */ /* 0x000fe20000000800 */
[----:B------:R-:W-:Y:S02]  /*fa80*/  ISETP.GT.AND P0, PT, R191, 0x7f, PT ;  /* 0x0000007fbf00780c */ /* 0x000fe40003f04270 */
[----:B--2---:R-:W-:Y:S01]  /*fa90*/  @P2 R2UR UR4, R4 ;  /* 0x00000000040422ca */ /* 0x004fe200000e0000 */
[----:B0-----:R-:W-:-:S14]  /*faa0*/  @P2 BRA `(.L_x_2024) ;  /* 0x0000000000182947 */ /* 0x001fdc0003800000 */
[----:B------:R-:W-:Y:S05]  /*fab0*/  @!P1 BRA `(.L_x_2024) ;  /* 0x0000000000149947 */ /* 0x000fea0003800000 */
[----:B------:R-:W2:Y:S04]  /*fac0*/  LDG.E R4, desc[UR52][R2.64] ;  /* 0x0000003402047981 */ /* 0x000ea8000c1e1900 */
[----:B------:R-:W3:Y:S01]  /*fad0*/  LDG.E R0, desc[UR52][R2.64+0x4] ;  /* 0x0000043402007981 */ /* 0x000ee2000c1e1900 */
[----:B--2---:R-:W-:Y:S02]  /*fae0*/  R2UR UR5, R4 ;  /* 0x00000000040572ca */ /* 0x004fe400000e0000 */
[----:B---3--:R-:W-:-:S13]  /*faf0*/  R2UR UR4, R0 ;  /* 0x00000000000472ca */ /* 0x008fda00000e0000 */
[----:B------:R-:W-:-:S12]  /*fb00*/  UIADD3 UR4, -UR5, UR4, URZ ;  /* 0x0000000405047290 */ /* 0x000fd8000fffe13f */
.L_x_2024:
[----:B------:R-:W-:Y:S01]  /*fb10*/  USHF.R.S32.HI UR7, URZ, 0x1f, UR38 ;  /* 0x0000001f3f077899 */ /* 0x000fe20008011426 */
[----:B------:R-:W-:Y:S01]  /*fb20*/  BSSY B1, `(.L_x_2025) ;  /* 0x000001f000017945 */ /* 0x000fe20003800000 */
[----:B------:R-:W-:Y:S01]  /*fb30*/  USEL UR36, UR36, URZ, !UP0 ;  /* 0x0000003f24247287 */ /* 0x000fe2000c000000 */
[----:B------:R-:W-:Y:S01]  /*fb40*/  SHF.R.S32.HI R9, RZ, 0x1f, R16 ;  /* 0x0000001fff097819 */ /* 0x000fe20000011410 */
[----:B------:R-:W-:Y:S01]  /*fb50*/  USEL UR37, UR37, URZ, !UP0 ;  /* 0x0000003f25257287 */ /* 0x000fe2000c000000 */
[----:B-----5:R-:W-:Y:S01]  /*fb60*/  SHF.R.S32.HI R6, RZ, 0x1f, R7 ;  /* 0x0000001fff067819 */ /* 0x020fe20000011407 */
[----:B------:R-:W-:Y:S10]  /*fb70*/  @P0 BRA `(.L_x_2026) ;  /* 0x0000000000640947 */ /* 0x000ff40003800000 */
[----:B------:R-:W0:Y:S01]  /*fb80*/  S2R R2, SR_TID.X ;  /* 0x0000000000027919 */ /* 0x000e220000002100 */
[----:B------:R-:W-:-:S04]  /*fb90*/  IMAD.U32 R0, RZ, RZ, UR42 ;  /* 0x0000002aff007e24 */ /* 0x000fc8000f8e00ff */
[----:B0-----:R-:W-:-:S04]  /*fba0*/  IMAD R0, R0, 0x80, R2 ;  /* 0x0000008000007824 */ /* 0x001fc800078e0202 */
[----:B------:R-:W-:-:S05]  /*fbb0*/  VIADD R0, R0, 0xffffff80 ;  /* 0xffffff8000007836 */ /* 0x000fca0000000000 */
[----:B------:R-:W-:-:S13]  /*fbc0*/  ISETP.GE.AND P0, PT, R0, UR4, PT ;  /* 0x0000000400007c0c */ /* 0x000fda000bf06270 */
[----:B------:R-:W-:Y:S05]  /*fbd0*/  @P0 BRA `(.L_x_2026) ;  /* 0x00000000004c0947 */ /* 0x000fea0003800000 */
[C---:B------:R-:W-:Y:S01]  /*fbe0*/  IADD3 R2, P0, R0.reuse, R7, RZ ;  /* 0x0000000700027210 */ /* 0x040fe20007f1e0ff */
        /* <DEDUP_REMOVED lines=18> */
.L_x_2026:
[----:B------:R-:W-:Y:S05]  /*fd10*/  BSYNC B1 ;  /* 0x0000000000017941 */ /* 0x000fea0003800000 */
.L_x_2025:
[----:B------:R-:W-:Y:S01]  /*fd20*/  ULDC.64 UR8, c[0x0][0xaa0] ;  /* 0x0002a80000087ab9 */ /* 0x000fe20000000a00 */
[----:B------:R-:W-:Y:S01]  /*fd30*/  IMAD.MOV.U32 R2, RZ, RZ, R16 ;  /* 0x000000ffff027224 */ /* 0x000fe200078e0010 */
[----:B------:R-:W-:Y:S01]  /*fd40*/  UIMAD UR6, UR42, -0x80, UR4 ;  /* 0xffffff802a0678a4 */ /* 0x000fe2000f8e0204 */
[----:B0-----:R-:W-:Y:S01]  /*fd50*/  IMAD.MOV.U32 R3, RZ, RZ, R9 ;  /* 0x000000ffff037224 */ /* 0x001fe200078e0009 */
[----:B------:R-:W-:Y:S01]  /*fd60*/  BSSY B1, `(.L_x_2027) ;  /* 0x000002d000017945 */ /* 0x000fe20003800000 */
[----:B------:R-:W-:Y:S02]  /*fd70*/  IMAD R0, R6, UR8, RZ ;  /* 0x0000000806007c24 */ /* 0x000fe4000f8e02ff */
[----:B------:R-:W-:Y:S01]  /*fd80*/  IMAD.WIDE.U32 R2, R7, UR8, R2 ;  /* 0x0000000807027c25 */ /* 0x000fe2000f8e0002 */
[----:B------:R-:W-:-:S03]  /*fd90*/  ISETP.GE.AND P2, PT, R18, UR6, PT ;  /* 0x0000000612007c0c */ /* 0x000fc6000bf46270 */
[----:B------:R-:W-:Y:S01]  /*fda0*/  IMAD R7, R7, UR9, R0 ;  /* 0x0000000907077c24 */ /* 0x000fe2000f8e0200 */
[----:B------:R-:W-:Y:S01]  /*fdb0*/  ULDC.64 UR8, c[0x0][0xae0] ;  /* 0x0002b80000087ab9 */ /* 0x000fe20000000a00 */
[C---:B------:R-:W-:Y:S01]  /*fdc0*/  VIADD R4, R18.reuse, 0x60 ;  /* 0x0000006012047836 */ /* 0x040fe20000000000 */
[----:B------:R-:W-:Y:S01]  /*fdd0*/  UIMAD UR5, UR7, UR8, URZ ;  /* 0x00000008070572a4 */ /* 0x000fe2000f8e023f */
[----:B------:R-:W-:Y:S01]  /*fde0*/  IMAD.IADD R3, R3, 0x1, R7 ;  /* 0x0000000103037824 */ /* 0x000fe200078e0207 */
[----:B------:R-:W-:Y:S01]  /*fdf0*/  SHF.R.S32.HI R7, RZ, 0x1f, R18 ;  /* 0x0000001fff077819 */ /* 0x000fe20000011412 */
[----:B------:R-:W-:Y:S01]  /*fe00*/  IMAD.U32 R5, RZ, RZ, UR8 ;  /* 0x00000008ff057e24 */ /* 0x000fe2000f8e00ff */
[----:B------:R-:W-:Y:S01]  /*fe10*/  UIMAD UR5, UR38, UR9, UR5 ;  /* 0x00000009260572a4 */ /* 0x000fe2000f8e0205 */
[----:B------:R-:W-:Y:S01]  /*fe20*/  VIADD R0, R18, 0x20 ;  /* 0x0000002012007836 */ /* 0x000fe20000000000 */
[----:B------:R-:W-:Y:S01]  /*fe30*/  ISETP.GE.AND P0, PT, R4, UR6, PT ;  /* 0x0000000604007c0c */ /* 0x000fe2000bf06270 */
[----:B------:R-:W-:Y:S01]  /*fe40*/  IMAD.WIDE.U32 R2, R5, UR38, R2 ;  /* 0x0000002605027c25 */ /* 0x000fe2000f8e0002 */
[----:B------:R-:W-:-:S02]  /*fe50*/  ULDC.64 UR8, c[0x0][0xae8] ;  /* 0x0002ba0000087ab9 */ /* 0x000fc40000000a00 */
[----:B------:R-:W-:Y:S01]  /*fe60*/  UIMAD UR4, UR37, UR8, URZ ;  /* 0x00000008250472a4 */ /* 0x000fe2000f8e023f */
[----:B------:R-:W-:Y:S01]  /*fe70*/  VIADD R3, R3, UR5 ;  /* 0x0000000503037c36 */ /* 0x000fe20008000000 */
[----:B------:R-:W-:Y:S01]  /*fe80*/  ISETP.GE.AND P3, PT, R0, UR6, PT ;  /* 0x0000000600007c0c */ /* 0x000fe2000bf66270 */
[----:B------:R-:W-:Y:S01]  /*fe90*/  IMAD.U32 R5, RZ, RZ, UR8 ;  /* 0x00000008ff057e24 */ /* 0x000fe2000f8e00ff */
[----:B------:R-:W-:Y:S01]  /*fea0*/  UIMAD UR4, UR36, UR9, UR4 ;  /* 0x00000009240472a4 */ /* 0x000fe2000f8e0204 */
[----:B------:R-:W-:Y:S02]  /*feb0*/  VIADD R0, R18, 0x40 ;  /* 0x0000004012007836 */ /* 0x000fe40000000000 */
[----:B------:R-:W-:-:S03]  /*fec0*/  IMAD.WIDE.U32 R4, R5, UR36, R2 ;  /* 0x0000002405047c25 */ /* 0x000fc6000f8e0002 */
[----:B------:R-:W-:Y:S01]  /*fed0*/  ISETP.GE.AND P1, PT, R0, UR6, PT ;  /* 0x0000000600007c0c */ /* 0x000fe2000bf26270 */
[----:B------:R-:W-:Y:S02]  /*fee0*/  IMAD.U32 R9, RZ, RZ, UR42 ;  /* 0x0000002aff097e24 */ /* 0x000fe4000f8e00ff */
[----:B------:R-:W-:Y:S02]  /*fef0*/  IMAD.MOV.U32 R6, RZ, RZ, R18 ;  /* 0x000000ffff067224 */ /* 0x000fe400078e0012 */
[----:B------:R-:W-:Y:S02]  /*ff00*/  VIADD R11, R5, UR4 ;  /* 0x00000004050b7c36 */ /* 0x000fe40008000000 */
        /* <DEDUP_REMOVED lines=18> */
.L_x_2028:
[----:B------:R-:W-:Y:S05]  /*10030*/  BSYNC B1 ;  /* 0x0000000000017941 */ /* 0x000fea0003800000 */
.L_x_2027:
        /* <DEDUP_REMOVED lines=20> */
.L_x_2030:
[----:B------:R-:W-:Y:S05]  /*10180*/  BSYNC B1 ;  /* 0x0000000000017941 */ /* 0x000fea0003800000 */
.L_x_2029:
[----:B------:R-:W-:Y:S04]  /*10190*/  BSSY B1, `(.L_x_2031) ;  /* 0x0000014000017945 */ /* 0x000fe80003800000 */
[----:B------:R-:W-:Y:S05]  /*101a0*/  @P1 BRA `(.L_x_2032) ;  /* 0x0000000000481947 */ /* 0x000fea0003800000 */
[----:B01----:R-:W-:Y:S01]  /*101b0*/  IADD3 R9, P1, R6, 0x40, RZ ;  /* 0x0000004006097810 */ /* 0x003fe20007f3e0ff */
        /* <DEDUP_REMOVED lines=17> */
.L_x_2032:
[----:B------:R-:W-:Y:S05]  /*102d0*/  BSYNC B1 ;  /* 0x0000000000017941 */ /* 0x000fea0003800000 */
.L_x_2031:
        /* <DEDUP_REMOVED lines=19> */
.L_x_2023:
[----:B------:R-:W-:Y:S05]  /*10410*/  BSYNC B0 ;  /* 0x0000000000007941 */ /* 0x000fea0003800000 */
.L_x_2014:
[----:B------:R-:W-:Y:S02]  /*10420*/  ULDC UR4, c[0x0][0xc14] ;  /* 0x0003050000047ab9 */ /* 0x000fe40000000800 */
[----:B------:R-:W-:-:S13]  /*10430*/  ISETP.GE.AND P0, PT, R47, UR4, PT ;  /* 0x000000042f007c0c */ /* 0x000fda000bf06270 */
[----:B------:R-:W-:Y:S05]  /*10440*/  @!P0 BRA `(.L_x_2033) ;  /* 0xffffff0800508947 */ /* 0x000fea000383ffff */
[----:B------:R-:W-:Y:S05]  /*10450*/  EXIT ;  /* 0x000000000000794d */ /* 0x000fea0003800000 */
.L_x_1975:
[----:B------:R-:W-:-:S08]  /*10460*/  NOP ;  /* 0x0000000000007918 */ /* 0x000fd00000000000 */
[----:B------:R-:W0:-:S00]  /*10470*/  USETMAXREG.DEALLOC.CTAPOOL 0x18 ;  /* 0x00000018000079c8 */ /* 0x000e0000080e0500 */
[----:B0-----:R-:W-:Y:S01]  /*10480*/  LOP3.LUT R0, R0, 0x3, RZ, 0xc0, !PT ;  /* 0x0000000300007812 */ /* 0x001fe200078ec0ff */
[----:B------:R-:W-:-:S05]  /*10490*/  IMAD.MOV.U32 R6, RZ, RZ, RZ ;  /* 0x000000ffff067224 */ /* 0x000fca00078e00ff */
[----:B------:R-:W0:Y:S02]  /*104a0*/  SHFL.IDX PT, R0, R0, RZ, 0x1f ;  /* 0x00001fff00007589 */ /* 0x000e2400000e0000 */
[----:B0-----:R-:W-:-:S04]  /*104b0*/  ISETP.NE.AND P0, PT, R0, RZ, PT ;  /* 0x000000ff0000720c */ /* 0x001fc80003f05270 */
        /* <DEDUP_REMOVED lines=14> */
.L_x_2034:
[----:B0-----:R-:W0:Y:S01]  /*105a0*/  S2R R0, SR_TID.X ;  /* 0x0000000000007919 */ /* 0x001e220000002100 */
        /* <DEDUP_REMOVED lines=40> */
.L_x_2040:
        /* <DEDUP_REMOVED lines=14> */
.L_x_2039:
[----:B------:R-:W-:Y:S05]  /*10910*/  BSYNC B0 ;  /* 0x0000000000007941 */ /* 0x000fea0003800000 */
.L_x_2038:
        /* <DEDUP_REMOVED lines=22> */
.L_x_2036:
        /* <DEDUP_REMOVED lines=18> */
[----:B0-----:R-:W-:-:S06]  /*10ba0*/  IADD3 R14, R13, 0xffffffe, RZ ;  /* 0x0ffffffe0d0e7810 */ /* 0x001fcc0007ffe0ff */
[----:B------:R-:W0:Y:S02]  /*10bb0*/  F2I.FTZ.U32.TRUNC.NTZ R3, R14 ;  /* 0x0000000e00037305 */ /* 0x000e24000021f000 */
[----:B0-----:R-:W-:Y:S01]  /*10bc0*/  IMAD.MOV R17, RZ, RZ, -R3 ;  /* 0x000000ffff117224 */ /* 0x001fe200078e0a03 */
[----:B------:R-:W-:Y:S06]  /*10bd0*/  @!P0 BRA `(.L_x_2041) ;  /* 0x00000000000c8947 */ /* 0x000fec0003800000 */
[----:B------:R-:W-:-:S06]  /*10be0*/  UIADD3 UR4, UR6, -0x1, URZ ;  /* 0xffffffff06047890 */ /* 0x000fcc000fffe03f */
[----:B------:R-:W-:-:S05]  /*10bf0*/  IMAD.U32 R13, RZ, RZ, UR4 ;  /* 0x00000004ff0d7e24 */ /* 0x000fca000f8e00ff */
[----:B------:R0:W1:Y:S02]  /*10c00*/  SHFL.IDX PT, R4, R10, R13, 0x1f ;  /* 0x00001f0d0a047589 */ /* 0x00006400000e0000 */
.L_x_2041:
        /* <DEDUP_REMOVED lines=58> */
.L_x_2037:
[----:B------:R0:W-:Y:S01]  /*10fb0*/  STL [R1+0x20], R0 ;  /* 0x0000200001007387 */ /* 0x0001e20000100800 */
[----:B------:R-:W-:-:S03]  /*10fc0*/  UMOV UR38, URZ ;  /* 0x0000003f00267c82 */ /* 0x000fc60008000000 */
[----:B------:R0:W-:Y:S02]  /*10fd0*/  STL [R1+0x24], RZ ;  /* 0x000024ff01007387 */ /* 0x0001e40000100800 */
.L_x_2042:
        /* <DEDUP_REMOVED lines=11> */
.L_x_2035:
[----:B0-----:R-:W-:Y:S01]  /*11090*/  IMAD.MOV.U32 R0, RZ, RZ, 0x1 ;  /* 0x00000001ff007424 */ /* 0x001fe200078e00ff */
[----:B------:R-:W-:Y:S01]  /*110a0*/  ULDC UR4, c[0x0][0xc14] ;  /* 0x0003050000047ab9 */ /* 0x000fe20000000800 */
[----:B------:R0:W-:Y:S01]  /*110b0*/  STL [R1+0x2c], RZ ;  /* 0x00002cff01007387 */ /* 0x0001e20000100800 */
[----:B------:R-:W-:-:S03]  /*110c0*/  UISETP.GE.AND UP0, UPT, UR48, UR4, UPT ;  /* 0x000000043000728c */ /* 0x000fc6000bf06270 */
[----:B------:R0:W-:Y:S03]  /*110d0*/  STL [R1+0xc], R0 ;  /* 0x00000c0001007387 */ /* 0x0001e60000100800 */
[----:B------:R-:W-:Y:S01]  /*110e0*/  PLOP3.LUT P0, PT, PT, PT, UP0, 0x80, 0x0 ;  /* 0x000000000000781c */ /* 0x000fe20003f0f008 */
[----:B------:R0:W-:-:S12]  /*110f0*/  STL [R1], RZ ;  /* 0x000000ff01007387 */ /* 0x0001d80000100800 */
        /* <DEDUP_REMOVED lines=33> */
.L_x_2105:
[----:B------:R-:W-:Y:S01]  /*11310*/  ULDC.64 UR4, c[0x0][0xc60] ;  /* 0x0003180000047ab9 */ /* 0x000fe20000000a00 */
[----:B------:R-:W-:Y:S01]  /*11320*/  ULDC.64 UR10, c[0x0][0xa00] ;  /* 0x00028000000a7ab9 */ /* 0x000fe20000000a00 */
[----:B------:R-:W-:Y:S01]  /*11330*/  UIMAD.WIDE UR4, UR48, 0x4, UR4 ;  /* 0x00000004300478a5 */ /* 0x000fe2000f8e0204 */
[----:B------:R-:W-:Y:S01]  /*11340*/  ULDC.64 UR6, c[0x0][0xa18] ;  /* 0x0002860000067ab9 */ /* 0x000fe20000000a00 */
[----:B------:R-:W-:-:S04]  /*11350*/  ULDC.64 UR12, c[0x0][0xa08] ;  /* 0x00028200000c7ab9 */ /* 0x000fc80000000a00 */
[----:B------:R-:W-:Y:S02]  /*11360*/  IMAD.U32 R2, RZ, RZ, UR4 ;  /* 0x00000004ff027e24 */ /* 0x000fe4000f8e00ff */
[----:B------:R-:W-:Y:S01]  /*11370*/  IMAD.U32 R3, RZ, RZ, UR5 ;  /* 0x00000005ff037e24 */ /* 0x000fe2000f8e00ff */
[----:B------:R-:W-:-:S04]  /*11380*/  ULDC.64 UR4, c[0x0][0xa28] ;  /* 0x00028a0000047ab9 */ /* 0x000fc80000000a00 */
[----:B--2---:R-:W2:Y:S01]  /*11390*/  LDG.E R2, desc[UR52][R2.64] ;  /* 0x0000003402027981 */ /* 0x004ea2000c1e1900 */
[----:B------:R-:W-:Y:S01]  /*113a0*/  UISETP.NE.U32.AND UP0, UPT, UR4, URZ, UPT ;  /* 0x0000003f0400728c */ /* 0x000fe2000bf05070 */
[----:B-1----:R-:W-:-:S03]  /*113b0*/  IMAD.MOV.U32 R0, RZ, RZ, RZ ;  /* 0x000000ffff007224 */ /* 0x002fc600078e00ff */
[----:B------:R-:W-:-:S06]  /*113c0*/  UISETP.NE.AND.EX UP0, UPT, UR5, URZ, UPT, UP0 ;  /* 0x0000003f0500728c */ /* 0x000fcc000bf05300 */
[----:B------:R-:W-:Y:S02]  /*113d0*/  PLOP3.LUT P0, PT, PT, PT, UP0, 0x80, 0x0 ;  /* 0x000000000000781c */ /* 0x000fe40003f0f008 */
[----:B------:R-:W-:-:S04]  /*113e0*/  ISETP.NE.U32.AND P1, PT, RZ, UR12, PT ;  /* 0x0000000cff007c0c */ /* 0x000fc8000bf25070 */
[----:B------:R-:W-:Y:S01]  /*113f0*/  ISETP.NE.AND.EX P1, PT, RZ, UR13, PT, P1 ;  /* 0x0000000dff007c0c */ /* 0x000fe2000bf25310 */
[----:B------:R-:W-:Y:S02]  /*11400*/  IMAD.MOV.U32 R18, RZ, RZ, RZ ;  /* 0x000000ffff127224 */ /* 0x000fe400078e00ff */
[----:B------:R-:W-:Y:S01]  /*11410*/  IMAD.MOV.U32 R9, RZ, RZ, RZ ;  /* 0x000000ffff097224 */ /* 0x000fe200078e00ff */
[----:B--2---:R-:W-:-:S13]  /*11420*/  R2UR UR45, R2 ;  /* 0x00000000022d72ca */ /* 0x004fda00000e0000 */
[----:B------:R-:W-:Y:S02]  /*11430*/  USHF.R.S32.HI UR44, URZ, 0x1f, UR45 ;  /* 0x0000001f3f2c7899 */ /* 0x000fe4000801142d */
[----:B------:R-:W-:-:S04]  /*11440*/  @UP0 ULEA UR4, UP1, UR45, UR4, 0x2 ;  /* 0x000000042d040291 */ /* 0x000fc8000f82103f */
[----:B------:R-:W-:Y:S02]  /*11450*/  @UP0 ULEA.HI.X UR5, UR45, UR5, UR44, 0x2, UP1 ;  /* 0x000000052d050291 */ /* 0x000fe400088f142c */
[----:B------:R-:W-:Y:S01]  /*11460*/  USHF.L.U32 UR43, UR45, 0x2, URZ ;  /* 0x000000022d2b7899 */ /* 0x000fe2000800063f */
[----:B------:R-:W-:Y:S01]  /*11470*/  IMAD.U32 R2, RZ, RZ, UR4 ;  /* 0x00000004ff027e24 */ /* 0x000fe2000f8e00ff */
[----:B------:R-:W-:Y:S02]  /*11480*/  USHF.L.U64.HI UR44, UR45, 0x2, UR44 ;  /* 0x000000022d2c7899 */ /* 0x000fe4000801022c */
[----:B------:R-:W-:Y:S01]  /*11490*/  IMAD.U32 R3, RZ, RZ, UR5 ;  /* 0x00000005ff037e24 */ /* 0x000fe2000f8e00ff */
[----:B------:R-:W-:-:S04]  /*114a0*/  UIADD3 UR5, UP0, UR43, UR10, URZ ;  /* 0x0000000a2b057290 */ /* 0x000fc8000ff1e03f */
[----:B------:R-:W-:Y:S01]  /*114b0*/  UIADD3.X UR8, UR44, UR11, URZ, UP0, !UPT ;  /* 0x0000000b2c087290 */ /* 0x000fe200087fe43f */
[----:B0-----:R0:W5:Y:S01]  /*114c0*/  @P0 LDG.E R0, desc[UR52][R2.64] ;  /* 0x0000003402000981 */ /* 0x001162000c1e1900 */
[----:B------:R-:W-:Y:S01]  /*114d0*/  UISETP.NE.U32.AND UP0, UPT, UR6, URZ, UPT ;  /* 0x0000003f0600728c */ /* 0x000fe2000bf05070 */
[----:B------:R-:W-:Y:S01]  /*114e0*/  ISETP.NE.U32.AND P0, PT, RZ, UR10, PT ;  /* 0x0000000aff007c0c */ /* 0x000fe2000bf05070 */
[----:B------:R-:W-:Y:S02]  /*114f0*/  UIADD3 UR9, UP1, UR43, UR12, URZ ;  /* 0x0000000c2b097290 */ /* 0x000fe4000ff3e03f */
[----:B------:R-:W-:Y:S01]  /*11500*/  UISETP.NE.AND.EX UP0, UPT, UR7, URZ, UPT, UP0 ;  /* 0x0000003f0700728c */ /* 0x000fe2000bf05300 */
[----:B------:R-:W-:Y:S01]  /*11510*/  ISETP.NE.AND.EX P0, PT, RZ, UR11, PT, P0 ;  /* 0x0000000bff007c0c */ /* 0x000fe2000bf05300 */
[----:B------:R-:W-:Y:S02]  /*11520*/  UIADD3.X UR4, UR44, UR13, URZ, UP1, !UPT ;  /* 0x0000000d2c047290 */ /* 0x000fe40008ffe43f */
[----:B------:R-:W-:-:S02]  /*11530*/  IMAD.U32 R4, RZ, RZ, UR9 ;  /* 0x00000009ff047e24 */ /* 0x000fc4000f8e00ff */
[----:B0-----:R-:W-:Y:S02]  /*11540*/  IMAD.U32 R2, RZ, RZ, UR5 ;  /* 0x00000005ff027e24 */ /* 0x001fe4000f8e00ff */
[----:B------:R-:W-:Y:S01]  /*11550*/  IMAD.U32 R5, RZ, RZ, UR4 ;  /* 0x00000004ff057e24 */ /* 0x000fe2000f8e00ff */
[----:B------:R-:W-:Y:S01]  /*11560*/  PLOP3.LUT P2, PT, PT, PT, UP0, 0x80, 0x0 ;  /* 0x000000000000781c */ /* 0x000fe20003f4f008 */
[----:B------:R-:W-:Y:S01]  /*11570*/  IMAD.U32 R3, RZ, RZ, UR8 ;  /* 0x00000008ff037e24 */ /* 0x000fe2000f8e00ff */
[----:B------:R-:W-:Y:S02]  /*11580*/  @UP0 UIADD3 UR4, UP1, UR43, UR6, URZ ;  /* 0x000000062b040290 */ /* 0x000fe4000ff3e03f */
[----:B------:R0:W5:Y:S02]  /*11590*/  @P1 LDG.E R9, desc[UR52][R4.64] ;  /* 0x0000003404091981 */ /* 0x000164000c1e1900 */
[----:B------:R-:W-:Y:S01]  /*115a0*/  @UP0 UIADD3.X UR5, UR44, UR7, URZ, UP1, !UPT ;  /* 0x000000072c050290 */ /* 0x000fe20008ffe43f */
[----:B------:R-:W-:Y:S01]  /*115b0*/  ULDC UR6, c[0x0][0x288] ;  /* 0x0000a20000067ab9 */ /* 0x000fe20000000800 */
[----:B------:R-:W-:Y:S01]  /*115c0*/  IMAD.U32 R6, RZ, RZ, UR4 ;  /* 0x00000004ff067e24 */ /* 0x000fe2000f8e00ff */
[----:B------:R0:W5:Y:S01]  /*115d0*/  @P0 LDG.E R18, desc[UR52][R2.64] ;  /* 0x0000003402120981 */ /* 0x000162000c1e1900 */
[----:B------:R-:W-:-:S02]  /*115e0*/  IMAD.U32 R8, RZ, RZ, UR6 ;  /* 0x00000006ff087e24 */ /* 0x000fc4000f8e00ff */
[----:B------:R-:W-:-:S05]  /*115f0*/  IMAD.U32 R7, RZ, RZ, UR5 ;  /* 0x00000005ff077e24 */ /* 0x000fca000f8e00ff */
[----:B------:R0:W5:Y:S01]  /*11600*/  @P2 LDG.E R8, desc[UR52][R6.64] ;  /* 0x0000003406082981 */ /* 0x000162000c1e1900 */
[----:B------:R-:W-:Y:S05]  /*11610*/  @P2 BRA `(.L_x_2044) ;  /* 0x0000000000102947 */ /* 0x000fea0003800000 */
[----:B------:R-:W-:Y:S05]  /*11620*/  @!P0 BRA `(.L_x_2044) ;  /* 0x00000000000c8947 */ /* 0x000fea0003800000 */
[----:B0-----:R-:W2:Y:S04]  /*11630*/  LDG.E R7, desc[UR52][R2.64] ;  /* 0x0000003402077981 */ /* 0x001ea8000c1e1900 */
[----:B-----5:R-:W2:Y:S02]  /*11640*/  LDG.E R8, desc[UR52][R2.64+0x4] ;  /* 0x0000043402087981 */ /* 0x020ea4000c1e1900 */
[----:B--2---:R-:W-:-:S07]  /*11650*/  IMAD.IADD R8, R8, 0x1, -R7 ;  /* 0x0000000108087824 */ /* 0x004fce00078e0a07 */
.L_x_2044:
[----:B0----5:R-:W-:Y:S01]  /*11660*/  IMAD.IADD R2, R9, 0x1, R0 ;  /* 0x0000000109027824 */ /* 0x021fe200078e0200 */
[----:B------:R-:W-:Y:S01]  /*11670*/  ULDC.64 UR4, c[0x0][0x3f8] ;  /* 0x0000fe0000047ab9 */ /* 0x000fe20000000a00 */
[----:B------:R-:W-:Y:S01]  /*11680*/  ULDC.64 UR6, c[0x0][0xa20] ;  /* 0x0002880000067ab9 */ /* 0x000fe20000000a00 */
[----:B------:R-:W-:Y:S01]  /*11690*/  UISETP.NE.U32.AND UP0, UPT, UR4, URZ, UPT ;  /* 0x0000003f0400728c */ /* 0x000fe2000bf05070 */
[----:B------:R-:W-:Y:S01]  /*116a0*/  ISETP.NE.U32.AND P0, PT, RZ, UR6, PT ;  /* 0x00000006ff007c0c */ /* 0x000fe2000bf05070 */
[----:B------:R0:W-:Y:S01]  /*116b0*/  STL [R1+0x18], R2 ;  /* 0x0000180201007387 */ /* 0x0001e20000100800 */
[----:B------:R-:W-:Y:S01]  /*116c0*/  ULDC UR4, c[0x0][0x404] ;  /* 0x0001010000047ab9 */ /* 0x000fe20000000800 */
[----:B------:R-:W-:Y:S01]  /*116d0*/  UISETP.NE.AND.EX UP0, UPT, UR5, URZ, UPT, UP0 ;  /* 0x0000003f0500728c */ /* 0x000fe2000bf05300 */
[----:B------:R-:W-:Y:S02]  /*116e0*/  ISETP.NE.AND.EX P0, PT, RZ, UR7, PT, P0 ;  /* 0x00000007ff007c0c */ /* 0x000fe4000bf05300 */
[----:B------:R-:W-:Y:S01]  /*116f0*/  ULDC UR5, c[0x0][0x2e0] ;  /* 0x0000b80000057ab9 */ /* 0x000fe20000000800 */
[----:B------:R-:W-:-:S04]  /*11700*/  USEL UR4, UR4, 0x1, UP0 ;  /* 0x0000000104047887 */ /* 0x000fc80008000000 */
[----:B------:R-:W-:-:S06]  /*11710*/  UIMAD UR4, UR4, UR5, URZ ;  /* 0x00000005040472a4 */ /* 0x000fcc000f8e023f */
[----:B------:R-:W-:Y:S01]  /*11720*/  IMAD.U32 R3, RZ, RZ, UR4 ;  /* 0x00000004ff037e24 */ /* 0x000fe2000f8e00ff */
[----:B0-----:R-:W-:Y:S06]  /*11730*/  @!P0 BRA `(.L_x_2045) ;  /* 0x0000000000188947 */ /* 0x001fec0003800000 */
[----:B------:R-:W-:-:S04]  /*11740*/  UIADD3 UR4, UP0, UR43, UR6, URZ ;  /* 0x000000062b047290 */ /* 0x000fc8000ff1e03f */
[----:B------:R-:W-:Y:S02]  /*11750*/  UIADD3.X UR5, UR44, UR7, URZ, UP0, !UPT ;  /* 0x000000072c057290 */ /* 0x000fe400087fe43f */
[----:B------:R-:W-:-:S04]  /*11760*/  IMAD.U32 R2, RZ, RZ, UR4 ;  /* 0x00000004ff027e24 */ /* 0x000fc8000f8e00ff */
[----:B------:R-:W-:-:S06]  /*11770*/  IMAD.U32 R3, RZ, RZ, UR5 ;  /* 0x00000005ff037e24 */ /* 0x000fcc000f8e00ff */
[----:B------:R0:W5:Y:S01]  /*11780*/  LDG.E R3, desc[UR52][R2.64] ;  /* 0x0000003402037981 */ /* 0x000162000c1e1900 */
[----:B------:R-:W-:Y:S05]  /*11790*/  BRA `(.L_x_2046) ;  /* 0x0000000000107947 */ /* 0x000fea0003800000 */
.L_x_2045:
[----:B------:R-:W-:Y:S05]  /*117a0*/  @!P1 BRA `(.L_x_2046) ;  /* 0x00000000000c9947 */ /* 0x000fea0003800000 */
[----:B------:R-:W2:Y:S04]  /*117b0*/  LDG.E R2, desc[UR52][R4.64] ;  /* 0x0000003404027981 */ /* 0x000ea8000c1e1900 */
[----:B------:R-:W2:Y:S02]  /*117c0*/  LDG.E R3, desc[UR52][R4.64+0x4] ;  /* 0x0000043404037981 */ /* 0x000ea4000c1e1900 */
[----:B--2---:R-:W-:-:S07]  /*117d0*/  IMAD.IADD R3, R3, 0x1, -R2 ;  /* 0x0000000103037824 */ /* 0x004fce00078e0a02 */
.L_x_2046:
[----:B------:R-:W2:Y:S01]  /*117e0*/  LDL R19, [R1+0x24] ;  /* 0x0000240001137983 */ /* 0x000ea20000100800 */
[----:B-----5:R-:W-:Y:S01]  /*117f0*/  IMAD.IADD R3, R3, 0x1, -R0 ;  /* 0x0000000103037824 */ /* 0x020fe200078e0a00 */
[----:B------:R-:W-:Y:S01]  /*11800*/  BSSY B6, `(.L_x_2047) ;  /* 0x00002c2000067945 */ /* 0x000fe20003800000 */
[----:B--2---:R-:W-:-:S04]  /*11810*/  LEA R0, R19, 0x11f, 0x7 ;  /* 0x0000011f13007811 */ /* 0x004fc800078e38ff */
[C---:B------:R-:W-:Y:S01]  /*11820*/  IADD3 R0, R3.reuse, R0, -R8 ;  /* 0x0000000003007210 */ /* 0x040fe20007ffe808 */
[----:B------:R-:W-:-:S04]  /*11830*/  VIADD R3, R3, 0x9f ;  /* 0x0000009f03037836 */ /* 0x000fc80000000000 */
[----:B------:R-:W-:-:S04]  /*11840*/  IMAD.HI R3, R3, 0x66666667, RZ ;  /* 0x6666666703037827 */ /* 0x000fc800078e02ff */
[----:B0-----:R-:W-:Y:S01]  /*11850*/  IMAD.HI R2, R0, 0x66666667, RZ ;  /* 0x6666666700027827 */ /* 0x001fe200078e02ff */
[----:B------:R-:W-:-:S04]  /*11860*/  SHF.R.U32.HI R0, RZ, 0x1f, R3 ;  /* 0x0000001fff007819 */ /* 0x000fc80000011603 */
[----:B------:R-:W-:Y:S02]  /*11870*/  LEA.HI.SX32 R0, R3, R0, 0x1a ;  /* 0x0000000003007211 */ /* 0x000fe400078fd2ff */
[----:B------:R-:W-:-:S04]  /*11880*/  SHF.R.U32.HI R3, RZ, 0x1f, R2 ;  /* 0x0000001fff037819 */ /* 0x000fc80000011602 */
[----:B------:R-:W-:-:S04]  /*11890*/  LEA.HI.SX32 R3, R2, R3, 0x1a ;  /* 0x0000000302037211 */ /* 0x000fc800078fd2ff */
[----:B------:R-:W-:-:S04]  /*118a0*/  VIMNMX R16, R0, R3, PT ;  /* 0x0000000300107248 */ /* 0x000fc80003fe0100 */
[----:B------:R-:W-:-:S13]  /*118b0*/  ISETP.GT.AND P0, PT, R16, RZ, PT ;  /* 0x000000ff1000720c */ /* 0x000fda0003f04270 */
[----:B------:R-:W-:Y:S05]  /*118c0*/  @P0 BRA `(.L_x_2048) ;  /* 0x0000000000480947 */ /* 0x000fea0003800000 */
        /* <DEDUP_REMOVED lines=18> */
.L_x_2048:
        /* <DEDUP_REMOVED lines=23> */
.L_x_2050:
        /* <DEDUP_REMOVED lines=20> */
.L_x_2051:
        /* <DEDUP_REMOVED lines=20> */
.L_x_2052:
        /* <DEDUP_REMOVED lines=18> */
.L_x_2053:
[----:B------:R-:W0:Y:S01]  /*11f00*/  LDC R0, c[0x0][0x428] ;  /* 0x00010a00ff007b82 */ /* 0x000e220000000800 */
[----:B------:R-:W-:Y:S01]  /*11f10*/  ULDC.64 UR4, c[0x0][0x9f8] ;  /* 0x00027e0000047ab9 */ /* 0x000fe20000000a00 */
[----:B------:R-:W-:Y:S01]  /*11f20*/  IMAD.U32 R2, RZ, RZ, UR38 ;  /* 0x00000026ff027e24 */ /* 0x000fe2000f8e00ff */
[----:B------:R-:W-:Y:S01]  /*11f30*/  UISETP.NE.U32.AND UP0, UPT, UR4, URZ, UPT ;  /* 0x0000003f0400728c */ /* 0x000fe2000bf05070 */
[----:B------:R-:W-:Y:S01]  /*11f40*/  IMAD.U32 R10, RZ, RZ, UR45 ;  /* 0x0000002dff0a7e24 */ /* 0x000fe2000f8e00ff */
[----:B------:R-:W1:Y:S01]  /*11f50*/  S2R R4, SR_TID.X ;  /* 0x0000000000047919 */ /* 0x000e620000002100 */
[----:B------:R-:W-:Y:S01]  /*11f60*/  IMAD R6, R19, 0x80, R18 ;  /* 0x0000008013067824 */ /* 0x000fe200078e0212 */
[----:B------:R-:W-:Y:S01]  /*11f70*/  UISETP.NE.AND.EX UP0, UPT, UR5, URZ, UPT, UP0 ;  /* 0x0000003f0500728c */ /* 0x000fe2000bf05300 */
[----:B------:R-:W-:-:S05]  /*11f80*/  ULDC.64 UR14, c[0x0][0xa08] ;  /* 0x00028200000e7ab9 */ /* 0x000fca0000000a00 */
        /* <DEDUP_REMOVED lines=13> */
[----:B------:R0:W2:Y:S01]  /*12060*/  @P1 LDG.E R10, desc[UR52][R2.64] ;  /* 0x00000034020a1981 */ /* 0x0000a2000c1e1900 */
[----:B------:R-:W-:Y:S01]  /*12070*/  ISETP.NE.AND P1, PT, R17, RZ, PT ;  /* 0x000000ff1100720c */ /* 0x000fe20003f25270 */
[----:B------:R-:W-:Y:S01]  /*12080*/  UMOV UR36, URZ ;  /* 0x0000003f00247c82 */ /* 0x000fe20008000000 */
[----:B------:R-:W-:Y:S01]  /*12090*/  ISETP.NE.U32.AND P0, PT, RZ, UR4, PT ;  /* 0x00000004ff007c0c */ /* 0x000fe2000bf05070 */
[----:B------:R-:W-:Y:S01]  /*120a0*/  UMOV UR4, 0x40 ;  /* 0x0000004000047882 */ /* 0x000fe20000000000 */
[----:B------:R-:W-:Y:S01]  /*120b0*/  R2UR UR37, R6 ;  /* 0x00000000062572ca */ /* 0x000fe200000e0000 */
[----:B------:R-:W-:Y:S01]  /*120c0*/  UMOV UR6, UR38 ;  /* 0x0000002600067c82 */ /* 0x000fe20008000000 */
[----:B------:R-:W-:Y:S01]  /*120d0*/  ISETP.NE.AND.EX P0, PT, RZ, UR5, PT, P0 ;  /* 0x00000005ff007c0c */ /* 0x000fe2000bf05300 */
[----:B------:R-:W-:Y:S01]  /*120e0*/  UMOV UR8, 0x80 ;  /* 0x0000008000087882 */ /* 0x000fe20000000000 */
[----:B------:R-:W-:Y:S01]  /*120f0*/  UMOV UR10, UR38 ;  /* 0x00000026000a7c82 */ /* 0x000fe20008000000 */
[----:B0-----:R-:W0:Y:S01]  /*12100*/  LDC.64 R2, c[0x0][0x3f8] ;  /* 0x0000fe00ff027b82 */ /* 0x001e220000000a00 */
[----:B------:R-:W-:-:S02]  /*12110*/  SEL R7, RZ, UR45, P0 ;  /* 0x0000002dff077c07 */ /* 0x000fc40008000000 */
[----:B------:R-:W-:Y:S01]  /*12120*/  SHF.R.U32.HI R4, RZ, 0x5, R4 ;  /* 0x00000005ff047819 */ /* 0x000fe20000011604 */
[----:B------:R-:W-:Y:S01]  /*12130*/  VOTEU.ALL UP1, P1 ;  /* 0x00000000003f7886 */ /* 0x000fe20000820000 */
[----:B------:R-:W-:Y:S02]  /*12140*/  R2UR UR39, R7 ;  /* 0x00000000072772ca */ /* 0x000fe400000e0000 */
[----:B------:R-:W-:Y:S01]  /*12150*/  LOP3.LUT R4, R4, 0x3, RZ, 0xc0, !PT ;  /* 0x0000000304047812 */ /* 0x000fe200078ec0ff */
[----:B------:R-:W-:Y:S01]  /*12160*/  UMOV UR5, UR37 ;  /* 0x0000002500057c82 */ /* 0x000fe20008000000 */
[----:B------:R-:W-:Y:S01]  /*12170*/  @!UP1 UIADD3 UR12, UP0, UR50, 0x270, URZ ;  /* 0x00000270320c9890 */ /* 0x000fe2000ff1e03f */
[----:B------:R-:W-:-:S03]  /*12180*/  UMOV UR9, UR37 ;  /* 0x0000002500097c82 */ /* 0x000fc60008000000 */
[----:B------:R-:W-:-:S05]  /*12190*/  @!UP1 UIADD3.X UR13, URZ, UR51, URZ, UP0, !UPT ;  /* 0x000000333f0d9290 */ /* 0x000fca00087fe43f */
[----:B------:R-:W-:Y:S01]  /*121a0*/  UMOV UR7, UR39 ;  /* 0x0000002700077c82 */ /* 0x000fe20008000000 */
[----:B------:R-:W-:-:S03]  /*121b0*/  UMOV UR11, UR39 ;  /* 0x00000027000b7c82 */ /* 0x000fc60008000000 */
[----:B------:R1:W-:Y:S01]  /*121c0*/  @!UP1 UTMAPF.L2.4D [UR36], [UR12] ;  /* 0x000000240c0095b8 */ /* 0x0003e20008018000 */
[----:B0-----:R-:W-:Y:S01]  /*121d0*/  LOP3.LUT P0, RZ, R2, UR14, RZ, 0xfc, !PT ;  /* 0x0000000e02ff7c12 */ /* 0x001fe2000f80fcff */
[----:B------:R-:W-:-:S03]  /*121e0*/  UMOV UR14, 0xffffffff ;  /* 0xffffffff000e7882 */ /* 0x000fc60000000000 */
[----:B------:R-:W-:Y:S01]  /*121f0*/  LOP3.LUT P0, RZ, R3, UR15, RZ, 0xfc, P0 ;  /* 0x0000000f03ff7c12 */ /* 0x000fe2000800fcff */
[----:B------:R1:W-:Y:S01]  /*12200*/  @!UP1 UTMAPF.L2.4D [UR4], [UR12] ;  /* 0x000000040c0095b8 */ /* 0x0003e20008018000 */
[----:B------:R1:W-:Y:S01]  /*12210*/  @!UP1 UTMAPF.L2.4D [UR8], [UR12] ;  /* 0x000000080c0095b8 */ /* 0x0003e20008018000 */
[----:B--2---:R-:W-:Y:S01]  /*12220*/  SHF.R.S32.HI R19, RZ, 0x1f, R10 ;  /* 0x0000001fff137819 */ /* 0x004fe2000001140a */
[----:B------:R1:W-:Y:S01]  /*12230*/  STL [R1+0x10], R10 ;  /* 0x0000100a01007387 */ /* 0x0003e20000100800 */
[----:B------:R-:W-:-:S03]  /*12240*/  SEL R0, R10, RZ, !P0 ;  /* 0x000000ff0a007207 */ /* 0x000fc60004000000 */
[----:B------:R1:W-:Y:S01]  /*12250*/  STL [R1+0x14], R19 ;  /* 0x0000141301007387 */ /* 0x0003e20000100800 */
[----:B------:R-:W-:Y:S05]  /*12260*/  BRA.DIV UR14, `(.L_x_2054) ;  /* 0x000000360e447947 */ /* 0x000fea000b800000 */
[----:B------:R0:W2:Y:S02]  /*12270*/  SHFL.IDX PT, R14, R4, RZ, 0x1f ;  /* 0x00001fff040e7589 */ /* 0x0000a400000e0000 */
.L_x_2124:
[----:B--2---:R-:W-:Y:S02]  /*12280*/  ISETP.NE.AND P0, PT, R14, RZ, PT ;  /* 0x000000ff0e00720c */ /* 0x004fe40003f05270 */
[----:B------:R-:W-:-:S11]  /*12290*/  PLOP3.LUT P6, PT, PT, PT, PT, 0x8, 0x0 ;  /* 0x000000000000781c */ /* 0x000fd60003fce170 */
[----:B------:R-:W-:Y:S05]  /*122a0*/  @P0 BRA `(.L_x_2055) ;  /* 0x0000000800000947 */ /* 0x000fea0003800000 */
[----:B-1----:R-:W-:Y:S01]  /*122b0*/  UMOV UR4, 0xffffffff ;  /* 0xffffffff00047882 */ /* 0x002fe20000000000 */
[----:B------:R-:W-:Y:S02]  /*122c0*/  VIADD R8, R16, 0xffffffff ;  /* 0xffffffff10087836 */ /* 0x000fe40000000000 */
[----:B------:R-:W-:Y:S05]  /*122d0*/  BRA.DIV UR4, `(.L_x_2056) ;  /* 0x0000003604487947 */ /* 0x000fea000b800000 */
[----:B------:R-:W-:-:S13]  /*122e0*/  ELECT P6, URZ, PT ;  /* 0x00000000003f782f */ /* 0x000fda00038c0000 */
.L_x_2127:
        /* <DEDUP_REMOVED lines=22> */
.L_x_2058:
[----:B-1----:R-:W2:Y:S04]  /*12450*/  LDL R3, [R1] ;  /* 0x0000000001037983 */ /* 0x002ea80000100800 */
[----:B------:R-:W3:Y:S01]  /*12460*/  LDL R2, [R1+0xc] ;  /* 0x00000c0001027983 */ /* 0x000ee20000100800 */
[----:B------:R-:W-:Y:S02]  /*12470*/  ISETP.NE.AND P0, PT, R17, RZ, PT ;  /* 0x000000ff1100720c */ /* 0x000fe40003f05270 */
[----:B--2---:R-:W-:Y:S02]  /*12480*/  LEA R3, R3, UR41, 0x3 ;  /* 0x0000002903037c11 */ /* 0x004fe4000f8e18ff */
[----:B---3--:R-:W-:-:S04]  /*12490*/  SHF.L.U32 R2, R2, 0x1f, RZ ;  /* 0x0000001f02027819 */ /* 0x008fc800000006ff */
[----:B------:R-:W1:Y:S02]  /*124a0*/  SYNCS.PHASECHK.TRANS64.TRYWAIT P2, [R3+URZ+0x29880], R2 ;  /* 0x02988002030075a7 */ /* 0x000e64000804017f */
[----:B-1----:R-:W-:Y:S05]  /*124b0*/  @!P2 BRA `(.L_x_2059) ;  /* 0x0000003000f0a947 */ /* 0x002fea0003800000 */
.L_x_2128:
        /* <DEDUP_REMOVED lines=8> */
.L_x_2060:
        /* <DEDUP_REMOVED lines=19> */
[----:B0-2---:R-:W-:Y:S05]  /*12670*/  @!P2 BRA `(.L_x_2061) ;  /* 0x000000300094a947 */ /* 0x005fea0003800000 */
.L_x_2129:
        /* <DEDUP_REMOVED lines=8> */
.L_x_2062:
        /* <DEDUP_REMOVED lines=28> */
.L_x_2057:
        /* <DEDUP_REMOVED lines=31> */
.L_x_2055:
[----:B------:R-:W2:Y:S01]  /*12ab0*/  LDL.LU R3, [R1+0x2c] ;  /* 0x00002c0001037983 */ /* 0x000ea20000300800 */
[----:B------:R-:W-:Y:S01]  /*12ac0*/  BSSY B0, `(.L_x_2063) ;  /* 0x000000a000007945 */ /* 0x000fe20003800000 */
[----:B------:R-:W-:Y:S01]  /*12ad0*/  ISETP.GE.AND P2, PT, R16, 0x2, PT ;  /* 0x000000021000780c */ /* 0x000fe20003f46270 */
        /* <DEDUP_REMOVED lines=8> */
.L_x_2130:
[----:B-1----:R-:W-:Y:S05]  /*12b60*/  BSYNC B0 ;  /* 0x0000000000007941 */ /* 0x002fea0003800000 */
.L_x_2063:
[----:B------:R-:W-:Y:S05]  /*12b70*/  @!P2 BRA `(.L_x_2065) ;  /* 0x000000100018a947 */ /* 0x000fea0003800000 */
[----:B------:R1:W5:Y:S01]  /*12b80*/  LDL.LU R6, [R1+0xc] ;  /* 0x00000c0001067983 */ /* 0x0003620000300800 */
[----:B------:R-:W-:-:S03]  /*12b90*/  IADD3 R20, R16, -0x2, RZ ;  /* 0xfffffffe10147810 */ /* 0x000fc60007ffe0ff */
[----:B------:R1:W5:Y:S04]  /*12ba0*/  LDL.LU R7, [R1] ;  /* 0x0000000001077983 */ /* 0x0003680000300800 */
.L_x_2087:
        /* <DEDUP_REMOVED lines=18> */
[----:B0-----:R-:W2:Y:S01]  /*12cd0*/  LDL R4, [R1+0x10] ;  /* 0x0000100001047983 */ /* 0x001ea20000100800 */
[----:B----4-:R-:W-:-:S13]  /*12ce0*/  ISETP.NE.AND P0, PT, R8, 0x1, PT ;  /* 0x000000010800780c */ /* 0x010fda0003f05270 */
[----:B------:R-:W0:Y:S02]  /*12cf0*/  @P0 LDC.64 R2, c[0x0][0x420] ;  /* 0x00010800ff020b82 */ /* 0x000e240000000a00 */
[----:B0-----:R-:W-:-:S04]  /*12d00*/  @P0 IMAD.HI.U32 R0, R20, R2, RZ ;  /* 0x0000000214000227 */ /* 0x001fc800078e00ff */
        /* <DEDUP_REMOVED lines=12> */
.L_x_2068:
[----:B0--3--:R-:W-:Y:S01]  /*12dd0*/  LEA R4, R10, UR41, 0x3 ;  /* 0x000000290a047c11 */ /* 0x009fe2000f8e18ff */
[----:B------:R-:W0:Y:S01]  /*12de0*/  S2R R2, SR_TID.X ;  /* 0x0000000000027919 */ /* 0x000e220000002100 */
[----:B------:R-:W-:Y:S01]  /*12df0*/  SHF.L.U32 R3, R9, 0x1f, RZ ;  /* 0x0000001f09037819 */ /* 0x000fe200000006ff */
[----:B------:R-:W-:Y:S03]  /*12e00*/  BSSY B1, `(.L_x_2069) ;  /* 0x0000005000017945 */ /* 0x000fe60003800000 */
[----:B------:R-:W3:Y:S01]  /*12e10*/  SYNCS.PHASECHK.TRANS64.TRYWAIT P0, [R4+URZ+0x29880], R3 ;  /* 0x02988003040075a7 */ /* 0x000ee2000800017f */
[----:B0-----:R-:W-:-:S04]  /*12e20*/  LOP3.LUT R2, R2, 0x7f, RZ, 0xc0, !PT ;  /* 0x0000007f02027812 */ /* 0x001fc800078ec0ff */
[----:B------:R-:W-:Y:S01]  /*12e30*/  ISETP.NE.AND P2, PT, R2, RZ, PT ;  /* 0x000000ff0200720c */ /* 0x000fe20003f45270 */
[----:B---3--:R-:W-:-:S12]  /*12e40*/  @!P0 BRA `(.L_x_2070) ;  /* 0x0000002800cc8947 */ /* 0x008fd80003800000 */
.L_x_2131:
[----:B------:R-:W-:Y:S05]  /*12e50*/  BSYNC B1 ;  /* 0x0000000000017941 */ /* 0x000fea0003800000 */
.L_x_2069:
        /* <DEDUP_REMOVED lines=9> */
.L_x_2072:
[----:B------:R-:W-:Y:S05]  /*12ef0*/  BSYNC B1 ;  /* 0x0000000000017941 */ /* 0x000fea0003800000 */
.L_x_2071:
        /* <DEDUP_REMOVED lines=16> */
.L_x_2073:
        /* <DEDUP_REMOVED lines=12> */
.L_x_2132:
[----:B------:R-:W-:Y:S05]  /*130c0*/  BSYNC B1 ;  /* 0x0000000000017941 */ /* 0x000fea0003800000 */
.L_x_2074:
[----:B------:R-:W-:Y:S01]  /*130d0*/  BSSY B1, `(.L_x_2076) ;  /* 0x000000b000017945 */ /* 0x000fe20003800000 */
[----:B------:R-:W-:Y:S02]  /*130e0*/  IMAD.MOV.U32 R8, RZ, RZ, 0x0 ;  /* 0x00000000ff087424 */ /* 0x000fe400078e00ff */
[----:B------:R-:W-:Y:S01]  /*130f0*/  IMAD.MOV.U32 R9, RZ, RZ, 0x14f00000 ;  /* 0x14f00000ff097424 */ /* 0x000fe200078e00ff */
[----:B------:R-:W-:Y:S06]  /*13100*/  @P2 BRA `(.L_x_2077) ;  /* 0x00000000001c2947 */ /* 0x000fec0003800000 */
[----:B------:R-:W3:Y:S01]  /*13110*/  S2R R11, SR_TID.X ;  /* 0x00000000000b7919 */ /* 0x000ee20000002100 */
[----:B0-2---:R-:W-:-:S04]  /*13120*/  IMAD.MOV.U32 R3, RZ, RZ, 0x7800 ;  /* 0x00007800ff037424 */ /* 0x005fc800078e00ff */
[----:B------:R4:W-:Y:S01]  /*13130*/  SYNCS.ARRIVE.TRANS64 RZ, [R4+URZ+0x29830], R3 ;  /* 0x0298300304ff79a7 */ /* 0x0009e2000800003f */
[----:B---3--:R-:W-:-:S04]  /*13140*/  LOP3.LUT R11, R11, 0x1f, RZ, 0xc0, !PT ;  /* 0x0000001f0b0b7812 */ /* 0x008fc800078ec0ff */
[----:B------:R-:W-:-:S13]  /*13150*/  ISETP.NE.AND P0, PT, R11, RZ, PT ;  /* 0x000000ff0b00720c */ /* 0x000fda0003f05270 */
[----:B----4-:R-:W-:Y:S05]  /*13160*/  @!P0 BRA `(.L_x_2077) ;  /* 0x0000000000048947 */ /* 0x010fea0003800000 */
[----:B------:R-:W-:Y:S01]  /*13170*/  BPT.TRAP 0x1 ;  /* 0x000000040000795c */ /* 0x000fe20000300000 */
.L_x_2077:
[----:B------:R-:W-:Y:S05]  /*13180*/  BSYNC B1 ;  /* 0x0000000000017941 */ /* 0x000fea0003800000 */
.L_x_2076:
[----:B------:R-:W3:Y:S04]  /*13190*/  LDL R11, [R1+0x8] ;  /* 0x00000800010b7983 */ /* 0x000ee80000100800 */
[----:B0-2---:R-:W2:Y:S01]  /*131a0*/  LDL R3, [R1] ;  /* 0x0000000001037983 */ /* 0x005ea20000100800 */
        /* <DEDUP_REMOVED lines=10> */
.L_x_2078:
        /* <DEDUP_REMOVED lines=16> */
.L_x_2079:
        /* <DEDUP_REMOVED lines=16> */
.L_x_2080:
        /* <DEDUP_REMOVED lines=9> */
.L_x_2067:
[----:B------:R-:W-:Y:S05]  /*134e0*/  BSYNC B0 ;  /* 0x0000000000007941 */ /* 0x000fea0003800000 */
.L_x_2066:
[----:B------:R-:W-:-:S06]  /*134f0*/  UISETP.NE.AND UP0, UPT, UR42, 0x3, UPT ;  /* 0x000000032a00788c */ /* 0x000fcc000bf05270 */
[----:B------:R-:W-:-:S13]  /*13500*/  PLOP3.LUT P0, PT, PT, PT, UP0, 0x80, 0x0 ;  /* 0x000000000000781c */ /* 0x000fda0003f0f008 */
[----:B------:R-:W-:Y:S05]  /*13510*/  @!P0 BRA `(.L_x_2081) ;  /* 0x0000000000048947 */ /* 0x000fea0003800000 */
[----:B------:R-:W-:Y:S01]  /*13520*/  BPT.TRAP 0x1 ;  /* 0x000000040000795c */ /* 0x000fe20000300000 */
.L_x_2081:
        /* <DEDUP_REMOVED lines=9> */
.L_x_2133:
[----:B------:R-:W-:Y:S05]  /*135c0*/  BSYNC B0 ;  /* 0x0000000000007941 */ /* 0x000fea0003800000 */
.L_x_2082:
[----:B------:R-:W-:Y:S05]  /*135d0*/  @!P0 BRA `(.L_x_2084) ;  /* 0x0000000000048947 */ /* 0x000fea0003800000 */
[----:B------:R-:W-:Y:S01]  /*135e0*/  BPT.TRAP 0x1 ;  /* 0x000000040000795c */ /* 0x000fe20000300000 */
.L_x_2084:
[----:B---3--:R-:W3:Y:S01]  /*135f0*/  LDL R2, [R1+0x4] ;  /* 0x0000040001027983 */ /* 0x008ee20000100800 */
[----:B------:R-:W-:-:S04]  /*13600*/  SHF.L.U32 R3, R6, 0x1f, RZ ;  /* 0x0000001f06037819 */ /* 0x000fc800000006ff */
[----:B---3--:R3:W4:Y:S02]  /*13610*/  SYNCS.PHASECHK.TRANS64.TRYWAIT P2, [R2+URZ+0x29860], R3 ;  /* 0x02986003020075a7 */ /* 0x008724000804017f */
[----:B---3--:R-:W-:Y:S01]  /*13620*/  IMAD R2, R7, 0x5000, RZ ;  /* 0x0000500007027824 */ /* 0x008fe200078e02ff */
[----:B----4-:R-:W-:Y:S06]  /*13630*/  @!P2 BRA `(.L_x_2085) ;  /* 0x000000240010a947 */ /* 0x010fec0003800000 */
.L_x_2134:
[----:B0-----:R-:W3:Y:S04]  /*13640*/  LDL R4, [R1+0x28] ;  /* 0x0000280001047983 */ /* 0x001ee80000100800 */
[----:B------:R-:W4:Y:S01]  /*13650*/  LDL R12, [R1+0x1c] ;  /* 0x00001c00010c7983 */ /* 0x000f220000100800 */
[----:B------:R-:W-:Y:S05]  /*13660*/  WARPSYNC.ALL ;  /* 0x0000000000007948 */ /* 0x000fea0003800000 */
[----:B------:R-:W0:Y:S01]  /*13670*/  S2R R8, SR_TID.X ;  /* 0x0000000000087919 */ /* 0x000e220000002100 */
[----:B--2---:R-:W-:Y:S01]  /*13680*/  IMAD.MOV.U32 R10, RZ, RZ, 0x40 ;  /* 0x00000040ff0a7424 */ /* 0x004fe200078e00ff */
[----:B0-----:R-:W-:-:S04]  /*13690*/  LOP3.LUT P2, RZ, R8, 0x4, RZ, 0xc0, !PT ;  /* 0x0000000408ff7812 */ /* 0x001fc8000784c0ff */
[----:B------:R-:W-:Y:S02]  /*136a0*/  SEL R10, R10, 0xffffffc0, !P2 ;  /* 0xffffffc00a0a7807 */ /* 0x000fe40005000000 */
[C---:B---3--:R-:W-:Y:S02]  /*136b0*/  LOP3.LUT R3, R2.reuse, R4, RZ, 0xfc, !PT ;  /* 0x0000000402037212 */ /* 0x048fe400078efcff */
[----:B----4-:R-:W-:-:S03]  /*136c0*/  IADD3 R2, R2, UR41, R12 ;  /* 0x0000002902027c10 */ /* 0x010fc6000fffe00c */
[----:B------:R-:W0:Y:S01]  /*136d0*/  LDSM.16.MT88.4 R4, [R3+UR41+0xa400] ;  /* 0x00a400290304783b */ /* 0x000e220008004200 */
[----:B------:R-:W-:-:S04]  /*136e0*/  VIADD R21, R3, UR41 ;  /* 0x0000002903157c36 */ /* 0x000fc80008000000 */
[----:B------:R-:W-:Y:S01]  /*136f0*/  IMAD.IADD R21, R10, 0x1, R21 ;  /* 0x000000010a157824 */ /* 0x000fe200078e0215 */
[C-C-:B0-----:R-:W-:Y:S02]  /*13700*/  PRMT R8, R4.reuse, 0x6420, R5.reuse ;  /* 0x0000642004087816 */ /* 0x141fe40000000005 */
[----:B------:R-:W-:Y:S02]  /*13710*/  PRMT R9, R4, 0x7531, R5 ;  /* 0x0000753104097816 */ /* 0x000fe40000000005 */
[C-C-:B------:R-:W-:Y:S02]  /*13720*/  PRMT R10, R6.reuse, 0x6420, R7.reuse ;  /* 0x00006420060a7816 */ /* 0x140fe40000000007 */
[----:B------:R-:W-:Y:S02]  /*13730*/  PRMT R11, R6, 0x7531, R7 ;  /* 0x00007531060b7816 */ /* 0x000fe40000000007 */
[----:B------:R-:W0:Y:S04]  /*13740*/  LDSM.16.MT88.4 R4, [R21+0xa400] ;  /* 0x00a400001504783b */ /* 0x000e280000004200 */
[----:B------:R-:W-:Y:S01]  /*13750*/  STSM.16.M88.4 [R2+0x400], R8 ;  /* 0x0004000802007844 */ /* 0x000fe20000000200 */
        /* <DEDUP_REMOVED lines=47> */
[----:B------:R0:W-:Y:S02]  /*13a50*/  STSM.16.M88.4 [R2+0x4400], R4 ;  /* 0x0044000402007844 */ /* 0x0001e40000000200 */
[C-C-:B0-----:R-:W-:Y:S02]  /*13a60*/  PRMT R4, R8.reuse, 0x6420, R9.reuse ;  /* 0x0000642008047816 */ /* 0x141fe40000000009 */
        /* <DEDUP_REMOVED lines=12> */
.L_x_2086:
[----:B------:R-:W2:Y:S01]  /*13b30*/  LDL.LU R3, [R1+0x4] ;  /* 0x0000040001037983 */ /* 0x000ea20000300800 */
[C---:B------:R-:W-:Y:S01]  /*13b40*/  ISETP.GT.AND P0, PT, R20.reuse, RZ, PT ;  /* 0x000000ff1400720c */ /* 0x040fe20003f04270 */
[----:B------:R-:W-:Y:S02]  /*13b50*/  VIADD R20, R20, 0xffffffff ;  /* 0xffffffff14147836 */ /* 0x000fe40000000000 */
[----:B0-----:R3:W5:Y:S04]  /*13b60*/  LDL R6, [R1+0xc] ;  /* 0x00000c0001067983 */ /* 0x0017680000100800 */
[----:B------:R3:W5:Y:S01]  /*13b70*/  LDL R7, [R1] ;  /* 0x0000000001077983 */ /* 0x0007620000100800 */
[----:B--2---:R3:W-:Y:S01]  /*13b80*/  SYNCS.ARRIVE.TRANS64.A1T0 RZ, [R3+URZ+0x29850], RZ ;  /* 0x029850ff03ff79a7 */ /* 0x0047e2000810003f */
[----:B------:R-:W-:-:S05]  /*13b90*/  @!P1 VIADD R2, R3, 0x29880 ;  /* 0x0002988003029836 */ /* 0x000fca0000000000 */
[----:B------:R-:W-:Y:S01]  /*13ba0*/  @!P1 PRMT R2, RZ, 0x654, R2 ;  /* 0x00000654ff029816 */ /* 0x000fe20000000002 */
[----:B------:R-:W-:Y:S06]  /*13bb0*/  BAR.SYNC.DEFER_BLOCKING 0x2, 0x80 ;  /* 0x0082000000007b1d */ /* 0x000fec0000010000 */
[----:B------:R3:W-:Y:S01]  /*13bc0*/  @!P1 SYNCS.ARRIVE.TRANS64.RED.A1T0 RZ, [R2+URZ], RZ ;  /* 0x000000ff02ff99a7 */ /* 0x0007e2000810043f */
[----:B------:R-:W-:Y:S05]  /*13bd0*/  @P0 BRA `(.L_x_2087) ;  /* 0xffffffec00f40947 */ /* 0x000fea000383ffff */
.L_x_2065:
        /* <DEDUP_REMOVED lines=9> */
[----:B0-----:R-:W0:Y:S02]  /*13c70*/  S2R R4, SR_LTMASK ;  /* 0x0000000000047919 */ /* 0x001e240000003900 */
[----:B0-----:R-:W-:-:S04]  /*13c80*/  LOP3.LUT R4, R4, UR4, RZ, 0xc0, !PT ;  /* 0x0000000404047c12 */ /* 0x001fc8000f8ec0ff */
[----:B-----5:R-:W0:Y:S01]  /*13c90*/  POPC R7, R4 ;  /* 0x0000000400077309 */ /* 0x020e220000000000 */
[----:B--2---:R-:W0:Y:S02]  /*13ca0*/  SHFL.IDX PT, R0, R3, R0, 0x1f ;  /* 0x00001f0003007589 */ /* 0x004e2400000e0000 */
[----:B0-----:R-:W-:-:S05]  /*13cb0*/  IADD3 R0, R0, UR46, R7 ;  /* 0x0000002e00007c10 */ /* 0x001fca000fffe007 */
[----:B------:R4:W-:Y:S02]  /*13cc0*/  STL [R1+0x20], R0 ;  /* 0x0000200001007387 */ /* 0x0009e40000100800 */
.L_x_2089:
[----:B------:R-:W-:Y:S05]  /*13cd0*/  BSYNC B0 ;  /* 0x0000000000007941 */ /* 0x000fea0003800000 */
.L_x_2088:
[----:B------:R-:W-:-:S06]  /*13ce0*/  UISETP.NE.AND UP0, UPT, UR42, 0x3, UPT ;  /* 0x000000032a00788c */ /* 0x000fcc000bf05270 */
[----:B------:R-:W-:-:S13]  /*13cf0*/  PLOP3.LUT P0, PT, PT, PT, UP0, 0x80, 0x0 ;  /* 0x000000000000781c */ /* 0x000fda0003f0f008 */
[----:B------:R-:W-:Y:S05]  /*13d00*/  @!P0 BRA `(.L_x_2090) ;  /* 0x0000000000048947 */ /* 0x000fea0003800000 */
[----:B------:R-:W-:Y:S01]  /*13d10*/  BPT.TRAP 0x1 ;  /* 0x000000040000795c */ /* 0x000fe20000300000 */
.L_x_2090:
        /* <DEDUP_REMOVED lines=10> */
.L_x_2135:
[----:B------:R-:W-:Y:S05]  /*13dc0*/  BSYNC B0 ;  /* 0x0000000000007941 */ /* 0x000fea0003800000 */
.L_x_2091:
[----:B------:R-:W-:Y:S05]  /*13dd0*/  @!P2 BRA `(.L_x_2093) ;  /* 0x000000000004a947 */ /* 0x000fea0003800000 */
[----:B------:R-:W-:Y:S01]  /*13de0*/  BPT.TRAP 0x1 ;  /* 0x000000040000795c */ /* 0x000fe20000300000 */
.L_x_2093:
[----:B------:R-:W2:Y:S02]  /*13df0*/  LDL R0, [R1+0xc] ;  /* 0x00000c0001007983 */ /* 0x000ea40000100800 */
[----:B--2---:R-:W-:-:S04]  /*13e00*/  SHF.L.U32 R3, R0, 0x1f, RZ ;  /* 0x0000001f00037819 */ /* 0x004fc800000006ff */
[----:B------:R-:W2:Y:S02]  /*13e10*/  SYNCS.PHASECHK.TRANS64.TRYWAIT P0, [R20+URZ+0x29860], R3 ;  /* 0x02986003140075a7 */ /* 0x000ea4000800017f */
[----:B--2---:R-:W-:Y:S05]  /*13e20*/  @!P0 BRA `(.L_x_2094) ;  /* 0x0000001c00408947 */ /* 0x004fea0003800000 */
.L_x_2136:
        /* <DEDUP_REMOVED lines=11> */
[----:B-----5:R-:W0:Y:S01]  /*13ee0*/  LDSM.16.MT88.4 R4, [R2+UR41+0xa400] ;  /* 0x00a400290204783b */ /* 0x020e220008004200 */
        /* <DEDUP_REMOVED lines=69> */
.L_x_2095:
[----:B------:R-:W3:Y:S01]  /*14340*/  LDL.LU R2, [R1] ;  /* 0x0000000001027983 */ /* 0x000ee20000300800 */
[----:B0-----:R-:W-:Y:S03]  /*14350*/  SYNCS.ARRIVE.TRANS64.A1T0 RZ, [R20+URZ+0x29850], RZ ;  /* 0x029850ff14ff79a7 */ /* 0x001fe6000810003f */
        /* <DEDUP_REMOVED lines=12> */
.L_x_2049:
[----:B------:R-:W-:Y:S05]  /*14420*/  BSYNC B6 ;  /* 0x0000000000067941 */ /* 0x000fea0003800000 */
.L_x_2047:
[----:B0-2---:R-:W2:Y:S02]  /*14430*/  LDL R0, [R1+0x30] ;  /* 0x0000300001007983 */ /* 0x005ea40000100800 */
        /* <DEDUP_REMOVED lines=14> */
.L_x_2096:
        /* <DEDUP_REMOVED lines=16> */
[----:B------:R-:W-:Y:S02]  /*14620*/  ISETP.GE.U32.AND P5, PT, R6, 0x10, PT ;  /* 0x000000100600780c */ /* 0x000fe40003fa6070 */
[----:B------:R-:W0:Y:S01]  /*14630*/  LDC R6, c[0x0][0xc10] ;  /* 0x00030400ff067b82 */ /* 0x000e220000000800 */
[----:B--2---:R-:W-:-:S02]  /*14640*/  IMAD.MOV.U32 R8, RZ, RZ, R0 ;  /* 0x000000ffff087224 */ /* 0x004fc400078e0000 */
[----:B---3--:R-:W2:Y:S02]  /*14650*/  SHFL.UP PT, R0, R5, 0x1, RZ ;  /* 0x0420000005007989 */ /* 0x008ea400000e00ff */
[----:B--2---:R-:W-:-:S05]  /*14660*/  SEL R0, R0, RZ, P1 ;  /* 0x000000ff00007207 */ /* 0x004fca0000800000 */
[----:B------:R-:W-:-:S05]  /*14670*/  IMAD.IADD R0, R5, 0x1, R0 ;  /* 0x0000000105007824 */ /* 0x000fca00078e0200 */
[----:B------:R-:W2:Y:S02]  /*14680*/  SHFL.UP PT, R4, R0, 0x2, RZ ;  /* 0x0440000000047989 */ /* 0x000ea400000e00ff */
        /* <DEDUP_REMOVED lines=18> */
.L_x_2102:
        /* <DEDUP_REMOVED lines=14> */
.L_x_2101:
[----:B------:R-:W-:Y:S05]  /*14890*/  BSYNC B0 ;  /* 0x0000000000007941 */ /* 0x000fea0003800000 */
.L_x_2100:
        /* <DEDUP_REMOVED lines=21> */
.L_x_2098:
        /* <DEDUP_REMOVED lines=12> */
[----:B------:R-:W-:Y:S01]  /*14ab0*/  ISETP.NE.AND P0, PT, RZ, UR7, PT ;  /* 0x00000007ff007c0c */ /* 0x000fe2000bf05270 */
[----:B------:R-:W-:-:S03]  /*14ac0*/  IMAD.MOV.U32 R11, RZ, RZ, RZ ;  /* 0x000000ffff0b7224 */ /* 0x000fc600078e00ff */
[----:B------:R-:W2:Y:S02]  /*14ad0*/  SHFL.IDX PT, R5, R5, R12, 0x1f ;  /* 0x00001f0c05057589 */ /* 0x000ea400000e0000 */
[----:B--2---:R-:W-:-:S05]  /*14ae0*/  IMAD R4, R5, R8, RZ ;  /* 0x0000000805047224 */ /* 0x004fca00078e02ff */
[----:B------:R-:W-:Y:S02]  /*14af0*/  IABS R9, R4 ;  /* 0x0000000400097213 */ /* 0x000fe40000000000 */
[----:B------:R-:W-:Y:S05]  /*14b00*/  @!P0 BRA `(.L_x_2103) ;  /* 0x00000000000c8947 */ /* 0x000fea0003800000 */
[----:B------:R-:W-:-:S06]  /*14b10*/  UIADD3 UR4, UR6, -0x1, URZ ;  /* 0xffffffff06047890 */ /* 0x000fcc000fffe03f */
[----:B------:R-:W-:-:S06]  /*14b20*/  IMAD.U32 R11, RZ, RZ, UR4 ;  /* 0x00000004ff0b7e24 */ /* 0x000fcc000f8e00ff */
[----:B------:R0:W2:Y:S02]  /*14b30*/  SHFL.IDX PT, R11, R10, R11, 0x1f ;  /* 0x00001f0b0a0b7589 */ /* 0x0000a400000e0000 */
.L_x_2103:
[----:B0-----:R-:W0:Y:S01]  /*14b40*/  I2F.RP R10, R9 ;  /* 0x00000009000a7306 */ /* 0x001e220000209400 */
[----:B--2---:R-:W-:-:S05]  /*14b50*/  IMAD R11, R11, R6, R7 ;  /* 0x000000060b0b7224 */ /* 0x004fca00078e0207 */
[----:B------:R2:W-:Y:S02]  /*14b60*/  STL [R1+0x20], R11 ;  /* 0x0000200b01007387 */ /* 0x0005e40000100800 */
[----:B0-----:R-:W0:Y:S02]  /*14b70*/  MUFU.RCP R10, R10 ;  /* 0x0000000a000a7308 */ /* 0x001e240000001000 */
[----:B0-----:R-:W-:-:S06]  /*14b80*/  VIADD R3, R10, 0xffffffe ;  /* 0x0ffffffe0a037836 */ /* 0x001fcc0000000000 */
[----:B------:R-:W0:Y:S02]  /*14b90*/  F2I.FTZ.U32.TRUNC.NTZ R3, R3 ;  /* 0x0000000300037305 */ /* 0x000e24000021f000 */
[----:B0-----:R-:W-:-:S04]  /*14ba0*/  IMAD.MOV R2, RZ, RZ, -R3 ;  /* 0x000000ffff027224 */ /* 0x001fc800078e0a03 */
[----:B------:R-:W-:Y:S02]  /*14bb0*/  IMAD R7, R2, R9, RZ ;  /* 0x0000000902077224 */ /* 0x000fe400078e02ff */
[----:B------:R-:W-:-:S04]  /*14bc0*/  IMAD.MOV.U32 R2, RZ, RZ, RZ ;  /* 0x000000ffff027224 */ /* 0x000fc800078e00ff */
[----:B------:R-:W-:-:S04]  /*14bd0*/  IMAD.HI.U32 R2, R3, R7, R2 ;  /* 0x0000000703027227 */ /* 0x000fc800078e0002 */
[----:B------:R-:W-:Y:S01]  /*14be0*/  IMAD.IADD R7, R0, 0x1, -R11 ;  /* 0x0000000100077824 */ /* 0x000fe200078e0a0b */
[----:B------:R-:W-:-:S04]  /*14bf0*/  IABS R0, R4 ;  /* 0x0000000400007213 */ /* 0x000fc80000000000 */
[----:B------:R-:W-:Y:S01]  /*14c00*/  IABS R3, R7 ;  /* 0x0000000700037213 */ /* 0x000fe20000000000 */
[----:B------:R-:W-:-:S04]  /*14c10*/  IMAD.MOV R0, RZ, RZ, -R0 ;  /* 0x000000ffff007224 */ /* 0x000fc800078e0a00 */
        /* <DEDUP_REMOVED lines=9> */
[----:B------:R-:W-:-:S04]  /*14cb0*/  @P0 VIADD R2, R2, 0x1 ;  /* 0x0000000102020836 */ /* 0x000fc80000000000 */
[----:B------:R-:W-:Y:S02]  /*14cc0*/  IMAD.MOV.U32 R9, RZ, RZ, R2 ;  /* 0x000000ffff097224 */ /* 0x000fe400078e0002 */
[----:B------:R-:W-:Y:S02]  /*14cd0*/  IMAD.MOV.U32 R2, RZ, RZ, RZ ;  /* 0x000000ffff027224 */ /* 0x000fe400078e00ff */
[----:B------:R-:W-:Y:S01]  /*14ce0*/  @!P2 IMAD.MOV R9, RZ, RZ, -R9 ;  /* 0x000000ffff09a224 */ /* 0x000fe200078e0a09 */
[----:B------:R-:W-:-:S05]  /*14cf0*/  @!P1 LOP3.LUT R9, RZ, R4, RZ, 0x33, !PT ;  /* 0x00000004ff099212 */ /* 0x000fca00078e33ff */
[----:B------:R-:W-:Y:S02]  /*14d00*/  IMAD R0, R8, R9, RZ ;  /* 0x0000000908007224 */ /* 0x000fe400078e02ff */
[----:B------:R-:W-:Y:S02]  /*14d10*/  IMAD.MOV R9, RZ, RZ, -R9 ;  /* 0x000000ffff097224 */ /* 0x000fe400078e0a09 */
[----:B------:R-:W-:Y:S02]  /*14d20*/  IMAD.MOV R3, RZ, RZ, -R0 ;  /* 0x000000ffff037224 */ /* 0x000fe400078e0a00 */
[----:B------:R-:W-:-:S03]  /*14d30*/  IMAD R7, R4, R9, R7 ;  /* 0x0000000904077224 */ /* 0x000fc600078e0207 */
[----:B------:R-:W-:Y:S01]  /*14d40*/  VIADDMNMX R6, R3, R6, R8, PT ;  /* 0x0000000603067246 */ /* 0x000fe20003800108 */
[----:B------:R-:W-:-:S03]  /*14d50*/  IMAD.IADD R0, R7, 0x1, R0 ;  /* 0x0000000107007824 */ /* 0x000fc600078e0200 */
[-C--:B------:R-:W-:Y:S02]  /*14d60*/  IABS R8, R6.reuse ;  /* 0x0000000600087213 */ /* 0x080fe40000000000 */
[----:B------:R-:W-:Y:S02]  /*14d70*/  IABS R4, R6 ;  /* 0x0000000600047213 */ /* 0x000fe40000000000 */
[----:B------:R-:W0:Y:S08]  /*14d80*/  I2F.RP R10, R8 ;  /* 0x00000008000a7306 */ /* 0x000e300000209400 */
[----:B0-----:R-:W2:Y:S02]  /*14d90*/  MUFU.RCP R10, R10 ;  /* 0x0000000a000a7308 */ /* 0x001ea40000001000 */
[----:B--2---:R-:W-:-:S06]  /*14da0*/  VIADD R11, R10, 0xffffffe ;  /* 0x0ffffffe0a0b7836 */ /* 0x004fcc0000000000 */
[----:B------:R-:W0:Y:S02]  /*14db0*/  F2I.FTZ.U32.TRUNC.NTZ R3, R11 ;  /* 0x0000000b00037305 */ /* 0x000e24000021f000 */
[----:B0-----:R-:W-:-:S04]  /*14dc0*/  IMAD.MOV R9, RZ, RZ, -R3 ;  /* 0x000000ffff097224 */ /* 0x001fc800078e0a03 */
[----:B------:R-:W-:-:S04]  /*14dd0*/  IMAD R9, R9, R8, RZ ;  /* 0x0000000809097224 */ /* 0x000fc800078e02ff */
[----:B------:R-:W-:Y:S01]  /*14de0*/  IMAD.HI.U32 R3, R3, R9, R2 ;  /* 0x0000000903037227 */ /* 0x000fe200078e0002 */
[----:B------:R-:W-:-:S03]  /*14df0*/  IABS R2, R7 ;  /* 0x0000000700027213 */ /* 0x000fc60000000000 */
[----:B------:R-:W-:Y:S02]  /*14e00*/  IMAD.MOV R9, RZ, RZ, -R4 ;  /* 0x000000ffff097224 */ /* 0x000fe400078e0a04 */
        /* <DEDUP_REMOVED lines=19> */
.L_x_2099:
[----:B------:R0:W-:Y:S01]  /*14f40*/  STL [R1+0x20], R0 ;  /* 0x0000200001007387 */ /* 0x0001e20000100800 */
[----:B------:R-:W-:Y:S01]  /*14f50*/  ULDC UR48, c[0x0][0xc14] ;  /* 0x0003050000307ab9 */ /* 0x000fe20000000800 */
[----:B------:R-:W-:Y:S02]  /*14f60*/  UMOV UR38, URZ ;  /* 0x0000003f00267c82 */ /* 0x000fe40008000000 */
[----:B------:R0:W-:Y:S03]  /*14f70*/  STL [R1+0x24], RZ ;  /* 0x000024ff01007387 */ /* 0x0001e60000100800 */
.L_x_2104:
        /* <DEDUP_REMOVED lines=15> */
.L_x_2097:
[----:B------:R-:W-:Y:S02]  /*15070*/  ULDC UR4, c[0x0][0xc14] ;  /* 0x0003050000047ab9 */ /* 0x000fe40000000800 */
[----:B------:R-:W-:-:S06]  /*15080*/  UISETP.GE.AND UP0, UPT, UR48, UR4, UPT ;  /* 0x000000043000728c */ /* 0x000fcc000bf06270 */
[----:B------:R-:W-:-:S13]  /*15090*/  PLOP3.LUT P0, PT, PT, PT, UP0, 0x80, 0x0 ;  /* 0x000000000000781c */ /* 0x000fda0003f0f008 */
[----:B------:R-:W-:Y:S05]  /*150a0*/  @!P0 BRA `(.L_x_2105) ;  /* 0xffffffc000988947 */ /* 0x000fea000383ffff */
.L_x_2043:
        /* <DEDUP_REMOVED lines=12> */
.L_x_2137:
[----:B------:R-:W-:Y:S05]  /*15170*/  BSYNC B0 ;  /* 0x0000000000007941 */ /* 0x000fea0003800000 */
.L_x_2106:
[----:B------:R-:W-:-:S03]  /*15180*/  UMOV UR4, 0xffffffff ;  /* 0xffffffff00047882 */ /* 0x000fc60000000000 */
[----:B------:R-:W-:Y:S05]  /*15190*/  BRA.DIV UR4, `(.L_x_2108) ;  /* 0x0000000a048c7947 */ /* 0x000fea000b800000 */
[----:B------:R-:W1:Y:S02]  /*151a0*/  S2R R2, SR_TID.X ;  /* 0x0000000000027919 */ /* 0x000e640000002100 */
[----:B-1----:R-:W-:-:S04]  /*151b0*/  SHF.R.U32.HI R2, RZ, 0x5, R2 ;  /* 0x00000005ff027819 */ /* 0x002fc80000011602 */
[----:B------:R-:W-:-:S05]  /*151c0*/  LOP3.LUT R2, R2, 0x3, RZ, 0xc0, !PT ;  /* 0x0000000302027812 */ /* 0x000fca00078ec0ff */
[----:B------:R1:W2:Y:S02]  /*151d0*/  SHFL.IDX PT, R14, R2, RZ, 0x1f ;  /* 0x00001fff020e7589 */ /* 0x0002a400000e0000 */
.L_x_2140:
[----:B--2---:R-:W-:Y:S01]  /*151e0*/  ISETP.NE.AND P0, PT, R14, RZ, PT ;  /* 0x000000ff0e00720c */ /* 0x004fe20003f05270 */
[----:B------:R-:W-:-:S12]  /*151f0*/  BSSY B0, `(.L_x_2109) ;  /* 0x000002e000007945 */ /* 0x000fd80003800000 */
[----:B------:R-:W-:Y:S05]  /*15200*/  @P0 BRA `(.L_x_2110) ;  /* 0x0000000000b00947 */ /* 0x000fea0003800000 */
[----:B------:R-:W-:-:S03]  /*15210*/  UMOV UR4, 0xffffffff ;  /* 0xffffffff00047882 */ /* 0x000fc60000000000 */
[----:B------:R-:W-:Y:S05]  /*15220*/  BRA.DIV UR4, `(.L_x_2111) ;  /* 0x0000000a049c7947 */ /* 0x000fea000b800000 */
[----:B------:R-:W-:-:S13]  /*15230*/  ELECT P6, URZ, PT ;  /* 0x00000000003f782f */ /* 0x000fda00038c0000 */
.L_x_2143:
[----:B------:R-:W-:Y:S05]  /*15240*/  @!P6 BRA `(.L_x_2110) ;  /* 0x0000000000a0e947 */ /* 0x000fea0003800000 */
[----:B------:R-:W-:-:S06]  /*15250*/  ULOP3.LUT UR4, UR40, 0x2, URZ, 0xfc, !UPT ;  /* 0x0000000228047892 */ /* 0x000fcc000f8efc3f */
[----:B-1----:R-:W-:-:S05]  /*15260*/  IMAD.U32 R2, RZ, RZ, UR4 ;  /* 0x00000004ff027e24 */ /* 0x002fca000f8e00ff */
[----:B------:R-:W-:-:S13]  /*15270*/  ISETP.NE.AND P0, PT, R2, 0x3, PT ;  /* 0x000000030200780c */ /* 0x000fda0003f05270 */
[----:B------:R-:W-:Y:S05]  /*15280*/  @!P0 BRA `(.L_x_2112) ;  /* 0x0000000000048947 */ /* 0x000fea0003800000 */
[----:B------:R-:W-:Y:S01]  /*15290*/  BPT.TRAP 0x1 ;  /* 0x000000040000795c */ /* 0x000fe20000300000 */
.L_x_2112:
        /* <DEDUP_REMOVED lines=14> */
.L_x_2144:
[----:B------:R-:W1:Y:S02]  /*15380*/  SYNCS.PHASECHK.TRANS64.TRYWAIT P1, [R7+URZ], R2 ;  /* 0x00000002070075a7 */ /* 0x000e64000802017f */
[----:B-1----:R-:W-:Y:S05]  /*15390*/  @!P1 BRA `(.L_x_2114) ;  /* 0x0000000800749947 */ /* 0x002fea0003800000 */
.L_x_2145:
[----:B------:R-:W-:Y:S05]  /*153a0*/  @!P0 BRA `(.L_x_2115) ;  /* 0x0000000000048947 */ /* 0x000fea0003800000 */
[----:B------:R-:W-:Y:S01]  /*153b0*/  BPT.TRAP 0x1 ;  /* 0x000000040000795c */ /* 0x000fe20000300000 */
.L_x_2115:
[----:B------:R-:W2:Y:S02]  /*153c0*/  LDL.LU R4, [R1] ;  /* 0x0000000001047983 */ /* 0x000ea40000300800 */
[----:B--2---:R-:W-:-:S04]  /*153d0*/  IMAD R4, R4, 0x8, R0 ;  /* 0x0000000804047824 */ /* 0x004fc800078e0200 */
[----:B------:R-:W2:Y:S02]  /*153e0*/  SYNCS.PHASECHK.TRANS64.TRYWAIT P1, [R4+URZ+0x29860], R5 ;  /* 0x02986005040075a7 */ /* 0x000ea4000802017f */
[----:B--2---:R-:W-:Y:S05]  /*153f0*/  @!P1 BRA `(.L_x_2116) ;  /* 0x0000000800709947 */ /* 0x004fea0003800000 */
.L_x_2146:
[----:B------:R-:W-:Y:S05]  /*15400*/  @!P0 BRA `(.L_x_2117) ;  /* 0x0000000000048947 */ /* 0x000fea0003800000 */
[----:B------:R-:W-:Y:S01]  /*15410*/  BPT.TRAP 0x1 ;  /* 0x000000040000795c */ /* 0x000fe20000300000 */
.L_x_2117:
[----:B------:R-:W-:-:S04]  /*15420*/  IMAD R3, R3, 0x8, R0 ;  /* 0x0000000803037824 */ /* 0x000fc800078e0200 */
[----:B------:R-:W3:Y:S02]  /*15430*/  SYNCS.PHASECHK.TRANS64.TRYWAIT P1, [R3+URZ+0x29860], R2 ;  /* 0x02986002030075a7 */ /* 0x000ee4000802017f */
[----:B---3--:R-:W-:Y:S05]  /*15440*/  @!P1 BRA `(.L_x_2118) ;  /* 0x0000000800709947 */ /* 0x008fea0003800000 */
.L_x_2147:
[----:B------:R-:W-:Y:S05]  /*15450*/  @!P0 BRA `(.L_x_2119) ;  /* 0x0000000000048947 */ /* 0x000fea0003800000 */
[----:B------:R-:W-:Y:S01]  /*15460*/  BPT.TRAP 0x1 ;  /* 0x000000040000795c */ /* 0x000fe20000300000 */
.L_x_2119:
[----:B------:R-:W4:Y:S02]  /*15470*/  SYNCS.PHASECHK.TRANS64.TRYWAIT P0, [R4+URZ+0x29880], R5 ;  /* 0x02988005040075a7 */ /* 0x000f24000800017f */
[----:B----4-:R-:W-:Y:S05]  /*15480*/  @!P0 BRA `(.L_x_2120) ;  /* 0x0000000800748947 */ /* 0x010fea0003800000 */
.L_x_2121:
[----:B------:R0:W0:Y:S02]  /*15490*/  SYNCS.PHASECHK.TRANS64.TRYWAIT P0, [R3+URZ+0x29880], R2 ;  /* 0x02988002030075a7 */ /* 0x000024000800017f */
[----:B0-----:R-:W-:Y:S05]  /*154a0*/  @!P0 NANOSLEEP.SYNCS 0x989680 ;  /* 0x009896800000895d */ /* 0x001fea0003900000 */
[----:B------:R-:W0:Y:S02]  /*154b0*/  @!P0 SYNCS.PHASECHK.TRANS64 P0, [R3+URZ+0x29880], R2 ;  /* 0x02988002030085a7 */ /* 0x000e24000800007f */
[----:B0-----:R-:W-:Y:S05]  /*154c0*/  @!P0 BRA `(.L_x_2121) ;  /* 0xfffffffc00f08947 */ /* 0x001fea000383ffff */
.L_x_2110:
[----:B------:R-:W-:Y:S05]  /*154d0*/  BSYNC B0 ;  /* 0x0000000000007941 */ /* 0x000fea0003800000 */
.L_x_2109:
[----:B------:R-:W-:Y:S05]  /*154e0*/  EXIT ;  /* 0x000000000000794d */ /* 0x000fea0003800000 */
.L_x_1982:
[----:B0-----:R-:W-:-:S04]  /*154f0*/  IMAD.U32 R3, RZ, RZ, UR41 ;  /* 0x00000029ff037e24 */ /* 0x001fc8000f8e00ff */
[----:B------:R0:W1:Y:S03]  /*15500*/  SYNCS.PHASECHK.TRANS64.TRYWAIT P1, [R3+URZ+0x29800], R6 ;  /* 0x02980006030075a7 */ /* 0x000066000802017f */
[----:B-1----:R-:W-:Y:S05]  /*15510*/  @!P1 NANOSLEEP.SYNCS 0x989680 ;  /* 0x009896800000995d */ /* 0x002fea0003900000 */
[----:B------:R-:W1:Y:S02]  /*15520*/  @!P1 SYNCS.PHASECHK.TRANS64 P1, [R3+URZ+0x29800], R6 ;  /* 0x02980006030095a7 */ /* 0x000e64000802007f */
[----:B-1----:R-:W-:Y:S05]  /*15530*/  @!P1 BRA `(.L_x_1982) ;  /* 0xfffffffc00ec9947 */ /* 0x002fea000383ffff */
[----:B------:R-:W-:Y:S05]  /*15540*/  BRA `(.L_x_2122) ;  /* 0xfffffec400707947 */ /* 0x000fea000383ffff */
.L_x_1986:
[----:B-1----:R1:W2:Y:S02]  /*15550*/  SYNCS.PHASECHK.TRANS64.TRYWAIT P2, [R2+URZ+0x29830], R3 ;  /* 0x02983003020075a7 */ /* 0x0022a4000804017f */
[----:B--2---:R-:W-:Y:S05]  /*15560*/  @!P2 NANOSLEEP.SYNCS 0x989680 ;  /* 0x009896800000a95d */ /* 0x004fea0003900000 */
[----:B------:R-:W2:Y:S02]  /*15570*/  @!P2 SYNCS.PHASECHK.TRANS64 P2, [R2+URZ+0x29830], R3 ;  /* 0x029830030200a5a7 */ /* 0x000ea4000804007f */
[----:B--2---:R-:W-:Y:S05]  /*15580*/  @!P2 BRA `(.L_x_1986) ;  /* 0xfffffffc00f0a947 */ /* 0x004fea000383ffff */
[----:B------:R-:W-:Y:S05]  /*15590*/  BRA `(.L_x_1985) ;  /* 0xfffffec400987947 */ /* 0x000fea000383ffff */
.L_x_1991:
[----:B-1----:R-:W-:-:S04]  /*155a0*/  IMAD.U32 R7, RZ, RZ, UR6 ;  /* 0x00000006ff077e24 */ /* 0x002fc8000f8e00ff */
[----:B------:R1:W2:Y:S03]  /*155b0*/  SYNCS.PHASECHK.TRANS64.TRYWAIT P2, [R7+URZ+0x29830], R6 ;  /* 0x02983006070075a7 */ /* 0x0002a6000804017f */
[----:B--2---:R-:W-:Y:S05]  /*155c0*/  @!P2 NANOSLEEP.SYNCS 0x989680 ;  /* 0x009896800000a95d */ /* 0x004fea0003900000 */
[----:B------:R-:W2:Y:S02]  /*155d0*/  @!P2 SYNCS.PHASECHK.TRANS64 P2, [R7+URZ+0x29830], R6 ;  /* 0x029830060700a5a7 */ /* 0x000ea4000804007f */
[----:B--2---:R-:W-:Y:S05]  /*155e0*/  @!P2 BRA `(.L_x_1991) ;  /* 0xfffffffc00eca947 */ /* 0x004fea000383ffff */
[----:B------:R-:W-:Y:S05]  /*155f0*/  BRA `(.L_x_1988) ;  /* 0xffffff0400987947 */ /* 0x000fea000383ffff */
.L_x_1995:
[----:B-1----:R-:W-:-:S04]  /*15600*/  IMAD.U32 R7, RZ, RZ, UR6 ;  /* 0x00000006ff077e24 */ /* 0x002fc8000f8e00ff */
[----:B------:R1:W2:Y:S03]  /*15610*/  SYNCS.PHASECHK.TRANS64.TRYWAIT P2, [R7+URZ+0x29850], R6 ;  /* 0x02985006070075a7 */ /* 0x0002a6000804017f */
[----:B--2---:R-:W-:Y:S05]  /*15620*/  @!P2 NANOSLEEP.SYNCS 0x989680 ;  /* 0x009896800000a95d */ /* 0x004fea0003900000 */
[----:B------:R-:W2:Y:S02]  /*15630*/  @!P2 SYNCS.PHASECHK.TRANS64 P2, [R7+URZ+0x29850], R6 ;  /* 0x029850060700a5a7 */ /* 0x000ea4000804007f */
[----:B--2---:R-:W-:Y:S05]  /*15640*/  @!P2 BRA `(.L_x_1995) ;  /* 0xfffffffc00eca947 */ /* 0x004fea000383ffff */
[----:B------:R-:W-:Y:S05]  /*15650*/  BRA `(.L_x_1992) ;  /* 0xffffff1000987947 */ /* 0x000fea000383ffff */
.L_x_2002:
[----:B-1----:R-:W-:-:S04]  /*15660*/  IMAD.U32 R7, RZ, RZ, UR6 ;  /* 0x00000006ff077e24 */ /* 0x002fc8000f8e00ff */
[----:B------:R1:W2:Y:S03]  /*15670*/  SYNCS.PHASECHK.TRANS64.TRYWAIT P2, [R7+URZ+0x29830], R6 ;  /* 0x02983006070075a7 */ /* 0x0002a6000804017f */
[----:B--2---:R-:W-:Y:S05]  /*15680*/  @!P2 NANOSLEEP.SYNCS 0x989680 ;  /* 0x009896800000a95d */ /* 0x004fea0003900000 */
[----:B------:R-:W2:Y:S02]  /*15690*/  @!P2 SYNCS.PHASECHK.TRANS64 P2, [R7+URZ+0x29830], R6 ;  /* 0x029830060700a5a7 */ /* 0x000ea4000804007f */
[----:B--2---:R-:W-:Y:S05]  /*156a0*/  @!P2 BRA `(.L_x_2002) ;  /* 0xfffffffc00eca947 */ /* 0x004fea000383ffff */
[----:B------:R-:W-:Y:S05]  /*156b0*/  BRA `(.L_x_1999) ;  /* 0xffffff4400d07947 */ /* 0x000fea000383ffff */
.L_x_2006:
[----:B-1----:R-:W-:-:S04]  /*156c0*/  IMAD.U32 R7, RZ, RZ, UR6 ;  /* 0x00000006ff077e24 */ /* 0x002fc8000f8e00ff */
[----:B------:R1:W2:Y:S03]  /*156d0*/  SYNCS.PHASECHK.TRANS64.TRYWAIT P2, [R7+URZ+0x29850], R6 ;  /* 0x02985006070075a7 */ /* 0x0002a6000804017f */
[----:B--2---:R-:W-:Y:S05]  /*156e0*/  @!P2 NANOSLEEP.SYNCS 0x989680 ;  /* 0x009896800000a95d */ /* 0x004fea0003900000 */
[----:B------:R-:W2:Y:S02]  /*156f0*/  @!P2 SYNCS.PHASECHK.TRANS64 P2, [R7+URZ+0x29850], R6 ;  /* 0x029850060700a5a7 */ /* 0x000ea4000804007f */
[----:B--2---:R-:W-:Y:S05]  /*15700*/  @!P2 BRA `(.L_x_2006) ;  /* 0xfffffffc00eca947 */ /* 0x004fea000383ffff */
[----:B------:R-:W-:Y:S05]  /*15710*/  BRA `(.L_x_2003) ;  /* 0xffffff5000d07947 */ /* 0x000fea000383ffff */
.L_x_2012:
[----:B-1----:R-:W-:-:S04]  /*15720*/  IMAD.U32 R5, RZ, RZ, UR9 ;  /* 0x00000009ff057e24 */ /* 0x002fc8000f8e00ff */
[----:B------:R1:W2:Y:S03]  /*15730*/  SYNCS.PHASECHK.TRANS64.TRYWAIT P1, [R5+URZ+0x29850], R0 ;  /* 0x02985000050075a7 */ /* 0x0002a6000802017f */
[----:B--2---:R-:W-:Y:S05]  /*15740*/  @!P1 NANOSLEEP.SYNCS 0x989680 ;  /* 0x009896800000995d */ /* 0x004fea0003900000 */
[----:B------:R-:W2:Y:S02]  /*15750*/  @!P1 SYNCS.PHASECHK.TRANS64 P1, [R5+URZ+0x29850], R0 ;  /* 0x02985000050095a7 */ /* 0x000ea4000802007f */
[----:B--2---:R-:W-:Y:S05]  /*15760*/  @!P1 BRA `(.L_x_2012) ;  /* 0xfffffffc00ec9947 */ /* 0x004fea000383ffff */
[----:B------:R-:W-:Y:S05]  /*15770*/  BRA `(.L_x_2011) ;  /* 0xffffff7c001c7947 */ /* 0x000fea000383ffff */
.L_x_2054:
[----:B------:R-:W-:Y:S02]  /*15780*/  IMAD.MOV.U32 R13, RZ, RZ, R4 ;  /* 0x000000ffff0d7224 */ /* 0x000fe400078e0004 */
[----:B------:R-:W-:Y:S02]  /*15790*/  IMAD.MOV.U32 R12, RZ, RZ, RZ ;  /* 0x000000ffff0c7224 */ /* 0x000fe400078e00ff */
[----:B------:R-:W-:Y:S02]  /*157a0*/  IMAD.MOV.U32 R11, RZ, RZ, 0x1f ;  /* 0x0000001fff0b7424 */ /* 0x000fe400078e00ff */
[----:B------:R-:W-:-:S07]  /*157b0*/  IMAD.MOV.U32 R15, RZ, RZ, -0x1 ;  /* 0xffffffffff0f7424 */ /* 0x000fce00078e00ff */
[----:B-1----:R-:W-:Y:S05]  /*157c0*/  WARPSYNC.COLLECTIVE R15, `(.L_x_2123) ;  /* 0x000000000f087348 */ /* 0x002fea0003c00000 */
[----:B------:R0:W2:Y:S02]  /*157d0*/  SHFL.IDX P6, R14, R13, R12, R11 ;  /* 0x0000000c0d0e7389 */ /* 0x0000a400000c000b */
[----:B012---:R-:W-:Y:S01]  /*157e0*/  ENDCOLLECTIVE ;  /* 0x000000000000791b */ /* 0x007fe20003800000 */
.L_x_2123:
[----:B------:R-:W-:Y:S05]  /*157f0*/  BRA `(.L_x_2124) ;  /* 0xffffffc800a07947 */ /* 0x000fea000383ffff */
.L_x_2056:
[----:B------:R-:W-:Y:S01]  /*15800*/  BSSY B0, `(.L_x_2125) ;  /* 0x0000006000007945 */ /* 0x000fe20003800000 */
[----:B------:R-:W-:-:S07]  /*15810*/  IMAD.MOV.U32 R15, RZ, RZ, -0x1 ;  /* 0xffffffffff0f7424 */ /* 0x000fce00078e00ff */
[----:B0-----:R-:W-:Y:S05]  /*15820*/  WARPSYNC.COLLECTIVE R15, `(.L_x_2126) ;  /* 0x000000000f0c7348 */ /* 0x001fea0003c00000 */
[----:B------:R-:W-:Y:S02]  /*15830*/  ELECT P6, UR62, PT ;  /* 0x00000000003e782f */ /* 0x000fe400038c0000 */
[----:B------:R-:W-:Y:S01]  /*15840*/  MOV R14, UR62 ;  /* 0x0000003e000e7c02 */ /* 0x000fe20008000f00 */
[----:B0-----:R-:W-:Y:S10]  /*15850*/  ENDCOLLECTIVE ;  /* 0x000000000000791b */ /* 0x001ff40003800000 */
.L_x_2126:
[----:B------:R-:W-:Y:S05]  /*15860*/  BSYNC B0 ;  /* 0x0000000000007941 */ /* 0x000fea0003800000 */
.L_x_2125:
[----:B------:R-:W-:Y:S05]  /*15870*/  BRA `(.L_x_2127) ;  /* 0xffffffc8009c7947 */ /* 0x000fea000383ffff */
.L_x_2059:
[----:B-1----:R1:W2:Y:S02]  /*15880*/  SYNCS.PHASECHK.TRANS64.TRYWAIT P2, [R3+URZ+0x29880], R2 ;  /* 0x02988002030075a7 */ /* 0x0022a4000804017f */
[----:B--2---:R-:W-:Y:S05]  /*15890*/  @!P2 NANOSLEEP.SYNCS 0x989680 ;  /* 0x009896800000a95d */ /* 0x004fea0003900000 */
[----:B------:R-:W2:Y:S02]  /*158a0*/  @!P2 SYNCS.PHASECHK.TRANS64 P2, [R3+URZ+0x29880], R2 ;  /* 0x029880020300a5a7 */ /* 0x000ea4000804007f */
[----:B--2---:R-:W-:Y:S05]  /*158b0*/  @!P2 BRA `(.L_x_2059) ;  /* 0xfffffffc00f0a947 */ /* 0x004fea000383ffff */
[----:B------:R-:W-:Y:S05]  /*158c0*/  BRA `(.L_x_2128) ;  /* 0xffffffc800fc7947 */ /* 0x000fea000383ffff */
.L_x_2061:
[----:B0-----:R0:W2:Y:S02]  /*158d0*/  SYNCS.PHASECHK.TRANS64.TRYWAIT P2, [R3+URZ+0x29840], R2 ;  /* 0x02984002030075a7 */ /* 0x0010a4000804017f */
[----:B--2---:R-:W-:Y:S05]  /*158e0*/  @!P2 NANOSLEEP.SYNCS 0x989680 ;  /* 0x009896800000a95d */ /* 0x004fea0003900000 */
[----:B------:R-:W2:Y:S02]  /*158f0*/  @!P2 SYNCS.PHASECHK.TRANS64 P2, [R3+URZ+0x29840], R2 ;  /* 0x029840020300a5a7 */ /* 0x000ea4000804007f */
[----:B--2---:R-:W-:Y:S05]  /*15900*/  @!P2 BRA `(.L_x_2061) ;  /* 0xfffffffc00f0a947 */ /* 0x004fea000383ffff */
[----:B------:R-:W-:Y:S05]  /*15910*/  BRA `(.L_x_2129) ;  /* 0xffffffcc00587947 */ /* 0x000fea000383ffff */
.L_x_2064:
[----:B--2---:R-:W-:-:S04]  /*15920*/  IMAD.U32 R3, RZ, RZ, UR41 ;  /* 0x00000029ff037e24 */ /* 0x004fc8000f8e00ff */
[----:B------:R2:W3:Y:S03]  /*15930*/  SYNCS.PHASECHK.TRANS64.TRYWAIT P0, [R3+URZ+0x29820], R2 ;  /* 0x02982002030075a7 */ /* 0x0004e6000800017f */
[----:B---3--:R-:W-:Y:S05]  /*15940*/  @!P0 NANOSLEEP.SYNCS 0x989680 ;  /* 0x009896800000895d */ /* 0x008fea0003900000 */
[----:B------:R-:W3:Y:S02]  /*15950*/  @!P0 SYNCS.PHASECHK.TRANS64 P0, [R3+URZ+0x29820], R2 ;  /* 0x02982002030085a7 */ /* 0x000ee4000800007f */
[----:B---3--:R-:W-:Y:S05]  /*15960*/  @!P0 BRA `(.L_x_2064) ;  /* 0xfffffffc00ec8947 */ /* 0x008fea000383ffff */
[----:B------:R-:W-:Y:S05]  /*15970*/  BRA `(.L_x_2130) ;  /* 0xffffffd000787947 */ /* 0x000fea000383ffff */
.L_x_2070:
[----:B0-----:R0:W3:Y:S02]  /*15980*/  SYNCS.PHASECHK.TRANS64.TRYWAIT P0, [R4+URZ+0x29880], R3 ;  /* 0x02988003040075a7 */ /* 0x0010e4000800017f */
[----:B---3--:R-:W-:Y:S05]  /*15990*/  @!P0 NANOSLEEP.SYNCS 0x989680 ;  /* 0x009896800000895d */ /* 0x008fea0003900000 */
[----:B------:R-:W3:Y:S02]  /*159a0*/  @!P0 SYNCS.PHASECHK.TRANS64 P0, [R4+URZ+0x29880], R3 ;  /* 0x02988003040085a7 */ /* 0x000ee4000800007f */
[----:B---3--:R-:W-:Y:S05]  /*159b0*/  @!P0 BRA `(.L_x_2070) ;  /* 0xfffffffc00f08947 */ /* 0x008fea000383ffff */
[----:B------:R-:W-:Y:S05]  /*159c0*/  BRA `(.L_x_2131) ;  /* 0xffffffd400207947 */ /* 0x000fea000383ffff */
.L_x_2075:
[----:B--2---:R2:W3:Y:S02]  /*159d0*/  SYNCS.PHASECHK.TRANS64.TRYWAIT P0, [R4+URZ+0x29840], R3 ;  /* 0x02984003040075a7 */ /* 0x0044e4000800017f */
[----:B---3--:R-:W-:Y:S05]  /*159e0*/  @!P0 NANOSLEEP.SYNCS 0x989680 ;  /* 0x009896800000895d */ /* 0x008fea0003900000 */
[----:B------:R-:W3:Y:S02]  /*159f0*/  @!P0 SYNCS.PHASECHK.TRANS64 P0, [R4+URZ+0x29840], R3 ;  /* 0x02984003040085a7 */ /* 0x000ee4000800007f */
[----:B---3--:R-:W-:Y:S05]  /*15a00*/  @!P0 BRA `(.L_x_2075) ;  /* 0xfffffffc00f08947 */ /* 0x008fea000383ffff */
[----:B------:R-:W-:Y:S05]  /*15a10*/  BRA `(.L_x_2132) ;  /* 0xffffffd400a87947 */ /* 0x000fea000383ffff */
.L_x_2083:
[----:B---3--:R-:W3:Y:S02]  /*15a20*/  LDL R3, [R1+0x4] ;  /* 0x0000040001037983 */ /* 0x008ee40000100800 */
[----:B---3--:R3:W4:Y:S02]  /*15a30*/  SYNCS.PHASECHK.TRANS64.TRYWAIT P2, [R3+URZ+0x29870], R2 ;  /* 0x02987002030075a7 */ /* 0x008724000804017f */
[----:B----4-:R-:W-:Y:S05]  /*15a40*/  @!P2 NANOSLEEP.SYNCS 0x989680 ;  /* 0x009896800000a95d */ /* 0x010fea0003900000 */
[----:B------:R-:W4:Y:S02]  /*15a50*/  @!P2 SYNCS.PHASECHK.TRANS64 P2, [R3+URZ+0x29870], R2 ;  /* 0x029870020300a5a7 */ /* 0x000f24000804007f */
[----:B----4-:R-:W-:Y:S05]  /*15a60*/  @!P2 BRA `(.L_x_2083) ;  /* 0xfffffffc00eca947 */ /* 0x010fea000383ffff */
[----:B------:R-:W-:Y:S05]  /*15a70*/  BRA `(.L_x_2133) ;  /* 0xffffffd800d07947 */ /* 0x000fea000383ffff */
.L_x_2085:
[----:B0-----:R-:W3:Y:S02]  /*15a80*/  LDL R4, [R1+0x4] ;  /* 0x0000040001047983 */ /* 0x001ee40000100800 */
[----:B---3--:R0:W3:Y:S02]  /*15a90*/  SYNCS.PHASECHK.TRANS64.TRYWAIT P2, [R4+URZ+0x29860], R3 ;  /* 0x02986003040075a7 */ /* 0x0080e4000804017f */
[----:B---3--:R-:W-:Y:S05]  /*15aa0*/  @!P2 NANOSLEEP.SYNCS 0x989680 ;  /* 0x009896800000a95d */ /* 0x008fea0003900000 */
[----:B------:R-:W3:Y:S02]  /*15ab0*/  @!P2 SYNCS.PHASECHK.TRANS64 P2, [R4+URZ+0x29860], R3 ;  /* 0x029860030400a5a7 */ /* 0x000ee4000804007f */
[----:B---3--:R-:W-:Y:S05]  /*15ac0*/  @!P2 BRA `(.L_x_2085) ;  /* 0xfffffffc00eca947 */ /* 0x008fea000383ffff */
[----:B------:R-:W-:Y:S05]  /*15ad0*/  BRA `(.L_x_2134) ;  /* 0xffffffd800d87947 */ /* 0x000fea000383ffff */
.L_x_2092:
[----:B--2---:R2:W3:Y:S02]  /*15ae0*/  SYNCS.PHASECHK.TRANS64.TRYWAIT P0, [R20+URZ+0x29870], R3 ;  /* 0x02987003140075a7 */ /* 0x0044e4000800017f */
[----:B---3--:R-:W-:Y:S05]  /*15af0*/  @!P0 NANOSLEEP.SYNCS 0x989680 ;  /* 0x009896800000895d */ /* 0x008fea0003900000 */
[----:B------:R-:W3:Y:S02]  /*15b00*/  @!P0 SYNCS.PHASECHK.TRANS64 P0, [R20+URZ+0x29870], R3 ;  /* 0x02987003140085a7 */ /* 0x000ee4000800007f */
[----:B---3--:R-:W-:Y:S05]  /*15b10*/  @!P0 BRA `(.L_x_2092) ;  /* 0xfffffffc00f08947 */ /* 0x008fea000383ffff */
[----:B------:R-:W-:Y:S05]  /*15b20*/  BRA `(.L_x_2135) ;  /* 0xffffffe000a47947 */ /* 0x000fea000383ffff */
.L_x_2094:
[----:B--2---:R2:W3:Y:S02]  /*15b30*/  SYNCS.PHASECHK.TRANS64.TRYWAIT P0, [R20+URZ+0x29860], R3 ;  /* 0x02986003140075a7 */ /* 0x0044e4000800017f */
[----:B---3--:R-:W-:Y:S05]  /*15b40*/  @!P0 NANOSLEEP.SYNCS 0x989680 ;  /* 0x009896800000895d */ /* 0x008fea0003900000 */
[----:B------:R-:W3:Y:S02]  /*15b50*/  @!P0 SYNCS.PHASECHK.TRANS64 P0, [R20+URZ+0x29860], R3 ;  /* 0x02986003140085a7 */ /* 0x000ee4000800007f */
[----:B---3--:R-:W-:Y:S05]  /*15b60*/  @!P0 BRA `(.L_x_2094) ;  /* 0xfffffffc00f08947 */ /* 0x008fea000383ffff */
[----:B------:R-:W-:Y:S05]  /*15b70*/  BRA `(.L_x_2136) ;  /* 0xffffffe000ac7947 */ /* 0x000fea000383ffff */
.L_x_2107:
[----:B0-----:R0:W1:Y:S02]  /*15b80*/  SYNCS.PHASECHK.TRANS64.TRYWAIT P0, [R0+URZ+0x29820], R3 ;  /* 0x02982003000075a7 */ /* 0x001064000800017f */
[----:B-1----:R-:W-:Y:S05]  /*15b90*/  @!P0 NANOSLEEP.SYNCS 0x989680 ;  /* 0x009896800000895d */ /* 0x002fea0003900000 */
[----:B------:R-:W1:Y:S02]  /*15ba0*/  @!P0 SYNCS.PHASECHK.TRANS64 P0, [R0+URZ+0x29820], R3 ;  /* 0x02982003000085a7 */ /* 0x000e64000800007f */
[----:B-1----:R-:W-:Y:S05]  /*15bb0*/  @!P0 BRA `(.L_x_2107) ;  /* 0xfffffffc00f08947 */ /* 0x002fea000383ffff */
[----:B------:R-:W-:Y:S05]  /*15bc0*/  BRA `(.L_x_2137) ;  /* 0xfffffff400687947 */ /* 0x000fea000383ffff */
.L_x_2108:
        /* <DEDUP_REMOVED lines=11> */
.L_x_2139:
[----:B------:R-:W-:Y:S05]  /*15c80*/  BSYNC B0 ;  /* 0x0000000000007941 */ /* 0x000fea0003800000 */
.L_x_2138:
[----:B------:R-:W-:Y:S05]  /*15c90*/  BRA `(.L_x_2140) ;  /* 0xfffffff400507947 */ /* 0x000fea000383ffff */
.L_x_2111:
[----:B------:R-:W-:Y:S01]  /*15ca0*/  BSSY B1, `(.L_x_2141) ;  /* 0x0000006000017945 */ /* 0x000fe20003800000 */
[----:B------:R-:W-:-:S07]  /*15cb0*/  IMAD.MOV.U32 R15, RZ, RZ, -0x1 ;  /* 0xffffffffff0f7424 */ /* 0x000fce00078e00ff */
[----:B01----:R-:W-:Y:S05]  /*15cc0*/  WARPSYNC.COLLECTIVE R15, `(.L_x_2142) ;  /* 0x000000000f0c7348 */ /* 0x003fea0003c00000 */
[----:B------:R-:W-:Y:S02]  /*15cd0*/  ELECT P6, UR62, PT ;  /* 0x00000000003e782f */ /* 0x000fe400038c0000 */
[----:B------:R-:W-:Y:S01]  /*15ce0*/  MOV R14, UR62 ;  /* 0x0000003e000e7c02 */ /* 0x000fe20008000f00 */
[----:B01----:R-:W-:Y:S10]  /*15cf0*/  ENDCOLLECTIVE ;  /* 0x000000000000791b */ /* 0x003ff40003800000 */
.L_x_2142:
[----:B------:R-:W-:Y:S05]  /*15d00*/  BSYNC B1 ;  /* 0x0000000000017941 */ /* 0x000fea0003800000 */
.L_x_2141:
[----:B------:R-:W-:Y:S05]  /*15d10*/  BRA `(.L_x_2143) ;  /* 0xfffffff400487947 */ /* 0x000fea000383ffff */
.L_x_2113:
[----:B0-----:R0:W1:Y:S02]  /*15d20*/  SYNCS.PHASECHK.TRANS64.TRYWAIT P1, [R6+URZ], R5 ;  /* 0x00000005060075a7 */ /* 0x001064000802017f */
[----:B-1----:R-:W-:Y:S05]  /*15d30*/  @!P1 NANOSLEEP.SYNCS 0x989680 ;  /* 0x009896800000995d */ /* 0x002fea0003900000 */
[----:B------:R-:W1:Y:S02]  /*15d40*/  @!P1 SYNCS.PHASECHK.TRANS64 P1, [R6+URZ], R5 ;  /* 0x00000005060095a7 */ /* 0x000e64000802007f */
[----:B-1----:R-:W-:Y:S05]  /*15d50*/  @!P1 BRA `(.L_x_2113) ;  /* 0xfffffffc00f09947 */ /* 0x002fea000383ffff */
[----:B------:R-:W-:Y:S05]  /*15d60*/  BRA `(.L_x_2144) ;  /* 0xfffffff400847947 */ /* 0x000fea000383ffff */
.L_x_2114:
[----:B-1----:R1:W2:Y:S02]  /*15d70*/  SYNCS.PHASECHK.TRANS64.TRYWAIT P1, [R7+URZ], R2 ;  /* 0x00000002070075a7 */ /* 0x0022a4000802017f */
[----:B--2---:R-:W-:Y:S05]  /*15d80*/  @!P1 NANOSLEEP.SYNCS 0x989680 ;  /* 0x009896800000995d */ /* 0x004fea0003900000 */
[----:B------:R-:W2:Y:S02]  /*15d90*/  @!P1 SYNCS.PHASECHK.TRANS64 P1, [R7+URZ], R2 ;  /* 0x00000002070095a7 */ /* 0x000ea4000802007f */
[----:B--2---:R-:W-:Y:S05]  /*15da0*/  @!P1 BRA `(.L_x_2114) ;  /* 0xfffffffc00f09947 */ /* 0x004fea000383ffff */
[----:B------:R-:W-:Y:S05]  /*15db0*/  BRA `(.L_x_2145) ;  /* 0xfffffff400787947 */ /* 0x000fea000383ffff */
.L_x_2116:
[----:B--2---:R2:W3:Y:S02]  /*15dc0*/  SYNCS.PHASECHK.TRANS64.TRYWAIT P1, [R4+URZ+0x29860], R5 ;  /* 0x02986005040075a7 */ /* 0x0044e4000802017f */
[----:B---3--:R-:W-:Y:S05]  /*15dd0*/  @!P1 NANOSLEEP.SYNCS 0x989680 ;  /* 0x009896800000995d */ /* 0x008fea0003900000 */
[----:B------:R-:W3:Y:S02]  /*15de0*/  @!P1 SYNCS.PHASECHK.TRANS64 P1, [R4+URZ+0x29860], R5 ;  /* 0x02986005040095a7 */ /* 0x000ee4000802007f */
[----:B---3--:R-:W-:Y:S05]  /*15df0*/  @!P1 BRA `(.L_x_2116) ;  /* 0xfffffffc00f09947 */ /* 0x008fea000383ffff */
[----:B------:R-:W-:Y:S05]  /*15e00*/  BRA `(.L_x_2146) ;  /* 0xfffffff4007c7947 */ /* 0x000fea000383ffff */
.L_x_2118:
[----:B---3--:R3:W4:Y:S02]  /*15e10*/  SYNCS.PHASECHK.TRANS64.TRYWAIT P1, [R3+URZ+0x29860], R2 ;  /* 0x02986002030075a7 */ /* 0x008724000802017f */
[----:B----4-:R-:W-:Y:S05]  /*15e20*/  @!P1 NANOSLEEP.SYNCS 0x989680 ;  /* 0x009896800000995d */ /* 0x010fea0003900000 */
[----:B------:R-:W4:Y:S02]  /*15e30*/  @!P1 SYNCS.PHASECHK.TRANS64 P1, [R3+URZ+0x29860], R2 ;  /* 0x02986002030095a7 */ /* 0x000f24000802007f */
[----:B----4-:R-:W-:Y:S05]  /*15e40*/  @!P1 BRA `(.L_x_2118) ;  /* 0xfffffffc00f09947 */ /* 0x010fea000383ffff */
[----:B------:R-:W-:Y:S05]  /*15e50*/  BRA `(.L_x_2147) ;  /* 0xfffffff4007c7947 */ /* 0x000fea000383ffff */
.L_x_2120:
[----:B----4-:R4:W0:Y:S02]  /*15e60*/  SYNCS.PHASECHK.TRANS64.TRYWAIT P0, [R4+URZ+0x29880], R5 ;  /* 0x02988005040075a7 */ /* 0x010824000800017f */
[----:B0-----:R-:W-:Y:S05]  /*15e70*/  @!P0 NANOSLEEP.SYNCS 0x989680 ;  /* 0x009896800000895d */ /* 0x001fea0003900000 */
[----:B------:R-:W0:Y:S02]  /*15e80*/  @!P0 SYNCS.PHASECHK.TRANS64 P0, [R4+URZ+0x29880], R5 ;  /* 0x02988005040085a7 */ /* 0x000e24000800007f */
[----:B0-----:R-:W-:Y:S05]  /*15e90*/  @!P0 BRA `(.L_x_2120) ;  /* 0xfffffffc00f08947 */ /* 0x001fea000383ffff */
[----:B------:R-:W-:Y:S05]  /*15ea0*/  BRA `(.L_x_2121) ;  /* 0xfffffff400787947 */ /* 0x000fea000383ffff */
.L_x_2148:
        /* <DEDUP_REMOVED lines=13> */
.L_x_2630:


//--------------------- .text._ZN7cutlass13device_kernelIN5flash11enable_sm90INS1_16FlashAttnFwdSm90INS1_25CollectiveMainloopFwdSm90ILi2EN4cute5tupleIJNS5_1CILi1EEES8_S8_EEENS6_IJNS7_ILi128EEENS7_ILi160EEENS7_ILi192EEEEEELi128ENS_12float_e4m3_tEfNS_4arch4Sm90ELb1ELb0ELb1ELb1ELb0ELb1ELb0ELb1ELb1ELb0ELb0ELb0EEENS1_21CollectiveEpilogueFwdINS6_IJSA_SA_SB_EEES9_NS_10bfloat16_tESG_Li256ELb1ELb0ELb0ELb1EEENS1_36VarlenDynamicPersistentTileSchedulerILi128ELi160ELi256ELi128ELb0ELb0ELb1ELb1ELb1ELb1EEEEEEEEEvNT_6ParamsE --------------------------
	.section	.text._ZN7cutlass13device_kernelIN5flash11enable_sm90INS1_16FlashAttnFwdSm90INS1_25CollectiveMainloopFwdSm90ILi2EN4cute5tupleIJNS5_1CILi1EEES8_S8_EEENS6_IJNS7_ILi128EEENS7_ILi160EEENS7_ILi192EEEEEELi128ENS_12float_e4m3_tEfNS_4arch4Sm90ELb1ELb0ELb1ELb1ELb0ELb1ELb0ELb1ELb1ELb0ELb0ELb0EEENS1_21CollectiveEpilogueFwdINS6_IJSA_SA_SB_EEES9_NS_10bfloat16_tESG_Li256ELb1ELb0ELb0ELb1EEENS1_36VarlenDynamicPersistentTileSchedulerILi128ELi160ELi256ELi128ELb0ELb0ELb1ELb1ELb1ELb1EEEEEEEEEvNT_6ParamsE,"ax",@progbits
	.align	128
.text._ZN7cutlass13device_kernelIN5flash11enable_sm90INS1_16FlashAttnFwdSm90INS1_25CollectiveMainloopFwdSm90ILi2EN4cute5tupleIJNS5_1CILi1EEES8_S8_EEENS6_IJNS7_ILi128EEENS7_ILi160EEENS7_ILi192EEEEEELi128ENS_12float_e4m3_tEfNS_4arch4Sm90ELb1ELb0ELb1ELb1ELb0ELb1ELb0ELb1ELb1ELb0ELb0ELb0EEENS1_21CollectiveEpilogueFwdINS6_IJSA_SA_SB_EEES9_NS_10bfloat16_tESG_Li256ELb1ELb0ELb0ELb1EEENS1_36VarlenDynamicPersistentTileSchedulerILi128ELi160ELi256ELi128ELb0ELb0ELb1ELb1ELb1ELb1EEEEEEEEEvNT_6ParamsE:
        .type           _ZN7cutlass13device_kernelIN5flash11enable_sm90INS1_16FlashAttnFwdSm90INS1_25CollectiveMainloopFwdSm90ILi2EN4cute5tupleIJNS5_1CILi1EEES8_S8_EEENS6_IJNS7_ILi128EEENS7_ILi160EEENS7_ILi192EEEEEELi128ENS_12float_e4m3_tEfNS_4arch4Sm90ELb1ELb0ELb1ELb1ELb0ELb1ELb0ELb1ELb1ELb0ELb0ELb0EEENS1_21CollectiveEpilogueFwdINS6_IJSA_SA_SB_EEES9_NS_10bfloat16_tESG_Li256ELb1ELb0ELb0ELb1EEENS1_36VarlenDynamicPersistentTileSchedulerILi128ELi160ELi256ELi128ELb0ELb0ELb1ELb1ELb1ELb1EEEEEEEEEvNT_6ParamsE,@function
        .size           _ZN7cutlass13device_kernelIN5flash11enable_sm90INS1_16FlashAttnFwdSm90INS1_25CollectiveMainloopFwdSm90ILi2EN4cute5tupleIJNS5_1CILi1EEES8_S8_EEENS6_IJNS7_ILi128EEENS7_ILi160EEENS7_ILi192EEEEEELi128ENS_12float_e4m3_tEfNS_4arch4Sm90ELb1ELb0ELb1ELb1ELb0ELb1ELb0ELb1ELb1ELb0ELb0ELb0EEENS1_21CollectiveEpilogueFwdINS6_IJSA_SA_SB_EEES9_NS_10bfloat16_tESG_Li256ELb1ELb0ELb0ELb1EEENS1_36VarlenDynamicPersistentTileSchedulerILi128ELi160ELi256ELi128ELb0ELb0ELb1ELb1ELb1ELb1EEEEEEEEEvNT_6ParamsE,(.L_x_2631 - _ZN7cutlass13device_kernelIN5flash11enable_sm90INS1_16FlashAttnFwdSm90INS1_25CollectiveMainloopFwdSm90ILi2EN4cute5tupleIJNS5_1CILi1EEES8_S8_EEENS6_IJNS7_ILi128EEENS7_ILi160EEENS7_ILi192EEEEEELi128ENS_12float_e4m3_tEfNS_4arch4Sm90ELb1ELb0ELb1ELb1ELb0ELb1ELb0ELb1ELb1ELb0ELb0ELb0EEENS1_21CollectiveEpilogueFwdINS6_IJSA_SA_SB_EEES9_NS_10bfloat16_tESG_Li256ELb1ELb0ELb0ELb1EEENS1_36VarlenDynamicPersistentTileSchedulerILi128ELi160ELi256ELi128ELb0ELb0ELb1ELb1ELb1ELb1EEEEEEEEEvNT_6ParamsE)
        .other          _ZN7cutlass13device_kernelIN5flash11enable_sm90INS1_16FlashAttnFwdSm90INS1_25CollectiveMainloopFwdSm90ILi2EN4cute5tupleIJNS5_1CILi1EEES8_S8_EEENS6_IJNS7_ILi128EEENS7_ILi160EEENS7_ILi192EEEEEELi128ENS_12float_e4m3_tEfNS_4arch4Sm90ELb1ELb0ELb1ELb1ELb0ELb1ELb0ELb1ELb1ELb0ELb0ELb0EEENS1_21CollectiveEpilogueFwdINS6_IJSA_SA_SB_EEES9_NS_10bfloat16_tESG_Li256ELb1ELb0ELb0ELb1EEENS1_36VarlenDynamicPersistentTileSchedulerILi128ELi160ELi256ELi128ELb0ELb0ELb1ELb1ELb1ELb1EEEEEEEEEvNT_6ParamsE,@"STO_CUDA_ENTRY STV_DEFAULT"
_ZN7cutlass13device_kernelIN5flash11enable_sm90INS1_16FlashAttnFwdSm90INS1_25CollectiveMainloopFwdSm90ILi2EN4cute5tupleIJNS5_1CILi1EEES8_S8_EEENS6_IJNS7_ILi128EEENS7_ILi160EEENS7_ILi192EEEEEELi128ENS_12float_e4m3_tEfNS_4arch4Sm90ELb1ELb0ELb1ELb1ELb0ELb1ELb0ELb1ELb1ELb0ELb0ELb0EEENS1_21CollectiveEpilogueFwdINS6_IJSA_SA_SB_EEES9_NS_10bfloat16_tESG_Li256ELb1ELb0ELb0ELb1EEENS1_36VarlenDynamicPersistentTileSchedulerILi128ELi160ELi256ELi128ELb0ELb0ELb1ELb1ELb1ELb1EEEEEEEEEvNT_6ParamsE:
        /* <DEDUP_REMOVED lines=27> */
.L_x_2150:
[----:B------:R-:W-:Y:S05]  /*01b0*/  BSYNC B0 ;  /* 0x0000000000007941 */ /* 0x000fea0003800000 */
.L_x_2149:
        /* <DEDUP_REMOVED lines=41> */
.L_x_2151:
        /* <DEDUP_REMOVED lines=22> */
.L_x_2152:
        /* <DEDUP_REMOVED lines=18> */
.L_x_2153:
        /* <DEDUP_REMOVED lines=22> */
.L_x_2154:
        /* <DEDUP_REMOVED lines=22> */
.L_x_2155:
        /* <DEDUP_REMOVED lines=8> */
.L_x_2158:
        /* <DEDUP_REMOVED lines=25> */
[----:B------:R-:W-:Y:S01]  /*0ba0*/  IMAD.MOV.U32 R17, RZ, RZ, RZ ;  /* 0x000000ffff117224 */ /* 0x000fe200078e00ff */
[----:B------:R-:W-:Y:S01]  /*0bb0*/  MOV R218, 0x20 ;  /* 0x0000002000da7802 */ /* 0x000fe20000000f00 */
[----:B------:R-:W-:Y:S01]  /*0bc0*/  IMAD.MOV.U32 R190, RZ, RZ, RZ ;  /* 0x000000ffffbe7224 */ /* 0x000fe200078e00ff */
[----:B------:R-:W-:Y:S01]  /*0bd0*/  MOV R145, RZ ;  /* 0x000000ff00917202 */ /* 0x000fe20000000f00 */
[----:B------:R-:W-:Y:S01]  /*0be0*/  IMAD.MOV.U32 R188, RZ, RZ, RZ ;  /* 0x000000ffffbc7224 */ /* 0x000fe200078e00ff */
[----:B------:R-:W-:Y:S01]  /*0bf0*/  ULOP3.LUT UR53, UR36, 0x1, URZ, 0xfc, !UPT ;  /* 0x0000000124357892 */ /* 0x000fe2000f8efc3f */
[----:B------:R-:W-:-:S06]  /*0c00*/  UMOV UR43, URZ ;  /* 0x0000003f002b7c82 */ /* 0x000fcc0008000000 */
[----:B------:R-:W-:Y:S01]  /*0c10*/  UIADD3 UR52, UR52, 0x14400, URZ ;  /* 0x0001440034347890 */ /* 0x000fe2000fffe03f */
[----:B0-----:R-:W-:-:S05]  /*0c20*/  VIADD R234, R0, 0xffffff80 ;  /* 0xffffff8000ea7836 */ /* 0x001fca0000000000 */
[----:B------:R-:W-:-:S04]  /*0c30*/  SHF.R.S32.HI R3, RZ, 0x1f, R234 ;  /* 0x0000001fff037819 */ /* 0x000fc800000114ea */
[CC--:B------:R-:W-:Y:S02]  /*0c40*/  LEA.HI R2, R3.reuse, R234.reuse, RZ, 0x5 ;  /* 0x000000ea03027211 */ /* 0x0c0fe400078f28ff */
[----:B------:R-:W-:Y:S02]  /*0c50*/  LEA.HI R0, R3, R234, RZ, 0x4 ;  /* 0x000000ea03007211 */ /* 0x000fe400078f20ff */
[----:B------:R-:W-:Y:S02]  /*0c60*/  SHF.L.U32 R2, R2, 0x5, RZ ;  /* 0x0000000502027819 */ /* 0x000fe400000006ff */
[----:B------:R-:W-:Y:S02]  /*0c70*/  LOP3.LUT R5, R0, 0x3fffff0, RZ, 0xc0, !PT ;  /* 0x03fffff000057812 */ /* 0x000fe400078ec0ff */
[----:B------:R-:W-:Y:S02]  /*0c80*/  SHF.R.S32.HI R209, RZ, 0x4, R0 ;  /* 0x00000004ffd17819 */ /* 0x000fe40000011400 */
[----:B------:R-:W-:Y:S01]  /*0c90*/  LOP3.LUT R2, R2, 0xfffffc00, RZ, 0xc0, !PT ;  /* 0xfffffc0002027812 */ /* 0x000fe200078ec0ff */
[----:B------:R-:W-:Y:S01]  /*0ca0*/  IMAD.IADD R5, R234, 0x1, -R5 ;  /* 0x00000001ea057824 */ /* 0x000fe200078e0a05 */
[----:B------:R-:W-:-:S02]  /*0cb0*/  LEA.HI R0, R0, R209, RZ, 0x1 ;  /* 0x000000d100007211 */ /* 0x000fc400078f08ff */
[-C--:B------:R-:W-:Y:S01]  /*0cc0*/  LEA.HI R4, R3, R234.reuse, RZ, 0x2 ;  /* 0x000000ea03047211 */ /* 0x080fe200078f10ff */
[----:B------:R-:W-:Y:S01]  /*0cd0*/  IMAD R5, R5, 0x40, R2 ;  /* 0x0000004005057824 */ /* 0x000fe200078e0202 */
[----:B------:R-:W-:Y:S02]  /*0ce0*/  LOP3.LUT R0, R0, 0x1ffffffe, RZ, 0xc0, !PT ;  /* 0x1ffffffe00007812 */ /* 0x000fe400078ec0ff */
[----:B------:R-:W-:Y:S02]  /*0cf0*/  LEA.HI R2, R234, R234, RZ, 0x1 ;  /* 0x000000eaea027211 */ /* 0x000fe400078f08ff */
[----:B------:R-:W-:Y:S01]  /*0d00*/  SHF.R.S32.HI R6, RZ, 0x2, R4 ;  /* 0x00000002ff067819 */ /* 0x000fe20000011404 */
[----:B------:R-:W-:Y:S01]  /*0d10*/  IMAD.IADD R0, R209, 0x1, -R0 ;  /* 0x00000001d1007824 */ /* 0x000fe200078e0a00 */
[----:B------:R-:W-:Y:S02]  /*0d20*/  SHF.R.S32.HI R7, RZ, 0x1f, R4 ;  /* 0x0000001fff077819 */ /* 0x000fe40000011404 */
[--C-:B------:R-:W-:Y:S01]  /*0d30*/  SHF.R.S32.HI R23, RZ, 0x1, R2.reuse ;  /* 0x00000001ff177819 */ /* 0x100fe20000011402 */
[----:B------:R-:W-:Y:S01]  /*0d40*/  IMAD R227, R0, 0x8, R5 ;  /* 0x0000000800e37824 */ /* 0x000fe200078e0205 */
[----:B------:R-:W-:-:S02]  /*0d50*/  SHF.R.S32.HI R4, RZ, 0x1f, R2 ;  /* 0x0000001fff047819 */ /* 0x000fc40000011402 */
[----:B------:R-:W-:Y:S01]  /*0d60*/  LOP3.LUT R5, R2, 0xfffffffe, RZ, 0xc0, !PT ;  /* 0xfffffffe02057812 */ /* 0x000fe200078ec0ff */
[----:B------:R-:W-:Y:S01]  /*0d70*/  VIADD R216, R23, 0x80 ;  /* 0x0000008017d87836 */ /* 0x000fe20000000000 */
[----:B------:R-:W-:Y:S02]  /*0d80*/  LEA.HI R4, R4, R23, RZ, 0x3 ;  /* 0x0000001704047211 */ /* 0x000fe400078f18ff */
[----:B------:R-:W-:Y:S01]  /*0d90*/  LEA.HI R0, R3, R234, RZ, 0x7 ;  /* 0x000000ea03007211 */ /* 0x000fe200078f38ff */
[----:B------:R-:W-:Y:S01]  /*0da0*/  IMAD.IADD R22, R234, 0x1, -R5 ;  /* 0x00000001ea167824 */ /* 0x000fe200078e0a05 */
[----:B------:R-:W-:Y:S02]  /*0db0*/  LOP3.LUT R4, R4, 0xfffffff8, RZ, 0xc0, !PT ;  /* 0xfffffff804047812 */ /* 0x000fe400078ec0ff */
[----:B------:R-:W-:Y:S01]  /*0dc0*/  LEA.HI R7, R7, R6, RZ, 0x2 ;  /* 0x0000000607077211 */ /* 0x000fe200078f10ff */
[----:B------:R-:W-:Y:S01]  /*0dd0*/  IMAD.SHL.U32 R18, R22, 0x10, RZ ;  /* 0x0000001016127824 */ /* 0x000fe200078e00ff */
[----:B------:R-:W-:Y:S01]  /*0de0*/  LOP3.LUT R219, R0, 0xffffff80, RZ, 0xc0, !PT ;  /* 0xffffff8000db7812 */ /* 0x000fe200078ec0ff */
[----:B------:R-:W-:Y:S01]  /*0df0*/  IMAD.IADD R224, R23, 0x1, -R4 ;  /* 0x0000000117e07824 */ /* 0x000fe200078e0a04 */
[----:B------:R-:W-:Y:S01]  /*0e00*/  SHF.R.S32.HI R5, RZ, 0x1f, R216 ;  /* 0x0000001fff057819 */ /* 0x000fe200000114d8 */
[----:B------:R-:W-:Y:S01]  /*0e10*/  VIADD R189, R18, 0x20 ;  /* 0x0000002012bd7836 */ /* 0x000fe20000000000 */
[----:B------:R-:W-:Y:S01]  /*0e20*/  LEA.HI R11, R216, R216, RZ, 0x1 ;  /* 0x000000d8d80b7211 */ /* 0x000fe200078f08ff */
[----:B------:R-:W-:Y:S01]  /*0e30*/  IMAD.SHL.U32 R4, R224, 0x80, RZ ;  /* 0x00000080e0047824 */ /* 0x000fe200078e00ff */
[----:B------:R-:W-:Y:S01]  /*0e40*/  LOP3.LUT R7, R7, 0xfffffffc, RZ, 0xc0, !PT ;  /* 0xfffffffc07077812 */ /* 0x000fe200078ec0ff */
[----:B------:R-:W-:Y:S01]  /*0e50*/  IMAD.SHL.U32 R19, R22, 0x8, RZ ;  /* 0x0000000816137824 */ /* 0x000fe200078e00ff */
[----:B------:R-:W-:-:S02]  /*0e60*/  IADD3 R219, R234, -R219, RZ ;  /* 0x800000dbeadb7210 */ /* 0x000fc40007ffe0ff */
[----:B------:R-:W-:Y:S02]  /*0e70*/  LEA.HI R8, R5, R216, RZ, 0x3 ;  /* 0x000000d805087211 */ /* 0x000fe400078f18ff */
[----:B------:R-:W-:Y:S02]  /*0e80*/  LOP3.LUT R5, R11, 0x3fffffe, RZ, 0xc0, !PT ;  /* 0x03fffffe0b057812 */ /* 0x000fe400078ec0ff */
[----:B------:R-:W-:Y:S02]  /*0e90*/  IADD3 R7, R6, -R7, RZ ;  /* 0x8000000706077210 */ /* 0x000fe40007ffe0ff */
[----:B------:R-:W-:Y:S01]  /*0ea0*/  LEA.HI R2, R2, R23, RZ, 0x1 ;  /* 0x0000001702027211 */ /* 0x000fe200078f08ff */
[----:B------:R-:W-:Y:S01]  /*0eb0*/  IMAD.IADD R200, R216, 0x1, -R5 ;  /* 0x00000001d8c87824 */ /* 0x000fe200078e0a05 */
[----:B------:R-:W-:Y:S01]  /*0ec0*/  SHF.R.S32.HI R6, RZ, 0x1f, R219 ;  /* 0x0000001fff067819 */ /* 0x000fe200000114db */
[----:B------:R-:W-:Y:S01]  /*0ed0*/  IMAD.SHL.U32 R196, R7, 0x80, RZ ;  /* 0x0000008007c47824 */ /* 0x000fe200078e00ff */
[----:B------:R-:W-:-:S02]  /*0ee0*/  LOP3.LUT R2, R2, 0x3fffffe, RZ, 0xc0, !PT ;  /* 0x03fffffe02027812 */ /* 0x000fc400078ec0ff */
[----:B------:R-:W-:Y:S02]  /*0ef0*/  SHF.L.U32 R9, R8, 0x6, RZ ;  /* 0x0000000608097819 */ /* 0x000fe400000006ff */
[----:B------:R-:W-:Y:S01]  /*0f00*/  LEA.HI R8, R6, R219, RZ, 0x2 ;  /* 0x000000db06087211 */ /* 0x000fe200078f10ff */
[----:B------:R-:W-:Y:S01]  /*0f10*/  IMAD.IADD R2, R23, 0x1, -R2 ;  /* 0x0000000117027824 */ /* 0x000fe200078e0a02 */
[----:B------:R-:W-:Y:S02]  /*0f20*/  LOP3.LUT R5, R4, 0x380, RZ, 0xc0, !PT ;  /* 0x0000038004057812 */ /* 0x000fe400078ec0ff */
[----:B------:R-:W-:Y:S02]  /*0f30*/  LOP3.LUT R13, R9, 0xfffffe00, RZ, 0xc0, !PT ;  /* 0xfffffe00090d7812 */ /* 0x000fe400078ec0ff */
[--C-:B------:R-:W-:Y:S02]  /*0f40*/  SHF.R.S32.HI R9, RZ, 0x2, R8.reuse ;  /* 0x00000002ff097819 */ /* 0x100fe40000011408 */
[----:B------:R-:W-:Y:S01]  /*0f50*/  SHF.R.S32.HI R10, RZ, 0x1f, R8 ;  /* 0x0000001fff0a7819 */ /* 0x000fe20000011408 */
[----:B------:R-:W-:Y:S01]  /*0f60*/  IMAD R200, R200, 0x40, R13 ;  /* 0x00000040c8c87824 */ /* 0x000fe200078e020d */
[----:B------:R-:W-:-:S02]  /*0f70*/  SHF.R.U32.HI R4, RZ, 0x3, R5 ;  /* 0x00000003ff047819 */ /* 0x000fc40000011605 */
[----:B------:R-:W-:Y:S02]  /*0f80*/  LOP3.LUT R5, R5, 0x10, R18, 0xf8, !PT ;  /* 0x0000001005057812 */ /* 0x000fe400078ef812 */
[----:B------:R-:W-:Y:S02]  /*0f90*/  LEA.HI R10, R10, R9, RZ, 0x3 ;  /* 0x000000090a0a7211 */ /* 0x000fe400078f18ff */
[----:B------:R-:W-:Y:S02]  /*0fa0*/  SHF.R.S32.HI R223, RZ, 0x7, R0 ;  /* 0x00000007ffdf7819 */ /* 0x000fe40000011400 */
[----:B------:R-:W-:Y:S02]  /*0fb0*/  LOP3.LUT R4, R5, R4, RZ, 0x3c, !PT ;  /* 0x0000000405047212 */ /* 0x000fe400078e3cff */
[C---:B------:R-:W-:Y:S02]  /*0fc0*/  LEA R198, R209.reuse, R2, 0x3 ;  /* 0x00000002d1c67211 */ /* 0x040fe400078e18ff */
[----:B------:R-:W-:Y:S01]  /*0fd0*/  SHF.R.S32.HI R2, RZ, 0x1f, R189 ;  /* 0x0000001fff027819 */ /* 0x000fe200000114bd */
[----:B------:R-:W-:Y:S01]  /*0fe0*/  IMAD R209, R209, 0x400, R4 ;  /* 0x00000400d1d17824 */ /* 0x000fe200078e0204 */
[----:B------:R-:W-:Y:S01]  /*0ff0*/  IADD3 R191, R18, 0x40, RZ ;  /* 0x0000004012bf7810 */ /* 0x000fe20007ffe0ff */
[----:B------:R-:W-:Y:S01]  /*1000*/  IMAD.SHL.U32 R198, R198, 0x40, RZ ;  /* 0x00000040c6c67824 */ /* 0x000fe200078e00ff */
[----:B------:R-:W-:-:S02]  /*1010*/  LOP3.LUT R10, R10, 0xfffffff8, RZ, 0xc0, !PT ;  /* 0xfffffff80a0a7812 */ /* 0x000fc400078ec0ff */
[----:B------:R-:W-:Y:S02]  /*1020*/  LEA.HI R0, R0, R223, RZ, 0x1 ;  /* 0x000000df00007211 */ /* 0x000fe400078f08ff */
[----:B------:R-:W-:Y:S01]  /*1030*/  LEA.HI R6, R6, R219, RZ, 0x5 ;  /* 0x000000db06067211 */ /* 0x000fe200078f28ff */
[----:B------:R-:W-:Y:S01]  /*1040*/  IMAD.IADD R9, R9, 0x1, -R10 ;  /* 0x0000000109097824 */ /* 0x000fe200078e0a0a */
[----:B------:R-:W-:Y:S02]  /*1050*/  LOP3.LUT P0, RZ, R7, 0x2, RZ, 0xc0, !PT ;  /* 0x0000000207ff7812 */ /* 0x000fe4000780c0ff */
[CC--:B------:R-:W-:Y:S02]  /*1060*/  LEA.HI R7, R2.reuse, R189.reuse, RZ, 0x4 ;  /* 0x000000bd02077211 */ /* 0x0c0fe400078f20ff */
[----:B------:R-:W-:Y:S02]  /*1070*/  SHF.R.S32.HI R4, RZ, 0x1f, R191 ;  /* 0x0000001fff047819 */ /* 0x000fe400000114bf */
[----:B------:R-:W-:-:S02]  /*1080*/  LEA.HI R2, R2, R189, RZ, 0x6 ;  /* 0x000000bd02027211 */ /* 0x000fc400078f30ff */
[----:B------:R-:W-:Y:S02]  /*1090*/  LOP3.LUT R0, R0, 0x3fffffe, RZ, 0xc0, !PT ;  /* 0x03fffffe00007812 */ /* 0x000fe400078ec0ff */
[----:B------:R-:W-:Y:S02]  /*10a0*/  SHF.R.S32.HI R6, RZ, 0x5, R6 ;  /* 0x00000005ff067819 */ /* 0x000fe40000011406 */
[----:B------:R-:W-:Y:S01]  /*10b0*/  LOP3.LUT R196, R196, 0x180, RZ, 0xc0, !PT ;  /* 0x00000180c4c47812 */ /* 0x000fe200078ec0ff */
[----:B------:R-:W-:Y:S01]  /*10c0*/  IMAD.IADD R0, R223, 0x1, -R0 ;  /* 0x00000001df007824 */ /* 0x000fe200078e0a00 */
[-C--:B------:R-:W-:Y:S01]  /*10d0*/  LEA.HI R5, R4, R191.reuse, RZ, 0x6 ;  /* 0x000000bf04057211 */ /* 0x080fe200078f30ff */
[----:B------:R-:W-:Y:S01]  /*10e0*/  IMAD R9, R6, 0x10, R9 ;  /* 0x0000001006097824 */ /* 0x000fe200078e0209 */
[----:B------:R-:W-:Y:S01]  /*10f0*/  LEA.HI R225, R4, R191, RZ, 0x4 ;  /* 0x000000bf04e17211 */ /* 0x000fe200078f20ff */
[----:B------:R-:W-:Y:S01]  /*1100*/  IMAD.SHL.U32 R4, R2, 0x80, RZ ;  /* 0x0000008002047824 */ /* 0x000fe200078e00ff */
[----:B------:R-:W-:Y:S01]  /*1110*/  LOP3.LUT R2, R196, 0x30, R7, 0xf8, !PT ;  /* 0x00000030c4027812 */ /* 0x000fe200078ef807 */
[----:B------:R-:W-:Y:S01]  /*1120*/  IMAD R206, R0, 0x40, R9 ;  /* 0x0000004000ce7824 */ /* 0x000fe200078e0209 */
[----:B------:R-:W-:-:S02]  /*1130*/  SHF.R.U32.HI R197, RZ, 0x3, R196 ;  /* 0x00000003ffc57819 */ /* 0x000fc400000116c4 */
[----:B------:R-:W-:Y:S02]  /*1140*/  SHF.L.U32 R12, R5, 0x7, RZ ;  /* 0x00000007050c7819 */ /* 0x000fe400000006ff */
[----:B------:R-:W-:Y:S02]  /*1150*/  LOP3.LUT R5, R4, 0xffffe000, RZ, 0xc0, !PT ;  /* 0xffffe00004057812 */ /* 0x000fe400078ec0ff */
[----:B------:R-:W-:Y:S02]  /*1160*/  LOP3.LUT R2, R2, R197, RZ, 0x3c, !PT ;  /* 0x000000c502027212 */ /* 0x000fe400078e3cff */
[----:B------:R-:W-:Y:S02]  /*1170*/  LEA.HI R3, R3, R234, RZ, 0x3 ;  /* 0x000000ea03037211 */ /* 0x000fe400078f18ff */
[C---:B------:R-:W-:Y:S02]  /*1180*/  LOP3.LUT R0, R196.reuse, 0x10, R18, 0xf8, !PT ;  /* 0x00000010c4007812 */ /* 0x040fe400078ef812 */
[----:B------:R-:W-:-:S02]  /*1190*/  LOP3.LUT R10, R196, 0x30, R225, 0xf8, !PT ;  /* 0x00000030c40a7812 */ /* 0x000fc400078ef8e1 */
[----:B------:R-:W-:Y:S02]  /*11a0*/  IADD3 R221, R2, R198, R5 ;  /* 0x000000c602dd7210 */ /* 0x000fe40007ffe005 */
[----:B------:R-:W-:Y:S02]  /*11b0*/  LOP3.LUT R5, R3, 0x1ffffff8, RZ, 0xc0, !PT ;  /* 0x1ffffff803057812 */ /* 0x000fe400078ec0ff */
[----:B------:R-:W-:Y:S01]  /*11c0*/  SHF.R.S32.HI R11, RZ, 0x1, R11 ;  /* 0x00000001ff0b7819 */ /* 0x000fe2000001140b */
[----:B------:R-:W-:Y:S01]  /*11d0*/  IMAD.IADD R221, R16, 0x1, R221 ;  /* 0x0000000110dd7824 */ /* 0x000fe200078e02dd */
[-C--:B------:R-:W-:Y:S01]  /*11e0*/  LOP3.LUT R207, R0, R197.reuse, RZ, 0x3c, !PT ;  /* 0x000000c500cf7212 */ /* 0x080fe200078e3cff */
[----:B------:R-:W-:Y:S01]  /*11f0*/  IMAD.IADD R5, R234, 0x1, -R5 ;  /* 0x00000001ea057824 */ /* 0x000fe200078e0a05 */
[----:B------:R-:W-:Y:S01]  /*1200*/  LOP3.LUT R13, R12, 0xffffe000, RZ, 0xc0, !PT ;  /* 0xffffe0000c0d7812 */ /* 0x000fe200078ec0ff */
[----:B------:R-:W-:Y:S01]  /*1210*/  IMAD.SHL.U32 R11, R11, 0x80, RZ ;  /* 0x000000800b0b7824 */ /* 0x000fe200078e00ff */
[----:B------:R-:W-:Y:S01]  /*1220*/  LOP3.LUT R10, R10, R197, RZ, 0x3c, !PT ;  /* 0x000000c50a0a7212 */ /* 0x000fe200078e3cff */
[----:B------:R-:W-:Y:S01]  /*1230*/  IMAD.IADD R207, R198, 0x1, R207 ;  /* 0x00000001c6cf7824 */ /* 0x000fe200078e02cf */
[----:B------:R-:W-:-:S02]  /*1240*/  LOP3.LUT R2, R196, 0x30, R18, 0xf8, !PT ;  /* 0x00000030c4027812 */ /* 0x000fc400078ef812 */
[----:B------:R-:W-:Y:S02]  /*1250*/  SEL R218, R218, 0xffffffe0, !P0 ;  /* 0xffffffe0dada7807 */ /* 0x000fe40004000000 */
[----:B------:R-:W-:Y:S02]  /*1260*/  SHF.R.S32.HI R204, RZ, 0x3, R3 ;  /* 0x00000003ffcc7819 */ /* 0x000fe40000011403 */
[----:B------:R-:W-:Y:S01]  /*1270*/  LOP3.LUT R8, R8, 0x7ffffffc, RZ, 0xc0, !PT ;  /* 0x7ffffffc08087812 */ /* 0x000fe200078ec0ff */
[----:B------:R-:W-:Y:S01]  /*1280*/  IMAD.IADD R208, R218, 0x1, R207 ;  /* 0x00000001dad07824 */ /* 0x000fe200078e02cf */
[----:B------:R-:W-:Y:S02]  /*1290*/  IADD3 R13, R10, R198, R13 ;  /* 0x000000c60a0d7210 */ /* 0x000fe40007ffe00d */
[----:B------:R-:W-:Y:S01]  /*12a0*/  LOP3.LUT R3, R2, R197, RZ, 0x3c, !PT ;  /* 0x000000c502037212 */ /* 0x000fe200078e3cff */
[----:B------:R-:W-:Y:S01]  /*12b0*/  IMAD.IADD R203, R219, 0x1, -R8 ;  /* 0x00000001dbcb7824 */ /* 0x000fe200078e0a08 */
[----:B------:R-:W-:-:S02]  /*12c0*/  SHF.R.S32.HI R215, RZ, 0x1f, R23 ;  /* 0x0000001fffd77819 */ /* 0x000fc40000011417 */
[----:B------:R-:W-:Y:S02]  /*12d0*/  SHF.L.U32 R201, R5, 0x3, RZ ;  /* 0x0000000305c97819 */ /* 0x000fe400000006ff */
[----:B------:R-:W-:Y:S02]  /*12e0*/  LOP3.LUT R199, R11, 0x180, RZ, 0xc0, !PT ;  /* 0x000001800bc77812 */ /* 0x000fe400078ec0ff */
[----:B------:R-:W-:Y:S02]  /*12f0*/  SHF.R.S32.HI R226, RZ, 0x4, R7 ;  /* 0x00000004ffe27819 */ /* 0x000fe40000011407 */
[----:B------:R-:W-:Y:S02]  /*1300*/  SHF.R.S32.HI R225, RZ, 0x4, R225 ;  /* 0x00000004ffe17819 */ /* 0x000fe400000114e1 */
[C---:B------:R-:W-:Y:S02]  /*1310*/  IADD3 R222, R16.reuse, R198, R3 ;  /* 0x000000c610de7210 */ /* 0x040fe40007ffe003 */
[----:B------:R-:W-:-:S02]  /*1320*/  IADD3 R220, R16, R13, RZ ;  /* 0x0000000d10dc7210 */ /* 0x000fc40007ffe0ff */
[----:B------:R-:W-:-:S07]  /*1330*/  IADD3 R218, R218, UR52, R207 ;  /* 0x00000034dada7c10 */ /* 0x000fce000fffe0cf */
.L_x_2365:
        /* <DEDUP_REMOVED lines=8> */
[----:B---345:R-:W-:Y:S01]  /*13c0*/  IMAD.MOV.U32 R9, RZ, RZ, RZ ;  /* 0x000000ffff097224 */ /* 0x038fe200078e00ff */
[----:B------:R-:W-:-:S02]  /*13d0*/  ISETP.NE.U32.AND P0, PT, RZ, UR6, PT ;  /* 0x00000006ff007c0c */ /* 0x000fc4000bf05070 */
[----:B------:R-:W-:Y:S02]  /*13e0*/  ISETP.NE.AND.EX P1, PT, RZ, UR5, PT, P1 ;  /* 0x00000005ff007c0c */ /* 0x000fe4000bf25310 */
[----:B------:R-:W-:Y:S02]  /*13f0*/  ISETP.NE.AND.EX P0, PT, RZ, UR7, PT, P0 ;  /* 0x00000007ff007c0c */ /* 0x000fe4000bf05300 */
[----:B------:R-:W-:Y:S02]  /*1400*/  MOV R27, RZ ;  /* 0x000000ff001b7202 */ /* 0x000fe40000000f00 */
[----:B--2---:R-:W-:Y:S01]  /*1410*/  SHF.R.S32.HI R214, RZ, 0x1f, R210 ;  /* 0x0000001fffd67819 */ /* 0x004fe200000114d2 */
[----:B------:R-:W-:-:S06]  /*1420*/  IMAD.SHL.U32 R212, R210, 0x4, RZ ;  /* 0x00000004d2d47824 */ /* 0x000fcc00078e00ff */
        /* <DEDUP_REMOVED lines=22> */
[----:B0-----:R-:W-:Y:S01]  /*1590*/  IMAD.U32 R2, RZ, RZ, UR5 ;  /* 0x00000005ff027e24 */ /* 0x001fe2000f8e00ff */
[----:B------:R-:W-:Y:S01]  /*15a0*/  MOV R26, UR4 ;  /* 0x00000004001a7c02 */ /* 0x000fe20008000f00 */
[----:B------:R-:W-:Y:S01]  /*15b0*/  IMAD.MOV.U32 R25, RZ, RZ, R210 ;  /* 0x000000ffff197224 */ /* 0x000fe200078e00d2 */
        /* <DEDUP_REMOVED lines=10> */
.L_x_2160:
[----:B------:R-:W-:Y:S01]  /*1660*/  ULDC.64 UR4, c[0x0][0xa20] ;  /* 0x0002880000047ab9 */ /* 0x000fe20000000a00 */
[----:B------:R-:W-:Y:S01]  /*1670*/  IMAD.MOV.U32 R217, RZ, RZ, R193 ;  /* 0x000000ffffd97224 */ /* 0x000fe200078e00c1 */
[----:B------:R-:W-:Y:S01]  /*1680*/  ISETP.NE.U32.AND P1, PT, RZ, UR4, PT ;  /* 0x00000004ff007c0c */ /* 0x000fe2000bf25070 */
[----:B------:R-:W-:-:S03]  /*1690*/  IMAD.MOV.U32 R211, RZ, RZ, R194 ;  /* 0x000000ffffd37224 */ /* 0x000fc600078e00c2 */
[----:B------:R-:W-:-:S13]  /*16a0*/  ISETP.NE.AND.EX P1, PT, RZ, UR5, PT, P1 ;  /* 0x00000005ff007c0c */ /* 0x000fda000bf25310 */
[----:B------:R-:W-:Y:S05]  /*16b0*/  @!P1 BRA `(.L_x_2161) ;  /* 0x0000000000109947 */ /* 0x000fea0003800000 */
[----:B------:R-:W-:-:S04]  /*16c0*/  IADD3 R4, P0, R212, UR4, RZ ;  /* 0x00000004d4047c10 */ /* 0x000fc8000ff1e0ff */
[----:B------:R-:W-:-:S05]  /*16d0*/  IADD3.X R5, R213, UR5, RZ, P0, !PT ;  /* 0x00000005d5057c10 */ /* 0x000fca00087fe4ff */
[----:B------:R0:W5:Y:S01]  /*16e0*/  LDG.E R26, desc[UR56][R4.64] ;  /* 0x00000038041a7981 */ /* 0x000162000c1e1900 */
[----:B------:R-:W-:Y:S05]  /*16f0*/  BRA `(.L_x_2162) ;  /* 0x0000000000107947 */ /* 0x000fea0003800000 */
.L_x_2161:
[----:B------:R-:W-:Y:S05]  /*1700*/  @!P0 BRA `(.L_x_2162) ;  /* 0x00000000000c8947 */ /* 0x000fea0003800000 */
[----:B------:R-:W2:Y:S04]  /*1710*/  LDG.E R3, desc[UR56][R6.64] ;  /* 0x0000003806037981 */ /* 0x000ea8000c1e1900 */
[----:B------:R-:W2:Y:S02]  /*1720*/  LDG.E R26, desc[UR56][R6.64+0x4] ;  /* 0x00000438061a7981 */ /* 0x000ea4000c1e1900 */
[----:B--2---:R-:W-:-:S07]  /*1730*/  IADD3 R26, -R3, R26, RZ ;  /* 0x0000001a031a7210 */ /* 0x004fce0007ffe1ff */
.L_x_2162:
        /* <DEDUP_REMOVED lines=8> */
[----:B------:R-:W2:Y:S01]  /*17c0*/  @P0 LDG.E R3, desc[UR56][R4.64+0x4] ;  /* 0x0000043804030981 */ /* 0x000ea2000c1e1900 */
[----:B------:R-:W-:Y:S01]  /*17d0*/  ISETP.NE.U32.AND P1, PT, RZ, UR4, PT ;  /* 0x00000004ff007c0c */ /* 0x000fe2000bf25070 */
[----:B------:R-:W-:-:S03]  /*17e0*/  IMAD.MOV.U32 R143, RZ, RZ, R26 ;  /* 0x000000ffff8f7224 */ /* 0x000fc600078e001a */
[----:B------:R-:W-:-:S13]  /*17f0*/  ISETP.NE.AND.EX P1, PT, RZ, UR5, PT, P1 ;  /* 0x00000005ff007c0c */ /* 0x000fda000bf25310 */
[----:B------:R-:W-:-:S04]  /*1800*/  @P1 IADD3 R6, P2, R212, UR4, RZ ;  /* 0x00000004d4061c10 */ /* 0x000fc8000ff5e0ff */
[----:B------:R-:W-:-:S05]  /*1810*/  @P1 IADD3.X R7, R213, UR5, RZ, P2, !PT ;  /* 0x00000005d5071c10 */ /* 0x000fca00097fe4ff */
[----:B------:R0:W5:Y:S01]  /*1820*/  @P1 LDG.E R143, desc[UR56][R6.64] ;  /* 0x00000038068f1981 */ /* 0x000162000c1e1900 */
[----:B--2---:R-:W-:Y:S01]  /*1830*/  @P0 IMAD.IADD R2, R3, 0x1, -R0 ;  /* 0x0000000103020824 */ /* 0x004fe200078e0a00 */
[----:B------:R-:W-:-:S04]  /*1840*/  LEA R3, R193, 0x11f, 0x7 ;  /* 0x0000011fc1037811 */ /* 0x000fc800078e38ff */
[----:B------:R-:W-:-:S04]  /*1850*/  IADD3 R202, R9, R2, RZ ;  /* 0x0000000209ca7210 */ /* 0x000fc80007ffe0ff */
[C---:B------:R-:W-:Y:S01]  /*1860*/  IADD3 R3, R202.reuse, R3, -R195 ;  /* 0x00000003ca037210 */ /* 0x040fe20007ffe8c3 */
[----:B------:R-:W-:-:S04]  /*1870*/  VIADD R0, R202, 0x9f ;  /* 0x0000009fca007836 */ /* 0x000fc80000000000 */
[----:B------:R-:W-:-:S04]  /*1880*/  IMAD.HI R0, R0, 0x66666667, RZ ;  /* 0x6666666700007827 */ /* 0x000fc800078e02ff */
[----:B------:R-:W-:Y:S01]  /*1890*/  IMAD.HI R3, R3, 0x66666667, RZ ;  /* 0x6666666703037827 */ /* 0x000fe200078e02ff */
[----:B------:R-:W-:-:S04]  /*18a0*/  SHF.R.U32.HI R157, RZ, 0x1f, R0 ;  /* 0x0000001fff9d7819 */ /* 0x000fc80000011600 */
[----:B------:R-:W-:Y:S02]  /*18b0*/  SHF.R.U32.HI R4, RZ, 0x1f, R3 ;  /* 0x0000001fff047819 */ /* 0x000fe40000011603 */
[----:B------:R-:W-:Y:S01]  /*18c0*/  LEA.HI.SX32 R157, R0, R157, 0x1a ;  /* 0x0000009d009d7211 */ /* 0x000fe200078fd2ff */
[----:B------:R-:W-:Y:S01]  /*18d0*/  IMAD.MOV R0, RZ, RZ, -R9 ;  /* 0x000000ffff007224 */ /* 0x000fe200078e0a09 */
[----:B------:R-:W-:-:S04]  /*18e0*/  LEA.HI.SX32 R4, R3, R4, 0x1a ;  /* 0x0000000403047211 */ /* 0x000fc800078fd2ff */
[----:B------:R-:W-:-:S05]  /*18f0*/  VIMNMX R4, R157, R4, PT ;  /* 0x000000049d047248 */ /* 0x000fca0003fe0100 */
[----:B------:R-:W-:Y:S01]  /*1900*/  IMAD R3, R4, 0xa0, -R9 ;  /* 0x000000a004037824 */ /* 0x000fe200078e0a09 */
[----:B------:R-:W-:-:S04]  /*1910*/  VIMNMX R4, RZ, R0, !PT ;  /* 0x00000000ff047248 */ /* 0x000fc80007fe0100 */
[----:B------:R-:W-:-:S04]  /*1920*/  VIMNMX R3, R3, R2, PT ;  /* 0x0000000203037248 */ /* 0x000fc80003fe0100 */
[----:B------:R-:W-:Y:S01]  /*1930*/  ISETP.GT.AND P0, PT, R3, R4, PT ;  /* 0x000000040300720c */ /* 0x000fe20003f04270 */
[----:B------:R-:W-:-:S05]  /*1940*/  IMAD.WIDE.U32 R4, R4, -0x33333333, RZ ;  /* 0xcccccccd04047825 */ /* 0x000fca00078e00ff */
[----:B------:R-:W-:-:S04]  /*1950*/  SHF.R.U32.HI R121, RZ, 0x7, R5 ;  /* 0x00000007ff797819 */ /* 0x000fc80000011605 */
[----:B------:R-:W-:-:S03]  /*1960*/  MOV R24, R121 ;  /* 0x0000007900187202 */ /* 0x000fc60000000f00 */
[----:B------:R-:W-:-:S04]  /*1970*/  @P0 VIADD R0, R3, 0x9f ;  /* 0x0000009f03000836 */ /* 0x000fc80000000000 */
        /* <DEDUP_REMOVED lines=26> */
.L_x_2165:
[----:B------:R-:W-:Y:S05]  /*1b20*/  BSYNC B6 ;  /* 0x0000000000067941 */ /* 0x000fea0003800000 */
.L_x_2164:
[----:B------:R-:W-:Y:S01]  /*1b30*/  VIADD R0, R16, 0xa400 ;  /* 0x0000a40010007836 */ /* 0x000fe20000000000 */
[----:B------:R-:W-:Y:S04]  /*1b40*/  BSSY B6, `(.L_x_2166) ;  /* 0x0000013000067945 */ /* 0x000fe80003800000 */
[----:B------:R-:W-:-:S13]  /*1b50*/  LOP3.LUT P0, RZ, R0, 0x3ff, RZ, 0xc0, !PT ;  /* 0x000003ff00ff7812 */ /* 0x000fda000780c0ff */
[----:B------:R-:W-:Y:S05]  /*1b60*/  @!P0 BRA `(.L_x_2167) ;  /* 0x0000000000408947 */ /* 0x000fea0003800000 */
[----:B------:R-:W-:Y:S01]  /*1b70*/  MOV R0, 0x0 ;  /* 0x0000000000007802 */ /* 0x000fe20000000f00 */
[----:B------:R-:W-:Y:S01]  /*1b80*/  ULDC.64 UR4, c[0x4][0xc8] ;  /* 0x0100320000047ab9 */ /* 0x000fe20000000a00 */
[----:B------:R-:W-:Y:S01]  /*1b90*/  ULDC.64 UR6, c[0x4][0xd0] ;  /* 0x0100340000067ab9 */ /* 0x000fe20000000a00 */
[----:B------:R-:W-:Y:S01]  /*1ba0*/  MOV R4, UR4 ;  /* 0x0000000400047c02 */ /* 0x000fe20008000f00 */
[----:B------:R0:W1:Y:S01]  /*1bb0*/  LDC.64 R14, c[0x4][R0] ;  /* 0x01000000000e7b82 */ /* 0x0000620000000a00 */
        /* <DEDUP_REMOVED lines=8> */
[----:B0-----:R-:W-:-:S07]  /*1c40*/  IMAD.MOV.U32 R12, RZ, RZ, 0x1 ;  /* 0x00000001ff0c7424 */ /* 0x001fce00078e00ff */
[----:B------:R-:W-:-:S07]  /*1c50*/  LEPC R20, `(.L_x_2167) ;  /* 0x000000001014794e */ /* 0x000fce0000000000 */
[----:B-1---5:R-:W-:Y:S05]  /*1c60*/  CALL.ABS.NOINC R14 ;  /* 0x000000000e007343 */ /* 0x022fea0003c00000 */
.L_x_2167:
[----:B------:R-:W-:Y:S05]  /*1c70*/  BSYNC B6 ;  /* 0x0000000000067941 */ /* 0x000fea0003800000 */
.L_x_2166:
[----:B------:R-:W-:Y:S01]  /*1c80*/  ULDC.64 UR4, c[0x0][0x9f8] ;  /* 0x00027e0000047ab9 */ /* 0x000fe20000000a00 */
[----:B------:R-:W0:Y:S01]  /*1c90*/  S2R R21, SR_TID.X ;  /* 0x0000000000157919 */ /* 0x000e220000002100 */
[----:B------:R-:W-:Y:S01]  /*1ca0*/  ISETP.NE.U32.AND P0, PT, RZ, UR4, PT ;  /* 0x00000004ff007c0c */ /* 0x000fe2000bf05070 */
[----:B------:R-:W1:Y:S08]  /*1cb0*/  LDC R0, c[0x0][0x428] ;  /* 0x00010a00ff007b82 */ /* 0x000e700000000800 */
[----:B------:R-:W2:Y:S01]  /*1cc0*/  LDC.64 R112, c[0x0][0x2f0] ;  /* 0x0000bc00ff707b82 */ /* 0x000ea20000000a00 */
[----:B------:R-:W-:Y:S01]  /*1cd0*/  ISETP.NE.AND.EX P0, PT, RZ, UR5, PT, P0 ;  /* 0x00000005ff007c0c */ /* 0x000fe2000bf05300 */
[----:B------:R-:W-:Y:S01]  /*1ce0*/  IMAD.IADD R98, R27, 0x1, R26 ;  /* 0x000000011b627824 */ /* 0x000fe200078e021a */
[----:B------:R-:W-:Y:S01]  /*1cf0*/  ULDC.64 UR6, c[0x0][0xa08] ;  /* 0x0002820000067ab9 */ /* 0x000fe20000000a00 */
[----:B------:R-:W-:-:S02]  /*1d00*/  IMAD.MOV.U32 R7, RZ, RZ, R194 ;  /* 0x000000ffff077224 */ /* 0x000fc400078e00c2 */
[----:B------:R-:W-:Y:S02]  /*1d10*/  IMAD.MOV.U32 R8, RZ, RZ, R18 ;  /* 0x000000ffff087224 */ /* 0x000fe400078e0012 */
[----:B------:R-:W3:Y:S06]  /*1d20*/  LDC R97, c[0x0][0x3d4] ;  /* 0x0000f500ff617b82 */ /* 0x000eec0000000800 */
[----:B------:R-:W-:Y:S02]  /*1d30*/  @P0 IADD3 R4, P1, R212, UR4, RZ ;  /* 0x00000004d4040c10 */ /* 0x000fe4000ff3e0ff */
[----:B------:R-:W4:Y:S02]  /*1d40*/  LDC.64 R106, c[0x0][0x3d8] ;  /* 0x0000f600ff6a7b82 */ /* 0x000f240000000a00 */
[----:B------:R-:W-:Y:S01]  /*1d50*/  @P0 IADD3.X R5, R213, UR5, RZ, P1, !PT ;  /* 0x00000005d5050c10 */ /* 0x000fe20008ffe4ff */
[----:B------:R-:W-:-:S04]  /*1d60*/  ULDC.64 UR4, c[0x0][0x2f8] ;  /* 0x0000be0000047ab9 */ /* 0x000fc80000000a00 */
[----:B------:R2:W4:Y:S01]  /*1d70*/  @P0 LDG.E R25, desc[UR56][R4.64] ;  /* 0x0000003804190981 */ /* 0x000522000c1e1900 */
[----:B0-----:R-:W-:Y:S01]  /*1d80*/  SHF.R.U32.HI R28, RZ, 0x7, R21 ;  /* 0x00000007ff1c7819 */ /* 0x001fe20000011615 */
[----:B------:R-:W0:Y:S01]  /*1d90*/  LDC.64 R100, c[0x0][0x3e8] ;  /* 0x0000fa00ff647b82 */ /* 0x000e220000000a00 */
[----:B-1----:R-:W-:Y:S01]  /*1da0*/  ISETP.NE.AND P0, PT, R0, 0x1, PT ;  /* 0x000000010000780c */ /* 0x002fe20003f05270 */
[----:B------:R-:W4:Y:S01]  /*1db0*/  LDL.LU R21, [R1+0x20] ;  /* 0x0000200001157983 */ /* 0x000f220000300800 */
[----:B------:R-:W-:-:S05]  /*1dc0*/  SHF.R.S32.HI R26, RZ, 0x1f, R98 ;  /* 0x0000001fff1a7819 */ /* 0x000fca0000011462 */
[-C--:B--2---:R-:W-:Y:S02]  /*1dd0*/  IMAD R6, R26, R112.reuse, RZ ;  /* 0x000000701a067224 */ /* 0x084fe400078e02ff */
[----:B------:R-:W-:-:S04]  /*1de0*/  IMAD.WIDE.U32 R4, R98, R112, RZ ;  /* 0x0000007062047225 */ /* 0x000fc800078e00ff */
[----:B------:R-:W1:Y:S08]  /*1df0*/  @P0 LDC R3, c[0x0][0x42c] ;  /* 0x00010b00ff030b82 */ /* 0x000e700000000800 */
[----:B------:R-:W2:Y:S01]  /*1e00*/  @P0 LDC R9, c[0x0][0x430] ;  /* 0x00010c00ff090b82 */ /* 0x000ea20000000800 */
[----:B-1----:R-:W-:-:S04]  /*1e10*/  @P0 IMAD.HI.U32 R0, R194, R3, RZ ;  /* 0x00000003c2000227 */ /* 0x002fc800078e00ff */
[----:B------:R-:W-:Y:S01]  /*1e20*/  IMAD R3, R98, R113, R6 ;  /* 0x0000007162037224 */ /* 0x000fe200078e0206 */
[----:B--2---:R-:W-:-:S03]  /*1e30*/  @P0 SHF.R.U32.HI R7, RZ, R9, R0 ;  /* 0x00000009ff070219 */ /* 0x004fc60000011600 */
[----:B------:R-:W-:Y:S01]  /*1e40*/  IMAD.IADD R5, R5, 0x1, R3 ;  /* 0x0000000105057824 */ /* 0x000fe200078e0203 */
[----:B------:R-:W-:Y:S02]  /*1e50*/  ISETP.NE.U32.AND P0, PT, RZ, UR6, PT ;  /* 0x00000006ff007c0c */ /* 0x000fe4000bf05070 */
[----:B------:R-:W-:Y:S01]  /*1e60*/  SHF.R.S32.HI R10, RZ, 0x1f, R7 ;  /* 0x0000001fff0a7819 */ /* 0x000fe20000011407 */
[----:B------:R-:W-:Y:S01]  /*1e70*/  IMAD.WIDE.U32 R4, R7, UR4, R4 ;  /* 0x0000000407047c25 */ /* 0x000fe2000f8e0004 */
[----:B------:R-:W-:Y:S02]  /*1e80*/  ISETP.NE.AND.EX P0, PT, RZ, UR7, PT, P0 ;  /* 0x00000007ff007c0c */ /* 0x000fe4000bf05300 */
[----:B------:R-:W-:Y:S01]  /*1e90*/  ISETP.NE.AND P6, PT, R28, 0x1, PT ;  /* 0x000000011c00780c */ /* 0x000fe20003fc5270 */
[----:B------:R-:W-:Y:S01]  /*1ea0*/  IMAD R0, R10, UR4, RZ ;  /* 0x000000040a007c24 */ /* 0x000fe2000f8e02ff */
[----:B------:R-:W-:-:S03]  /*1eb0*/  SHF.R.S32.HI R9, RZ, 0x1f, R18 ;  /* 0x0000001fff097819 */ /* 0x000fc60000011412 */
[----:B------:R-:W-:Y:S01]  /*1ec0*/  IMAD R3, R7, UR5, R0 ;  /* 0x0000000507037c24 */ /* 0x000fe2000f8e0200 */
[----:B------:R-:W-:-:S04]  /*1ed0*/  ULDC.64 UR4, c[0x0][0x300] ;  /* 0x0000c00000047ab9 */ /* 0x000fc80000000a00 */
[----:B------:R-:W-:Y:S01]  /*1ee0*/  IADD3 R5, R5, R3, RZ ;  /* 0x0000000305057210 */ /* 0x000fe20007ffe0ff */
[----:B------:R-:W-:-:S04]  /*1ef0*/  IMAD R6, R215, R112, RZ ;  /* 0x00000070d7067224 */ /* 0x000fc800078e02ff */
[----:B------:R-:W-:Y:S01]  /*1f00*/  IMAD R11, R23, R113, R6 ;  /* 0x00000071170b7224 */ /* 0x000fe200078e0206 */
[----:B---3--:R-:W-:Y:S01]  /*1f10*/  ISETP.GE.AND P3, PT, R189, R97, PT ;  /* 0x00000061bd00720c */ /* 0x008fe20003f66270 */
[----:B----4-:R-:W-:-:S04]  /*1f20*/  IMAD.WIDE.U32 R108, R23, R106, R8 ;  /* 0x0000006a176c7225 */ /* 0x010fc800078e0008 */
[----:B0-----:R-:W-:Y:S01]  /*1f30*/  IMAD.WIDE.U32 R102, R23, R100, R8 ;  /* 0x0000006417667225 */ /* 0x001fe200078e0008 */
[----:B------:R-:W-:-:S03]  /*1f40*/  ISETP.GE.AND P5, PT, R191, R97, PT ;  /* 0x00000061bf00720c */ /* 0x000fc60003fa6270 */
[----:B------:R-:W-:-:S04]  /*1f50*/  IMAD R14, R215, R106, RZ ;  /* 0x0000006ad70e7224 */ /* 0x000fc800078e02ff */
[----:B------:R-:W-:-:S04]  /*1f60*/  IMAD R13, R23, R107, R14 ;  /* 0x0000006b170d7224 */ /* 0x000fc800078e020e */
[----:B------:R-:W-:Y:S02]  /*1f70*/  IMAD.IADD R109, R13, 0x1, R109 ;  /* 0x000000010d6d7824 */ /* 0x000fe400078e026d */
[----:B------:R-:W-:Y:S01]  /*1f80*/  IMAD.MOV.U32 R120, RZ, RZ, 0x40 ;  /* 0x00000040ff787424 */ /* 0x000fe200078e00ff */
[C---:B------:R-:W-:Y:S01]  /*1f90*/  SHF.L.U64.HI R127, R112.reuse, 0x7, R113 ;  /* 0x00000007707f7819 */ /* 0x040fe20000010271 */
[----:B------:R-:W-:Y:S02]  /*1fa0*/  IMAD.SHL.U32 R128, R112, 0x80, RZ ;  /* 0x0000008070807824 */ /* 0x000fe400078e00ff */
[----:B-----5:R-:W-:-:S04]  /*1fb0*/  IMAD.WIDE.U32 R108, R143, R106, R108 ;  /* 0x0000006a8f6c7225 */ /* 0x020fc800078e006c */
[----:B------:R-:W-:Y:S02]  /*1fc0*/  IMAD.MOV.U32 R119, RZ, RZ, 0x20 ;  /* 0x00000020ff777424 */ /* 0x000fe400078e00ff */
[----:B------:R-:W-:Y:S01]  /*1fd0*/  IMAD R123, R107, 0xa0, RZ ;  /* 0x000000a06b7b7824 */ /* 0x000fe200078e02ff */
[----:B------:R-:W-:Y:S01]  /*1fe0*/  IADD3 R156, R28, 0x8, RZ ;  /* 0x000000081c9c7810 */ /* 0x000fe20007ffe0ff */
[----:B------:R-:W-:Y:S01]  /*1ff0*/  IMAD.SHL.U32 R118, R97, 0x2, RZ ;  /* 0x0000000261767824 */ /* 0x000fe200078e00ff */
[----:B------:R-:W-:Y:S02]  /*2000*/  SHF.R.S32.HI R144, RZ, 0x1f, R216 ;  /* 0x0000001fff907819 */ /* 0x000fe400000114d8 */
[----:B------:R-:W-:Y:S02]  /*2010*/  SHF.R.S32.HI R0, RZ, 0x1f, R25 ;  /* 0x0000001fff007819 */ /* 0x000fe40000011419 */
[----:B------:R-:W-:Y:S02]  /*2020*/  SEL R15, R25, RZ, !P0 ;  /* 0x000000ff190f7207 */ /* 0x000fe40004000000 */
[----:B------:R-:W-:-:S05]  /*2030*/  SEL R20, R0, RZ, !P0 ;  /* 0x000000ff00147207 */ /* 0x000fca0004000000 */
[----:B------:R-:W-:Y:S02]  /*2040*/  IMAD R0, R20, UR4, RZ ;  /* 0x0000000414007c24 */ /* 0x000fe4000f8e02ff */
[----:B------:R-:W-:-:S04]  /*2050*/  IMAD.WIDE.U32 R116, R15, UR4, R4 ;  /* 0x000000040f747c25 */ /* 0x000fc8000f8e0004 */
[----:B------:R-:W-:Y:S01]  /*2060*/  IMAD R3, R15, UR5, R0 ;  /* 0x000000050f037c24 */ /* 0x000fe2000f8e0200 */
[----:B------:R-:W-:Y:S05]  /*2070*/  @!P6 WARPSYNC.ALL ;  /* 0x000000000000e948 */ /* 0x000fea0003800000 */
[----:B------:R-:W-:Y:S01]  /*2080*/  IMAD.WIDE.U32 R4, R23, R112, R8 ;  /* 0x0000007017047225 */ /* 0x000fe200078e0008 */
[----:B------:R-:W-:-:S03]  /*2090*/  ULDC.64 UR4, c[0x0][0x320] ;  /* 0x0000c80000047ab9 */ /* 0x000fc60000000a00 */
[----:B------:R-:W-:Y:S01]  /*20a0*/  IMAD.IADD R0, R117, 0x1, R3 ;  /* 0x0000000175007824 */ /* 0x000fe200078e0203 */
[----:B------:R-:W-:Y:S01]  /*20b0*/  @!P6 BAR.SYNC.DEFER_BLOCKING 0x9, 0x100 ;  /* 0x024400000000eb1d */ /* 0x000fe20000010000 */
[----:B------:R-:W-:Y:S01]  /*20c0*/  IMAD R6, R10, UR4, RZ ;  /* 0x000000040a067c24 */ /* 0x000fe2000f8e02ff */
[----:B------:R-:W-:-:S03]  /*20d0*/  IADD3 R3, P0, R116, R4, RZ ;  /* 0x0000000474037210 */ /* 0x000fc60007f1e0ff */
[C---:B------:R-:W-:Y:S01]  /*20e0*/  IMAD R115, R7.reuse, UR5, R6 ;  /* 0x0000000507737c24 */ /* 0x040fe2000f8e0206 */
[----:B------:R-:W-:Y:S01]  /*20f0*/  IADD3.X R4, R0, R5, R11, P0, !PT ;  /* 0x0000000500047210 */ /* 0x000fe200007fe40b */
[----:B------:R-:W-:Y:S01]  /*2100*/  IMAD.WIDE.U32 R6, R7, UR4, R8 ;  /* 0x0000000407067c25 */ /* 0x000fe2000f8e0008 */
[----:B------:R-:W-:-:S03]  /*2110*/  ULDC UR4, c[0x0][0x2e4] ;  /* 0x0000b90000047ab9 */ /* 0x000fc60000000800 */
[----:B------:R-:W-:Y:S01]  /*2120*/  VIADD R5, R18, 0x80 ;  /* 0x0000008012057836 */ /* 0x000fe20000000000 */
[----:B------:R-:W-:-:S04]  /*2130*/  ISETP.GE.AND P1, PT, R189, UR4, PT ;  /* 0x00000004bd007c0c */ /* 0x000fc8000bf26270 */
[----:B------:R-:W-:Y:S02]  /*2140*/  ISETP.GE.AND P2, PT, R5, UR4, PT ;  /* 0x0000000405007c0c */ /* 0x000fe4000bf46270 */
[----:B------:R-:W-:Y:S02]  /*2150*/  SEL R5, RZ, 0xffffffff, P1 ;  /* 0xffffffffff057807 */ /* 0x000fe40000800000 */
[C---:B------:R-:W-:Y:S01]  /*2160*/  ISETP.GE.AND P0, PT, R18.reuse, UR4, PT ;  /* 0x0000000412007c0c */ /* 0x040fe2000bf06270 */
[----:B------:R-:W-:Y:S01]  /*2170*/  IMAD.MOV.U32 R114, RZ, RZ, R6 ;  /* 0x000000ffff727224 */ /* 0x000fe200078e0006 */
[C---:B------:R-:W-:Y:S01]  /*2180*/  IADD3 R10, R18.reuse, 0xa0, RZ ;  /* 0x000000a0120a7810 */ /* 0x040fe20007ffe0ff */
[----:B------:R-:W-:Y:S01]  /*2190*/  IMAD.SHL.U32 R11, R5, 0x2, RZ ;  /* 0x00000002050b7824 */ /* 0x000fe200078e00ff */
[----:B------:R-:W-:Y:S02]  /*21a0*/  SEL R6, RZ, 0x1, P0 ;  /* 0x00000001ff067807 */ /* 0x000fe40000000000 */
[----:B------:R-:W-:-:S02]  /*21b0*/  IADD3 R5, R18, 0x60, RZ ;  /* 0x0000006012057810 */ /* 0x000fc40007ffe0ff */
[----:B------:R-:W-:Y:S01]  /*21c0*/  ISETP.GE.AND P0, PT, R191, UR4, PT ;  /* 0x00000004bf007c0c */ /* 0x000fe2000bf06270 */
[----:B------:R-:W-:Y:S01]  /*21d0*/  IMAD.IADD R115, R7, 0x1, R115 ;  /* 0x0000000107737824 */ /* 0x000fe200078e0273 */
[----:B------:R-:W-:Y:S02]  /*21e0*/  ISETP.GE.AND P4, PT, R10, UR4, PT ;  /* 0x000000040a007c0c */ /* 0x000fe4000bf86270 */
[--C-:B------:R-:W-:Y:S02]  /*21f0*/  SHF.R.S32.HI R7, RZ, 0x1f, R19.reuse ;  /* 0x0000001fff077819 */ /* 0x100fe40000011413 */
[----:B------:R-:W-:Y:S01]  /*2200*/  LOP3.LUT R10, R11, 0x2, R6, 0xe2, !PT ;  /* 0x000000020b0a7812 */ /* 0x000fe200078ee206 */
[----:B------:R-:W-:Y:S01]  /*2210*/  IMAD.MOV.U32 R6, RZ, RZ, R19 ;  /* 0x000000ffff067224 */ /* 0x000fe200078e0013 */
[----:B------:R-:W-:Y:S01]  /*2220*/  ISETP.GE.AND P1, PT, R5, UR4, PT ;  /* 0x0000000405007c0c */ /* 0x000fe2000bf26270 */
[----:B------:R-:W-:Y:S01]  /*2230*/  ULDC.64 UR4, c[0x0][0x328] ;  /* 0x0000ca0000047ab9 */ /* 0x000fe20000000a00 */
[----:B------:R-:W-:-:S02]  /*2240*/  SEL R11, RZ, 0x4, P0 ;  /* 0x00000004ff0b7807 */ /* 0x000fc40000000000 */
[----:B------:R-:W-:Y:S01]  /*2250*/  ISETP.GE.AND P0, PT, R18, R97, PT ;  /* 0x000000611200720c */ /* 0x000fe20003f06270 */
[----:B------:R-:W-:Y:S01]  /*2260*/  IMAD.WIDE.U32 R110, R23, R106, R6 ;  /* 0x0000006a176e7225 */ /* 0x000fe200078e0006 */
[----:B------:R-:W-:-:S03]  /*2270*/  SEL R12, RZ, 0x8, P1 ;  /* 0x00000008ff0c7807 */ /* 0x000fc60000800000 */
[----:B------:R-:W-:Y:S01]  /*2280*/  IMAD.WIDE.U32 R104, R23, R100, R6 ;  /* 0x0000006417687225 */ /* 0x000fe200078e0006 */
[C---:B------:R-:W-:Y:S02]  /*2290*/  SEL R7, R97.reuse, RZ, P0 ;  /* 0x000000ff61077207 */ /* 0x040fe40000000000 */
[----:B------:R-:W-:Y:S02]  /*22a0*/  SEL R6, R97, RZ, P3 ;  /* 0x000000ff61067207 */ /* 0x000fe40001800000 */
[----:B------:R-:W-:Y:S01]  /*22b0*/  LOP3.LUT R10, R12, R10, R11, 0xfe, !PT ;  /* 0x0000000a0c0a7212 */ /* 0x000fe200078efe0b */
[----:B------:R-:W-:Y:S01]  /*22c0*/  IMAD.IADD R7, R18, 0x1, R7 ;  /* 0x0000000112077824 */ /* 0x000fe200078e0207 */
[----:B------:R-:W-:Y:S01]  /*22d0*/  SEL R11, RZ, 0x10, P2 ;  /* 0x00000010ff0b7807 */ /* 0x000fe20001000000 */
[----:B------:R-:W-:-:S03]  /*22e0*/  IMAD.IADD R8, R189, 0x1, R6 ;  /* 0x00000001bd087824 */ /* 0x000fc600078e0206 */
[----:B------:R-:W-:Y:S01]  /*22f0*/  LOP3.LUT R33, R10, R11, RZ, 0xfc, !PT ;  /* 0x0000000b0a217212 */ /* 0x000fe200078efcff */
[----:B------:R-:W-:Y:S01]  /*2300*/  IMAD R10, R215, R100, RZ ;  /* 0x00000064d70a7224 */ /* 0x000fe200078e02ff */
[----:B------:R-:W-:Y:S02]  /*2310*/  SHF.R.S32.HI R6, RZ, 0x1f, R7 ;  /* 0x0000001fff067819 */ /* 0x000fe40000011407 */
[----:B------:R-:W-:Y:S01]  /*2320*/  SHF.R.S32.HI R9, RZ, 0x1f, R8 ;  /* 0x0000001fff097819 */ /* 0x000fe20000011408 */
[----:B------:R-:W-:Y:S01]  /*2330*/  IMAD R12, R20, UR4, RZ ;  /* 0x00000004140c7c24 */ /* 0x000fe2000f8e02ff */
[C---:B------:R-:W-:Y:S01]  /*2340*/  LEA.HI R20, R6.reuse, R7, RZ, 0x4 ;  /* 0x0000000706147211 */ /* 0x040fe200078f20ff */
[----:B------:R-:W-:Y:S01]  /*2350*/  IMAD R11, R23, R101, R10 ;  /* 0x00000065170b7224 */ /* 0x000fe200078e020a */
[----:B------:R-:W-:Y:S02]  /*2360*/  SEL R10, R97, RZ, P5 ;  /* 0x000000ff610a7207 */ /* 0x000fe40002800000 */
[----:B------:R-:W-:-:S02]  /*2370*/  LEA.HI R7, R6, R7, RZ, 0x6 ;  /* 0x0000000706077211 */ /* 0x000fc400078f30ff */
[-C--:B------:R-:W-:Y:S01]  /*2380*/  LEA.HI R25, R9, R8.reuse, RZ, 0x4 ;  /* 0x0000000809197211 */ /* 0x080fe200078f20ff */
[----:B------:R-:W-:Y:S01]  /*2390*/  IMAD R31, R15, UR5, R12 ;  /* 0x000000050f1f7c24 */ /* 0x000fe2000f8e020c */
[----:B------:R-:W-:Y:S02]  /*23a0*/  LEA.HI R8, R9, R8, RZ, 0x6 ;  /* 0x0000000809087211 */ /* 0x000fe400078f30ff */
[----:B------:R-:W-:Y:S02]  /*23b0*/  IADD3 R12, R191, R10, RZ ;  /* 0x0000000abf0c7210 */ /* 0x000fe40007ffe0ff */
[----:B------:R-:W-:Y:S01]  /*23c0*/  SHF.R.S32.HI R7, RZ, 0x6, R7 ;  /* 0x00000006ff077819 */ /* 0x000fe20000011407 */
[----:B------:R-:W-:Y:S01]  /*23d0*/  IMAD.IADD R111, R111, 0x1, R13 ;  /* 0x000000016f6f7824 */ /* 0x000fe200078e020d */
[----:B------:R-:W-:Y:S01]  /*23e0*/  SHF.R.S32.HI R9, RZ, 0x6, R8 ;  /* 0x00000006ff097819 */ /* 0x000fe20000011408 */
[----:B------:R-:W-:Y:S01]  /*23f0*/  IMAD.IADD R103, R11, 0x1, R103 ;  /* 0x000000010b677824 */ /* 0x000fe200078e0267 */
[----:B------:R-:W-:-:S02]  /*2400*/  IADD3 R105, R105, R11, RZ ;  /* 0x0000000b69697210 */ /* 0x000fc40007ffe0ff */
[C---:B------:R-:W-:Y:S02]  /*2410*/  LOP3.LUT R8, R196.reuse, 0x30, R20, 0xf8, !PT ;  /* 0x00000030c4087812 */ /* 0x040fe400078ef814 */
[----:B------:R-:W-:Y:S02]  /*2420*/  LOP3.LUT R10, R196, 0x30, R25, 0xf8, !PT ;  /* 0x00000030c40a7812 */ /* 0x000fe400078ef819 */
[----:B------:R-:W-:Y:S02]  /*2430*/  SHF.R.S32.HI R13, RZ, 0x1f, R12 ;  /* 0x0000001fff0d7819 */ /* 0x000fe4000001140c */
[----:B------:R-:W-:Y:S02]  /*2440*/  SHF.R.U32.HI R6, RZ, 0x3, R199 ;  /* 0x00000003ff067819 */ /* 0x000fe400000116c7 */
[----:B------:R-:W-:Y:S01]  /*2450*/  LOP3.LUT R11, R199, 0x30, R20, 0xf8, !PT ;  /* 0x00000030c70b7812 */ /* 0x000fe200078ef814 */
[C---:B------:R-:W-:Y:S01]  /*2460*/  IMAD R142, R7.reuse, 0x2800, R198 ;  /* 0x00002800078e7824 */ /* 0x040fe200078e02c6 */
[-C--:B------:R-:W-:Y:S01]  /*2470*/  LOP3.LUT R10, R10, R197.reuse, RZ, 0x3c, !PT ;  /* 0x000000c50a0a7212 */ /* 0x080fe200078e3cff */
[----:B------:R-:W-:Y:S01]  /*2480*/  IMAD R133, R7, 0x2800, R200 ;  /* 0x0000280007857824 */ /* 0x000fe200078e02c8 */
[----:B------:R-:W-:Y:S01]  /*2490*/  LOP3.LUT R7, R8, R197, RZ, 0x3c, !PT ;  /* 0x000000c508077212 */ /* 0x000fe200078e3cff */
[----:B------:R-:W-:Y:S01]  /*24a0*/  IMAD R135, R9, 0x2800, R198 ;  /* 0x0000280009877824 */ /* 0x000fe200078e02c6 */
[----:B------:R-:W-:-:S02]  /*24b0*/  LEA.HI R27, R13, R12, RZ, 0x4 ;  /* 0x0000000c0d1b7211 */ /* 0x000fc400078f20ff */
[----:B------:R-:W-:Y:S02]  /*24c0*/  LOP3.LUT R8, R11, R6, RZ, 0x3c, !PT ;  /* 0x000000060b087212 */ /* 0x000fe400078e3cff */
[----:B------:R-:W-:Y:S02]  /*24d0*/  LEA.HI R12, R13, R12, RZ, 0x6 ;  /* 0x0000000c0d0c7211 */ /* 0x000fe400078f30ff */
[----:B------:R-:W-:Y:S01]  /*24e0*/  LOP3.LUT R11, R199, 0x30, R25, 0xf8, !PT ;  /* 0x00000030c70b7812 */ /* 0x000fe200078ef819 */
[----:B------:R-:W-:Y:S01]  /*24f0*/  IMAD.IADD R142, R142, 0x1, R7 ;  /* 0x000000018e8e7824 */ /* 0x000fe200078e0207 */
[----:B------:R-:W-:Y:S01]  /*2500*/  LOP3.LUT R21, R21, 0xfffffffe, RZ, 0xc0, !PT ;  /* 0xfffffffe15157812 */ /* 0x000fe200078ec0ff */
[----:B------:R-:W-:Y:S01]  /*2510*/  IMAD.IADD R135, R135, 0x1, R10 ;  /* 0x0000000187877824 */ /* 0x000fe200078e020a */
[----:B------:R-:W-:Y:S01]  /*2520*/  SHF.R.S32.HI R7, RZ, 0x6, R12 ;  /* 0x00000006ff077819 */ /* 0x000fe2000001140c */
[----:B------:R-:W-:Y:S01]  /*2530*/  IMAD R131, R9, 0x2800, R200 ;  /* 0x0000280009837824 */ /* 0x000fe200078e02c8 */
[----:B------:R-:W-:Y:S01]  /*2540*/  LOP3.LUT R13, R199, 0x30, R27, 0xf8, !PT ;  /* 0x00000030c70d7812 */ /* 0x000fe200078ef81b */
[----:B------:R-:W-:Y:S01]  /*2550*/  IMAD.IADD R133, R133, 0x1, R8 ;  /* 0x0000000185857824 */ /* 0x000fe200078e0208 */
[----:B------:R-:W-:-:S02]  /*2560*/  LOP3.LUT R10, R11, R6, RZ, 0x3c, !PT ;  /* 0x000000060b0a7212 */ /* 0x000fc400078e3cff */
[----:B------:R-:W-:Y:S02]  /*2570*/  SHF.R.S32.HI R9, RZ, 0x1f, R143 ;  /* 0x0000001fff097819 */ /* 0x000fe4000001148f */
[----:B------:R-:W-:Y:S02]  /*2580*/  LOP3.LUT R8, R196, 0x30, R27, 0xf8, !PT ;  /* 0x00000030c4087812 */ /* 0x000fe400078ef81b */
[----:B------:R-:W-:Y:S01]  /*2590*/  @P5 LOP3.LUT R21, R21, 0x1, RZ, 0xfc, !PT ;  /* 0x0000000115155812 */ /* 0x000fe200078efcff */
[----:B------:R-:W-:Y:S01]  /*25a0*/  IMAD R132, R7, 0x2800, R198 ;  /* 0x0000280007847824 */ /* 0x000fe200078e02c6 */
[----:B------:R-:W-:Y:S01]  /*25b0*/  LOP3.LUT R13, R13, R6, RZ, 0x3c, !PT ;  /* 0x000000060d0d7212 */ /* 0x000fe200078e3cff */
[----:B------:R-:W-:Y:S01]  /*25c0*/  IMAD R130, R7, 0x2800, R200 ;  /* 0x0000280007827824 */ /* 0x000fe200078e02c8 */
[----:B------:R-:W-:Y:S01]  /*25d0*/  IADD3 R131, R131, R10, RZ ;  /* 0x0000000a83837210 */ /* 0x000fe20007ffe0ff */
[----:B------:R-:W-:Y:S01]  /*25e0*/  IMAD R10, R9, R100, RZ ;  /* 0x00000064090a7224 */ /* 0x000fe200078e02ff */
[----:B------:R-:W-:-:S02]  /*25f0*/  R2P PR, R224, 0x6 ;  /* 0x00000006e0007804 */ /* 0x000fc40000000000 */
[----:B------:R-:W-:Y:S01]  /*2600*/  LOP3.LUT R7, R8, R197, RZ, 0x3c, !PT ;  /* 0x000000c508077212 */ /* 0x000fe200078e3cff */
[----:B------:R-:W-:Y:S01]  /*2610*/  IMAD R8, R9, R106, RZ ;  /* 0x0000006a09087224 */ /* 0x000fe200078e02ff */
[----:B------:R0:W-:Y:S01]  /*2620*/  STL [R1+0x20], R21 ;  /* 0x0000201501007387 */ /* 0x0001e20000100800 */
[----:B------:R-:W-:Y:S01]  /*2630*/  IMAD.IADD R130, R130, 0x1, R13 ;  /* 0x0000000182827824 */ /* 0x000fe200078e020d */
[----:B------:R-:W-:Y:S01]  /*2640*/  SHF.L.U64.HI R9, R100, 0x7, R101 ;  /* 0x0000000764097819 */ /* 0x000fe20000010265 */
[----:B------:R-:W-:Y:S01]  /*2650*/  IMAD R11, R113, 0xa0, RZ ;  /* 0x000000a0710b7824 */ /* 0x000fe200078e02ff */
[----:B------:R-:W-:Y:S01]  /*2660*/  SEL R120, R120, 0xffffffc0, !P2 ;  /* 0xffffffc078787807 */ /* 0x000fe20005000000 */
[----:B------:R-:W-:Y:S01]  /*2670*/  IMAD.WIDE.U32 R114, R15, UR4, R114 ;  /* 0x000000040f727c25 */ /* 0x000fe2000f8e0072 */
[----:B------:R-:W-:-:S03]  /*2680*/  IADD3 R98, P2, R23, R98, RZ ;  /* 0x0000006217627210 */ /* 0x000fc60007f5e0ff */
[----:B------:R-:W-:-:S04]  /*2690*/  IMAD.WIDE.U32 R112, R112, 0xa0, RZ ;  /* 0x000000a070707825 */ /* 0x000fc800078e00ff */
[----:B0-----:R-:W-:Y:S02]  /*26a0*/  IMAD R21, R143, R101, R10 ;  /* 0x000000658f157224 */ /* 0x001fe400078e020a */
[----:B------:R-:W-:Y:S02]  /*26b0*/  IMAD R13, R101, 0xa0, RZ ;  /* 0x000000a0650d7824 */ /* 0x000fe400078e02ff */
[----:B------:R-:W-:Y:S02]  /*26c0*/  IMAD.SHL.U32 R10, R100, 0x80, RZ ;  /* 0x00000080640a7824 */ /* 0x000fe400078e00ff */
[----:B------:R-:W-:Y:S01]  /*26d0*/  IMAD.WIDE.U32 R104, R143, R100, R104 ;  /* 0x000000648f687225 */ /* 0x000fe200078e0068 */
[----:B------:R-:W-:-:S03]  /*26e0*/  SEL R30, RZ, 0x20, P4 ;  /* 0x00000020ff1e7807 */ /* 0x000fc60002000000 */
[----:B------:R-:W-:-:S04]  /*26f0*/  IMAD.WIDE.U32 R102, R143, R100, R102 ;  /* 0x000000648f667225 */ /* 0x000fc800078e0066 */
[----:B------:R-:W-:Y:S02]  /*2700*/  IMAD R15, R143, R107, R8 ;  /* 0x0000006b8f0f7224 */ /* 0x000fe400078e0208 */
[----:B------:R-:W-:Y:S01]  /*2710*/  IMAD.WIDE.U32 R100, R100, 0xa0, RZ ;  /* 0x000000a064647825 */ /* 0x000fe200078e00ff */
[----:B------:R-:W-:-:S03]  /*2720*/  IADD3 R122, R113, R11, RZ ;  /* 0x0000000b717a7210 */ /* 0x000fc60007ffe0ff */
[----:B------:R-:W-:Y:S01]  /*2730*/  IMAD.WIDE.U32 R110, R143, R106, R110 ;  /* 0x0000006a8f6e7225 */ /* 0x000fe200078e006e */
[----:B------:R-:W-:-:S03]  /*2740*/  IADD3 R12, R15, R109, RZ ;  /* 0x0000006d0f0c7210 */ /* 0x000fc60007ffe0ff */
[----:B------:R-:W-:Y:S01]  /*2750*/  IMAD.IADD R126, R101, 0x1, R13 ;  /* 0x00000001657e7824 */ /* 0x000fe200078e020d */
[----:B------:R-:W-:Y:S01]  /*2760*/  SHF.L.U32 R8, R106, 0x7, RZ ;  /* 0x000000076a087819 */ /* 0x000fe200000006ff */
[----:B------:R-:W-:Y:S01]  /*2770*/  IMAD.IADD R132, R132, 0x1, R7 ;  /* 0x0000000184847824 */ /* 0x000fe200078e0207 */
[C---:B------:R-:W-:Y:S01]  /*2780*/  SHF.L.U64.HI R7, R106.reuse, 0x7, R107 ;  /* 0x000000076a077819 */ /* 0x040fe2000001026b */
[----:B------:R-:W-:Y:S01]  /*2790*/  IMAD.X R99, R215, 0x1, R26, P2 ;  /* 0x00000001d7637824 */ /* 0x000fe200010e061a */
[----:B------:R-:W-:Y:S01]  /*27a0*/  SEL R119, R119, 0xffffffe0, !P1 ;  /* 0xffffffe077777807 */ /* 0x000fe20004800000 */
[----:B------:R-:W-:Y:S01]  /*27b0*/  IMAD.IADD R11, R111, 0x1, R15 ;  /* 0x000000016f0b7824 */ /* 0x000fe200078e020f */
[----:B------:R-:W-:Y:S01]  /*27c0*/  SHF.R.S32.HI R15, RZ, 0x4, R20 ;  /* 0x00000004ff0f7819 */ /* 0x000fe20000011414 */
[----:B------:R-:W-:Y:S01]  /*27d0*/  IMAD.IADD R13, R105, 0x1, R21 ;  /* 0x00000001690d7824 */ /* 0x000fe200078e0215 */
[----:B------:R-:W-:Y:S01]  /*27e0*/  SHF.R.S32.HI R26, RZ, 0x4, R27 ;  /* 0x00000004ff1a7819 */ /* 0x000fe2000001141b */
[----:B------:R-:W-:Y:S01]  /*27f0*/  IMAD.IADD R14, R21, 0x1, R103 ;  /* 0x00000001150e7824 */ /* 0x000fe200078e0267 */
[----:B------:R-:W-:Y:S01]  /*2800*/  SHF.R.S32.HI R21, RZ, 0x4, R25 ;  /* 0x00000004ff157819 */ /* 0x000fe20000011419 */
[----:B------:R-:W-:Y:S01]  /*2810*/  IMAD.WIDE.U32 R106, R106, 0xa0, RZ ;  /* 0x000000a06a6a7825 */ /* 0x000fe200078e00ff */
[----:B------:R-:W-:-:S02]  /*2820*/  LOP3.LUT R37, R33, R30, RZ, 0xfc, !PT ;  /* 0x0000001e21257212 */ /* 0x000fc400078efcff */
[----:B------:R-:W-:Y:S02]  /*2830*/  LOP3.LUT R20, R20, 0xfffffff0, RZ, 0xc0, !PT ;  /* 0xfffffff014147812 */ /* 0x000fe400078ec0ff */
[----:B------:R-:W-:Y:S02]  /*2840*/  LOP3.LUT R25, R25, 0xfffffff0, RZ, 0xc0, !PT ;  /* 0xfffffff019197812 */ /* 0x000fe400078ec0ff */
[----:B------:R-:W-:Y:S02]  /*2850*/  LOP3.LUT R27, R27, 0xfffffff0, RZ, 0xc0, !PT ;  /* 0xfffffff01b1b7812 */ /* 0x000fe400078ec0ff */
[----:B------:R-:W-:Y:S01]  /*2860*/  LOP3.LUT R32, R33, 0x1, RZ, 0xc0, !PT ;  /* 0x0000000121207812 */ /* 0x000fe200078ec0ff */
        /* <DEDUP_REMOVED lines=11> */
.L_x_2267:
[----:B0-23--:R-:W2:Y:S01]  /*2920*/  LDL.LU R40, [R1+0x20] ;  /* 0x0000200001287983 */ /* 0x00dea20000300800 */
[----:B------:R-:W0:Y:S01]  /*2930*/  LDC.64 R124, c[0x0][0x2d8] ;  /* 0x0000b600ff7c7b82 */ /* 0x000e220000000a00 */
[----:B------:R-:W-:Y:S01]  /*2940*/  IADD3 R43, R24, -0x1, RZ ;  /* 0xffffffff182b7810 */ /* 0x000fe20007ffe0ff */
[----:B------:R-:W-:Y:S01]  /*2950*/  IMAD R47, R17, 0x7800, R207 ;  /* 0x00007800112f7824 */ /* 0x000fe200078e02cf */
[----:B------:R-:W-:Y:S05]  /*2960*/  YIELD ;  /* 0x0000000000007946 */ /* 0x000fea0003800000 */
[----:B------:R-:W1:Y:S01]  /*2970*/  LDC R134, c[0x0][0x3d4] ;  /* 0x0000f500ff867b82 */ /* 0x000e620000000800 */
[----:B------:R-:W-:Y:S01]  /*2980*/  ISETP.GT.AND P4, PT, R43, R121, PT ;  /* 0x000000792b00720c */ /* 0x000fe20003f84270 */
[-C--:B------:R-:W-:Y:S01]  /*2990*/  IMAD R39, R122, R43.reuse, RZ ;  /* 0x0000002b7a277224 */ /* 0x080fe200078e02ff */
[----:B------:R-:W-:Y:S01]  /*29a0*/  SHF.R.S32.HI R38, RZ, 0x1f, R43 ;  /* 0x0000001fff267819 */ /* 0x000fe2000001142b */
[----:B------:R-:W-:Y:S01]  /*29b0*/  IMAD.WIDE.U32 R138, R112, R43, RZ ;  /* 0x0000002b708a7225 */ /* 0x000fe200078e00ff */
[----:B------:R-:W-:Y:S03]  /*29c0*/  BSSY B0, `(.L_x_2168) ;  /* 0x0000caa000007945 */ /* 0x000fe60003800000 */
[----:B------:R-:W-:Y:S01]  /*29d0*/  IMAD R39, R38, R112, R39 ;  /* 0x0000007026277224 */ /* 0x000fe200078e0227 */
[----:B------:R-:W-:Y:S01]  /*29e0*/  IADD3 R45, P1, P2, R3, R138, R128 ;  /* 0x0000008a032d7210 */ /* 0x000fe20007a3e080 */
[----:B------:R-:W-:-:S02]  /*29f0*/  IMAD.IADD R47, R16, 0x1, R47 ;  /* 0x00000001102f7824 */ /* 0x000fc400078e022f */
[----:B------:R-:W-:Y:S02]  /*2a00*/  IMAD.IADD R93, R139, 0x1, R39 ;  /* 0x000000018b5d7824 */ /* 0x000fe400078e0227 */
[----:B------:R-:W-:-:S03]  /*2a10*/  IMAD R39, R17, 0x7800, R208 ;  /* 0x0000780011277824 */ /* 0x000fc600078e02d0 */
[----:B------:R-:W-:Y:S02]  /*2a20*/  IADD3.X R24, R4, R93, R127, P1, P2 ;  /* 0x0000005d04187210 */ /* 0x000fe40000fe447f */
[-C--:B0-----:R-:W-:Y:S02]  /*2a30*/  IADD3 R48, P1, P2, R138, R124.reuse, R3 ;  /* 0x0000007c8a307210 */ /* 0x081fe40007a3e003 */
[----:B------:R-:W-:Y:S02]  /*2a40*/  IADD3 R46, R16, R39, RZ ;  /* 0x00000027102e7210 */ /* 0x000fe40007ffe0ff */
[----:B------:R-:W-:Y:S02]  /*2a50*/  IADD3.X R49, R93, R125, R4, P1, P2 ;  /* 0x0000007d5d317210 */ /* 0x000fe40000fe4404 */
[----:B-1----:R-:W-:Y:S02]  /*2a60*/  ISETP.GE.AND P1, PT, R134, 0x1, PT ;  /* 0x000000018600780c */ /* 0x002fe40003f26270 */
[----:B------:R-:W-:-:S05]  /*2a70*/  IADD3 R44, P2, R45, R124, RZ ;  /* 0x0000007c2d2c7210 */ /* 0x000fca0007f5e0ff */
[----:B------:R-:W-:Y:S02]  /*2a80*/  IMAD.X R45, R24, 0x1, R125, P2 ;  /* 0x00000001182d7824 */ /* 0x000fe400010e067d */
        /* <DEDUP_REMOVED lines=37> */
[----:B------:R-:W-:Y:S02]  /*2ce0*/  CS2R R138, SRZ ;  /* 0x00000000008a7805 */ /* 0x000fe4000001ff00 */
[----:B------:R-:W-:Y:S02]  /*2cf0*/  IADD3 R53, R19, 0x10, RZ ;  /* 0x0000001013357810 */ /* 0x000fe40007ffe0ff */
[----:B------:R-:W-:Y:S01]  /*2d00*/  IADD3.X R41, R11, UR5, R39, P1, P4 ;  /* 0x000000050b297c10 */ /* 0x000fe20008fe8427 */
[----:B------:R-:W-:-:S02]  /*2d10*/  ULDC.64 UR4, c[0x0][0x3e0] ;  /* 0x0000f80000047ab9 */ /* 0x000fc40000000a00 */
        /* <DEDUP_REMOVED lines=31> */
[----:B------:R-:W-:-:S13]  /*2f10*/  ISETP.GE.AND P1, PT, R53, R134, PT ;  /* 0x000000863500720c */ /* 0x000fda0003f26270 */
[----:B------:R1:W5:Y:S04]  /*2f20*/  @!P1 LDG.E.64 R74, desc[UR56][R40.64+0x50] ;  /* 0x00005038284a9981 */ /* 0x000368000c1e1b00 */
[----:B------:R1:W5:Y:S02]  /*2f30*/  @!P1 LDG.E.64 R76, desc[UR56][R42.64+0x50] ;  /* 0x000050382a4c9981 */ /* 0x000364000c1e1b00 */
.L_x_2172:
[----:B------:R-:W-:Y:S05]  /*2f40*/  BSYNC B1 ;  /* 0x0000000000017941 */ /* 0x000fea0003800000 */
.L_x_2171:
        /* <DEDUP_REMOVED lines=13> */
[----:B------:R-:W-:Y:S01]  /*3020*/  CS2R R72, SRZ ;  /* 0x0000000000487805 */ /* 0x000fe2000001ff00 */
[----:B------:R-:W-:Y:S01]  /*3030*/  IMAD.MOV.U32 R151, RZ, RZ, R78 ;  /* 0x000000ffff977224 */ /* 0x000fe200078e004e */
        /* <DEDUP_REMOVED lines=46> */
.L_x_2174:
[----:B------:R-:W-:Y:S05]  /*3320*/  BSYNC B1 ;  /* 0x0000000000017941 */ /* 0x000fea0003800000 */
.L_x_2173:
[----:B------:R-:W-:Y:S01]  /*3330*/  UISETP.NE.AND UP0, UPT, UR53, 0x3, UPT ;  /* 0x000000033500788c */ /* 0x000fe2000bf05270 */
[----:B------:R-:W-:Y:S01]  /*3340*/  MOV R158, R82 ;  /* 0x00000052009e7202 */ /* 0x000fe20000000f00 */
        /* <DEDUP_REMOVED lines=21> */
[----:B------:R-:W-:Y:S01]  /*34a0*/  IMAD.MOV.U32 R153, RZ, RZ, R72 ;  /* 0x000000ffff997224 */ /* 0x000fe200078e0048 */
[----:B------:R-:W-:Y:S06]  /*34b0*/  @!P1 BRA `(.L_x_2175) ;  /* 0x0000000000049947 */ /* 0x000fec0003800000 */
[----:B------:R-:W-:Y:S01]  /*34c0*/  BPT.TRAP 0x1 ;  /* 0x000000040000795c */ /* 0x000fe20000300000 */
.L_x_2175:
[----:B------:R-:W-:Y:S01]  /*34d0*/  IMAD R39, R17, 0x8, R16 ;  /* 0x0000000811277824 */ /* 0x000fe200078e0210 */
[----:B------:R-:W-:Y:S01]  /*34e0*/  SHF.L.U32 R96, R190, 0x1f, RZ ;  /* 0x0000001fbe607819 */ /* 0x000fe200000006ff */
[----:B------:R-:W-:Y:S03]  /*34f0*/  BSSY B1, `(.L_x_2176) ;  /* 0x0000003000017945 */ /* 0x000fe60003800000 */
[----:B------:R-:W3:Y:S02]  /*3500*/  SYNCS.PHASECHK.TRANS64.TRYWAIT P5, [R39+URZ+0x29890], R96 ;  /* 0x02989060270075a7 */ /* 0x000ee400080a017f */
[----:B---3--:R-:W-:Y:S05]  /*3510*/  @!P5 BRA `(.L_x_2177) ;  /* 0x0000029c00b8d947 */ /* 0x008fea0003800000 */
.L_x_2495:
[----:B------:R-:W-:Y:S05]  /*3520*/  BSYNC B1 ;  /* 0x0000000000017941 */ /* 0x000fea0003800000 */
.L_x_2176:
        /* <DEDUP_REMOVED lines=10> */
[----:B------:R-:W-:Y:S02]  /*35d0*/  SHF.R.U32.HI R138, RZ, 0x8, R139 ;  /* 0x00000008ff8a7819 */ /* 0x000fe4000001168b */
[----:B------:R-:W-:Y:S01]  /*35e0*/  SHF.R.U32.HI R169, RZ, 0x10, R137 ;  /* 0x00000010ffa97819 */ /* 0x000fe20000011689 */
[----:B------:R-:W-:Y:S01]  /*35f0*/  IMAD.SHL.U32 R136, R136, 0x100, RZ ;  /* 0x0000010088887824 */ /* 0x000fe200078e00ff */
[----:B------:R-:W-:Y:S02]  /*3600*/  LOP3.LUT R137, R137, 0xff0000ff, RZ, 0xc0, !PT ;  /* 0xff0000ff89897812 */ /* 0x000fe400078ec0ff */
[----:B------:R-:W-:Y:S02]  /*3610*/  SHF.R.U32.HI R167, RZ, 0x10, R139 ;  /* 0x00000010ffa77819 */ /* 0x000fe4000001168b */
[----:B------:R-:W-:-:S02]  /*3620*/  LOP3.LUT R166, R139, 0xff0000ff, RZ, 0xc0, !PT ;  /* 0xff0000ff8ba67812 */ /* 0x000fc400078ec0ff */
        /* <DEDUP_REMOVED lines=51> */
[--C-:B------:R-:W-:Y:S01]  /*3960*/  HADD2.F32 R169, -RZ, R166.reuse.H1_H1 ;  /* 0x300000a6ffa97230 */ /* 0x100fe20000004100 */
[----:B------:R-:W-:Y:S01]  /*3970*/  F2FP.SATFINITE.E4M3.F32.PACK_AB_MERGE_C R165, R168, R165, RZ ;  /* 0x000000a5a8a5723e */ /* 0x000fe200048070ff */
[----:B------:R-:W-:Y:S01]  /*3980*/  HADD2.F32 R168, -RZ, R166.H0_H0 ;  /* 0x200000a6ffa87230 */ /* 0x000fe20000004100 */
[----:B------:R-:W-:Y:S01]  /*3990*/  F2FP.F16.E4M3.UNPACK_B R167, R42.H1 ;  /* 0x0000002affa7723e */ /* 0x000fe200030006ff */
[--C-:B------:R-:W-:Y:S01]  /*39a0*/  HADD2.F32 R172, -RZ, R174.reuse.H1_H1 ;  /* 0x300000aeffac7230 */ /* 0x100fe20000004100 */
[----:B------:R-:W-:Y:S01]  /*39b0*/  F2FP.F16.E4M3.UNPACK_B R173, R137 ;  /* 0x00000089ffad723e */ /* 0x000fe200020006ff */
[----:B------:R-:W-:Y:S01]  /*39c0*/  HADD2.F32 R174, -RZ, R174.H0_H0 ;  /* 0x200000aeffae7230 */ /* 0x000fe20000004100 */
[-C--:B------:R-:W-:Y:S01]  /*39d0*/  F2FP.F16.E4M3.UNPACK_B R166, R136.reuse.H1 ;  /* 0x00000088ffa6723e */ /* 0x080fe200030006ff */
[----:B------:R-:W-:Y:S01]  /*39e0*/  HADD2.F32 R137, -RZ, R167.H1_H1 ;  /* 0x300000a7ff897230 */ /* 0x000fe20000004100 */
[----:B------:R-:W-:Y:S01]  /*39f0*/  F2FP.F16.E4M3.UNPACK_B R170, R136 ;  /* 0x00000088ffaa723e */ /* 0x000fe200020006ff */
[----:B------:R-:W-:-:S02]  /*3a00*/  HADD2.F32 R176, -RZ, R173.H1_H1 ;  /* 0x300000adffb07230 */ /* 0x000fc40000004100 */
[-C--:B------:R-:W-:Y:S01]  /*3a10*/  FMUL.FTZ R175, R169, R172.reuse ;  /* 0x000000aca9af7220 */ /* 0x080fe20000410000 */
[----:B------:R-:W-:Y:S02]  /*3a20*/  HADD2.F32 R171, -RZ, R166.H1_H1 ;  /* 0x300000a6ffab7230 */ /* 0x000fe40000004100 */
[C---:B------:R-:W-:Y:S01]  /*3a30*/  FMUL.FTZ R180, R168.reuse, R172 ;  /* 0x000000aca8b47220 */ /* 0x040fe20000410000 */
[----:B------:R-:W-:Y:S02]  /*3a40*/  HADD2.F32 R167, -RZ, R167.H0_H0 ;  /* 0x200000a7ffa77230 */ /* 0x000fe40000004100 */
[----:B------:R-:W-:Y:S01]  /*3a50*/  FMUL.FTZ R178, R137, R176 ;  /* 0x000000b089b27220 */ /* 0x000fe20000410000 */
[----:B------:R-:W-:Y:S02]  /*3a60*/  HADD2.F32 R172, -RZ, R170.H1_H1 ;  /* 0x300000aaffac7230 */ /* 0x000fe40000004100 */
[----:B------:R-:W-:Y:S01]  /*3a70*/  FFMA.FTZ R136, R168, R171, -R175 ;  /* 0x000000aba8887223 */ /* 0x000fe200000108af */
[----:B------:R-:W-:Y:S01]  /*3a80*/  F2FP.F16.E4M3.UNPACK_B R42, R42 ;  /* 0x0000002aff2a723e */ /* 0x000fe200020006ff */
[----:B------:R-:W-:Y:S01]  /*3a90*/  FMUL.FTZ R176, R167, R176 ;  /* 0x000000b0a7b07220 */ /* 0x000fe20000410000 */
[----:B------:R-:W-:Y:S01]  /*3aa0*/  F2FP.F16.E4M3.UNPACK_B R168, R43 ;  /* 0x0000002bffa8723e */ /* 0x000fe200020006ff */
[----:B------:R-:W-:Y:S01]  /*3ab0*/  FFMA.FTZ R43, R169, R171, R180 ;  /* 0x000000aba92b7223 */ /* 0x000fe200000100b4 */
[-C--:B------:R-:W-:Y:S01]  /*3ac0*/  FFMA.FTZ R178, R167, R172.reuse, -R178 ;  /* 0x000000aca7b27223 */ /* 0x080fe200000108b2 */
[----:B------:R-:W-:Y:S01]  /*3ad0*/  FFMA.FTZ R169, R137, R172, R176 ;  /* 0x000000ac89a97223 */ /* 0x000fe200000100b0 */
[----:B------:R-:W-:Y:S01]  /*3ae0*/  HADD2.F32 R137, -RZ, R42.H0_H0 ;  /* 0x2000002aff897230 */ /* 0x000fe20000004100 */
[----:B------:R-:W-:Y:S01]  /*3af0*/  F2FP.SATFINITE.E4M3.F32.PACK_AB_MERGE_C R41, R41, R40, R164 ;  /* 0x000000282929723e */ /* 0x000fe200048070a4 */
[----:B------:R-:W-:Y:S01]  /*3b00*/  HADD2.F32 R167, -RZ, R168.H0_H0 ;  /* 0x200000a8ffa77230 */ /* 0x000fe20000004100 */
[----:B------:R-:W-:Y:S01]  /*3b10*/  F2FP.SATFINITE.E4M3.F32.PACK_AB_MERGE_C R43, R43, R136, RZ ;  /* 0x000000882b2b723e */ /* 0x000fe200048070ff */
[----:B------:R-:W-:Y:S01]  /*3b20*/  HADD2.F32 R42, -RZ, R42.H1_H1 ;  /* 0x3000002aff2a7230 */ /* 0x000fe20000004100 */
[----:B------:R-:W-:Y:S01]  /*3b30*/  F2FP.SATFINITE.E4M3.F32.PACK_AB_MERGE_C R169, R169, R178, RZ ;  /* 0x000000b2a9a9723e */ /* 0x000fe200048070ff */
[----:B------:R-:W-:-:S02]  /*3b40*/  HADD2.F32 R173, -RZ, R173.H0_H0 ;  /* 0x200000adffad7230 */ /* 0x000fc40000004100 */
[----:B------:R-:W-:Y:S01]  /*3b50*/  FMUL.FTZ R171, R167, R174 ;  /* 0x000000aea7ab7220 */ /* 0x000fe20000410000 */
[----:B------:R-:W-:Y:S01]  /*3b60*/  HADD2.F32 R168, -RZ, R168.H1_H1 ;  /* 0x300000a8ffa87230 */ /* 0x000fe20000004100 */
[----:B------:R-:W-:Y:S01]  /*3b70*/  F2FP.SATFINITE.E4M3.F32.PACK_AB_MERGE_C R40, R139, R138, R165 ;  /* 0x0000008a8b28723e */ /* 0x000fe200048070a5 */
[----:B------:R-:W-:Y:S02]  /*3b80*/  HADD2.F32 R166, -RZ, R166.H0_H0 ;  /* 0x200000a6ffa67230 */ /* 0x000fe40000004100 */
[-C--:B------:R-:W-:Y:S01]  /*3b90*/  FMUL.FTZ R172, R42, R173.reuse ;  /* 0x000000ad2aac7220 */ /* 0x080fe20000410000 */
[----:B------:R-:W-:Y:S02]  /*3ba0*/  HADD2.F32 R170, -RZ, R170.H0_H0 ;  /* 0x200000aaffaa7230 */ /* 0x000fe40000004100 */
[C---:B------:R-:W-:Y:S01]  /*3bb0*/  FMUL.FTZ R176, R168.reuse, R174 ;  /* 0x000000aea8b07220 */ /* 0x040fe20000410000 */
[----:B------:R-:W-:Y:S01]  /*3bc0*/  FMUL.FTZ R173, R137, R173 ;  /* 0x000000ad89ad7220 */ /* 0x000fe20000410000 */
[----:B------:R-:W-:-:S02]  /*3bd0*/  FFMA.FTZ R171, R168, R166, R171 ;  /* 0x000000a6a8ab7223 */ /* 0x000fc400000100ab */
[----:B------:R-:W-:Y:S01]  /*3be0*/  FFMA.FTZ R176, R167, R166, -R176 ;  /* 0x000000a6a7b07223 */ /* 0x000fe200000108b0 */
[-C--:B------:R-:W-:Y:S01]  /*3bf0*/  FFMA.FTZ R172, R137, R170.reuse, -R172 ;  /* 0x000000aa89ac7223 */ /* 0x080fe200000108ac */
[----:B------:R-:W-:-:S03]  /*3c00*/  FFMA.FTZ R173, R42, R170, R173 ;  /* 0x000000aa2aad7223 */ /* 0x000fc600000100ad */
[----:B------:R-:W-:Y:S02]  /*3c10*/  F2FP.SATFINITE.E4M3.F32.PACK_AB_MERGE_C R43, R171, R176, R43 ;  /* 0x000000b0ab2b723e */ /* 0x000fe4000480702b */
[----:B------:R-:W-:-:S07]  /*3c20*/  F2FP.SATFINITE.E4M3.F32.PACK_AB_MERGE_C R42, R173, R172, R169 ;  /* 0x000000acad2a723e */ /* 0x000fce00048070a9 */
.L_x_2183:
[----:B------:R-:W-:Y:S05]  /*3c30*/  BSYNC B3 ;  /* 0x0000000000037941 */ /* 0x000fea0003800000 */
.L_x_2182:
[----:B-1----:R4:W-:Y:S02]  /*3c40*/  STG.E.128 desc[UR56][R48.64], R40 ;  /* 0x0000002830007986 */ /* 0x0029e4000c101d38 */
.L_x_2181:
[----:B------:R-:W-:Y:S05]  /*3c50*/  BSYNC B2 ;  /* 0x0000000000027941 */ /* 0x000fea0003800000 */
.L_x_2180:
        /* <DEDUP_REMOVED lines=9> */
[----:B------:R-:W-:Y:S02]  /*3cf0*/  SHF.R.U32.HI R124, RZ, 0x8, R125 ;  /* 0x00000008ff7c7819 */ /* 0x000fe4000001167d */
[----:B------:R-:W-:Y:S02]  /*3d00*/  LOP3.LUT R94, R95, 0xff0000ff, RZ, 0xc0, !PT ;  /* 0xff0000ff5f5e7812 */ /* 0x000fe400078ec0ff */
[----:B------:R-:W-:Y:S01]  /*3d10*/  SHF.R.U32.HI R137, RZ, 0x10, R95 ;  /* 0x00000010ff897819 */ /* 0x000fe2000001165f */
[----:B------:R-:W-:Y:S01]  /*3d20*/  IMAD.SHL.U32 R95, R139, 0x100, RZ ;  /* 0x000001008b5f7824 */ /* 0x000fe200078e00ff */
[----:B------:R-:W-:Y:S02]  /*3d30*/  LOP3.LUT R136, R125, 0xff0000ff, RZ, 0xc0, !PT ;  /* 0xff0000ff7d887812 */ /* 0x000fe400078ec0ff */
[----:B------:R-:W-:Y:S01]  /*3d40*/  SHF.R.U32.HI R138, RZ, 0x10, R125 ;  /* 0x00000010ff8a7819 */ /* 0x000fe2000001167d */
[----:B------:R-:W-:Y:S01]  /*3d50*/  IMAD.SHL.U32 R125, R124, 0x100, RZ ;  /* 0x000001007c7d7824 */ /* 0x000fe200078e00ff */
[----:B------:R-:W-:Y:S01]  /*3d60*/  LOP3.LUT R94, R94, 0xff00, R95, 0xf8, !PT ;  /* 0x0000ff005e5e7812 */ /* 0x000fe200078ef85f */
[----:B-1----:R-:W-:Y:S01]  /*3d70*/  IMAD.MOV.U32 R124, RZ, RZ, R40 ;  /* 0x000000ffff7c7224 */ /* 0x002fe200078e0028 */
[----:B------:R-:W-:Y:S01]  /*3d80*/  SHF.L.U32 R95, R137, 0x10, RZ ;  /* 0x00000010895f7819 */ /* 0x000fe200000006ff */
[----:B------:R-:W-:Y:S01]  /*3d90*/  IMAD.U32 R138, R138, 0x10000, RZ ;  /* 0x000100008a8a7824 */ /* 0x000fe200078e00ff */
[----:B------:R-:W-:-:S02]  /*3da0*/  LOP3.LUT R125, R136, 0xff00, R125, 0xf8, !PT ;  /* 0x0000ff00887d7812 */ /* 0x000fc400078ef87d */
        /* <DEDUP_REMOVED lines=44> */
[----:B------:R-:W-:Y:S01]  /*4070*/  F2FP.SATFINITE.E4M3.F32.PACK_AB_MERGE_C R137, R138, R137, RZ ;  /* 0x000000898a89723e */ /* 0x000fe200048070ff */
[--C-:B------:R-:W-:Y:S01]  /*4080*/  HADD2.F32 R162, -RZ, R139.reuse.H0_H0 ;  /* 0x2000008bffa27230 */ /* 0x100fe20000004100 */
[-C--:B------:R-:W-:Y:S01]  /*4090*/  F2FP.F16.E4M3.UNPACK_B R167, R95.reuse.H1 ;  /* 0x0000005fffa7723e */ /* 0x080fe200030006ff */
[----:B------:R-:W-:Y:S01]  /*40a0*/  HADD2.F32 R139, -RZ, R139.H1_H1 ;  /* 0x3000008bff8b7230 */ /* 0x000fe20000004100 */
[----:B------:R-:W-:Y:S02]  /*40b0*/  F2FP.F16.E4M3.UNPACK_B R138, R42.H1 ;  /* 0x0000002aff8a723e */ /* 0x000fe400030006ff */
[----:B------:R-:W-:Y:S01]  /*40c0*/  F2FP.F16.E4M3.UNPACK_B R166, R95 ;  /* 0x0000005fffa6723e */ /* 0x000fe200020006ff */
[----:B------:R-:W-:Y:S01]  /*40d0*/  HADD2.F32 R169, -RZ, R167.H1_H1 ;  /* 0x300000a7ffa97230 */ /* 0x000fe20000004100 */
[-C--:B------:R-:W-:Y:S01]  /*40e0*/  F2FP.F16.E4M3.UNPACK_B R163, R94.reuse ;  /* 0x0000005effa3723e */ /* 0x080fe200020006ff */
        /* <DEDUP_REMOVED lines=38> */
.L_x_2187:
[----:B------:R-:W-:Y:S05]  /*4350*/  BSYNC B3 ;  /* 0x0000000000037941 */ /* 0x000fea0003800000 */
.L_x_2186:
[----:B-1----:R0:W-:Y:S02]  /*4360*/  STG.E.128 desc[UR56][R48.64+0x20], R40 ;  /* 0x0000202830007986 */ /* 0x0021e4000c101d38 */
.L_x_2185:
[----:B------:R-:W-:Y:S05]  /*4370*/  BSYNC B2 ;  /* 0x0000000000027941 */ /* 0x000fea0003800000 */
.L_x_2184:
        /* <DEDUP_REMOVED lines=111> */
.L_x_2191:
[----:B------:R-:W-:Y:S05]  /*4a70*/  BSYNC B3 ;  /* 0x0000000000037941 */ /* 0x000fea0003800000 */
.L_x_2190:
[----:B-1----:R0:W-:Y:S02]  /*4a80*/  STG.E.128 desc[UR56][R48.64+0x40], R40 ;  /* 0x0000402830007986 */ /* 0x0021e4000c101d38 */
.L_x_2189:
[----:B------:R-:W-:Y:S05]  /*4a90*/  BSYNC B2 ;  /* 0x0000000000027941 */ /* 0x000fea0003800000 */
.L_x_2188:
        /* <DEDUP_REMOVED lines=14> */
[----:B------:R-:W-:Y:S01]  /*4b80*/  IMAD.SHL.U32 R87, R87, 0x100, RZ ;  /* 0x0000010057577824 */ /* 0x000fe200078e00ff */
[----:B------:R-:W-:Y:S01]  /*4b90*/  SHF.R.U32.HI R93, RZ, 0x10, R83 ;  /* 0x00000010ff5d7819 */ /* 0x000fe20000011653 */
[----:B-1----:R-:W-:Y:S01]  /*4ba0*/  IMAD.MOV.U32 R83, RZ, RZ, R41 ;  /* 0x000000ffff537224 */ /* 0x002fe200078e0029 */
[----:B------:R-:W-:Y:S01]  /*4bb0*/  LOP3.LUT R41, R82, 0xff00, R85, 0xf8, !PT ;  /* 0x0000ff0052297812 */ /* 0x000fe200078ef855 */
[----:B------:R-:W-:Y:S01]  /*4bc0*/  IMAD.U32 R92, R92, 0x10000, RZ ;  /* 0x000100005c5c7824 */ /* 0x000fe200078e00ff */
[----:B------:R-:W-:Y:S01]  /*4bd0*/  MOV R84, R40 ;  /* 0x0000002800547202 */ /* 0x000fe20000000f00 */
        /* <DEDUP_REMOVED lines=92> */
.L_x_2195:
[----:B------:R-:W-:Y:S05]  /*51a0*/  BSYNC B3 ;  /* 0x0000000000037941 */ /* 0x000fea0003800000 */
.L_x_2194:
[----:B-1----:R0:W-:Y:S02]  /*51b0*/  STG.E.128 desc[UR56][R48.64+0x60], R40 ;  /* 0x0000602830007986 */ /* 0x0021e4000c101d38 */
.L_x_2193:
[----:B------:R-:W-:Y:S05]  /*51c0*/  BSYNC B2 ;  /* 0x0000000000027941 */ /* 0x000fea0003800000 */
.L_x_2192:
        /* <DEDUP_REMOVED lines=10> */
[----:B------:R-:W-:Y:S02]  /*5270*/  SHF.R.U32.HI R85, RZ, 0x10, R79 ;  /* 0x00000010ff557819 */ /* 0x000fe4000001164f */
[----:B------:R-:W-:Y:S02]  /*5280*/  LOP3.LUT R80, R79, 0xff0000ff, RZ, 0xc0, !PT ;  /* 0xff0000ff4f507812 */ /* 0x000fe400078ec0ff */
[----:B------:R-:W-:Y:S02]  /*5290*/  SHF.R.U32.HI R84, RZ, 0x10, R81 ;  /* 0x00000010ff547819 */ /* 0x000fe40000011651 */
[----:B------:R-:W-:Y:S01]  /*52a0*/  LOP3.LUT R82, R81, 0xff0000ff, RZ, 0xc0, !PT ;  /* 0xff0000ff51527812 */ /* 0x000fe200078ec0ff */
[----:B------:R-:W-:Y:S01]  /*52b0*/  IMAD.SHL.U32 R81, R78, 0x100, RZ ;  /* 0x000001004e517824 */ /* 0x000fe200078e00ff */
[----:B------:R-:W-:Y:S01]  /*52c0*/  SHF.L.U32 R79, R83, 0x8, RZ ;  /* 0x00000008534f7819 */ /* 0x000fe200000006ff */
[----:B-1----:R-:W-:Y:S01]  /*52d0*/  IMAD.MOV.U32 R78, RZ, RZ, R40 ;  /* 0x000000ffff4e7224 */ /* 0x002fe200078e0028 */
[----:B------:R-:W-:-:S02]  /*52e0*/  F2FP.F16.E4M3.UNPACK_B R40, R41 ;  /* 0x00000029ff28723e */ /* 0x000fc400020006ff */
[----:B------:R-:W-:Y:S01]  /*52f0*/  LOP3.LUT R80, R80, 0xff00, R79, 0xf8, !PT ;  /* 0x0000ff0050507812 */ /* 0x000fe200078ef84f */
[----:B------:R-:W-:Y:S01]  /*5300*/  IMAD.U32 R79, R85, 0x10000, RZ ;  /* 0x00010000554f7824 */ /* 0x000fe200078e00ff */
[----:B------:R-:W-:Y:S02]  /*5310*/  LOP3.LUT R83, R82, 0xff00, R81, 0xf8, !PT ;  /* 0x0000ff0052537812 */ /* 0x000fe400078ef851 */
[----:B------:R-:W-:Y:S02]  /*5320*/  SHF.L.U32 R82, R84, 0x10, RZ ;  /* 0x0000001054527819 */ /* 0x000fe400000006ff */
        /* <DEDUP_REMOVED lines=89> */
.L_x_2199:
[----:B------:R-:W-:Y:S05]  /*58c0*/  BSYNC B3 ;  /* 0x0000000000037941 */ /* 0x000fea0003800000 */
.L_x_2198:
[----:B-1----:R0:W-:Y:S02]  /*58d0*/  STG.E.128 desc[UR56][R48.64+0x80], R40 ;  /* 0x0000802830007986 */ /* 0x0021e4000c101d38 */
.L_x_2197:
[----:B------:R-:W-:Y:S05]  /*58e0*/  BSYNC B2 ;  /* 0x0000000000027941 */ /* 0x000fea0003800000 */
.L_x_2196:
        /* <DEDUP_REMOVED lines=16> */
[----:B------:R-:W-:Y:S01]  /*59f0*/  IMAD.U32 R76, R80, 0x10000, RZ ;  /* 0x00010000504c7824 */ /* 0x000fe200078e00ff */
[----:B-1----:R-:W-:Y:S01]  /*5a00*/  MOV R74, R40 ;  /* 0x00000028004a7202 */ /* 0x002fe20000000f00 */
[----:B------:R-:W-:Y:S01]  /*5a10*/  IMAD.U32 R79, R79, 0x10000, RZ ;  /* 0x000100004f4f7824 */ /* 0x000fe200078e00ff */
[----:B------:R-:W-:-:S02]  /*5a20*/  LOP3.LUT R78, R78, 0xff00, R77, 0xf8, !PT ;  /* 0x0000ff004e4e7812 */ /* 0x000fc400078ef84d */
        /* <DEDUP_REMOVED lines=90> */
.L_x_2201:
[----:B------:R-:W-:Y:S05]  /*5fd0*/  BSYNC B2 ;  /* 0x0000000000027941 */ /* 0x000fea0003800000 */
.L_x_2200:
[----:B-1----:R0:W-:Y:S02]  /*5fe0*/  STG.E.128 desc[UR56][R48.64+0xa0], R40 ;  /* 0x0000a02830007986 */ /* 0x0021e4000c101d38 */
.L_x_2179:
[----:B------:R-:W-:Y:S05]  /*5ff0*/  BSYNC B1 ;  /* 0x0000000000017941 */ /* 0x000fea0003800000 */
.L_x_2178:
        /* <DEDUP_REMOVED lines=8> */
[--C-:B------:R-:W-:Y:S01]  /*6080*/  SHF.R.U32.HI R70, RZ, 0x8, R71.reuse ;  /* 0x00000008ff467819 */ /* 0x100fe20000011647 */
[----:B-1----:R-:W-:Y:S01]  /*6090*/  IMAD.MOV.U32 R48, RZ, RZ, R40 ;  /* 0x000000ffff307224 */ /* 0x002fe200078e0028 */
[----:B------:R-:W-:Y:S02]  /*60a0*/  LOP3.LUT R49, R71, 0xff0000ff, RZ, 0xc0, !PT ;  /* 0xff0000ff47317812 */ /* 0x000fe400078ec0ff */
[----:B------:R-:W-:Y:S01]  /*60b0*/  SHF.R.U32.HI R74, RZ, 0x10, R71 ;  /* 0x00000010ff4a7819 */ /* 0x000fe20000011647 */
[----:B------:R-:W-:Y:S01]  /*60c0*/  IMAD.SHL.U32 R70, R70, 0x100, RZ ;  /* 0x0000010046467824 */ /* 0x000fe200078e00ff */
[--C-:B------:R-:W-:Y:S02]  /*60d0*/  SHF.R.U32.HI R72, RZ, 0x8, R73.reuse ;  /* 0x00000008ff487819 */ /* 0x100fe40000011649 */
[----:B------:R-:W-:Y:S02]  /*60e0*/  LOP3.LUT R71, R73, 0xff0000ff, RZ, 0xc0, !PT ;  /* 0xff0000ff49477812 */ /* 0x000fe400078ec0ff */
[----:B------:R-:W-:-:S02]  /*60f0*/  SHF.R.U32.HI R73, RZ, 0x10, R73 ;  /* 0x00000010ff497819 */ /* 0x000fc40000011649 */
[----:B------:R-:W-:Y:S02]  /*6100*/  SHF.L.U32 R72, R72, 0x8, RZ ;  /* 0x0000000848487819 */ /* 0x000fe400000006ff */
[----:B------:R-:W-:Y:S01]  /*6110*/  LOP3.LUT R49, R49, 0xff00, R70, 0xf8, !PT ;  /* 0x0000ff0031317812 */ /* 0x000fe200078ef846 */
[----:B------:R-:W-:Y:S01]  /*6120*/  IMAD.U32 R70, R74, 0x10000, RZ ;  /* 0x000100004a467824 */ /* 0x000fe200078e00ff */
[----:B------:R-:W-:Y:S01]  /*6130*/  LOP3.LUT R72, R71, 0xff00, R72, 0xf8, !PT ;  /* 0x0000ff0047487812 */ /* 0x000fe200078ef848 */
[----:B------:R-:W-:Y:S01]  /*6140*/  IMAD.U32 R73, R73, 0x10000, RZ ;  /* 0x0001000049497824 */ /* 0x000fe200078e00ff */
        /* <DEDUP_REMOVED lines=90> */
.L_x_2206:
[----:B------:R-:W-:Y:S05]  /*66f0*/  BSYNC B2 ;  /* 0x0000000000027941 */ /* 0x000fea0003800000 */
.L_x_2205:
[----:B-1----:R0:W-:Y:S02]  /*6700*/  STG.E.128 desc[UR56][R44.64], R40 ;  /* 0x000000282c007986 */ /* 0x0021e4000c101d38 */
.L_x_2204:
[----:B------:R-:W-:Y:S05]  /*6710*/  BSYNC B1 ;  /* 0x0000000000017941 */ /* 0x000fea0003800000 */
.L_x_2203:
        /* <DEDUP_REMOVED lines=15> */
[----:B------:R-:W-:Y:S01]  /*6810*/  LOP3.LUT R68, R69, 0xff0000ff, RZ, 0xc0, !PT ;  /* 0xff0000ff45447812 */ /* 0x000fe200078ec0ff */
[----:B------:R-:W-:Y:S01]  /*6820*/  IMAD.SHL.U32 R67, R67, 0x100, RZ ;  /* 0x0000010043437824 */ /* 0x000fe200078e00ff */
[----:B------:R-:W-:-:S02]  /*6830*/  LOP3.LUT R66, R66, 0xff00, R49, 0xf8, !PT ;  /* 0x0000ff0042427812 */ /* 0x000fc400078ef831 */
[-C--:B------:R-:W-:Y:S02]  /*6840*/  F2FP.F16.E4M3.UNPACK_B R40, R41.reuse ;  /* 0x00000029ff28723e */ /* 0x080fe400020006ff */
[----:B------:R-:W-:Y:S01]  /*6850*/  LOP3.LUT R70, R68, 0xff00, R67, 0xf8, !PT ;  /* 0x0000ff0044467812 */ /* 0x000fe200078ef843 */
[----:B------:R-:W-:Y:S01]  /*6860*/  IMAD.U32 R67, R71, 0x10000, RZ ;  /* 0x0001000047437824 */ /* 0x000fe200078e00ff */
[----:B------:R-:W-:Y:S02]  /*6870*/  SHF.L.U32 R49, R72, 0x10, RZ ;  /* 0x0000001048317819 */ /* 0x000fe400000006ff */
[-C--:B------:R-:W-:Y:S02]  /*6880*/  F2FP.F16.E4M3.UNPACK_B R68, R150.reuse.H1 ;  /* 0x00000096ff44723e */ /* 0x080fe400030006ff */
[----:B------:R-:W-:Y:S02]  /*6890*/  F2FP.F16.E4M3.UNPACK_B R41, R41.H1 ;  /* 0x00000029ff29723e */ /* 0x000fe400030006ff */
[----:B------:R-:W-:Y:S01]  /*68a0*/  LOP3.LUT R72, R70, 0xff0000, R67, 0xf8, !PT ;  /* 0x00ff000046487812 */ /* 0x000fe200078ef843 */
[--C-:B------:R-:W-:Y:S01]  /*68b0*/  HADD2.F32 R71, -RZ, R68.reuse.H1_H1 ;  /* 0x30000044ff477230 */ /* 0x100fe20000004100 */
[-C--:B------:R-:W-:Y:S01]  /*68c0*/  F2FP.F16.E4M3.UNPACK_B R67, R149.reuse.H1 ;  /* 0x00000095ff43723e */ /* 0x080fe200030006ff */
[----:B------:R-:W-:Y:S01]  /*68d0*/  HADD2.F32 R70, -RZ, R68.H0_H0 ;  /* 0x20000044ff467230 */ /* 0x000fe20000004100 */
[----:B------:R-:W-:Y:S01]  /*68e0*/  LOP3.LUT R69, R66, 0xff0000, R49, 0xf8, !PT ;  /* 0x00ff000042457812 */ /* 0x000fe200078ef831 */
[----:B------:R-:W-:Y:S01]  /*68f0*/  HADD2.F32 R66, -RZ, R41.H1_H1 ;  /* 0x30000029ff427230 */ /* 0x000fe20000004100 */
[----:B------:R-:W-:Y:S01]  /*6900*/  F2FP.F16.E4M3.UNPACK_B R150, R150 ;  /* 0x00000096ff96723e */ /* 0x000fe200020006ff */
[----:B------:R-:W-:Y:S01]  /*6910*/  HADD2.F32 R68, -RZ, R67.H0_H0 ;  /* 0x20000043ff447230 */ /* 0x000fe20000004100 */
[----:B------:R-:W-:Y:S01]  /*6920*/  F2FP.F16.E4M3.UNPACK_B R149, R149 ;  /* 0x00000095ff95723e */ /* 0x000fe200020006ff */
[----:B------:R-:W-:-:S02]  /*6930*/  HADD2.F32 R49, -RZ, R40.H1_H1 ;  /* 0x30000028ff317230 */ /* 0x000fc40000004100 */
[-C--:B------:R-:W-:Y:S01]  /*6940*/  FMUL.FTZ R74, R66, R71.reuse ;  /* 0x00000047424a7220 */ /* 0x080fe20000410000 */
[----:B------:R-:W-:Y:S02]  /*6950*/  HADD2.F32 R41, -RZ, R41.H0_H0 ;  /* 0x20000029ff297230 */ /* 0x000fe40000004100 */
[----:B------:R-:W-:Y:S02]  /*6960*/  HADD2.F32 R67, -RZ, R67.H1_H1 ;  /* 0x30000043ff437230 */ /* 0x000fe40000004100 */
[----:B------:R-:W-:Y:S01]  /*6970*/  FMUL.FTZ R73, R49, R70 ;  /* 0x0000004631497220 */ /* 0x000fe20000410000 */
[----:B------:R-:W-:Y:S02]  /*6980*/  HADD2.F32 R40, -RZ, R40.H0_H0 ;  /* 0x20000028ff287230 */ /* 0x000fe40000004100 */
[C---:B------:R-:W-:Y:S01]  /*6990*/  FMUL.FTZ R71, R41.reuse, R71 ;  /* 0x0000004729477220 */ /* 0x040fe20000410000 */
[-C--:B------:R-:W-:Y:S01]  /*69a0*/  FFMA.FTZ R76, R41, R67.reuse, -R74 ;  /* 0x00000043294c7223 */ /* 0x080fe2000001084a */
[----:B------:R-:W-:Y:S01]  /*69b0*/  F2FP.F16.E4M3.UNPACK_B R41, R48.H1 ;  /* 0x00000030ff29723e */ /* 0x000fe200030006ff */
[C---:B------:R-:W-:Y:S01]  /*69c0*/  FMUL.FTZ R70, R40.reuse, R70 ;  /* 0x0000004628467220 */ /* 0x040fe20000410000 */
[----:B------:R-:W-:Y:S01]  /*69d0*/  F2FP.F16.E4M3.UNPACK_B R48, R48 ;  /* 0x00000030ff30723e */ /* 0x000fe200020006ff */
[-C--:B------:R-:W-:Y:S01]  /*69e0*/  FFMA.FTZ R40, R40, R68.reuse, -R73 ;  /* 0x0000004428287223 */ /* 0x080fe20000010849 */
[----:B------:R-:W-:Y:S01]  /*69f0*/  FFMA.FTZ R77, R66, R67, R71 ;  /* 0x00000043424d7223 */ /* 0x000fe20000010047 */
[----:B------:R-:W-:Y:S01]  /*6a00*/  FFMA.FTZ R75, R49, R68, R70 ;  /* 0x00000044314b7223 */ /* 0x000fe20000010046 */
        /* <DEDUP_REMOVED lines=64> */
.L_x_2210:
[----:B------:R-:W-:Y:S05]  /*6e10*/  BSYNC B2 ;  /* 0x0000000000027941 */ /* 0x000fea0003800000 */
.L_x_2209:
[----:B-1----:R0:W-:Y:S02]  /*6e20*/  STG.E.128 desc[UR56][R44.64+0x20], R40 ;  /* 0x000020282c007986 */ /* 0x0021e4000c101d38 */
.L_x_2208:
[----:B------:R-:W-:Y:S05]  /*6e30*/  BSYNC B1 ;  /* 0x0000000000017941 */ /* 0x000fea0003800000 */
.L_x_2207:
        /* <DEDUP_REMOVED lines=11> */
[----:B------:R-:W-:Y:S01]  /*6ef0*/  MOV R49, R42 ;  /* 0x0000002a00317202 */ /* 0x000fe20000000f00 */
[----:B------:R-:W-:Y:S01]  /*6f00*/  IMAD.SHL.U32 R43, R68, 0x100, RZ ;  /* 0x00000100442b7824 */ /* 0x000fe200078e00ff */
[----:B------:R-:W-:Y:S01]  /*6f10*/  LOP3.LUT R48, R63, 0xff0000ff, RZ, 0xc0, !PT ;  /* 0xff0000ff3f307812 */ /* 0x000fe200078ec0ff */
[----:B------:R-:W-:Y:S01]  /*6f20*/  IMAD.SHL.U32 R42, R64, 0x100, RZ ;  /* 0x00000100402a7824 */ /* 0x000fe200078e00ff */
[----:B------:R-:W-:Y:S02]  /*6f30*/  SHF.R.U32.HI R67, RZ, 0x10, R63 ;  /* 0x00000010ff437819 */ /* 0x000fe4000001163f */
[----:B------:R-:W-:-:S02]  /*6f40*/  LOP3.LUT R63, R65, 0xff0000ff, RZ, 0xc0, !PT ;  /* 0xff0000ff413f7812 */ /* 0x000fc400078ec0ff */
[----:B------:R-:W-:Y:S02]  /*6f50*/  SHF.R.U32.HI R66, RZ, 0x10, R65 ;  /* 0x00000010ff427819 */ /* 0x000fe40000011641 */
[----:B------:R-:W-:Y:S01]  /*6f60*/  LOP3.LUT R43, R48, 0xff00, R43, 0xf8, !PT ;  /* 0x0000ff00302b7812 */ /* 0x000fe200078ef82b */
[----:B------:R-:W-:Y:S01]  /*6f70*/  IMAD.U32 R48, R67, 0x10000, RZ ;  /* 0x0001000043307824 */ /* 0x000fe200078e00ff */
[----:B------:R-:W-:Y:S02]  /*6f80*/  LOP3.LUT R63, R63, 0xff00, R42, 0xf8, !PT ;  /* 0x0000ff003f3f7812 */ /* 0x000fe400078ef82a */
[----:B------:R-:W-:Y:S02]  /*6f90*/  SHF.L.U32 R66, R66, 0x10, RZ ;  /* 0x0000001042427819 */ /* 0x000fe400000006ff */
[----:B------:R-:W-:Y:S02]  /*6fa0*/  F2FP.F16.E4M3.UNPACK_B R64, R147.H1 ;  /* 0x00000093ff40723e */ /* 0x000fe400030006ff */
[----:B------:R-:W-:-:S02]  /*6fb0*/  F2FP.F16.E4M3.UNPACK_B R42, R41 ;  /* 0x00000029ff2a723e */ /* 0x000fc400020006ff */
        /* <DEDUP_REMOVED lines=89> */
.L_x_2214:
[----:B------:R-:W-:Y:S05]  /*7550*/  BSYNC B2 ;  /* 0x0000000000027941 */ /* 0x000fea0003800000 */
.L_x_2213:
[----:B-1----:R0:W-:Y:S02]  /*7560*/  STG.E.128 desc[UR56][R44.64+0x40], R40 ;  /* 0x000040282c007986 */ /* 0x0021e4000c101d38 */
.L_x_2212:
[----:B------:R-:W-:Y:S05]  /*7570*/  BSYNC B1 ;  /* 0x0000000000017941 */ /* 0x000fea0003800000 */
.L_x_2211:
        /* <DEDUP_REMOVED lines=13> */
[----:B------:R-:W-:Y:S01]  /*7650*/  SHF.R.U32.HI R64, RZ, 0x10, R59 ;  /* 0x00000010ff407819 */ /* 0x000fe2000001163b */
[----:B------:R-:W-:Y:S01]  /*7660*/  IMAD.SHL.U32 R43, R48, 0x100, RZ ;  /* 0x00000100302b7824 */ /* 0x000fe200078e00ff */
[----:B------:R-:W-:Y:S02]  /*7670*/  LOP3.LUT R59, R59, 0xff0000ff, RZ, 0xc0, !PT ;  /* 0xff0000ff3b3b7812 */ /* 0x000fe400078ec0ff */
[----:B------:R-:W-:-:S02]  /*7680*/  LOP3.LUT R60, R61, 0xff0000ff, RZ, 0xc0, !PT ;  /* 0xff0000ff3d3c7812 */ /* 0x000fc400078ec0ff */
[----:B------:R-:W-:Y:S02]  /*7690*/  SHF.R.U32.HI R63, RZ, 0x10, R61 ;  /* 0x00000010ff3f7819 */ /* 0x000fe4000001163d */
[----:B------:R-:W-:Y:S02]  /*76a0*/  LOP3.LUT R48, R59, 0xff00, R42, 0xf8, !PT ;  /* 0x0000ff003b307812 */ /* 0x000fe400078ef82a */
[----:B------:R-:W-:Y:S01]  /*76b0*/  LOP3.LUT R62, R60, 0xff00, R43, 0xf8, !PT ;  /* 0x0000ff003c3e7812 */ /* 0x000fe200078ef82b */
[----:B------:R-:W-:Y:S01]  /*76c0*/  IMAD.U32 R43, R64, 0x10000, RZ ;  /* 0x00010000402b7824 */ /* 0x000fe200078e00ff */
        /* <DEDUP_REMOVED lines=92> */
.L_x_2218:
[----:B------:R-:W-:Y:S05]  /*7c90*/  BSYNC B2 ;  /* 0x0000000000027941 */ /* 0x000fea0003800000 */
.L_x_2217:
[----:B-1----:R0:W-:Y:S02]  /*7ca0*/  STG.E.128 desc[UR56][R44.64+0x60], R40 ;  /* 0x000060282c007986 */ /* 0x0021e4000c101d38 */
.L_x_2216:
[----:B------:R-:W-:Y:S05]  /*7cb0*/  BSYNC B1 ;  /* 0x0000000000017941 */ /* 0x000fea0003800000 */
.L_x_2215:
        /* <DEDUP_REMOVED lines=10> */
[----:B------:R-:W-:Y:S02]  /*7d60*/  LOP3.LUT R47, R55, 0xff0000ff, RZ, 0xc0, !PT ;  /* 0xff0000ff372f7812 */ /* 0x000fe400078ec0ff */
[----:B------:R-:W-:Y:S02]  /*7d70*/  SHF.R.U32.HI R56, RZ, 0x10, R55 ;  /* 0x00000010ff387819 */ /* 0x000fe40000011637 */
[--C-:B------:R-:W-:Y:S02]  /*7d80*/  SHF.R.U32.HI R55, RZ, 0x8, R57.reuse ;  /* 0x00000008ff377819 */ /* 0x100fe40000011639 */
[----:B------:R-:W-:Y:S02]  /*7d90*/  LOP3.LUT R54, R57, 0xff0000ff, RZ, 0xc0, !PT ;  /* 0xff0000ff39367812 */ /* 0x000fe400078ec0ff */
[----:B------:R-:W-:Y:S01]  /*7da0*/  MOV R48, R42 ;  /* 0x0000002a00307202 */ /* 0x000fe20000000f00 */
[----:B------:R-:W-:Y:S01]  /*7db0*/  IMAD.SHL.U32 R43, R55, 0x100, RZ ;  /* 0x00000100372b7824 */ /* 0x000fe200078e00ff */
[----:B------:R-:W-:Y:S01]  /*7dc0*/  SHF.R.U32.HI R58, RZ, 0x10, R57 ;  /* 0x00000010ff3a7819 */ /* 0x000fe20000011639 */
[----:B------:R-:W-:Y:S01]  /*7dd0*/  IMAD.SHL.U32 R42, R59, 0x100, RZ ;  /* 0x000001003b2a7824 */ /* 0x000fe200078e00ff */
[----:B------:R-:W-:-:S02]  /*7de0*/  F2FP.F16.E4M3.UNPACK_B R55, R91.H1 ;  /* 0x0000005bff37723e */ /* 0x000fc400030006ff */
[----:B------:R-:W-:Y:S01]  /*7df0*/  LOP3.LUT R43, R54, 0xff00, R43, 0xf8, !PT ;  /* 0x0000ff00362b7812 */ /* 0x000fe200078ef82b */
[----:B------:R-:W-:Y:S01]  /*7e00*/  IMAD.U32 R54, R56, 0x10000, RZ ;  /* 0x0001000038367824 */ /* 0x000fe200078e00ff */
[----:B------:R-:W-:Y:S01]  /*7e10*/  LOP3.LUT R47, R47, 0xff00, R42, 0xf8, !PT ;  /* 0x0000ff002f2f7812 */ /* 0x000fe200078ef82a */
[--C-:B------:R-:W-:Y:S01]  /*7e20*/  HADD2.F32 R57, -RZ, R55.reuse.H0_H0 ;  /* 0x20000037ff397230 */ /* 0x100fe20000004100 */
[----:B------:R-:W-:Y:S02]  /*7e30*/  SHF.L.U32 R58, R58, 0x10, RZ ;  /* 0x000000103a3a7819 */ /* 0x000fe400000006ff */
[-C--:B------:R-:W-:Y:S02]  /*7e40*/  F2FP.F16.E4M3.UNPACK_B R42, R41.reuse ;  /* 0x00000029ff2a723e */ /* 0x080fe400020006ff */
[----:B------:R-:W-:Y:S02]  /*7e50*/  LOP3.LUT R56, R47, 0xff0000, R54, 0xf8, !PT ;  /* 0x00ff00002f387812 */ /* 0x000fe400078ef836 */
        /* <DEDUP_REMOVED lines=86> */
.L_x_2222:
[----:B------:R-:W-:Y:S05]  /*83c0*/  BSYNC B2 ;  /* 0x0000000000027941 */ /* 0x000fea0003800000 */
.L_x_2221:
[----:B-1----:R0:W-:Y:S02]  /*83d0*/  STG.E.128 desc[UR56][R44.64+0x80], R40 ;  /* 0x000080282c007986 */ /* 0x0021e4000c101d38 */
.L_x_2220:
[----:B------:R-:W-:Y:S05]  /*83e0*/  BSYNC B1 ;  /* 0x0000000000017941 */ /* 0x000fea0003800000 */
.L_x_2219:
        /* <DEDUP_REMOVED lines=14> */
[----:B------:R-:W-:Y:S02]  /*84d0*/  SHF.R.U32.HI R51, RZ, 0x10, R53 ;  /* 0x00000010ff337819 */ /* 0x000fe40000011635 */
[----:B------:R-:W-:-:S02]  /*84e0*/  SHF.L.U32 R42, R52, 0x8, RZ ;  /* 0x00000008342a7819 */ /* 0x000fc400000006ff */
[----:B------:R-:W-:Y:S02]  /*84f0*/  LOP3.LUT R50, R53, 0xff0000ff, RZ, 0xc0, !PT ;  /* 0xff0000ff35327812 */ /* 0x000fe400078ec0ff */
        /* <DEDUP_REMOVED lines=92> */
[----:B------:R-:W-:Y:S02]  /*8ac0*/  F2FP.SATFINITE.E4M3.F32.PACK_AB_MERGE_C R41, R57, R56, R61 ;  /* 0x000000383929723e */ /* 0x000fe4000480703d */
[----:B------:R-:W-:Y:S02]  /*8ad0*/  F2FP.SATFINITE.E4M3.F32.PACK_AB_MERGE_C R40, R88, R55, R60 ;  /* 0x000000375828723e */ /* 0x000fe4000480703c */
[----:B------:R-:W-:-:S07]  /*8ae0*/  MOV R42, R52 ;  /* 0x00000034002a7202 */ /* 0x000fce0000000f00 */
.L_x_2224:
[----:B------:R-:W-:Y:S05]  /*8af0*/  BSYNC B1 ;  /* 0x0000000000017941 */ /* 0x000fea0003800000 */
.L_x_2223:
[----:B-1----:R0:W-:Y:S01]  /*8b00*/  STG.E.128 desc[UR56][R44.64+0xa0], R40 ;  /* 0x0000a0282c007986 */ /* 0x0021e2000c101d38 */
[----:B------:R-:W-:Y:S05]  /*8b10*/  BRA `(.L_x_2202) ;  /* 0x0000006800507947 */ /* 0x000fea0003800000 */
.L_x_2170:
        /* <DEDUP_REMOVED lines=43> */
.L_x_2226:
[----:B------:R-:W-:Y:S05]  /*8dd0*/  BSYNC B1 ;  /* 0x0000000000017941 */ /* 0x000fea0003800000 */
.L_x_2225:
        /* <DEDUP_REMOVED lines=47> */
.L_x_2228:
[----:B------:R-:W-:Y:S05]  /*90d0*/  BSYNC B1 ;  /* 0x0000000000017941 */ /* 0x000fea0003800000 */
.L_x_2227:
        /* <DEDUP_REMOVED lines=8> */
[----:B------:R-:W-:Y:S01]  /*9160*/  MOV R165, R62 ;  /* 0x0000003e00a57202 */ /* 0x000fe20000000f00 */
        /* <DEDUP_REMOVED lines=14> */
[----:B------:R-:W-:Y:S01]  /*9250*/  IMAD.MOV.U32 R148, RZ, RZ, R84 ;  /* 0x000000ffff947224 */ /* 0x000fe200078e0054 */
[----:B------:R-:W-:Y:S06]  /*9260*/  @!P1 BRA `(.L_x_2229) ;  /* 0x0000000000049947 */ /* 0x000fec0003800000 */
[----:B------:R-:W-:Y:S01]  /*9270*/  BPT.TRAP 0x1 ;  /* 0x000000040000795c */ /* 0x000fe20000300000 */
.L_x_2229:
[----:B------:R-:W-:Y:S01]  /*9280*/  IMAD R39, R17, 0x8, R16 ;  /* 0x0000000811277824 */ /* 0x000fe200078e0210 */
[----:B------:R-:W-:Y:S01]  /*9290*/  SHF.L.U32 R96, R190, 0x1f, RZ ;  /* 0x0000001fbe607819 */ /* 0x000fe200000006ff */
[----:B------:R-:W1:Y:S01]  /*92a0*/  LDC R146, c[0x0][0x2e4] ;  /* 0x0000b900ff927b82 */ /* 0x000e620000000800 */
[----:B------:R-:W-:Y:S02]  /*92b0*/  BSSY B1, `(.L_x_2230) ;  /* 0x0000004000017945 */ /* 0x000fe40003800000 */
[----:B------:R-:W2:Y:S05]  /*92c0*/  SYNCS.PHASECHK.TRANS64.TRYWAIT P5, [R39+URZ+0x29890], R96 ;  /* 0x02989060270075a7 */ /* 0x000eaa00080a017f */
[----:B------:R-:W3:Y:S01]  /*92d0*/  LDC.64 R136, c[0x0][0x2f0] ;  /* 0x0000bc00ff887b82 */ /* 0x000ee20000000a00 */
[----:B--2---:R-:W-:Y:S05]  /*92e0*/  @!P5 BRA `(.L_x_2231) ;  /* 0x000002400058d947 */ /* 0x004fea0003800000 */
.L_x_2496:
[----:B------:R-:W-:Y:S05]  /*92f0*/  BSYNC B1 ;  /* 0x0000000000017941 */ /* 0x000fea0003800000 */
.L_x_2230:
[----:B------:R-:W-:Y:S01]  /*9300*/  BSSY B1, `(.L_x_2232) ;  /* 0x00002eb000017945 */ /* 0x000fe20003800000 */
[----:B-1----:R-:W-:Y:S02]  /*9310*/  IMAD.IADD R155, R146, 0x1, -R118 ;  /* 0x00000001929b7824 */ /* 0x002fe400078e0a76 */
[----:B------:R-:W-:Y:S01]  /*9320*/  IMAD.MOV.U32 R139, RZ, RZ, R93 ;  /* 0x000000ffff8b7224 */ /* 0x000fe200078e005d */
[----:B------:R-:W-:Y:S06]  /*9330*/  @P4 BRA `(.L_x_2233) ;  /* 0x0000002c009c4947 */ /* 0x000fec0003800000 */
[----:B------:R-:W-:Y:S01]  /*9340*/  ISETP.NE.AND P4, PT, R32, RZ, PT ;  /* 0x000000ff2000720c */ /* 0x000fe20003f85270 */
[-C--:B0--3--:R-:W-:Y:S01]  /*9350*/  IMAD R88, R215, R136.reuse, RZ ;  /* 0x00000088d7587224 */ /* 0x089fe200078e02ff */
[----:B------:R-:W-:Y:S01]  /*9360*/  BSSY B2, `(.L_x_2234) ;  /* 0x00000f4000027945 */ /* 0x000fe20003800000 */
[----:B------:R-:W-:-:S04]  /*9370*/  IMAD.WIDE.U32 R140, R23, R136, R138 ;  /* 0x00000088178c7225 */ /* 0x000fc800078e008a */
[----:B------:R-:W-:-:S05]  /*9380*/  IMAD R89, R23, R137, R88 ;  /* 0x0000008917597224 */ /* 0x000fca00078e0258 */
[----:B------:R-:W-:Y:S01]  /*9390*/  IADD3 R166, R89, R141, RZ ;  /* 0x0000008d59a67210 */ /* 0x000fe20007ffe0ff */
[----:B------:R-:W-:Y:S06]  /*93a0*/  @!P4 BRA `(.L_x_2235) ;  /* 0x0000000c00bcc947 */ /* 0x000fec0003800000 */
        /* <DEDUP_REMOVED lines=23> */
[----:B------:R-:W-:Y:S01]  /*9520*/  F2FP.F16.E4M3.UNPACK_B R180, R176.H1 ;  /* 0x000000b0ffb4723e */ /* 0x000fe200030006ff */
[----:B-1----:R-:W-:Y:S01]  /*9530*/  IMAD.MOV.U32 R186, RZ, RZ, R94 ;  /* 0x000000ffffba7224 */ /* 0x002fe200078e005e */
[----:B------:R-:W-:Y:S02]  /*9540*/  F2FP.F16.E4M3.UNPACK_B R177, R92.H1 ;  /* 0x0000005cffb1723e */ /* 0x000fe400030006ff */
        /* <DEDUP_REMOVED lines=16> */
[C---:B------:R-:W-:Y:S01]  /*9650*/  FMUL.FTZ R179, R177.reuse, R180 ;  /* 0x000000b4b1b37220 */ /* 0x040fe20000410000 */
[----:B------:R-:W-:Y:S01]  /*9660*/  F2FP.F16.E4M3.UNPACK_B R192, R186.H1 ;  /* 0x000000baffc0723e */ /* 0x000fe200030006ff */
[C---:B------:R-:W-:Y:S01]  /*9670*/  FMUL.FTZ R180, R54.reuse, R180 ;  /* 0x000000b436b47220 */ /* 0x040fe20000410000 */
[----:B------:R-:W-:Y:S01]  /*9680*/  F2FP.F16.E4M3.UNPACK_B R187, R90.H1 ;  /* 0x0000005affbb723e */ /* 0x000fe200030006ff */
[-C--:B------:R-:W-:Y:S01]  /*9690*/  FFMA.FTZ R179, R54, R52.reuse, -R179 ;  /* 0x0000003436b37223 */ /* 0x080fe200000108b3 */
[----:B------:R-:W-:Y:S02]  /*96a0*/  HADD2.F32 R233, -RZ, R94.H0_H0 ;  /* 0x2000005effe97230 */ /* 0x000fe40000004100 */
[----:B------:R-:W-:Y:S01]  /*96b0*/  FFMA.FTZ R177, R177, R52, R180 ;  /* 0x00000034b1b17223 */ /* 0x000fe200000100b4 */
[----:B------:R-:W-:Y:S01]  /*96c0*/  F2FP.F16.E4M3.UNPACK_B R180, R176 ;  /* 0x000000b0ffb4723e */ /* 0x000fe200020006ff */
[----:B------:R-:W-:Y:S01]  /*96d0*/  HADD2.F32 R176, -RZ, R88.H0_H0 ;  /* 0x20000058ffb07230 */ /* 0x000fe20000004100 */
[----:B------:R-:W-:Y:S01]  /*96e0*/  F2FP.F16.E4M3.UNPACK_B R52, R92 ;  /* 0x0000005cff34723e */ /* 0x000fe200020006ff */
[----:B------:R-:W-:Y:S01]  /*96f0*/  HADD2.F32 R228, -RZ, R192.H0_H0 ;  /* 0x200000c0ffe47230 */ /* 0x000fe20000004100 */
[----:B------:R-:W-:Y:S01]  /*9700*/  F2FP.F16.E4M3.UNPACK_B R92, R178 ;  /* 0x000000b2ff5c723e */ /* 0x000fe200020006ff */
[----:B------:R-:W-:Y:S01]  /*9710*/  HADD2.F32 R183, -RZ, R180.H0_H0 ;  /* 0x200000b4ffb77230 */ /* 0x000fe20000004100 */
[----:B------:R-:W-:Y:S01]  /*9720*/  F2FP.F16.E4M3.UNPACK_B R229, R173.H1 ;  /* 0x000000adffe5723e */ /* 0x000fe200030006ff */
[----:B------:R-:W-:-:S02]  /*9730*/  HADD2.F32 R54, -RZ, R52.H0_H0 ;  /* 0x20000034ff367230 */ /* 0x000fc40000004100 */
[----:B------:R-:W-:Y:S01]  /*9740*/  FMUL.FTZ R232, R228, R233 ;  /* 0x000000e9e4e87220 */ /* 0x000fe20000410000 */
[----:B------:R-:W-:Y:S01]  /*9750*/  HADD2.F32 R181, -RZ, R92.H0_H0 ;  /* 0x2000005cffb57230 */ /* 0x000fe20000004100 */
[----:B------:R-:W-:Y:S01]  /*9760*/  F2FP.F16.E4M3.UNPACK_B R171, R171 ;  /* 0x000000abffab723e */ /* 0x000fe200020006ff */
[----:B------:R-:W-:Y:S02]  /*9770*/  HADD2.F32 R230, -RZ, R187.H0_H0 ;  /* 0x200000bbffe67230 */ /* 0x000fe40000004100 */
[-C--:B------:R-:W-:Y:S01]  /*9780*/  FMUL.FTZ R185, R54, R183.reuse ;  /* 0x000000b736b97220 */ /* 0x080fe20000410000 */
[----:B------:R-:W-:Y:S01]  /*9790*/  FMUL.FTZ R183, R176, R183 ;  /* 0x000000b7b0b77220 */ /* 0x000fe20000410000 */
[----:B------:R-:W-:Y:S01]  /*97a0*/  HADD2.F32 R52, -RZ, R52.H1_H1 ;  /* 0x30000034ff347230 */ /* 0x000fe20000004100 */
[----:B------:R-:W-:Y:S01]  /*97b0*/  F2FP.F16.E4M3.UNPACK_B R186, R186 ;  /* 0x000000baffba723e */ /* 0x000fe200020006ff */
[----:B------:R-:W-:Y:S02]  /*97c0*/  HADD2.F32 R231, -RZ, R229.H0_H0 ;  /* 0x200000e5ffe77230 */ /* 0x000fe40000004100 */
[----:B------:R-:W-:Y:S01]  /*97d0*/  FFMA.FTZ R54, R54, R181, R183 ;  /* 0x000000b536367223 */ /* 0x000fe200000100b7 */
[----:B------:R-:W-:-:S02]  /*97e0*/  HADD2.F32 R183, -RZ, R180.H1_H1 ;  /* 0x300000b4ffb77230 */ /* 0x000fc40000004100 */
[----:B------:R-:W-:Y:S01]  /*97f0*/  FMUL.FTZ R233, R230, R233 ;  /* 0x000000e9e6e97220 */ /* 0x000fe20000410000 */
[----:B------:R-:W-:Y:S02]  /*9800*/  HADD2.F32 R94, -RZ, R94.H1_H1 ;  /* 0x3000005eff5e7230 */ /* 0x000fe40000004100 */
[----:B------:R-:W-:Y:S01]  /*9810*/  FFMA.FTZ R176, R176, R181, -R185 ;  /* 0x000000b5b0b07223 */ /* 0x000fe200000108b9 */
[----:B------:R-:W-:Y:S02]  /*9820*/  HADD2.F32 R192, -RZ, R192.H1_H1 ;  /* 0x300000c0ffc07230 */ /* 0x000fe40000004100 */
[----:B------:R-:W-:Y:S01]  /*9830*/  FMUL.FTZ R185, R52, R183 ;  /* 0x000000b734b97220 */ /* 0x000fe20000410000 */
[----:B------:R-:W-:Y:S02]  /*9840*/  HADD2.F32 R187, -RZ, R187.H1_H1 ;  /* 0x300000bbffbb7230 */ /* 0x000fe40000004100 */
[----:B------:R-:W-:Y:S01]  /*9850*/  FFMA.FTZ R233, R228, R231, R233 ;  /* 0x000000e7e4e97223 */ /* 0x000fe200000100e9 */
[----:B------:R-:W-:-:S02]  /*9860*/  HADD2.F32 R88, -RZ, R88.H1_H1 ;  /* 0x30000058ff587230 */ /* 0x000fc40000004100 */
[-C--:B------:R-:W-:Y:S01]  /*9870*/  FMUL.FTZ R228, R192, R94.reuse ;  /* 0x0000005ec0e47220 */ /* 0x080fe20000410000 */
[----:B------:R-:W-:Y:S02]  /*9880*/  HADD2.F32 R181, -RZ, R92.H1_H1 ;  /* 0x3000005cffb57230 */ /* 0x000fe40000004100 */
[C---:B------:R-:W-:Y:S01]  /*9890*/  FMUL.FTZ R94, R187.reuse, R94 ;  /* 0x0000005ebb5e7220 */ /* 0x040fe20000410000 */
[----:B------:R-:W-:Y:S02]  /*98a0*/  HADD2.F32 R229, -RZ, R229.H1_H1 ;  /* 0x300000e5ffe57230 */ /* 0x000fe40000004100 */
[----:B------:R-:W-:Y:S01]  /*98b0*/  FMUL.FTZ R183, R88, R183 ;  /* 0x000000b758b77220 */ /* 0x000fe20000410000 */
[----:B------:R-:W-:Y:S01]  /*98c0*/  FFMA.FTZ R232, R230, R231, -R232 ;  /* 0x000000e7e6e87223 */ /* 0x000fe200000108e8 */
[----:B------:R-:W-:Y:S01]  /*98d0*/  FFMA.FTZ R92, R88, R181, -R185 ;  /* 0x000000b5585c7223 */ /* 0x000fe200000108b9 */
[----:B------:R-:W-:Y:S01]  /*98e0*/  SHF.R.U32.HI R88, RZ, 0x8, R53 ;  /* 0x00000008ff587819 */ /* 0x000fe20000011635 */
[----:B------:R-:W-:Y:S01]  /*98f0*/  FFMA.FTZ R94, R192, R229, R94 ;  /* 0x000000e5c05e7223 */ /* 0x000fe2000001005e */
[----:B------:R-:W-:Y:S01]  /*9900*/  F2FP.F16.E4M3.UNPACK_B R90, R90 ;  /* 0x0000005aff5a723e */ /* 0x000fe200020006ff */
[----:B------:R-:W-:Y:S01]  /*9910*/  HADD2.F32 R231, -RZ, R171.H0_H0 ;  /* 0x200000abffe77230 */ /* 0x000fe20000004100 */
[----:B------:R-:W-:Y:S01]  /*9920*/  F2FP.F16.E4M3.UNPACK_B R173, R173 ;  /* 0x000000adffad723e */ /* 0x000fe200020006ff */
[----:B------:R-:W-:Y:S01]  /*9930*/  HADD2.F32 R192, -RZ, R186.H0_H0 ;  /* 0x200000baffc07230 */ /* 0x000fe20000004100 */
[----:B------:R-:W-:Y:S01]  /*9940*/  SHF.R.U32.HI R182, RZ, 0x8, R41 ;  /* 0x00000008ffb67819 */ /* 0x000fe20000011629 */
[----:B------:R-:W-:Y:S01]  /*9950*/  FFMA.FTZ R52, R52, R181, R183 ;  /* 0x000000b534347223 */ /* 0x000fe200000100b7 */
[----:B------:R-:W-:Y:S01]  /*9960*/  SHF.R.U32.HI R178, RZ, 0x10, R53 ;  /* 0x00000010ffb27819 */ /* 0x000fe20000011635 */
[----:B------:R-:W-:Y:S01]  /*9970*/  FFMA.FTZ R187, R187, R229, -R228 ;  /* 0x000000e5bbbb7223 */ /* 0x000fe200000108e4 */
[----:B------:R-:W-:Y:S01]  /*9980*/  LOP3.LUT R181, R53, 0xff0000ff, RZ, 0xc0, !PT ;  /* 0xff0000ff35b57812 */ /* 0x000fe200078ec0ff */
[----:B------:R-:W-:Y:S01]  /*9990*/  IMAD.SHL.U32 R88, R88, 0x100, RZ ;  /* 0x0000010058587824 */ /* 0x000fe200078e00ff */
[--C-:B------:R-:W-:Y:S01]  /*99a0*/  SHF.R.U32.HI R180, RZ, 0x10, R55.reuse ;  /* 0x00000010ffb47819 */ /* 0x100fe20000011637 */
[----:B------:R-:W-:Y:S01]  /*99b0*/  HADD2.F32 R229, -RZ, R90.H0_H0 ;  /* 0x2000005affe57230 */ /* 0x000fe20000004100 */
[----:B------:R-:W-:Y:S01]  /*99c0*/  SHF.R.U32.HI R53, RZ, 0x8, R55 ;  /* 0x00000008ff357819 */ /* 0x000fe20000011637 */
[----:B------:R-:W-:Y:S01]  /*99d0*/  HADD2.F32 R228, -RZ, R173.H0_H0 ;  /* 0x200000adffe47230 */ /* 0x000fe20000004100 */
[----:B------:R-:W-:Y:S01]  /*99e0*/  LOP3.LUT R183, R55, 0xff0000ff, RZ, 0xc0, !PT ;  /* 0xff0000ff37b77812 */ /* 0x000fe200078ec0ff */
[-C--:B------:R-:W-:Y:S01]  /*99f0*/  FMUL.FTZ R230, R192, R231.reuse ;  /* 0x000000e7c0e67220 */ /* 0x080fe20000410000 */
[----:B------:R-:W-:Y:S01]  /*9a00*/  SHF.R.U32.HI R55, RZ, 0x10, R41 ;  /* 0x00000010ff377819 */ /* 0x000fe20000011629 */
[----:B------:R-:W-:Y:S01]  /*9a10*/  HADD2.F32 R171, -RZ, R171.H1_H1 ;  /* 0x300000abffab7230 */ /* 0x000fe20000004100 */
[----:B------:R-:W-:Y:S01]  /*9a20*/  LOP3.LUT R185, R41, 0xff0000ff, RZ, 0xc0, !PT ;  /* 0xff0000ff29b97812 */ /* 0x000fe200078ec0ff */
[----:B------:R-:W-:Y:S01]  /*9a30*/  HADD2.F32 R186, -RZ, R186.H1_H1 ;  /* 0x300000baffba7230 */ /* 0x000fe20000004100 */
[----:B------:R-:W-:Y:S01]  /*9a40*/  SHF.L.U32 R182, R182, 0x8, RZ ;  /* 0x00000008b6b67819 */ /* 0x000fe200000006ff */
[----:B------:R-:W-:Y:S01]  /*9a50*/  HADD2.F32 R90, -RZ, R90.H1_H1 ;  /* 0x3000005aff5a7230 */ /* 0x000fe20000004100 */
[----:B------:R-:W-:Y:S01]  /*9a60*/  LOP3.LUT R181, R181, 0xff00, R88, 0xf8, !PT ;  /* 0x0000ff00b5b57812 */ /* 0x000fe200078ef858 */
[----:B------:R-:W-:Y:S01]  /*9a70*/  FMUL.FTZ R231, R229, R231 ;  /* 0x000000e7e5e77220 */ /* 0x000fe20000410000 */
[----:B------:R-:W-:Y:S01]  /*9a80*/  LOP3.LUT R182, R185, 0xff00, R182, 0xf8, !PT ;  /* 0x0000ff00b9b67812 */ /* 0x000fe200078ef8b6 */
[----:B------:R-:W-:Y:S01]  /*9a90*/  FFMA.FTZ R230, R229, R228, -R230 ;  /* 0x000000e4e5e67223 */ /* 0x000fe200000108e6 */
[----:B------:R-:W-:Y:S01]  /*9aa0*/  SHF.L.U32 R55, R55, 0x10, RZ ;  /* 0x0000001037377819 */ /* 0x000fe200000006ff */
[----:B------:R-:W-:-:S02]  /*9ab0*/  IMAD.SHL.U32 R88, R53, 0x100, RZ ;  /* 0x0000010035587824 */ /* 0x000fc400078e00ff */
[-C--:B------:R-:W-:Y:S01]  /*9ac0*/  FMUL.FTZ R229, R186, R171.reuse ;  /* 0x000000abbae57220 */ /* 0x080fe20000410000 */
[----:B------:R-:W-:Y:S02]  /*9ad0*/  HADD2.F32 R173, -RZ, R173.H1_H1 ;  /* 0x300000adffad7230 */ /* 0x000fe40000004100 */
[----:B------:R-:W-:Y:S01]  /*9ae0*/  FMUL.FTZ R171, R90, R171 ;  /* 0x000000ab5aab7220 */ /* 0x000fe20000410000 */
[----:B------:R-:W-:Y:S01]  /*9af0*/  F2FP.SATFINITE.E4M3.F32.PACK_AB_MERGE_C R179, R179, R42, RZ ;  /* 0x0000002ab3b3723e */ /* 0x000fe200048070ff */
[----:B------:R-:W-:Y:S01]  /*9b00*/  IMAD.U32 R178, R178, 0x10000, RZ ;  /* 0x00010000b2b27824 */ /* 0x000fe200078e00ff */
[----:B------:R-:W-:Y:S01]  /*9b10*/  LOP3.LUT R55, R182, 0xff0000, R55, 0xf8, !PT ;  /* 0x00ff0000b6377812 */ /* 0x000fe200078ef837 */
[-C--:B------:R-:W-:Y:S01]  /*9b20*/  FFMA.FTZ R186, R186, R173.reuse, R171 ;  /* 0x000000adbaba7223 */ /* 0x080fe200000100ab */
[----:B------:R-:W-:Y:S01]  /*9b30*/  F2FP.SATFINITE.E4M3.F32.PACK_AB_MERGE_C R177, R177, R40, RZ ;  /* 0x00000028b1b1723e */ /* 0x000fe200048070ff */
[----:B------:R-:W-:Y:S01]  /*9b40*/  FFMA.FTZ R229, R90, R173, -R229 ;  /* 0x000000ad5ae57223 */ /* 0x000fe200000108e5 */
[----:B------:R-:W-:Y:S01]  /*9b50*/  LOP3.LUT R183, R183, 0xff00, R88, 0xf8, !PT ;  /* 0x0000ff00b7b77812 */ /* 0x000fe200078ef858 */
[----:B------:R-:W-:Y:S01]  /*9b60*/  IMAD.U32 R180, R180, 0x10000, RZ ;  /* 0x00010000b4b47824 */ /* 0x000fe200078e00ff */
[----:B------:R-:W-:Y:S01]  /*9b70*/  F2FP.SATFINITE.E4M3.F32.PACK_AB_MERGE_C R88, R92, R176, R179 ;  /* 0x000000b05c58723e */ /* 0x000fe200048070b3 */
[----:B------:R-:W-:Y:S01]  /*9b80*/  FFMA.FTZ R231, R192, R228, R231 ;  /* 0x000000e4c0e77223 */ /* 0x000fe200000100e7 */
        /* <DEDUP_REMOVED lines=9> */
[----:B------:R-:W-:Y:S01]  /*9c20*/  SHF.R.U32.HI R184, RZ, 0x8, R43 ;  /* 0x00000008ffb87819 */ /* 0x000fe2000001162b */
[----:B------:R-:W-:-:S02]  /*9c30*/  HADD2.F32 R42, -RZ, R52.H0_H0 ;  /* 0x20000034ff2a7230 */ /* 0x000fc40000004100 */
[-C--:B------:R-:W-:Y:S01]  /*9c40*/  FMUL.FTZ R179, R40, R177.reuse ;  /* 0x000000b128b37220 */ /* 0x080fe20000410000 */
[----:B------:R-:W-:Y:S01]  /*9c50*/  HADD2.F32 R173, -RZ, R54.H0_H0 ;  /* 0x20000036ffad7230 */ /* 0x000fe20000004100 */
[----:B------:R-:W-:Y:S01]  /*9c60*/  SHF.R.U32.HI R41, RZ, 0x10, R43 ;  /* 0x00000010ff297819 */ /* 0x000fe2000001162b */
[----:B------:R-:W-:Y:S02]  /*9c70*/  IMAD.SHL.U32 R184, R184, 0x100, RZ ;  /* 0x00000100b8b87824 */ /* 0x000fe400078e00ff */
[C---:B------:R-:W-:Y:S01]  /*9c80*/  FMUL.FTZ R177, R42.reuse, R177 ;  /* 0x000000b12ab17220 */ /* 0x040fe20000410000 */
[----:B------:R-:W-:Y:S01]  /*9c90*/  LOP3.LUT R43, R43, 0xff0000ff, RZ, 0xc0, !PT ;  /* 0xff0000ff2b2b7812 */ /* 0x000fe200078ec0ff */
[-C--:B------:R-:W-:Y:S01]  /*9ca0*/  FFMA.FTZ R42, R42, R173.reuse, -R179 ;  /* 0x000000ad2a2a7223 */ /* 0x080fe200000108b3 */
[----:B------:R-:W-:Y:S02]  /*9cb0*/  HADD2.F32 R52, -RZ, R52.H1_H1 ;  /* 0x30000034ff347230 */ /* 0x000fe40000004100 */
[----:B------:R-:W-:Y:S01]  /*9cc0*/  FFMA.FTZ R40, R40, R173, R177 ;  /* 0x000000ad28287223 */ /* 0x000fe200000100b1 */
[----:B------:R-:W-:Y:S01]  /*9cd0*/  HADD2.F32 R173, -RZ, R176.H1_H1 ;  /* 0x300000b0ffad7230 */ /* 0x000fe20000004100 */
[----:B------:R-:W-:Y:S01]  /*9ce0*/  F2FP.F16.E4M3.UNPACK_B R93, R93.H1 ;  /* 0x0000005dff5d723e */ /* 0x000fe200030006ff */
[----:B------:R-:W-:Y:S01]  /*9cf0*/  HADD2.F32 R176, -RZ, R54.H1_H1 ;  /* 0x30000036ffb07230 */ /* 0x000fe20000004100 */
[----:B------:R-:W-:Y:S01]  /*9d00*/  F2FP.F16.E4M3.UNPACK_B R178, R55.H1 ;  /* 0x00000037ffb2723e */ /* 0x000fe200030006ff */
[----:B------:R-:W-:Y:S01]  /*9d10*/  IMAD.U32 R41, R41, 0x10000, RZ ;  /* 0x0001000029297824 */ /* 0x000fe200078e00ff */
[----:B------:R-:W-:Y:S01]  /*9d20*/  LOP3.LUT R184, R43, 0xff00, R184, 0xf8, !PT ;  /* 0x0000ff002bb87812 */ /* 0x000fe200078ef8b8 */
[----:B------:R-:W-:Y:S01]  /*9d30*/  FMUL.FTZ R55, R171, R173 ;  /* 0x000000adab377220 */ /* 0x000fe20000410000 */
[----:B------:R-:W-:Y:S01]  /*9d40*/  F2FP.F16.E4M3.UNPACK_B R89, R89.H1 ;  /* 0x00000059ff59723e */ /* 0x000fe200030006ff */
[----:B------:R-:W-:Y:S01]  /*9d50*/  HADD2.F32 R54, -RZ, R93.H0_H0 ;  /* 0x2000005dff367230 */ /* 0x000fe20000004100 */
[----:B------:R-:W-:Y:S01]  /*9d60*/  LOP3.LUT R43, R183, 0xff0000, R180, 0xf8, !PT ;  /* 0x00ff0000b72b7812 */ /* 0x000fe200078ef8b4 */
[----:B------:R-:W-:Y:S01]  /*9d70*/  FMUL.FTZ R180, R52, R173 ;  /* 0x000000ad34b47220 */ /* 0x000fe20000410000 */
[----:B------:R-:W-:Y:S01]  /*9d80*/  F2FP.F16.E4M3.UNPACK_B R173, R53.H1 ;  /* 0x00000035ffad723e */ /* 0x000fe200030006ff */
[----:B------:R-:W-:-:S02]  /*9d90*/  HADD2.F32 R179, -RZ, R178.H0_H0 ;  /* 0x200000b2ffb37230 */ /* 0x000fc40000004100 */
[-C--:B------:R-:W-:Y:S01]  /*9da0*/  FFMA.FTZ R53, R52, R176.reuse, -R55 ;  /* 0x000000b034357223 */ /* 0x080fe20000010837 */
[----:B------:R-:W-:Y:S01]  /*9db0*/  HADD2.F32 R52, -RZ, R89.H0_H0 ;  /* 0x20000059ff347230 */ /* 0x000fe20000004100 */
[----:B------:R-:W-:Y:S01]  /*9dc0*/  LOP3.LUT R41, R184, 0xff0000, R41, 0xf8, !PT ;  /* 0x00ff0000b8297812 */ /* 0x000fe200078ef829 */
[----:B------:R-:W-:Y:S02]  /*9dd0*/  HADD2.F32 R177, -RZ, R93.H1_H1 ;  /* 0x3000005dffb17230 */ /* 0x000fe40000004100 */
[----:B------:R-:W-:Y:S01]  /*9de0*/  FFMA.FTZ R55, R171, R176, R180 ;  /* 0x000000b0ab377223 */ /* 0x000fe200000100b4 */
[----:B------:R-:W-:Y:S02]  /*9df0*/  HADD2.F32 R178, -RZ, R178.H1_H1 ;  /* 0x300000b2ffb27230 */ /* 0x000fe40000004100 */
[-C--:B------:R-:W-:Y:S01]  /*9e00*/  FMUL.FTZ R181, R54, R179.reuse ;  /* 0x000000b336b57220 */ /* 0x080fe20000410000 */
[----:B------:R-:W-:Y:S02]  /*9e10*/  HADD2.F32 R89, -RZ, R89.H1_H1 ;  /* 0x30000059ff597230 */ /* 0x000fe40000004100 */
[----:B------:R-:W-:Y:S01]  /*9e20*/  FMUL.FTZ R179, R52, R179 ;  /* 0x000000b334b37220 */ /* 0x000fe20000410000 */
[----:B------:R-:W-:-:S02]  /*9e30*/  HADD2.F32 R171, -RZ, R173.H0_H0 ;  /* 0x200000adffab7230 */ /* 0x000fc40000004100 */
[-C--:B------:R-:W-:Y:S01]  /*9e40*/  FMUL.FTZ R180, R177, R178.reuse ;  /* 0x000000b2b1b47220 */ /* 0x080fe20000410000 */
[----:B------:R-:W-:Y:S02]  /*9e50*/  HADD2.F32 R176, -RZ, R173.H1_H1 ;  /* 0x300000adffb07230 */ /* 0x000fe40000004100 */
[----:B------:R-:W-:Y:S01]  /*9e60*/  FMUL.FTZ R178, R89, R178 ;  /* 0x000000b259b27220 */ /* 0x000fe20000410000 */
[----:B------:R-:W-:Y:S01]  /*9e70*/  F2FP.F16.E4M3.UNPACK_B R173, R41 ;  /* 0x00000029ffad723e */ /* 0x000fe200020006ff */
[----:B------:R-:W-:Y:S01]  /*9e80*/  FFMA.FTZ R52, R52, R171, -R181 ;  /* 0x000000ab34347223 */ /* 0x000fe200000108b5 */
[----:B------:R-:W-:Y:S01]  /*9e90*/  F2FP.F16.E4M3.UNPACK_B R93, R91 ;  /* 0x0000005bff5d723e */ /* 0x000fe200020006ff */
[----:B------:R-:W-:Y:S01]  /*9ea0*/  FFMA.FTZ R54, R54, R171, R179 ;  /* 0x000000ab36367223 */ /* 0x000fe200000100b3 */
[----:B------:R-:W-:Y:S01]  /*9eb0*/  F2FP.F16.E4M3.UNPACK_B R171, R95 ;  /* 0x0000005fffab723e */ /* 0x000fe200020006ff */
[-C--:B------:R-:W-:Y:S01]  /*9ec0*/  FFMA.FTZ R177, R177, R176.reuse, R178 ;  /* 0x000000b0b1b17223 */ /* 0x080fe200000100b2 */
[----:B------:R-:W-:Y:S01]  /*9ed0*/  FFMA.FTZ R89, R89, R176, -R180 ;  /* 0x000000b059597223 */ /* 0x000fe200000108b4 */
[----:B------:R-:W-:Y:S01]  /*9ee0*/  F2FP.F16.E4M3.UNPACK_B R178, R43 ;  /* 0x0000002bffb2723e */ /* 0x000fe200020006ff */
[----:B------:R-:W-:Y:S01]  /*9ef0*/  HADD2.F32 R181, -RZ, R173.H0_H0 ;  /* 0x200000adffb57230 */ /* 0x000fe20000004100 */
[----:B------:R-:W-:Y:S01]  /*9f00*/  F2FP.F16.E4M3.UNPACK_B R95, R95.H1 ;  /* 0x0000005fff5f723e */ /* 0x000fe200030006ff */
[----:B------:R-:W-:Y:S01]  /*9f10*/  HADD2.F32 R176, -RZ, R93.H0_H0 ;  /* 0x2000005dffb07230 */ /* 0x000fe20000004100 */
[----:B------:R-:W-:Y:S01]  /*9f20*/  F2FP.F16.E4M3.UNPACK_B R91, R91.H1 ;  /* 0x0000005bff5b723e */ /* 0x000fe200030006ff */
[----:B------:R-:W-:Y:S01]  /*9f30*/  HADD2.F32 R179, -RZ, R171.H0_H0 ;  /* 0x200000abffb37230 */ /* 0x000fe20000004100 */
[----:B------:R-:W-:Y:S01]  /*9f40*/  F2FP.SATFINITE.E4M3.F32.PACK_AB_MERGE_C R94, R94, R233, RZ ;  /* 0x000000e95e5e723e */ /* 0x000fe200048070ff */
[----:B------:R-:W-:-:S02]  /*9f50*/  HADD2.F32 R180, -RZ, R178.H0_H0 ;  /* 0x200000b2ffb47230 */ /* 0x000fc40000004100 */
[CC--:B------:R-:W-:Y:S01]  /*9f60*/  FMUL.FTZ R182, R176.reuse, R181.reuse ;  /* 0x000000b5b0b67220 */ /* 0x0c0fe20000410000 */
[----:B------:R-:W-:Y:S02]  /*9f70*/  HADD2.F32 R171, -RZ, R171.H1_H1 ;  /* 0x300000abffab7230 */ /* 0x000fe40000004100 */
[C---:B------:R-:W-:Y:S01]  /*9f80*/  FMUL.FTZ R183, R179.reuse, R181 ;  /* 0x000000b5b3b77220 */ /* 0x040fe20000410000 */
[----:B------:R-:W-:Y:S01]  /*9f90*/  F2FP.F16.E4M3.UNPACK_B R181, R43.H1 ;  /* 0x0000002bffb5723e */ /* 0x000fe200030006ff */
[-C--:B------:R-:W-:Y:S01]  /*9fa0*/  FFMA.FTZ R179, R179, R180.reuse, R182 ;  /* 0x000000b4b3b37223 */ /* 0x080fe200000100b6 */
[----:B------:R-:W-:Y:S01]  /*9fb0*/  F2FP.F16.E4M3.UNPACK_B R182, R41.H1 ;  /* 0x00000029ffb6723e */ /* 0x000fe200030006ff */
[----:B------:R-:W-:Y:S01]  /*9fc0*/  FFMA.FTZ R176, R176, R180, -R183 ;  /* 0x000000b4b0b07223 */ /* 0x000fe200000108b7 */
[----:B------:R-:W-:Y:S01]  /*9fd0*/  HADD2.F32 R180, -RZ, R95.H0_H0 ;  /* 0x2000005fffb47230 */ /* 0x000fe20000004100 */
[----:B------:R-:W-:Y:S01]  /*9fe0*/  F2FP.SATFINITE.E4M3.F32.PACK_AB_MERGE_C R94, R186, R231, R94 ;  /* 0x000000e7ba5e723e */ /* 0x000fe2000480705e */
[----:B------:R-:W-:Y:S01]  /*9ff0*/  HADD2.F32 R41, -RZ, R91.H0_H0 ;  /* 0x2000005bff297230 */ /* 0x000fe20000004100 */
[----:B------:R-:W-:Y:S01]  /*a000*/  F2FP.SATFINITE.E4M3.F32.PACK_AB_MERGE_C R90, R187, R232, RZ ;  /* 0x000000e8bb5a723e */ /* 0x000fe200048070ff */
[----:B------:R-:W-:Y:S01]  /*a010*/  HADD2.F32 R183, -RZ, R182.H0_H0 ;  /* 0x200000b6ffb77230 */ /* 0x000fe20000004100 */
[----:B------:R-:W-:Y:S01]  /*a020*/  F2FP.SATFINITE.E4M3.F32.PACK_AB_MERGE_C R52, R89, R52, RZ ;  /* 0x000000345934723e */ /* 0x000fe200048070ff */
[----:B------:R-:W-:Y:S01]  /*a030*/  HADD2.F32 R43, -RZ, R181.H0_H0 ;  /* 0x200000b5ff2b7230 */ /* 0x000fe20000004100 */
[----:B------:R-:W-:Y:S01]  /*a040*/  F2FP.SATFINITE.E4M3.F32.PACK_AB_MERGE_C R54, R177, R54, RZ ;  /* 0x00000036b136723e */ /* 0x000fe200048070ff */
[----:B------:R-:W-:-:S02]  /*a050*/  HADD2.F32 R95, -RZ, R95.H1_H1 ;  /* 0x3000005fff5f7230 */ /* 0x000fc40000004100 */
[CC--:B------:R-:W-:Y:S01]  /*a060*/  FMUL.FTZ R184, R180.reuse, R183.reuse ;  /* 0x000000b7b4b87220 */ /* 0x0c0fe20000410000 */
[----:B------:R-:W-:Y:S01]  /*a070*/  FMUL.FTZ R183, R41, R183 ;  /* 0x000000b729b77220 */ /* 0x000fe20000410000 */
        /* <DEDUP_REMOVED lines=8> */
[----:B------:R-:W-:Y:S01]  /*a100*/  HADD2.F32 R93, -RZ, R93.H1_H1 ;  /* 0x3000005dff5d7230 */ /* 0x000fe20000004100 */
[----:B------:R-:W-:Y:S01]  /*a110*/  F2FP.SATFINITE.E4M3.F32.PACK_AB_MERGE_C R89, R53, R42, R52 ;  /* 0x0000002a3559723e */ /* 0x000fe20004807034 */
[-C--:B------:R-:W-:Y:S01]  /*a120*/  FFMA.FTZ R184, R91, R180.reuse, -R184 ;  /* 0x000000b45bb87223 */ /* 0x080fe200000108b8 */
[----:B------:R-:W-:Y:S01]  /*a130*/  FFMA.FTZ R186, R95, R180, R182 ;  /* 0x000000b45fba7223 */ /* 0x000fe200000100b6 */
[----:B------:R-:W-:-:S02]  /*a140*/  HADD2.F32 R180, -RZ, R173.H1_H1 ;  /* 0x300000adffb47230 */ /* 0x000fc40000004100 */
[----:B------:R-:W-:Y:S01]  /*a150*/  HADD2.F32 R178, -RZ, R178.H1_H1 ;  /* 0x300000b2ffb27230 */ /* 0x000fe20000004100 */
[----:B------:R-:W-:Y:S02]  /*a160*/  F2FP.SATFINITE.E4M3.F32.PACK_AB_MERGE_C R41, R184, R41, RZ ;  /* 0x00000029b829723e */ /* 0x000fe400048070ff */
[-C--:B------:R-:W-:Y:S01]  /*a170*/  FMUL.FTZ R182, R171, R180.reuse ;  /* 0x000000b4abb67220 */ /* 0x080fe20000410000 */
[C---:B------:R-:W-:Y:S01]  /*a180*/  FMUL.FTZ R180, R93.reuse, R180 ;  /* 0x000000b45db47220 */ /* 0x040fe20000410000 */
[----:B------:R-:W-:Y:S02]  /*a190*/  F2FP.SATFINITE.E4M3.F32.PACK_AB_MERGE_C R43, R186, R43, RZ ;  /* 0x0000002bba2b723e */ /* 0x000fe400048070ff */
[-C--:B------:R-:W-:Y:S01]  /*a1a0*/  FFMA.FTZ R93, R93, R178.reuse, -R182 ;  /* 0x000000b25d5d7223 */ /* 0x080fe200000108b6 */
[----:B------:R-:W-:-:S04]  /*a1b0*/  FFMA.FTZ R180, R171, R178, R180 ;  /* 0x000000b2abb47223 */ /* 0x000fc800000100b4 */
[----:B------:R-:W-:Y:S02]  /*a1c0*/  F2FP.SATFINITE.E4M3.F32.PACK_AB_MERGE_C R91, R93, R176, R41 ;  /* 0x000000b05d5b723e */ /* 0x000fe40004807029 */
[----:B------:R-:W-:Y:S02]  /*a1d0*/  F2FP.SATFINITE.E4M3.F32.PACK_AB_MERGE_C R93, R55, R40, R54 ;  /* 0x00000028375d723e */ /* 0x000fe40004807036 */
[----:B------:R-:W-:-:S07]  /*a1e0*/  F2FP.SATFINITE.E4M3.F32.PACK_AB_MERGE_C R95, R180, R179, R43 ;  /* 0x000000b3b45f723e */ /* 0x000fce000480702b */
.L_x_2237:
[----:B------:R-:W-:Y:S05]  /*a1f0*/  BSYNC B3 ;  /* 0x0000000000037941 */ /* 0x000fea0003800000 */
.L_x_2236:
        /* <DEDUP_REMOVED lines=10> */
.L_x_2235:
[----:B------:R-:W-:Y:S05]  /*a2a0*/  BSYNC B2 ;  /* 0x0000000000027941 */ /* 0x000fea0003800000 */
.L_x_2234:
        /* <DEDUP_REMOVED lines=41> */
[----:B------:R-:W-:-:S02]  /*a540*/  LOP3.LUT R58, R59, 0xff0000ff, RZ, 0xc0, !PT ;  /* 0xff0000ff3b3a7812 */ /* 0x000fc400078ec0ff */
[----:B------:R-:W-:Y:S02]  /*a550*/  SHF.R.U32.HI R94, RZ, 0x10, R59 ;  /* 0x00000010ff5e7819 */ /* 0x000fe4000001163b */
[----:B------:R-:W-:Y:S02]  /*a560*/  LOP3.LUT R90, R45, 0xff0000ff, RZ, 0xc0, !PT ;  /* 0xff0000ff2d5a7812 */ /* 0x000fe400078ec0ff */
[----:B------:R-:W-:Y:S02]  /*a570*/  SHF.L.U32 R59, R95, 0x8, RZ ;  /* 0x000000085f3b7819 */ /* 0x000fe400000006ff */
[----:B0-----:R-:W-:Y:S01]  /*a580*/  MOV R56, R52 ;  /* 0x0000003400387202 */ /* 0x001fe20000000f00 */
[----:B------:R-:W-:Y:S01]  /*a590*/  IMAD.MOV.U32 R52, RZ, RZ, R42 ;  /* 0x000000ffff347224 */ /* 0x000fe200078e002a */
[----:B------:R-:W-:Y:S02]  /*a5a0*/  LOP3.LUT R95, R90, 0xff00, R93, 0xf8, !PT ;  /* 0x0000ff005a5f7812 */ /* 0x000fe400078ef85d */
[----:B------:R-:W-:-:S02]  /*a5b0*/  LOP3.LUT R40, R58, 0xff00, R59, 0xf8, !PT ;  /* 0x0000ff003a287812 */ /* 0x000fc400078ef83b */
[----:B------:R-:W-:Y:S02]  /*a5c0*/  LOP3.LUT R44, R44, 0xff0000, R47, 0xf8, !PT ;  /* 0x00ff00002c2c7812 */ /* 0x000fe400078ef82f */
        /* <DEDUP_REMOVED lines=65> */
[----:B------:R-:W-:Y:S01]  /*a9e0*/  FFMA.FTZ R92, R94, R172, -R175 ;  /* 0x000000ac5e5c7223 */ /* 0x000fe200000108af */
[--C-:B------:R-:W-:Y:S02]  /*a9f0*/  HADD2.F32 R171, -RZ, R168.reuse.H1_H1 ;  /* 0x300000a8ffab7230 */ /* 0x100fe40000004100 */
[----:B------:R-:W-:Y:S01]  /*aa00*/  FMUL.FTZ R176, R95, R176 ;  /* 0x000000b05fb07220 */ /* 0x000fe20000410000 */
        /* <DEDUP_REMOVED lines=10> */
[----:B------:R-:W-:-:S02]  /*aab0*/  HADD2.F32 R168, -RZ, R170.H0_H0 ;  /* 0x200000aaffa87230 */ /* 0x000fc40000004100 */
[CC--:B------:R-:W-:Y:S01]  /*aac0*/  FMUL.FTZ R172, R52.reuse, R169.reuse ;  /* 0x000000a934ac7220 */ /* 0x0c0fe20000410000 */
[----:B------:R-:W-:Y:S02]  /*aad0*/  HADD2.F32 R54, -RZ, R54.H1_H1 ;  /* 0x30000036ff367230 */ /* 0x000fe40000004100 */
[----:B------:R-:W-:Y:S01]  /*aae0*/  FMUL.FTZ R173, R167, R169 ;  /* 0x000000a9a7ad7220 */ /* 0x000fe20000410000 */
[----:B------:R-:W-:Y:S01]  /*aaf0*/  HADD2.F32 R95, -RZ, R95.H1_H1 ;  /* 0x3000005fff5f7230 */ /* 0x000fe20000004100 */
[----:B------:R-:W-:Y:S01]  /*ab00*/  F2FP.F16.E4M3.UNPACK_B R92, R41 ;  /* 0x00000029ff5c723e */ /* 0x000fe200020006ff */
[----:B------:R-:W-:Y:S02]  /*ab10*/  HADD2.F32 R170, -RZ, R170.H1_H1 ;  /* 0x300000aaffaa7230 */ /* 0x000fe40000004100 */
[----:B------:R-:W-:Y:S01]  /*ab20*/  FFMA.FTZ R173, R52, R168, -R173 ;  /* 0x000000a834ad7223 */ /* 0x000fe200000108ad */
[----:B------:R-:W-:Y:S01]  /*ab30*/  F2FP.SATFINITE.E4M3.F32.PACK_AB_MERGE_C R52, R93, R58, R46 ;  /* 0x0000003a5d34723e */ /* 0x000fe2000480702e */
[----:B------:R-:W-:Y:S01]  /*ab40*/  FMUL.FTZ R174, R54, R171 ;  /* 0x000000ab36ae7220 */ /* 0x000fe20000410000 */
[----:B------:R-:W-:Y:S01]  /*ab50*/  F2FP.F16.E4M3.UNPACK_B R58, R45 ;  /* 0x0000002dff3a723e */ /* 0x000fe200020006ff */
[----:B------:R-:W-:Y:S01]  /*ab60*/  FMUL.FTZ R169, R95, R171 ;  /* 0x000000ab5fa97220 */ /* 0x000fe20000410000 */
[----:B------:R-:W-:Y:S01]  /*ab70*/  F2FP.F16.E4M3.UNPACK_B R57, R53 ;  /* 0x00000035ff39723e */ /* 0x000fe200020006ff */
[----:B------:R-:W-:Y:S01]  /*ab80*/  FFMA.FTZ R172, R167, R168, R172 ;  /* 0x000000a8a7ac7223 */ /* 0x000fe200000100ac */
[----:B------:R-:W-:Y:S01]  /*ab90*/  F2FP.SATFINITE.E4M3.F32.PACK_AB_MERGE_C R177, R177, R94, RZ ;  /* 0x0000005eb1b1723e */ /* 0x000fe200048070ff */
[----:B------:R-:W-:Y:S01]  /*aba0*/  HADD2.F32 R94, -RZ, R58.H0_H0 ;  /* 0x2000003aff5e7230 */ /* 0x000fe20000004100 */
[----:B------:R-:W-:Y:S01]  /*abb0*/  F2FP.SATFINITE.E4M3.F32.PACK_AB_MERGE_C R47, R90, R59, R47 ;  /* 0x0000003b5a2f723e */ /* 0x000fe2000480702f */
[----:B------:R-:W-:Y:S01]  /*abc0*/  HADD2.F32 R59, -RZ, R92.H0_H0 ;  /* 0x2000005cff3b7230 */ /* 0x000fe20000004100 */
[----:B------:R-:W-:Y:S01]  /*abd0*/  F2FP.F16.E4M3.UNPACK_B R90, R44 ;  /* 0x0000002cff5a723e */ /* 0x000fe200020006ff */
[----:B------:R-:W-:Y:S01]  /*abe0*/  FFMA.FTZ R95, R95, R170, R174 ;  /* 0x000000aa5f5f7223 */ /* 0x000fe200000100ae */
[----:B------:R-:W-:Y:S01]  /*abf0*/  HADD2.F32 R56, -RZ, R57.H0_H0 ;  /* 0x20000039ff387230 */ /* 0x000fe20000004100 */
[----:B------:R-:W-:Y:S01]  /*ac00*/  F2FP.F16.E4M3.UNPACK_B R53, R53.H1 ;  /* 0x00000035ff35723e */ /* 0x000fe200030006ff */
[----:B------:R-:W-:Y:S01]  /*ac10*/  FMUL.FTZ R167, R59, R94 ;  /* 0x0000005e3ba77220 */ /* 0x000fe20000410000 */
[----:B------:R-:W-:Y:S01]  /*ac20*/  HADD2.F32 R93, -RZ, R90.H0_H0 ;  /* 0x2000005aff5d7230 */ /* 0x000fe20000004100 */
[----:B------:R-:W-:Y:S01]  /*ac30*/  F2FP.SATFINITE.E4M3.F32.PACK_AB_MERGE_C R46, R95, R172, R177 ;  /* 0x000000ac5f2e723e */ /* 0x000fe200048070b1 */
[----:B------:R-:W-:Y:S01]  /*ac40*/  FMUL.FTZ R94, R56, R94 ;  /* 0x0000005e385e7220 */ /* 0x000fe20000410000 */
[----:B------:R-:W-:Y:S01]  /*ac50*/  HADD2.F32 R92, -RZ, R92.H1_H1 ;  /* 0x3000005cff5c7230 */ /* 0x000fe20000004100 */
[----:B------:R-:W-:Y:S01]  /*ac60*/  F2FP.F16.E4M3.UNPACK_B R44, R44.H1 ;  /* 0x0000002cff2c723e */ /* 0x000fe200030006ff */
        /* <DEDUP_REMOVED lines=10> */
[----:B------:R-:W-:-:S02]  /*ad10*/  HADD2.F32 R45, -RZ, R53.H0_H0 ;  /* 0x20000035ff2d7230 */ /* 0x000fc40000004100 */
[----:B------:R-:W-:Y:S01]  /*ad20*/  FFMA.FTZ R58, R92, R93, R95 ;  /* 0x0000005d5c3a7223 */ /* 0x000fe2000001005f */
[--C-:B------:R-:W-:Y:S02]  /*ad30*/  HADD2.F32 R90, -RZ, R59.reuse.H0_H0 ;  /* 0x2000003bff5a7230 */ /* 0x100fe40000004100 */
[----:B------:R-:W-:Y:S01]  /*ad40*/  FFMA.FTZ R54, R54, R170, -R169 ;  /* 0x000000aa36367223 */ /* 0x000fe200000108a9 */
[--C-:B------:R-:W-:Y:S01]  /*ad50*/  HADD2.F32 R93, -RZ, R94.reuse.H0_H0 ;  /* 0x2000005eff5d7230 */ /* 0x100fe20000004100 */
[-C--:B------:R-:W-:Y:S01]  /*ad60*/  F2FP.F16.E4M3.UNPACK_B R172, R42.reuse.H1 ;  /* 0x0000002affac723e */ /* 0x080fe200030006ff */
[----:B------:R-:W-:Y:S01]  /*ad70*/  HADD2.F32 R92, -RZ, R59.H1_H1 ;  /* 0x3000003bff5c7230 */ /* 0x000fe20000004100 */
[----:B------:R-:W-:Y:S01]  /*ad80*/  F2FP.F16.E4M3.UNPACK_B R171, R42 ;  /* 0x0000002affab723e */ /* 0x000fe200020006ff */
[----:B------:R-:W-:Y:S02]  /*ad90*/  HADD2.F32 R95, -RZ, R94.H1_H1 ;  /* 0x3000005eff5f7230 */ /* 0x000fe40000004100 */
[----:B------:R-:W-:Y:S01]  /*ada0*/  FMUL.FTZ R168, R90, R93 ;  /* 0x0000005d5aa87220 */ /* 0x000fe20000410000 */
[----:B------:R-:W-:-:S02]  /*adb0*/  HADD2.F32 R53, -RZ, R53.H1_H1 ;  /* 0x30000035ff357230 */ /* 0x000fc40000004100 */
[----:B------:R-:W-:Y:S01]  /*adc0*/  FMUL.FTZ R93, R45, R93 ;  /* 0x0000005d2d5d7220 */ /* 0x000fe20000410000 */
[--C-:B------:R-:W-:Y:S02]  /*add0*/  HADD2.F32 R59, -RZ, R44.reuse.H0_H0 ;  /* 0x2000002cff3b7230 */ /* 0x100fe40000004100 */
[-C--:B------:R-:W-:Y:S01]  /*ade0*/  FMUL.FTZ R170, R92, R95.reuse ;  /* 0x0000005f5caa7220 */ /* 0x080fe20000410000 */
[----:B------:R-:W-:Y:S02]  /*adf0*/  HADD2.F32 R94, -RZ, R44.H1_H1 ;  /* 0x3000002cff5e7230 */ /* 0x000fe40000004100 */
[----:B------:R-:W-:Y:S01]  /*ae00*/  FMUL.FTZ R95, R53, R95 ;  /* 0x0000005f355f7220 */ /* 0x000fe20000410000 */
[----:B------:R-:W-:Y:S01]  /*ae10*/  F2FP.SATFINITE.E4M3.F32.PACK_AB_MERGE_C R54, R54, R173, R175 ;  /* 0x000000ad3636723e */ /* 0x000fe200048070af */
[-C--:B------:R-:W-:Y:S01]  /*ae20*/  FFMA.FTZ R44, R45, R59.reuse, -R168 ;  /* 0x0000003b2d2c7223 */ /* 0x080fe200000108a8 */
[----:B------:R-:W-:Y:S01]  /*ae30*/  FFMA.FTZ R45, R90, R59, R93 ;  /* 0x0000003b5a2d7223 */ /* 0x000fe2000001005d */
[-C--:B------:R-:W-:Y:S01]  /*ae40*/  FFMA.FTZ R53, R53, R94.reuse, -R170 ;  /* 0x0000005e35357223 */ /* 0x080fe200000108aa */
[----:B------:R-:W-:Y:S01]  /*ae50*/  FFMA.FTZ R90, R92, R94, R95 ;  /* 0x0000005e5c5a7223 */ /* 0x000fe2000001005f */
[-C--:B------:R-:W-:Y:S01]  /*ae60*/  F2FP.F16.E4M3.UNPACK_B R94, R43.reuse.H1 ;  /* 0x0000002bff5e723e */ /* 0x080fe200030006ff */
[--C-:B------:R-:W-:Y:S01]  /*ae70*/  HADD2.F32 R173, -RZ, R172.reuse.H0_H0 ;  /* 0x200000acffad7230 */ /* 0x100fe20000004100 */
[----:B------:R-:W-:Y:S01]  /*ae80*/  F2FP.F16.E4M3.UNPACK_B R93, R43 ;  /* 0x0000002bff5d723e */ /* 0x000fe200020006ff */
[----:B------:R-:W-:Y:S01]  /*ae90*/  HADD2.F32 R172, -RZ, R172.H1_H1 ;  /* 0x300000acffac7230 */ /* 0x000fe20000004100 */
[-C--:B------:R-:W-:Y:S01]  /*aea0*/  F2FP.F16.E4M3.UNPACK_B R59, R55.reuse ;  /* 0x00000037ff3b723e */ /* 0x080fe200020006ff */
        /* <DEDUP_REMOVED lines=37> */
[----:B------:R-:W-:Y:S02]  /*b100*/  F2FP.SATFINITE.E4M3.F32.PACK_AB_MERGE_C R53, R41, R56, R44 ;  /* 0x000000382935723e */ /* 0x000fe4000480702c */
[----:B------:R-:W-:Y:S01]  /*b110*/  F2FP.SATFINITE.E4M3.F32.PACK_AB_MERGE_C R55, R59, R40, R174 ;  /* 0x000000283b37723e */ /* 0x000fe200048070ae */
[----:B------:R-:W-:Y:S01]  /*b120*/  IMAD.MOV.U32 R40, RZ, RZ, R47 ;  /* 0x000000ffff287224 */ /* 0x000fe200078e002f */
[----:B------:R-:W-:Y:S02]  /*b130*/  F2FP.SATFINITE.E4M3.F32.PACK_AB_MERGE_C R43, R93, R42, R43 ;  /* 0x0000002a5d2b723e */ /* 0x000fe4000480702b */
[----:B------:R-:W-:-:S02]  /*b140*/  F2FP.SATFINITE.E4M3.F32.PACK_AB_MERGE_C R41, R58, R57, R45 ;  /* 0x000000393a29723e */ /* 0x000fc4000480702d */
[----:B------:R-:W-:-:S07]  /*b150*/  MOV R42, R46 ;  /* 0x0000002e002a7202 */ /* 0x000fce0000000f00 */
.L_x_2241:
[----:B------:R-:W-:Y:S05]  /*b160*/  BSYNC B3 ;  /* 0x0000000000037941 */ /* 0x000fea0003800000 */
.L_x_2240:
        /* <DEDUP_REMOVED lines=10> */
.L_x_2239:
[----:B------:R-:W-:Y:S05]  /*b210*/  BSYNC B2 ;  /* 0x0000000000027941 */ /* 0x000fea0003800000 */
.L_x_2238:
[----:B------:R-:W-:-:S13]  /*b220*/  ISETP.NE.AND P4, PT, R34, RZ, PT ;  /* 0x000000ff2200720c */ /* 0x000fda0003f85270 */
[----:B------:R-:W-:Y:S05]  /*b230*/  @!P4 BRA `(.L_x_2233) ;  /* 0x0000000c00dcc947 */ /* 0x000fea0003800000 */
[C---:B------:R-:W-:Y:S01]  /*b240*/  ISETP.GE.AND P6, PT, R191.reuse, R97, PT ;  /* 0x00000061bf00720c */ /* 0x040fe20003fc6270 */
[----:B------:R-:W-:Y:S01]  /*b250*/  BSSY B2, `(.L_x_2242) ;  /* 0x00000eb000027945 */ /* 0x000fe20003800000 */
[----:B---3--:R-:W-:Y:S02]  /*b260*/  IADD3 R53, P4, P5, R116, R140, R27 ;  /* 0x0000008c74357210 */ /* 0x008fe40007d9e01b */
[----:B0-----:R-:W-:Y:S02]  /*b270*/  SEL R40, R118, R155, !P6 ;  /* 0x0000009b76287207 */ /* 0x001fe40007000000 */
[----:B------:R-:W-:Y:S02]  /*b280*/  IADD3.X R52, R0, R166, R30, P4, P5 ;  /* 0x000000a600347210 */ /* 0x000fe400027ea41e */
[----:B------:R-:W-:Y:S02]  /*b290*/  SHF.R.S32.HI R41, RZ, 0x1f, R40 ;  /* 0x0000001fff297819 */ /* 0x000fe40000011428 */
[----:B------:R-:W-:-:S02]  /*b2a0*/  ISETP.GE.AND P4, PT, R191, R134, PT ;  /* 0x00000086bf00720c */ /* 0x000fc40003f86270 */
        /* <DEDUP_REMOVED lines=229> */
.L_x_2243:
[----:B------:R-:W-:Y:S05]  /*c100*/  BSYNC B2 ;  /* 0x0000000000027941 */ /* 0x000fea0003800000 */
.L_x_2242:
        /* <DEDUP_REMOVED lines=10> */
.L_x_2233:
[----:B------:R-:W-:Y:S05]  /*c1b0*/  BSYNC B1 ;  /* 0x0000000000017941 */ /* 0x000fea0003800000 */
.L_x_2232:
        /* <DEDUP_REMOVED lines=66> */
[----:B------:R-:W-:Y:S01]  /*c5e0*/  F2FP.F16.E4M3.UNPACK_B R58, R57.H1 ;  /* 0x00000039ff3a723e */ /* 0x000fe200030006ff */
[----:B------:R-:W-:Y:S01]  /*c5f0*/  HADD2.F32 R41, -RZ, R63.H0_H0 ;  /* 0x2000003fff297230 */ /* 0x000fe20000004100 */
[----:B------:R-:W-:Y:S01]  /*c600*/  LOP3.LUT R40, R55, 0xff0000, R40, 0xf8, !PT ;  /* 0x00ff000037287812 */ /* 0x000fe200078ef828 */
[----:B------:R-:W-:Y:S01]  /*c610*/  HADD2.F32 R56, -RZ, R60.H0_H0 ;  /* 0x2000003cff387230 */ /* 0x000fe20000004100 */
[----:B------:R-:W-:Y:S01]  /*c620*/  F2FP.F16.E4M3.UNPACK_B R61, R160.H1 ;  /* 0x000000a0ff3d723e */ /* 0x000fe200030006ff */
[--C-:B------:R-:W-:Y:S01]  /*c630*/  HADD2.F32 R55, -RZ, R58.reuse.H0_H0 ;  /* 0x2000003aff377230 */ /* 0x100fe20000004100 */
[----:B------:R-:W-:Y:S01]  /*c640*/  SHF.R.U32.HI R67, RZ, 0x10, R67 ;  /* 0x00000010ff437819 */ /* 0x000fe20000011643 */
[----:B------:R-:W-:-:S02]  /*c650*/  HADD2.F32 R58, -RZ, R58.H1_H1 ;  /* 0x3000003aff3a7230 */ /* 0x000fc40000004100 */
[CC--:B------:R-:W-:Y:S01]  /*c660*/  FMUL.FTZ R66, R56.reuse, R41.reuse ;  /* 0x0000002938427220 */ /* 0x0c0fe20000410000 */
[----:B------:R-:W-:Y:S02]  /*c670*/  HADD2.F32 R62, -RZ, R61.H0_H0 ;  /* 0x2000003dff3e7230 */ /* 0x000fe40000004100 */
[----:B------:R-:W-:Y:S01]  /*c680*/  FMUL.FTZ R77, R55, R41 ;  /* 0x00000029374d7220 */ /* 0x000fe20000410000 */
[----:B------:R-:W-:Y:S01]  /*c690*/  IMAD.U32 R67, R67, 0x10000, RZ ;  /* 0x0001000043437824 */ /* 0x000fe200078e00ff */
[----:B------:R-:W-:Y:S01]  /*c6a0*/  SHF.R.U32.HI R65, RZ, 0x10, R65 ;  /* 0x00000010ff417819 */ /* 0x000fe20000011641 */
[-C--:B------:R-:W-:Y:S01]  /*c6b0*/  FFMA.FTZ R55, R55, R62.reuse, -R66 ;  /* 0x0000003e37377223 */ /* 0x080fe20000010842 */
[----:B------:R-:W-:Y:S02]  /*c6c0*/  FFMA.FTZ R56, R56, R62, R77 ;  /* 0x0000003e38387223 */ /* 0x000fe4000001004d */
[----:B------:R-:W-:Y:S01]  /*c6d0*/  LOP3.LUT R41, R64, 0xff0000, R67, 0xf8, !PT ;  /* 0x00ff000040297812 */ /* 0x000fe200078ef843 */
[----:B------:R-:W-:Y:S01]  /*c6e0*/  HADD2.F32 R62, -RZ, R63.H1_H1 ;  /* 0x3000003fff3e7230 */ /* 0x000fe20000004100 */
[----:B------:R-:W-:Y:S01]  /*c6f0*/  F2FP.F16.E4M3.UNPACK_B R158, R158 ;  /* 0x0000009eff9e723e */ /* 0x000fe200020006ff */
[----:B------:R-:W-:Y:S01]  /*c700*/  IMAD.U32 R65, R65, 0x10000, RZ ;  /* 0x0001000041417824 */ /* 0x000fe200078e00ff */
[----:B------:R-:W-:Y:S01]  /*c710*/  F2FP.F16.E4M3.UNPACK_B R160, R160 ;  /* 0x000000a0ffa0723e */ /* 0x000fe200020006ff */
[----:B------:R-:W-:Y:S01]  /*c720*/  HADD2.F32 R64, -RZ, R61.H1_H1 ;  /* 0x3000003dff407230 */ /* 0x000fe20000004100 */
[----:B------:R-:W-:Y:S01]  /*c730*/  F2FP.F16.E4M3.UNPACK_B R61, R59 ;  /* 0x0000003bff3d723e */ /* 0x000fe200020006ff */
[----:B------:R-:W-:Y:S01]  /*c740*/  HADD2.F32 R63, -RZ, R60.H1_H1 ;  /* 0x3000003cff3f7230 */ /* 0x000fe20000004100 */
[----:B------:R-:W-:Y:S01]  /*c750*/  F2FP.F16.E4M3.UNPACK_B R60, R57 ;  /* 0x00000039ff3c723e */ /* 0x000fe200020006ff */
[----:B------:R-:W-:Y:S01]  /*c760*/  FMUL.FTZ R66, R58, R62 ;  /* 0x0000003e3a427220 */ /* 0x000fe20000410000 */
[----:B------:R-:W-:Y:S01]  /*c770*/  LOP3.LUT R44, R44, 0xff0000, R65, 0xf8, !PT ;  /* 0x00ff00002c2c7812 */ /* 0x000fe200078ef841 */
[----:B------:R-:W-:-:S02]  /*c780*/  HADD2.F32 R65, -RZ, R158.H0_H0 ;  /* 0x2000009eff417230 */ /* 0x000fc40000004100 */
[C---:B------:R-:W-:Y:S01]  /*c790*/  FMUL.FTZ R57, R63.reuse, R62 ;  /* 0x0000003e3f397220 */ /* 0x040fe20000410000 */
[--C-:B------:R-:W-:Y:S02]  /*c7a0*/  HADD2.F32 R62, -RZ, R61.reuse.H0_H0 ;  /* 0x2000003dff3e7230 */ /* 0x100fe40000004100 */
[----:B------:R-:W-:Y:S02]  /*c7b0*/  HADD2.F32 R59, -RZ, R60.H0_H0 ;  /* 0x2000003cff3b7230 */ /* 0x000fe40000004100 */
[-C--:B------:R-:W-:Y:S01]  /*c7c0*/  FFMA.FTZ R58, R58, R64.reuse, -R57 ;  /* 0x000000403a3a7223 */ /* 0x080fe20000010839 */
[----:B------:R-:W-:Y:S01]  /*c7d0*/  FFMA.FTZ R57, R63, R64, R66 ;  /* 0x000000403f397223 */ /* 0x000fe20000010042 */
[----:B------:R-:W-:Y:S02]  /*c7e0*/  HADD2.F32 R63, -RZ, R160.H0_H0 ;  /* 0x200000a0ff3f7230 */ /* 0x000fe40000004100 */
[-C--:B------:R-:W-:Y:S01]  /*c7f0*/  FMUL.FTZ R64, R62, R65.reuse ;  /* 0x000000413e407220 */ /* 0x080fe20000410000 */
[----:B------:R-:W-:Y:S01]  /*c800*/  FMUL.FTZ R65, R59, R65 ;  /* 0x000000413b417220 */ /* 0x000fe20000410000 */
[----:B------:R-:W-:Y:S01]  /*c810*/  HADD2.F32 R158, -RZ, R158.H1_H1 ;  /* 0x3000009eff9e7230 */ /* 0x000fe20000004100 */
[----:B------:R-:W-:Y:S01]  /*c820*/  F2FP.SATFINITE.E4M3.F32.PACK_AB_MERGE_C R55, R58, R55, RZ ;  /* 0x000000373a37723e */ /* 0x000fe200048070ff */
[----:B------:R-:W-:-:S02]  /*c830*/  HADD2.F32 R61, -RZ, R61.H1_H1 ;  /* 0x3000003dff3d7230 */ /* 0x000fc40000004100 */
[-C--:B------:R-:W-:Y:S01]  /*c840*/  FFMA.FTZ R59, R59, R63.reuse, -R64 ;  /* 0x0000003f3b3b7223 */ /* 0x080fe20000010840 */
[----:B------:R-:W-:Y:S01]  /*c850*/  FFMA.FTZ R67, R62, R63, R65 ;  /* 0x0000003f3e437223 */ /* 0x000fe20000010041 */
[----:B------:R-:W-:Y:S01]  /*c860*/  HADD2.F32 R60, -RZ, R60.H1_H1 ;  /* 0x3000003cff3c7230 */ /* 0x000fe20000004100 */
[----:B------:R-:W-:Y:S01]  /*c870*/  F2FP.F16.E4M3.UNPACK_B R65, R159.H1 ;  /* 0x0000009fff41723e */ /* 0x000fe200030006ff */
        /* <DEDUP_REMOVED lines=23> */
[--C-:B------:R-:W-:Y:S02]  /*c9f0*/  HADD2.F32 R63, -RZ, R159.reuse.H0_H0 ;  /* 0x2000009fff3f7230 */ /* 0x100fe40000004100 */
[C---:B------:R-:W-:Y:S01]  /*ca00*/  FMUL.FTZ R65, R60.reuse, R65 ;  /* 0x000000413c417220 */ /* 0x040fe20000410000 */
[----:B------:R-:W-:Y:S01]  /*ca10*/  F2FP.F16.E4M3.UNPACK_B R161, R161 ;  /* 0x000000a1ffa1723e */ /* 0x000fe200020006ff */
[-C--:B------:R-:W-:Y:S01]  /*ca20*/  FFMA.FTZ R77, R60, R61.reuse, -R77 ;  /* 0x0000003d3c4d7223 */ /* 0x080fe2000001084d */
[----:B------:R-:W-:Y:S01]  /*ca30*/  F2FP.F16.E4M3.UNPACK_B R60, R46 ;  /* 0x0000002eff3c723e */ /* 0x000fe200020006ff */
[----:B------:R-:W-:Y:S01]  /*ca40*/  FFMA.FTZ R79, R62, R61, R65 ;  /* 0x0000003d3e4f7223 */ /* 0x000fe20000010041 */
[----:B------:R-:W-:Y:S01]  /*ca50*/  HADD2.F32 R46, -RZ, R54.H0_H0 ;  /* 0x20000036ff2e7230 */ /* 0x000fe20000004100 */
[----:B------:R-:W-:Y:S01]  /*ca60*/  F2FP.SATFINITE.E4M3.F32.PACK_AB_MERGE_C R57, R57, R56, RZ ;  /* 0x000000383939723e */ /* 0x000fe200048070ff */
[----:B------:R-:W-:Y:S01]  /*ca70*/  HADD2.F32 R159, -RZ, R159.H1_H1 ;  /* 0x3000009fff9f7230 */ /* 0x000fe20000004100 */
[----:B------:R-:W-:Y:S01]  /*ca80*/  F2FP.F16.E4M3.UNPACK_B R58, R52 ;  /* 0x00000034ff3a723e */ /* 0x000fe200020006ff */
[----:B------:R-:W-:-:S02]  /*ca90*/  HADD2.F32 R61, -RZ, R60.H0_H0 ;  /* 0x2000003cff3d7230 */ /* 0x000fc40000004100 */
[----:B------:R-:W-:Y:S01]  /*caa0*/  FMUL.FTZ R64, R46, R63 ;  /* 0x0000003f2e407220 */ /* 0x000fe20000410000 */
[----:B------:R-:W-:Y:S01]  /*cab0*/  HADD2.F32 R60, -RZ, R60.H1_H1 ;  /* 0x3000003cff3c7230 */ /* 0x000fe20000004100 */
[----:B------:R-:W-:Y:S01]  /*cac0*/  F2FP.SATFINITE.E4M3.F32.PACK_AB_MERGE_C R56, R78, R59, R55 ;  /* 0x0000003b4e38723e */ /* 0x000fe20004807037 */
[----:B------:R-:W-:Y:S02]  /*cad0*/  HADD2.F32 R54, -RZ, R54.H1_H1 ;  /* 0x30000036ff367230 */ /* 0x000fe40000004100 */
[----:B------:R-:W-:Y:S01]  /*cae0*/  FMUL.FTZ R65, R61, R63 ;  /* 0x0000003f3d417220 */ /* 0x000fe20000410000 */
[--C-:B------:R-:W-:Y:S02]  /*caf0*/  HADD2.F32 R62, -RZ, R161.reuse.H0_H0 ;  /* 0x200000a1ff3e7230 */ /* 0x100fe40000004100 */
[-C--:B------:R-:W-:Y:S01]  /*cb00*/  FMUL.FTZ R63, R60, R159.reuse ;  /* 0x0000009f3c3f7220 */ /* 0x080fe20000410000 */
[----:B------:R-:W-:Y:S02]  /*cb10*/  HADD2.F32 R161, -RZ, R161.H1_H1 ;  /* 0x300000a1ffa17230 */ /* 0x000fe40000004100 */
[----:B------:R-:W-:Y:S01]  /*cb20*/  FMUL.FTZ R159, R54, R159 ;  /* 0x0000009f369f7220 */ /* 0x000fe20000410000 */
[----:B------:R-:W-:Y:S01]  /*cb30*/  F2FP.SATFINITE.E4M3.F32.PACK_AB_MERGE_C R77, R77, R88, RZ ;  /* 0x000000584d4d723e */ /* 0x000fe200048070ff */
[-C--:B------:R-:W-:Y:S01]  /*cb40*/  FFMA.FTZ R65, R46, R62.reuse, -R65 ;  /* 0x0000003e2e417223 */ /* 0x080fe20000010841 */
[----:B------:R-:W-:Y:S01]  /*cb50*/  FFMA.FTZ R46, R61, R62, R64 ;  /* 0x0000003e3d2e7223 */ /* 0x000fe20000010040 */
[-C--:B------:R-:W-:Y:S01]  /*cb60*/  FFMA.FTZ R54, R54, R161.reuse, -R63 ;  /* 0x000000a136367223 */ /* 0x080fe2000001083f */
[----:B------:R-:W-:Y:S01]  /*cb70*/  FFMA.FTZ R159, R60, R161, R159 ;  /* 0x000000a13c9f7223 */ /* 0x000fe2000001009f */
[----:B------:R-:W-:-:S02]  /*cb80*/  F2FP.F16.E4M3.UNPACK_B R60, R45 ;  /* 0x0000002dff3c723e */ /* 0x000fc400020006ff */
[----:B------:R-:W-:Y:S02]  /*cb90*/  F2FP.F16.E4M3.UNPACK_B R63, R44 ;  /* 0x0000002cff3f723e */ /* 0x000fe400020006ff */
[----:B------:R-:W-:Y:S01]  /*cba0*/  F2FP.SATFINITE.E4M3.F32.PACK_AB_MERGE_C R76, R79, R76, RZ ;  /* 0x0000004c4f4c723e */ /* 0x000fe200048070ff */
[----:B------:R-:W-:Y:S01]  /*cbb0*/  HADD2.F32 R59, -RZ, R60.H0_H0 ;  /* 0x2000003cff3b7230 */ /* 0x000fe20000004100 */
[----:B------:R-:W-:Y:S01]  /*cbc0*/  F2FP.SATFINITE.E4M3.F32.PACK_AB_MERGE_C R55, R158, R67, R57 ;  /* 0x000000439e37723e */ /* 0x000fe20004807039 */
[----:B------:R-:W-:Y:S01]  /*cbd0*/  HADD2.F32 R66, -RZ, R63.H0_H0 ;  /* 0x2000003fff427230 */ /* 0x000fe20000004100 */
[----:B------:R-:W-:Y:S01]  /*cbe0*/  F2FP.F16.E4M3.UNPACK_B R61, R42 ;  /* 0x0000002aff3d723e */ /* 0x000fe200020006ff */
[----:B------:R-:W-:Y:S01]  /*cbf0*/  HADD2.F32 R57, -RZ, R58.H0_H0 ;  /* 0x2000003aff397230 */ /* 0x000fe20000004100 */
[----:B------:R-:W-:Y:S01]  /*cc00*/  F2FP.SATFINITE.E4M3.F32.PACK_AB_MERGE_C R54, R54, R65, R77 ;  /* 0x000000413636723e */ /* 0x000fe2000480704d */
[----:B------:R-:W-:Y:S01]  /*cc10*/  HADD2.F32 R62, -RZ, R60.H1_H1 ;  /* 0x3000003cff3e7230 */ /* 0x000fe20000004100 */
        /* <DEDUP_REMOVED lines=19> */
[----:B------:R-:W-:Y:S01]  /*cd50*/  F2FP.F16.E4M3.UNPACK_B R66, R41.H1 ;  /* 0x00000029ff42723e */ /* 0x000fe200030006ff */
[----:B------:R-:W-:Y:S02]  /*cd60*/  HADD2.F32 R44, -RZ, R59.H0_H0 ;  /* 0x2000003bff2c7230 */ /* 0x000fe40000004100 */
[----:B------:R-:W-:-:S02]  /*cd70*/  HADD2.F32 R61, -RZ, R61.H1_H1 ;  /* 0x3000003dff3d7230 */ /* 0x000fc40000004100 */
[-C--:B------:R-:W-:Y:S01]  /*cd80*/  FMUL.FTZ R67, R60, R65.reuse ;  /* 0x000000413c437220 */ /* 0x080fe20000410000 */
[----:B------:R-:W-:Y:S02]  /*cd90*/  HADD2.F32 R64, -RZ, R64.H1_H1 ;  /* 0x30000040ff407230 */ /* 0x000fe40000004100 */
[----:B------:R-:W-:Y:S01]  /*cda0*/  FMUL.FTZ R65, R44, R65 ;  /* 0x000000412c417220 */ /* 0x000fe20000410000 */
[----:B------:R-:W-:Y:S02]  /*cdb0*/  HADD2.F32 R59, -RZ, R59.H1_H1 ;  /* 0x3000003bff3b7230 */ /* 0x000fe40000004100 */
        /* <DEDUP_REMOVED lines=8> */
[----:B------:R-:W-:Y:S01]  /*ce40*/  FFMA.FTZ R77, R44, R63, -R67 ;  /* 0x0000003f2c4d7223 */ /* 0x000fe20000010843 */
[-C--:B------:R-:W-:Y:S01]  /*ce50*/  F2FP.F16.E4M3.UNPACK_B R59, R47.reuse ;  /* 0x0000002fff3b723e */ /* 0x080fe200020006ff */
[----:B------:R-:W-:Y:S01]  /*ce60*/  FFMA.FTZ R79, R61, R62, R64 ;  /* 0x0000003e3d4f7223 */ /* 0x000fe20000010040 */
[----:B------:R-:W-:Y:S01]  /*ce70*/  F2FP.F16.E4M3.UNPACK_B R60, R47.H1 ;  /* 0x0000002fff3c723e */ /* 0x000fe200030006ff */
[----:B------:R-:W-:Y:S01]  /*ce80*/  HADD2.F32 R44, -RZ, R42.H0_H0 ;  /* 0x2000002aff2c7230 */ /* 0x000fe20000004100 */
[----:B------:R-:W-:Y:S01]  /*ce90*/  F2FP.F16.E4M3.UNPACK_B R43, R43.H1 ;  /* 0x0000002bff2b723e */ /* 0x000fe200030006ff */
[----:B------:R-:W-:Y:S01]  /*cea0*/  HADD2.F32 R61, -RZ, R59.H0_H0 ;  /* 0x2000003bff3d7230 */ /* 0x000fe20000004100 */
[-C--:B------:R-:W-:Y:S01]  /*ceb0*/  F2FP.F16.E4M3.UNPACK_B R41, R40.reuse ;  /* 0x00000028ff29723e */ /* 0x080fe200020006ff */
[----:B------:R-:W-:Y:S01]  /*cec0*/  HADD2.F32 R67, -RZ, R65.H0_H0 ;  /* 0x20000041ff437230 */ /* 0x000fe20000004100 */
[----:B------:R-:W-:Y:S01]  /*ced0*/  F2FP.F16.E4M3.UNPACK_B R62, R40.H1 ;  /* 0x00000028ff3e723e */ /* 0x000fe200030006ff */
[----:B------:R-:W-:Y:S01]  /*cee0*/  HADD2.F32 R40, -RZ, R60.H0_H0 ;  /* 0x2000003cff287230 */ /* 0x000fe20000004100 */
[----:B------:R-:W-:Y:S01]  /*cef0*/  F2FP.SATFINITE.E4M3.F32.PACK_AB_MERGE_C R77, R88, R77, RZ ;  /* 0x0000004d584d723e */ /* 0x000fe200048070ff */
[----:B------:R-:W-:-:S02]  /*cf00*/  HADD2.F32 R76, -RZ, R66.H0_H0 ;  /* 0x20000042ff4c7230 */ /* 0x000fc40000004100 */
[-C--:B------:R-:W-:Y:S01]  /*cf10*/  FMUL.FTZ R89, R61, R67.reuse ;  /* 0x000000433d597220 */ /* 0x080fe20000410000 */
[----:B------:R-:W-:Y:S02]  /*cf20*/  HADD2.F32 R47, -RZ, R43.H0_H0 ;  /* 0x2000002bff2f7230 */ /* 0x000fe40000004100 */
[----:B------:R-:W-:Y:S01]  /*cf30*/  FMUL.FTZ R90, R44, R67 ;  /* 0x000000432c5a7220 */ /* 0x000fe20000410000 */
        /* <DEDUP_REMOVED lines=34> */
[----:B------:R-:W-:-:S07]  /*d160*/  MOV R40, R56 ;  /* 0x0000003800287202 */ /* 0x000fce0000000f00 */
.L_x_2247:
[----:B------:R-:W-:Y:S05]  /*d170*/  BSYNC B2 ;  /* 0x0000000000027941 */ /* 0x000fea0003800000 */
.L_x_2246:
[----:B0-----:R0:W-:Y:S04]  /*d180*/  STG.E.128 desc[UR56][R48.64], R40 ;  /* 0x0000002830007986 */ /* 0x0011e8000c101d38 */
[----:B-1----:R0:W-:Y:S02]  /*d190*/  @!P2 STG.E.128 desc[UR56][R50.64], R44 ;  /* 0x0000002c3200a986 */ /* 0x0021e4000c101d38 */
.L_x_2245:
[----:B------:R-:W-:Y:S05]  /*d1a0*/  BSYNC B1 ;  /* 0x0000000000017941 */ /* 0x000fea0003800000 */
.L_x_2244:
        /* <DEDUP_REMOVED lines=9> */
[----:B------:R-:W-:-:S04]  /*d240*/  LEA.HI.SX32 R41, R40, R21, 0x1b ;  /* 0x0000001528297211 */ /* 0x000fc800078fdaff */
[----:B------:R-:W-:-:S04]  /*d250*/  SHF.L.U32 R43, R41, 0x4, RZ ;  /* 0x00000004292b7819 */ /* 0x000fc800000006ff */
[----:B------:R-:W-:-:S13]  /*d260*/  ISETP.GE.AND P2, PT, R43, R146, PT ;  /* 0x000000922b00720c */ /* 0x000fda0003f46270 */
[--C-:B------:R-:W-:Y:S02]  /*d270*/  @!P2 SHF.R.S32.HI R40, RZ, 0x1f, R43.reuse ;  /* 0x0000001fff28a819 */ /* 0x100fe4000001142b */
[----:B------:R-:W-:-:S04]  /*d280*/  @!P2 IADD3 R51, P4, P5, R116, R138, R43 ;  /* 0x0000008a7433a210 */ /* 0x000fc80007d9e02b */
[----:B------:R-:W-:Y:S02]  /*d290*/  @!P2 IADD3.X R40, R0, R53, R40, P4, P5 ;  /* 0x000000350028a210 */ /* 0x000fe400027ea428 */
[----:B------:R-:W-:-:S05]  /*d2a0*/  IADD3 R48, P4, R49, R124, RZ ;  /* 0x0000007c31307210 */ /* 0x000fca0007f9e0ff */
[----:B------:R-:W-:Y:S01]  /*d2b0*/  IMAD.X R49, R42, 0x1, R125, P4 ;  /* 0x000000012a317824 */ /* 0x000fe200020e067d */
        /* <DEDUP_REMOVED lines=11> */
[----:B------:R-:W-:-:S03]  /*d370*/  IMAD R43, R17, 0x7800, R40 ;  /* 0x00007800112b7824 */ /* 0x000fc600078e0228 */
[C---:B------:R-:W-:Y:S01]  /*d380*/  IADD3 R41, R16.reuse, R41, RZ ;  /* 0x0000002910297210 */ /* 0x040fe20007ffe0ff */
[----:B------:R-:W-:-:S05]  /*d390*/  IMAD.IADD R44, R16, 0x1, R43 ;  /* 0x00000001102c7824 */ /* 0x000fca00078e022b */
        /* <DEDUP_REMOVED lines=15> */
[----:B------:R-:W-:Y:S02]  /*d490*/  LOP3.LUT R59, R83, 0xff0000ff, RZ, 0xc0, !PT ;  /* 0xff0000ff533b7812 */ /* 0x000fe400078ec0ff */
[----:B------:R-:W-:Y:S02]  /*d4a0*/  SHF.R.U32.HI R66, RZ, 0x10, R81 ;  /* 0x00000010ff427819 */ /* 0x000fe40000011651 */
[----:B------:R-:W-:Y:S02]  /*d4b0*/  LOP3.LUT R61, R69, 0xff0000ff, RZ, 0xc0, !PT ;  /* 0xff0000ff453d7812 */ /* 0x000fe400078ec0ff */
[----:B------:R-:W-:Y:S01]  /*d4c0*/  SHF.L.U32 R42, R58, 0x8, RZ ;  /* 0x000000083a2a7819 */ /* 0x000fe200000006ff */
[----:B------:R-:W-:Y:S01]  /*d4d0*/  IMAD.U32 R44, R66, 0x10000, RZ ;  /* 0x00010000422c7824 */ /* 0x000fe200078e00ff */
[----:B------:R-:W-:Y:S02]  /*d4e0*/  SHF.R.U32.HI R56, RZ, 0x8, R71 ;  /* 0x00000008ff387819 */ /* 0x000fe40000011647 */
[----:B------:R-:W-:Y:S01]  /*d4f0*/  LOP3.LUT R59, R59, 0xff00, R40, 0xf8, !PT ;  /* 0x0000ff003b3b7812 */ /* 0x000fe200078ef828 */
[----:B------:R-:W-:Y:S01]  /*d500*/  IMAD.U32 R40, R64, 0x10000, RZ ;  /* 0x0001000040287824 */ /* 0x000fe200078e00ff */
[----:B------:R-:W-:Y:S01]  /*d510*/  LOP3.LUT R63, R61, 0xff00, R42, 0xf8, !PT ;  /* 0x0000ff003d3f7812 */ /* 0x000fe200078ef82a */
[----:B------:R-:W-:Y:S01]  /*d520*/  IMAD.SHL.U32 R46, R56, 0x100, RZ ;  /* 0x00000100382e7824 */ /* 0x000fe200078e00ff */
[----:B------:R-:W-:-:S02]  /*d530*/  F2FP.F16.E4M3.UNPACK_B R64, R151.H1 ;  /* 0x00000097ff40723e */ /* 0x000fc400030006ff */
[----:B------:R-:W-:Y:S02]  /*d540*/  F2FP.F16.E4M3.UNPACK_B R61, R60.H1 ;  /* 0x0000003cff3d723e */ /* 0x000fe400030006ff */
[----:B------:R-:W-:Y:S01]  /*d550*/  F2FP.F16.E4M3.UNPACK_B R58, R57.H1 ;  /* 0x00000039ff3a723e */ /* 0x000fe200030006ff */
[----:B------:R-:W-:Y:S01]  /*d560*/  HADD2.F32 R42, -RZ, R64.H0_H0 ;  /* 0x20000040ff2a7230 */ /* 0x000fe20000004100 */
[----:B------:R-:W-:Y:S01]  /*d570*/  SHF.R.U32.HI R62, RZ, 0x10, R71 ;  /* 0x00000010ff3e7819 */ /* 0x000fe20000011647 */
[----:B------:R-:W-:Y:S01]  /*d580*/  HADD2.F32 R56, -RZ, R61.H0_H0 ;  /* 0x2000003dff387230 */ /* 0x000fe20000004100 */
[----:B------:R-:W-:Y:S02]  /*d590*/  LOP3.LUT R65, R71, 0xff0000ff, RZ, 0xc0, !PT ;  /* 0xff0000ff47417812 */ /* 0x000fe400078ec0ff */
[----:B------:R-:W-:Y:S02]  /*d5a0*/  LOP3.LUT R40, R59, 0xff0000, R40, 0xf8, !PT ;  /* 0x00ff00003b287812 */ /* 0x000fe400078ef828 */
[----:B------:R-:W-:Y:S01]  /*d5b0*/  LOP3.LUT R44, R55, 0xff0000, R44, 0xf8, !PT ;  /* 0x00ff0000372c7812 */ /* 0x000fe200078ef82c */
[----:B------:R-:W-:Y:S01]  /*d5c0*/  HADD2.F32 R55, -RZ, R58.H0_H0 ;  /* 0x2000003aff377230 */ /* 0x000fe20000004100 */
[----:B------:R-:W-:Y:S01]  /*d5d0*/  F2FP.F16.E4M3.UNPACK_B R59, R153.H1 ;  /* 0x00000099ff3b723e */ /* 0x000fe200030006ff */
[----:B------:R-:W-:Y:S01]  /*d5e0*/  FMUL.FTZ R68, R56, R42 ;  /* 0x0000002a38447220 */ /* 0x000fe20000410000 */
[----:B------:R-:W-:-:S02]  /*d5f0*/  SHF.R.U32.HI R67, RZ, 0x10, R69 ;  /* 0x00000010ff437819 */ /* 0x000fc40000011645 */
[----:B------:R-:W-:Y:S01]  /*d600*/  LOP3.LUT R66, R65, 0xff00, R46, 0xf8, !PT ;  /* 0x0000ff0041427812 */ /* 0x000fe200078ef82e */
[----:B------:R-:W-:Y:S01]  /*d610*/  IMAD.U32 R65, R62, 0x10000, RZ ;  /* 0x000100003e417824 */ /* 0x000fe200078e00ff */
[----:B------:R-:W-:Y:S01]  /*d620*/  SHF.L.U32 R46, R67, 0x10, RZ ;  /* 0x00000010432e7819 */ /* 0x000fe200000006ff */
[--C-:B------:R-:W-:Y:S02]  /*d630*/  HADD2.F32 R62, -RZ, R59.reuse.H0_H0 ;  /* 0x2000003bff3e7230 */ /* 0x100fe40000004100 */
[----:B------:R-:W-:Y:S01]  /*d640*/  FMUL.FTZ R67, R55, R42 ;  /* 0x0000002a37437220 */ /* 0x000fe20000410000 */
[----:B------:R-:W-:Y:S02]  /*d650*/  F2FP.F16.E4M3.UNPACK_B R151, R151 ;  /* 0x00000097ff97723e */ /* 0x000fe400020006ff */
        /* <DEDUP_REMOVED lines=10> */
[----:B------:R-:W-:-:S02]  /*d700*/  HADD2.F32 R59, -RZ, R58.H1_H1 ;  /* 0x3000003aff3b7230 */ /* 0x000fc40000004100 */
[----:B------:R-:W-:Y:S02]  /*d710*/  HADD2.F32 R64, -RZ, R151.H0_H0 ;  /* 0x20000097ff407230 */ /* 0x000fe40000004100 */
[CC--:B------:R-:W-:Y:S01]  /*d720*/  FMUL.FTZ R66, R62.reuse, R65.reuse ;  /* 0x000000413e427220 */ /* 0x0c0fe20000410000 */
        /* <DEDUP_REMOVED lines=38> */
[----:B------:R-:W-:Y:S02]  /*d990*/  HADD2.F32 R61, -RZ, R152.H0_H0 ;  /* 0x20000098ff3d7230 */ /* 0x000fe40000004100 */
[----:B------:R-:W-:Y:S01]  /*d9a0*/  FFMA.FTZ R60, R57, R62, -R58 ;  /* 0x0000003e393c7223 */ /* 0x000fe2000001083a */
[----:B------:R-:W-:Y:S01]  /*d9b0*/  F2FP.F16.E4M3.UNPACK_B R57, R54 ;  /* 0x00000036ff39723e */ /* 0x000fe200020006ff */
[----:B------:R-:W-:Y:S01]  /*d9c0*/  HADD2.F32 R54, -RZ, R52.H0_H0 ;  /* 0x20000034ff367230 */ /* 0x000fe20000004100 */
[----:B------:R-:W-:Y:S01]  /*d9d0*/  F2FP.F16.E4M3.UNPACK_B R154, R154 ;  /* 0x0000009aff9a723e */ /* 0x000fe200020006ff */
[----:B------:R-:W-:Y:S01]  /*d9e0*/  FFMA.FTZ R77, R59, R62, R64 ;  /* 0x0000003e3b4d7223 */ /* 0x000fe20000010040 */
[----:B------:R-:W-:Y:S01]  /*d9f0*/  HADD2.F32 R152, -RZ, R152.H1_H1 ;  /* 0x30000098ff987230 */ /* 0x000fe20000004100 */
[----:B------:R-:W-:Y:S01]  /*da00*/  F2FP.SATFINITE.E4M3.F32.PACK_AB_MERGE_C R55, R70, R55, RZ ;  /* 0x000000374637723e */ /* 0x000fe200048070ff */
[--C-:B------:R-:W-:Y:S01]  /*da10*/  HADD2.F32 R58, -RZ, R57.reuse.H0_H0 ;  /* 0x20000039ff3a7230 */ /* 0x100fe20000004100 */
[----:B------:R-:W-:Y:S01]  /*da20*/  F2FP.F16.E4M3.UNPACK_B R64, R46 ;  /* 0x0000002eff40723e */ /* 0x000fe200020006ff */
[----:B------:R-:W-:Y:S01]  /*da30*/  HADD2.F32 R57, -RZ, R57.H1_H1 ;  /* 0x30000039ff397230 */ /* 0x000fe20000004100 */
[----:B------:R-:W-:Y:S01]  /*da40*/  F2FP.SATFINITE.E4M3.F32.PACK_AB_MERGE_C R67, R67, R56, RZ ;  /* 0x000000384343723e */ /* 0x000fe200048070ff */
[----:B------:R-:W-:-:S02]  /*da50*/  HADD2.F32 R59, -RZ, R154.H0_H0 ;  /* 0x2000009aff3b7230 */ /* 0x000fc40000004100 */
[-C--:B------:R-:W-:Y:S01]  /*da60*/  FMUL.FTZ R63, R58, R61.reuse ;  /* 0x0000003d3a3f7220 */ /* 0x080fe20000410000 */
[----:B------:R-:W-:Y:S02]  /*da70*/  HADD2.F32 R52, -RZ, R52.H1_H1 ;  /* 0x30000034ff347230 */ /* 0x000fe40000004100 */
[C---:B------:R-:W-:Y:S01]  /*da80*/  FMUL.FTZ R61, R54.reuse, R61 ;  /* 0x0000003d363d7220 */ /* 0x040fe20000410000 */
[----:B------:R-:W-:Y:S02]  /*da90*/  HADD2.F32 R154, -RZ, R154.H1_H1 ;  /* 0x3000009aff9a7230 */ /* 0x000fe40000004100 */
[CC--:B------:R-:W-:Y:S01]  /*daa0*/  FMUL.FTZ R69, R57.reuse, R152.reuse ;  /* 0x0000009839457220 */ /* 0x0c0fe20000410000 */
[-C--:B------:R-:W-:Y:S01]  /*dab0*/  FFMA.FTZ R54, R54, R59.reuse, -R63 ;  /* 0x0000003b36367223 */ /* 0x080fe2000001083f */
[----:B------:R-:W-:Y:S01]  /*dac0*/  FFMA.FTZ R61, R58, R59, R61 ;  /* 0x0000003b3a3d7223 */ /* 0x000fe2000001003d */
[C---:B------:R-:W-:Y:S01]  /*dad0*/  FMUL.FTZ R152, R52.reuse, R152 ;  /* 0x0000009834987220 */ /* 0x040fe20000410000 */
[----:B------:R-:W-:Y:S01]  /*dae0*/  F2FP.F16.E4M3.UNPACK_B R59, R45 ;  /* 0x0000002dff3b723e */ /* 0x000fe200020006ff */
[-C--:B------:R-:W-:Y:S01]  /*daf0*/  FFMA.FTZ R69, R52, R154.reuse, -R69 ;  /* 0x0000009a34457223 */ /* 0x080fe20000010845 */
[----:B------:R-:W-:Y:S01]  /*db00*/  F2FP.F16.E4M3.UNPACK_B R58, R41 ;  /* 0x00000029ff3a723e */ /* 0x000fe200020006ff */
[----:B------:R-:W-:Y:S01]  /*db10*/  FFMA.FTZ R52, R57, R154, R152 ;  /* 0x0000009a39347223 */ /* 0x000fe20000010098 */
[----:B------:R-:W-:Y:S01]  /*db20*/  F2FP.SATFINITE.E4M3.F32.PACK_AB_MERGE_C R71, R60, R71, RZ ;  /* 0x000000473c47723e */ /* 0x000fe200048070ff */
[--C-:B------:R-:W-:Y:S01]  /*db30*/  HADD2.F32 R60, -RZ, R59.reuse.H0_H0 ;  /* 0x2000003bff3c7230 */ /* 0x100fe20000004100 */
[----:B------:R-:W-:Y:S01]  /*db40*/  F2FP.SATFINITE.E4M3.F32.PACK_AB_MERGE_C R56, R68, R65, R55 ;  /* 0x000000414438723e */ /* 0x000fe20004807037 */
[----:B------:R-:W-:Y:S01]  /*db50*/  HADD2.F32 R65, -RZ, R64.H0_H0 ;  /* 0x20000040ff417230 */ /* 0x000fe20000004100 */
[----:B------:R-:W-:Y:S01]  /*db60*/  F2FP.F16.E4M3.UNPACK_B R62, R44 ;  /* 0x0000002cff3e723e */ /* 0x000fe200020006ff */
[----:B------:R-:W-:Y:S01]  /*db70*/  HADD2.F32 R57, -RZ, R58.H0_H0 ;  /* 0x2000003aff397230 */ /* 0x000fe20000004100 */
[----:B------:R-:W-:Y:S01]  /*db80*/  F2FP.SATFINITE.E4M3.F32.PACK_AB_MERGE_C R76, R77, R76, RZ ;  /* 0x0000004c4d4c723e */ /* 0x000fe200048070ff */
[----:B------:R-:W-:Y:S01]  /*db90*/  HADD2.F32 R64, -RZ, R64.H1_H1 ;  /* 0x30000040ff407230 */ /* 0x000fe20000004100 */
[----:B------:R-:W-:Y:S01]  /*dba0*/  F2FP.SATFINITE.E4M3.F32.PACK_AB_MERGE_C R55, R151, R66, R67 ;  /* 0x000000429737723e */ /* 0x000fe20004807043 */
[----:B------:R-:W-:Y:S01]  /*dbb0*/  HADD2.F32 R63, -RZ, R62.H0_H0 ;  /* 0x2000003eff3f7230 */ /* 0x000fe20000004100 */
[----:B------:R-:W-:Y:S01]  /*dbc0*/  F2FP.SATFINITE.E4M3.F32.PACK_AB_MERGE_C R52, R52, R61, R76 ;  /* 0x0000003d3434723e */ /* 0x000fe2000480704c */
[----:B------:R-:W-:Y:S01]  /*dbd0*/  FMUL.FTZ R66, R60, R65 ;  /* 0x000000413c427220 */ /* 0x000fe20000410000 */
[----:B------:R-:W-:-:S02]  /*dbe0*/  HADD2.F32 R61, -RZ, R59.H1_H1 ;  /* 0x3000003bff3d7230 */ /* 0x000fc40000004100 */
[C---:B------:R-:W-:Y:S01]  /*dbf0*/  FMUL.FTZ R65, R57.reuse, R65 ;  /* 0x0000004139417220 */ /* 0x040fe20000410000 */
[----:B------:R-:W-:Y:S02]  /*dc00*/  HADD2.F32 R59, -RZ, R58.H1_H1 ;  /* 0x3000003aff3b7230 */ /* 0x000fe40000004100 */
[-C--:B------:R-:W-:Y:S01]  /*dc10*/  FFMA.FTZ R57, R57, R63.reuse, -R66 ;  /* 0x0000003f39397223 */ /* 0x080fe20000010842 */
[----:B------:R-:W-:Y:S02]  /*dc20*/  HADD2.F32 R62, -RZ, R62.H1_H1 ;  /* 0x3000003eff3e7230 */ /* 0x000fe40000004100 */
[-C--:B------:R-:W-:Y:S01]  /*dc30*/  FMUL.FTZ R66, R61, R64.reuse ;  /* 0x000000403d427220 */ /* 0x080fe20000410000 */
[----:B------:R-:W-:Y:S01]  /*dc40*/  FFMA.FTZ R58, R60, R63, R65 ;  /* 0x0000003f3c3a7223 */ /* 0x000fe20000010041 */
[C---:B------:R-:W-:Y:S01]  /*dc50*/  FMUL.FTZ R64, R59.reuse, R64 ;  /* 0x000000403b407220 */ /* 0x040fe20000410000 */
[----:B------:R-:W-:Y:S01]  /*dc60*/  F2FP.F16.E4M3.UNPACK_B R60, R45.H1 ;  /* 0x0000002dff3c723e */ /* 0x000fe200030006ff */
[----:B------:R-:W-:Y:S01]  /*dc70*/  FFMA.FTZ R68, R59, R62, -R66 ;  /* 0x0000003e3b447223 */ /* 0x000fe20000010842 */
[----:B------:R-:W-:Y:S01]  /*dc80*/  F2FP.F16.E4M3.UNPACK_B R59, R46.H1 ;  /* 0x0000002eff3b723e */ /* 0x000fe200030006ff */
[----:B------:R-:W-:Y:S01]  /*dc90*/  FFMA.FTZ R67, R61, R62, R64 ;  /* 0x0000003e3d437223 */ /* 0x000fe20000010040 */
[----:B------:R-:W-:Y:S01]  /*dca0*/  F2FP.F16.E4M3.UNPACK_B R41, R41.H1 ;  /* 0x00000029ff29723e */ /* 0x000fe200030006ff */
[--C-:B------:R-:W-:Y:S01]  /*dcb0*/  HADD2.F32 R46, -RZ, R60.reuse.H0_H0 ;  /* 0x2000003cff2e7230 */ /* 0x100fe20000004100 */
[----:B------:R-:W-:Y:S01]  /*dcc0*/  F2FP.F16.E4M3.UNPACK_B R44, R44.H1 ;  /* 0x0000002cff2c723e */ /* 0x000fe200030006ff */
        /* <DEDUP_REMOVED lines=8> */
[--C-:B------:R-:W-:Y:S02]  /*dd50*/  HADD2.F32 R59, -RZ, R44.reuse.H0_H0 ;  /* 0x2000002cff3b7230 */ /* 0x100fe40000004100 */
[----:B------:R-:W-:Y:S02]  /*dd60*/  HADD2.F32 R41, -RZ, R41.H1_H1 ;  /* 0x30000029ff297230 */ /* 0x000fe40000004100 */
[-C--:B------:R-:W-:Y:S01]  /*dd70*/  FMUL.FTZ R66, R60, R62.reuse ;  /* 0x0000003e3c427220 */ /* 0x080fe20000410000 */
[----:B------:R-:W-:Y:S02]  /*dd80*/  HADD2.F32 R44, -RZ, R44.H1_H1 ;  /* 0x3000002cff2c7230 */ /* 0x000fe40000004100 */
[----:B------:R-:W-:Y:S01]  /*dd90*/  FFMA.FTZ R70, R46, R59, R61 ;  /* 0x0000003b2e467223 */ /* 0x000fe2000001003d */
[----:B------:R-:W-:Y:S01]  /*dda0*/  F2FP.F16.E4M3.UNPACK_B R46, R47 ;  /* 0x0000002fff2e723e */ /* 0x000fe200020006ff */
[----:B------:R-:W-:Y:S01]  /*ddb0*/  FFMA.FTZ R69, R45, R59, -R64 ;  /* 0x0000003b2d457223 */ /* 0x000fe20000010840 */
[C---:B------:R-:W-:Y:S01]  /*ddc0*/  FMUL.FTZ R45, R41.reuse, R62 ;  /* 0x0000003e292d7220 */ /* 0x040fe20000410000 */
[----:B------:R-:W-:Y:S01]  /*ddd0*/  FFMA.FTZ R76, R41, R44, -R66 ;  /* 0x0000002c294c7223 */ /* 0x000fe20000010842 */
[-C--:B------:R-:W-:Y:S01]  /*dde0*/  F2FP.F16.E4M3.UNPACK_B R41, R43.reuse ;  /* 0x0000002bff29723e */ /* 0x080fe200020006ff */
[----:B------:R-:W-:Y:S01]  /*ddf0*/  HADD2.F32 R59, -RZ, R46.H0_H0 ;  /* 0x2000002eff3b7230 */ /* 0x000fe20000004100 */
[----:B------:R-:W-:Y:S01]  /*de00*/  F2FP.F16.E4M3.UNPACK_B R64, R42.H1 ;  /* 0x0000002aff40723e */ /* 0x000fe200030006ff */
[----:B------:R-:W-:Y:S01]  /*de10*/  HADD2.F32 R65, -RZ, R63.H0_H0 ;  /* 0x2000003fff417230 */ /* 0x000fe20000004100 */
[----:B------:R-:W-:Y:S01]  /*de20*/  F2FP.F16.E4M3.UNPACK_B R43, R43.H1 ;  /* 0x0000002bff2b723e */ /* 0x000fe200030006ff */
[----:B------:R-:W-:Y:S01]  /*de30*/  FFMA.FTZ R71, R60, R44, R45 ;  /* 0x0000002c3c477223 */ /* 0x000fe2000001002d */
        /* <DEDUP_REMOVED lines=11> */
[----:B------:R-:W-:Y:S02]  /*def0*/  HADD2.F32 R47, -RZ, R47.H1_H1 ;  /* 0x3000002fff2f7230 */ /* 0x000fe40000004100 */
[----:B------:R-:W-:Y:S01]  /*df00*/  FMUL.FTZ R65, R45, R66 ;  /* 0x000000422d417220 */ /* 0x000fe20000410000 */
[----:B------:R-:W-:Y:S02]  /*df10*/  HADD2.F32 R64, -RZ, R64.H1_H1 ;  /* 0x30000040ff407230 */ /* 0x000fe40000004100 */
[----:B------:R-:W-:Y:S01]  /*df20*/  FFMA.FTZ R77, R44, R61, -R77 ;  /* 0x0000003d2c4d7223 */ /* 0x000fe2000001084d */
[----:B------:R-:W-:-:S02]  /*df30*/  HADD2.F32 R43, -RZ, R43.H1_H1 ;  /* 0x3000002bff2b7230 */ /* 0x000fc40000004100 */
[C---:B------:R-:W-:Y:S01]  /*df40*/  FMUL.FTZ R80, R40.reuse, R66 ;  /* 0x0000004228507220 */ /* 0x040fe20000410000 */
[----:B------:R-:W-:Y:S02]  /*df50*/  HADD2.F32 R62, -RZ, R60.H0_H0 ;  /* 0x2000003cff3e7230 */ /* 0x000fe40000004100 */
[-C--:B------:R-:W-:Y:S01]  /*df60*/  FMUL.FTZ R44, R47, R64.reuse ;  /* 0x000000402f2c7220 */ /* 0x080fe20000410000 */
[----:B------:R-:W-:Y:S02]  /*df70*/  HADD2.F32 R46, -RZ, R46.H1_H1 ;  /* 0x3000002eff2e7230 */ /* 0x000fe40000004100 */
[----:B------:R-:W-:Y:S01]  /*df80*/  FMUL.FTZ R64, R43, R64 ;  /* 0x000000402b407220 */ /* 0x000fe20000410000 */
[----:B------:R-:W-:Y:S02]  /*df90*/  HADD2.F32 R63, -RZ, R63.H1_H1 ;  /* 0x3000003fff3f7230 */ /* 0x000fe40000004100 */
[----:B------:R-:W-:Y:S01]  /*dfa0*/  FFMA.FTZ R65, R40, R62, R65 ;  /* 0x0000003e28417223 */ /* 0x000fe20000010041 */
[----:B------:R-:W-:-:S02]  /*dfb0*/  HADD2.F32 R60, -RZ, R60.H1_H1 ;  /* 0x3000003cff3c7230 */ /* 0x000fc40000004100 */
[----:B------:R-:W-:Y:S01]  /*dfc0*/  FFMA.FTZ R80, R45, R62, -R80 ;  /* 0x0000003e2d507223 */ /* 0x000fe20000010850 */
[----:B------:R-:W-:Y:S02]  /*dfd0*/  HADD2.F32 R41, -RZ, R41.H1_H1 ;  /* 0x30000029ff297230 */ /* 0x000fe40000004100 */
[CC--:B------:R-:W-:Y:S01]  /*dfe0*/  FMUL.FTZ R40, R46.reuse, R63.reuse ;  /* 0x0000003f2e287220 */ /* 0x0c0fe20000410000 */
[----:B------:R-:W-:Y:S02]  /*dff0*/  HADD2.F32 R42, -RZ, R42.H1_H1 ;  /* 0x3000002aff2a7230 */ /* 0x000fe40000004100 */
[-C--:B------:R-:W-:Y:S01]  /*e000*/  FFMA.FTZ R43, R43, R60.reuse, -R44 ;  /* 0x0000003c2b2b7223 */ /* 0x080fe2000001082c */
[----:B------:R-:W-:Y:S01]  /*e010*/  FFMA.FTZ R64, R47, R60, R64 ;  /* 0x0000003c2f407223 */ /* 0x000fe20000010040 */
[----:B------:R-:W-:Y:S01]  /*e020*/  FMUL.FTZ R63, R41, R63 ;  /* 0x0000003f293f7220 */ /* 0x000fe20000410000 */
[----:B------:R-:W-:Y:S01]  /*e030*/  FFMA.FTZ R78, R59, R61, R78 ;  /* 0x0000003d3b4e7223 */ /* 0x000fe2000001004e */
[----:B------:R-:W-:Y:S01]  /*e040*/  FFMA.FTZ R40, R41, R42, -R40 ;  /* 0x0000002a29287223 */ /* 0x000fe20000010828 */
[----:B------:R-:W-:Y:S01]  /*e050*/  F2FP.SATFINITE.E4M3.F32.PACK_AB_MERGE_C R43, R43, R80, RZ ;  /* 0x000000502b2b723e */ /* 0x000fe200048070ff */
[----:B------:R-:W-:Y:S01]  /*e060*/  FFMA.FTZ R63, R46, R42, R63 ;  /* 0x0000002a2e3f7223 */ /* 0x000fe2000001003f */
[----:B------:R-:W-:Y:S01]  /*e070*/  F2FP.SATFINITE.E4M3.F32.PACK_AB_MERGE_C R70, R71, R70, RZ ;  /* 0x000000464746723e */ /* 0x000fe200048070ff */
[----:B------:R-:W-:Y:S01]  /*e080*/  IMAD.MOV.U32 R44, RZ, RZ, R55 ;  /* 0x000000ffff2c7224 */ /* 0x000fe200078e0037 */
        /* <DEDUP_REMOVED lines=8> */
.L_x_2251:
[----:B------:R-:W-:Y:S05]  /*e110*/  BSYNC B2 ;  /* 0x0000000000027941 */ /* 0x000fea0003800000 */
.L_x_2250:
[----:B0-----:R3:W-:Y:S04]  /*e120*/  STG.E.128 desc[UR56][R48.64], R40 ;  /* 0x0000002830007986 */ /* 0x0017e8000c101d38 */
[----:B-1----:R3:W-:Y:S02]  /*e130*/  @!P2 STG.E.128 desc[UR56][R50.64], R44 ;  /* 0x0000002c3200a986 */ /* 0x0027e4000c101d38 */
.L_x_2249:
[----:B------:R-:W-:Y:S05]  /*e140*/  BSYNC B1 ;  /* 0x0000000000017941 */ /* 0x000fea0003800000 */
.L_x_2248:
[----:B------:R-:W-:-:S13]  /*e150*/  ISETP.NE.AND P2, PT, R34, RZ, PT ;  /* 0x000000ff2200720c */ /* 0x000fda0003f45270 */
[----:B------:R-:W-:Y:S05]  /*e160*/  @!P2 BRA `(.L_x_2202) ;  /* 0x0000001000bca947 */ /* 0x000fea0003800000 */
[----:B------:R-:W-:Y:S01]  /*e170*/  ISETP.GE.AND P5, PT, R191, R97, PT ;  /* 0x00000061bf00720c */ /* 0x000fe20003fa6270 */
[----:B------:R-:W-:Y:S01]  /*e180*/  BSSY B1, `(.L_x_2252) ;  /* 0x00000ed000017945 */ /* 0x000fe20003800000 */
[----:B0--3--:R-:W-:Y:S02]  /*e190*/  IADD3 R49, P2, P4, R116, R138, R27 ;  /* 0x0000008a74317210 */ /* 0x009fe40007c5e01b */
[----:B------:R-:W-:Y:S02]  /*e1a0*/  SEL R155, R118, R155, !P5 ;  /* 0x0000009b769b7207 */ /* 0x000fe40006800000 */
[----:B------:R-:W-:Y:S02]  /*e1b0*/  IADD3.X R42, R0, R53, R30, P2, P4 ;  /* 0x00000035002a7210 */ /* 0x000fe400017e841e */
[----:B------:R-:W-:Y:S02]  /*e1c0*/  SHF.R.S32.HI R40, RZ, 0x1f, R155 ;  /* 0x0000001fff287819 */ /* 0x000fe4000001149b */
[----:B------:R-:W-:-:S02]  /*e1d0*/  IADD3 R48, P2, R49, R124, RZ ;  /* 0x0000007c31307210 */ /* 0x000fc40007f5e0ff */
[----:B------:R-:W-:-:S03]  /*e1e0*/  LEA.HI R155, R40, R155, RZ, 0x5 ;  /* 0x0000009b289b7211 */ /* 0x000fc600078f28ff */
[----:B------:R-:W-:Y:S01]  /*e1f0*/  IMAD.X R49, R42, 0x1, R125, P2 ;  /* 0x000000012a317824 */ /* 0x000fe200010e067d */
[----:B------:R-:W-:Y:S02]  /*e200*/  LEA.HI.SX32 R155, R155, R26, 0x1b ;  /* 0x0000001a9b9b7211 */ /* 0x000fe400078fdaff */
[----:B------:R-:W-:Y:S02]  /*e210*/  ISETP.GE.AND P2, PT, R191, R134, PT ;  /* 0x00000086bf00720c */ /* 0x000fe40003f46270 */
        /* <DEDUP_REMOVED lines=15> */
[--C-:B------:R-:W-:Y:S01]  /*e310*/  SHF.R.U32.HI R57, RZ, 0x8, R85.reuse ;  /* 0x00000008ff397819 */ /* 0x100fe20000011655 */
[----:B0-----:R-:W-:Y:S01]  /*e320*/  IMAD.MOV.U32 R50, RZ, RZ, R40 ;  /* 0x000000ffff327224 */ /* 0x001fe200078e0028 */
[----:B------:R-:W-:Y:S01]  /*e330*/  LOP3.LUT R52, R85, 0xff0000ff, RZ, 0xc0, !PT ;  /* 0xff0000ff55347812 */ /* 0x000fe200078ec0ff */
[----:B------:R-:W-:Y:S01]  /*e340*/  IMAD.MOV.U32 R55, RZ, RZ, R42 ;  /* 0x000000ffff377224 */ /* 0x000fe200078e002a */
[----:B------:R-:W-:Y:S01]  /*e350*/  SHF.R.U32.HI R66, RZ, 0x10, R85 ;  /* 0x00000010ff427819 */ /* 0x000fe20000011655 */
[----:B------:R-:W-:Y:S01]  /*e360*/  IMAD.SHL.U32 R57, R57, 0x100, RZ ;  /* 0x0000010039397824 */ /* 0x000fe200078e00ff */
[----:B------:R-:W-:Y:S01]  /*e370*/  SHF.R.U32.HI R61, RZ, 0x8, R87 ;  /* 0x00000008ff3d7819 */ /* 0x000fe20000011657 */
[----:B-1----:R-:W-:Y:S01]  /*e380*/  IMAD.MOV.U32 R59, RZ, RZ, R46 ;  /* 0x000000ffff3b7224 */ /* 0x002fe200078e002e */
[----:B------:R-:W-:Y:S02]  /*e390*/  MOV R56, R44 ;  /* 0x0000002c00387202 */ /* 0x000fe40000000f00 */
[----:B------:R-:W-:Y:S01]  /*e3a0*/  LOP3.LUT R44, R52, 0xff00, R57, 0xf8, !PT ;  /* 0x0000ff00342c7812 */ /* 0x000fe200078ef839 */
[----:B------:R-:W-:Y:S01]  /*e3b0*/  IMAD.U32 R57, R66, 0x10000, RZ ;  /* 0x0001000042397824 */ /* 0x000fe200078e00ff */
[----:B------:R-:W-:-:S02]  /*e3c0*/  LOP3.LUT R54, R87, 0xff0000ff, RZ, 0xc0, !PT ;  /* 0xff0000ff57367812 */ /* 0x000fc400078ec0ff */
[----:B------:R-:W-:Y:S02]  /*e3d0*/  SHF.R.U32.HI R63, RZ, 0x8, R73 ;  /* 0x00000008ff3f7819 */ /* 0x000fe40000011649 */
[----:B------:R-:W-:Y:S02]  /*e3e0*/  SHF.R.U32.HI R65, RZ, 0x8, R75 ;  /* 0x00000008ff417819 */ /* 0x000fe4000001164b */
[----:B------:R-:W-:Y:S01]  /*e3f0*/  SHF.L.U32 R61, R61, 0x8, RZ ;  /* 0x000000083d3d7819 */ /* 0x000fe200000006ff */
[----:B------:R-:W-:Y:S01]  /*e400*/  IMAD.SHL.U32 R63, R63, 0x100, RZ ;  /* 0x000001003f3f7824 */ /* 0x000fe200078e00ff */
[----:B------:R-:W-:Y:S01]  /*e410*/  SHF.R.U32.HI R62, RZ, 0x10, R87 ;  /* 0x00000010ff3e7819 */ /* 0x000fe20000011657 */
[----:B------:R-:W-:Y:S01]  /*e420*/  IMAD.SHL.U32 R65, R65, 0x100, RZ ;  /* 0x0000010041417824 */ /* 0x000fe200078e00ff */
[----:B------:R-:W-:Y:S02]  /*e430*/  LOP3.LUT R40, R54, 0xff00, R61, 0xf8, !PT ;  /* 0x0000ff0036287812 */ /* 0x000fe400078ef83d */
[----:B------:R-:W-:-:S02]  /*e440*/  LOP3.LUT R44, R44, 0xff0000, R57, 0xf8, !PT ;  /* 0x00ff00002c2c7812 */ /* 0x000fc400078ef839 */
[----:B------:R-:W-:Y:S02]  /*e450*/  SHF.L.U32 R61, R62, 0x10, RZ ;  /* 0x000000103e3d7819 */ /* 0x000fe400000006ff */
[----:B------:R-:W-:Y:S02]  /*e460*/  LOP3.LUT R58, R73, 0xff0000ff, RZ, 0xc0, !PT ;  /* 0xff0000ff493a7812 */ /* 0x000fe400078ec0ff */
[----:B------:R-:W-:Y:S02]  /*e470*/  LOP3.LUT R60, R75, 0xff0000ff, RZ, 0xc0, !PT ;  /* 0xff0000ff4b3c7812 */ /* 0x000fe400078ec0ff */
[----:B------:R-:W-:Y:S02]  /*e480*/  F2FP.F16.E4M3.UNPACK_B R62, R150.H1 ;  /* 0x00000096ff3e723e */ /* 0x000fe400030006ff */
[----:B------:R-:W-:Y:S02]  /*e490*/  F2FP.F16.E4M3.UNPACK_B R57, R56.H1 ;  /* 0x00000038ff39723e */ /* 0x000fe400030006ff */
[----:B------:R-:W-:-:S02]  /*e4a0*/  F2FP.F16.E4M3.UNPACK_B R52, R50.H1 ;  /* 0x00000032ff34723e */ /* 0x000fc400030006ff */
[----:B------:R-:W-:Y:S01]  /*e4b0*/  LOP3.LUT R46, R58, 0xff00, R63, 0xf8, !PT ;  /* 0x0000ff003a2e7812 */ /* 0x000fe200078ef83f */
[----:B------:R-:W-:Y:S01]  /*e4c0*/  HADD2.F32 R63, -RZ, R62.H0_H0 ;  /* 0x2000003eff3f7230 */ /* 0x000fe20000004100 */
[----:B------:R-:W-:Y:S01]  /*e4d0*/  LOP3.LUT R42, R60, 0xff00, R65, 0xf8, !PT ;  /* 0x0000ff003c2a7812 */ /* 0x000fe200078ef841 */
[----:B------:R-:W-:Y:S01]  /*e4e0*/  HADD2.F32 R58, -RZ, R57.H0_H0 ;  /* 0x20000039ff3a7230 */ /* 0x000fe20000004100 */
[----:B------:R-:W-:Y:S01]  /*e4f0*/  F2FP.F16.E4M3.UNPACK_B R60, R148.H1 ;  /* 0x00000094ff3c723e */ /* 0x000fe200030006ff */
[----:B------:R-:W-:Y:S01]  /*e500*/  HADD2.F32 R54, -RZ, R52.H0_H0 ;  /* 0x20000034ff367230 */ /* 0x000fe20000004100 */
[----:B------:R-:W-:Y:S02]  /*e510*/  LOP3.LUT R40, R40, 0xff0000, R61, 0xf8, !PT ;  /* 0x00ff000028287812 */ /* 0x000fe400078ef83d */
[----:B------:R-:W-:Y:S01]  /*e520*/  SHF.R.U32.HI R64, RZ, 0x10, R73 ;  /* 0x00000010ff407819 */ /* 0x000fe20000011649 */
[----:B------:R-:W-:Y:S02]  /*e530*/  HADD2.F32 R61, -RZ, R60.H0_H0 ;  /* 0x2000003cff3d7230 */ /* 0x000fe40000004100 */
[-C--:B------:R-:W-:Y:S01]  /*e540*/  FMUL.FTZ R69, R58, R63.reuse ;  /* 0x0000003f3a457220 */ /* 0x080fe20000410000 */
[----:B------:R-:W-:Y:S01]  /*e550*/  FMUL.FTZ R63, R54, R63 ;  /* 0x0000003f363f7220 */ /* 0x000fe20000410000 */
[----:B------:R-:W-:Y:S01]  /*e560*/  F2FP.F16.E4M3.UNPACK_B R150, R150 ;  /* 0x00000096ff96723e */ /* 0x000fe200020006ff */
[----:B------:R-:W-:-:S02]  /*e570*/  IMAD.U32 R65, R64, 0x10000, RZ ;  /* 0x0001000040417824 */ /* 0x000fc400078e00ff */
[-C--:B------:R-:W-:Y:S01]  /*e580*/  FFMA.FTZ R69, R54, R61.reuse, -R69 ;  /* 0x0000003d36457223 */ /* 0x080fe20000010845 */
[----:B------:R-:W-:Y:S01]  /*e590*/  FFMA.FTZ R66, R58, R61, R63 ;  /* 0x0000003d3a427223 */ /* 0x000fe2000001003f */
[----:B------:R-:W-:Y:S01]  /*e5a0*/  HADD2.F32 R63, -RZ, R62.H1_H1 ;  /* 0x3000003eff3f7230 */ /* 0x000fe20000004100 */
[----:B------:R-:W-:Y:S01]  /*e5b0*/  F2FP.F16.E4M3.UNPACK_B R56, R56 ;  /* 0x00000038ff38723e */ /* 0x000fe200020006ff */
[----:B------:R-:W-:Y:S01]  /*e5c0*/  HADD2.F32 R58, -RZ, R57.H1_H1 ;  /* 0x30000039ff3a7230 */ /* 0x000fe20000004100 */
[----:B------:R-:W-:Y:S01]  /*e5d0*/  F2FP.F16.E4M3.UNPACK_B R50, R50 ;  /* 0x00000032ff32723e */ /* 0x000fe200020006ff */
[----:B------:R-:W-:Y:S01]  /*e5e0*/  HADD2.F32 R54, -RZ, R52.H1_H1 ;  /* 0x30000034ff367230 */ /* 0x000fe20000004100 */
[----:B------:R-:W-:Y:S01]  /*e5f0*/  LOP3.LUT R46, R46, 0xff0000, R65, 0xf8, !PT ;  /* 0x00ff00002e2e7812 */ /* 0x000fe200078ef841 */
[----:B------:R-:W-:Y:S01]  /*e600*/  HADD2.F32 R61, -RZ, R60.H1_H1 ;  /* 0x3000003cff3d7230 */ /* 0x000fe20000004100 */
[----:B------:R-:W-:Y:S01]  /*e610*/  F2FP.F16.E4M3.UNPACK_B R148, R148 ;  /* 0x00000094ff94723e */ /* 0x000fe200020006ff */
[----:B------:R-:W-:Y:S01]  /*e620*/  FMUL.FTZ R65, R58, R63 ;  /* 0x0000003f3a417220 */ /* 0x000fe20000410000 */
[----:B------:R-:W-:-:S02]  /*e630*/  HADD2.F32 R60, -RZ, R150.H0_H0 ;  /* 0x20000096ff3c7230 */ /* 0x000fc40000004100 */
        /* <DEDUP_REMOVED lines=9> */
[----:B------:R-:W-:Y:S01]  /*e6d0*/  HADD2.F32 R56, -RZ, R56.H1_H1 ;  /* 0x30000038ff387230 */ /* 0x000fe20000004100 */
[----:B------:R-:W-:Y:S01]  /*e6e0*/  SHF.R.U32.HI R67, RZ, 0x10, R75 ;  /* 0x00000010ff437819 */ /* 0x000fe2000001164b */
[-C--:B------:R-:W-:Y:S01]  /*e6f0*/  FFMA.FTZ R62, R52, R54.reuse, -R61 ;  /* 0x00000036343e7223 */ /* 0x080fe2000001083d */
[----:B------:R-:W-:Y:S01]  /*e700*/  FFMA.FTZ R64, R57, R54, R60 ;  /* 0x0000003639407223 */ /* 0x000fe2000001003c */
[----:B------:R-:W-:Y:S02]  /*e710*/  HADD2.F32 R50, -RZ, R50.H1_H1 ;  /* 0x30000032ff327230 */ /* 0x000fe40000004100 */
[----:B------:R-:W-:Y:S01]  /*e720*/  FMUL.FTZ R57, R56, R63 ;  /* 0x0000003f38397220 */ /* 0x000fe20000410000 */
[----:B------:R-:W-:Y:S01]  /*e730*/  HADD2.F32 R61, -RZ, R148.H1_H1 ;  /* 0x30000094ff3d7230 */ /* 0x000fe20000004100 */
[----:B------:R-:W-:Y:S01]  /*e740*/  F2FP.F16.E4M3.UNPACK_B R52, R149.H1 ;  /* 0x00000095ff34723e */ /* 0x000fe200030006ff */
[----:B------:R-:W-:Y:S01]  /*e750*/  IMAD.U32 R67, R67, 0x10000, RZ ;  /* 0x0001000043437824 */ /* 0x000fe200078e00ff */
[----:B------:R-:W-:Y:S01]  /*e760*/  F2FP.F16.E4M3.UNPACK_B R54, R59.H1 ;  /* 0x0000003bff36723e */ /* 0x000fe200030006ff */
[C---:B------:R-:W-:Y:S01]  /*e770*/  FMUL.FTZ R63, R50.reuse, R63 ;  /* 0x0000003f323f7220 */ /* 0x040fe20000410000 */
[----:B------:R-:W-:Y:S01]  /*e780*/  FFMA.FTZ R65, R50, R61, -R57 ;  /* 0x0000003d32417223 */ /* 0x000fe20000010839 */
[----:B------:R-:W-:Y:S01]  /*e790*/  F2FP.F16.E4M3.UNPACK_B R50, R55.H1 ;  /* 0x00000037ff32723e */ /* 0x000fe200030006ff */
[----:B------:R-:W-:Y:S01]  /*e7a0*/  HADD2.F32 R60, -RZ, R52.H0_H0 ;  /* 0x20000034ff3c7230 */ /* 0x000fe20000004100 */
[----:B------:R-:W-:Y:S01]  /*e7b0*/  F2FP.F16.E4M3.UNPACK_B R58, R147.H1 ;  /* 0x00000093ff3a723e */ /* 0x000fe200030006ff */
[----:B------:R-:W-:Y:S01]  /*e7c0*/  HADD2.F32 R57, -RZ, R54.H0_H0 ;  /* 0x20000036ff397230 */ /* 0x000fe20000004100 */
[----:B------:R-:W-:Y:S01]  /*e7d0*/  LOP3.LUT R42, R42, 0xff0000, R67, 0xf8, !PT ;  /* 0x00ff00002a2a7812 */ /* 0x000fe200078ef843 */
[----:B------:R-:W-:Y:S01]  /*e7e0*/  FFMA.FTZ R67, R56, R61, R63 ;  /* 0x0000003d38437223 */ /* 0x000fe2000001003f */
[----:B------:R-:W-:Y:S01]  /*e7f0*/  HADD2.F32 R63, -RZ, R52.H1_H1 ;  /* 0x30000034ff3f7230 */ /* 0x000fe20000004100 */
[----:B------:R-:W-:Y:S01]  /*e800*/  F2FP.F16.E4M3.UNPACK_B R149, R149 ;  /* 0x00000095ff95723e */ /* 0x000fe200020006ff */
[----:B------:R-:W-:-:S02]  /*e810*/  HADD2.F32 R52, -RZ, R50.H0_H0 ;  /* 0x20000032ff347230 */ /* 0x000fc40000004100 */
[CC--:B------:R-:W-:Y:S01]  /*e820*/  FMUL.FTZ R61, R57.reuse, R60.reuse ;  /* 0x0000003c393d7220 */ /* 0x0c0fe20000410000 */
[----:B------:R-:W-:Y:S01]  /*e830*/  HADD2.F32 R56, -RZ, R58.H0_H0 ;  /* 0x2000003aff387230 */ /* 0x000fe20000004100 */
[----:B------:R-:W-:Y:S01]  /*e840*/  F2FP.F16.E4M3.UNPACK_B R59, R59 ;  /* 0x0000003bff3b723e */ /* 0x000fe200020006ff */
[----:B------:R-:W-:Y:S02]  /*e850*/  HADD2.F32 R54, -RZ, R54.H1_H1 ;  /* 0x30000036ff367230 */ /* 0x000fe40000004100 */
[C---:B------:R-:W-:Y:S01]  /*e860*/  FMUL.FTZ R70, R52.reuse, R60 ;  /* 0x0000003c34467220 */ /* 0x040fe20000410000 */
[----:B------:R-:W-:Y:S02]  /*e870*/  HADD2.F32 R50, -RZ, R50.H1_H1 ;  /* 0x30000032ff327230 */ /* 0x000fe40000004100 */
[-C--:B------:R-:W-:Y:S01]  /*e880*/  FFMA.FTZ R60, R52, R56.reuse, -R61 ;  /* 0x00000038343c7223 */ /* 0x080fe2000001083d */
[----:B------:R-:W-:Y:S02]  /*e890*/  HADD2.F32 R61, -RZ, R58.H1_H1 ;  /* 0x3000003aff3d7230 */ /* 0x000fe40000004100 */
[----:B------:R-:W-:Y:S01]  /*e8a0*/  FMUL.FTZ R73, R54, R63 ;  /* 0x0000003f36497220 */ /* 0x000fe20000410000 */
[----:B------:R-:W-:Y:S01]  /*e8b0*/  F2FP.F16.E4M3.UNPACK_B R55, R55 ;  /* 0x00000037ff37723e */ /* 0x000fe200020006ff */
[C---:B------:R-:W-:Y:S01]  /*e8c0*/  FMUL.FTZ R63, R50.reuse, R63 ;  /* 0x0000003f323f7220 */ /* 0x040fe20000410000 */
[----:B------:R-:W-:Y:S01]  /*e8d0*/  FFMA.FTZ R74, R57, R56, R70 ;  /* 0x00000038394a7223 */ /* 0x000fe20000010046 */
[----:B------:R-:W-:Y:S01]  /*e8e0*/  FFMA.FTZ R75, R50, R61, -R73 ;  /* 0x0000003d324b7223 */ /* 0x000fe20000010849 */
[----:B------:R-:W-:Y:S01]  /*e8f0*/  F2FP.F16.E4M3.UNPACK_B R147, R147 ;  /* 0x00000093ff93723e */ /* 0x000fe200020006ff */
[----:B------:R-:W-:Y:S01]  /*e900*/  FFMA.FTZ R77, R54, R61, R63 ;  /* 0x0000003d364d7223 */ /* 0x000fe2000001003f */
[----:B------:R-:W-:-:S02]  /*e910*/  HADD2.F32 R61, -RZ, R149.H0_H0 ;  /* 0x20000095ff3d7230 */ /* 0x000fc40000004100 */
[----:B------:R-:W-:Y:S02]  /*e920*/  HADD2.F32 R52, -RZ, R59.H0_H0 ;  /* 0x2000003bff347230 */ /* 0x000fe40000004100 */
[----:B------:R-:W-:Y:S02]  /*e930*/  HADD2.F32 R56, -RZ, R149.H1_H1 ;  /* 0x30000095ff387230 */ /* 0x000fe40000004100 */
[----:B------:R-:W-:Y:S02]  /*e940*/  HADD2.F32 R50, -RZ, R55.H0_H0 ;  /* 0x20000037ff327230 */ /* 0x000fe40000004100 */
[-C--:B------:R-:W-:Y:S01]  /*e950*/  FMUL.FTZ R63, R52, R61.reuse ;  /* 0x0000003d343f7220 */ /* 0x080fe20000410000 */
[----:B------:R-:W-:Y:S02]  /*e960*/  HADD2.F32 R59, -RZ, R59.H1_H1 ;  /* 0x3000003bff3b7230 */ /* 0x000fe40000004100 */
[----:B------:R-:W-:Y:S02]  /*e970*/  HADD2.F32 R55, -RZ, R55.H1_H1 ;  /* 0x30000037ff377230 */ /* 0x000fe40000004100 */
[----:B------:R-:W-:Y:S01]  /*e980*/  FMUL.FTZ R61, R50, R61 ;  /* 0x0000003d323d7220 */ /* 0x000fe20000410000 */
[----:B------:R-:W-:-:S02]  /*e990*/  HADD2.F32 R57, -RZ, R147.H0_H0 ;  /* 0x20000093ff397230 */ /* 0x000fc40000004100 */
[-C--:B------:R-:W-:Y:S01]  /*e9a0*/  FMUL.FTZ R58, R59, R56.reuse ;  /* 0x000000383b3a7220 */ /* 0x080fe20000410000 */
[----:B------:R-:W-:Y:S02]  /*e9b0*/  HADD2.F32 R54, -RZ, R147.H1_H1 ;  /* 0x30000093ff367230 */ /* 0x000fe40000004100 */
[C---:B------:R-:W-:Y:S01]  /*e9c0*/  FMUL.FTZ R56, R55.reuse, R56 ;  /* 0x0000003837387220 */ /* 0x040fe20000410000 */
[-C--:B------:R-:W-:Y:S01]  /*e9d0*/  FFMA.FTZ R63, R50, R57.reuse, -R63 ;  /* 0x00000039323f7223 */ /* 0x080fe2000001083f */
[----:B------:R-:W-:Y:S01]  /*e9e0*/  FFMA.FTZ R70, R52, R57, R61 ;  /* 0x0000003934467223 */ /* 0x000fe2000001003d */
[-C--:B------:R-:W-:Y:S01]  /*e9f0*/  FFMA.FTZ R72, R55, R54.reuse, -R58 ;  /* 0x0000003637487223 */ /* 0x080fe2000001083a */
[----:B------:R-:W-:Y:S01]  /*ea00*/  FFMA.FTZ R73, R59, R54, R56 ;  /* 0x000000363b497223 */ /* 0x000fe20000010038 */
[----:B------:R-:W-:Y:S02]  /*ea10*/  F2FP.SATFINITE.E4M3.F32.PACK_AB_MERGE_C R50, R71, R66, RZ ;  /* 0x000000424732723e */ /* 0x000fe400048070ff */
[----:B------:R-:W-:-:S02]  /*ea20*/  F2FP.F16.E4M3.UNPACK_B R58, R45 ;  /* 0x0000002dff3a723e */ /* 0x000fc400020006ff */
[----:B------:R-:W-:Y:S02]  /*ea30*/  F2FP.F16.E4M3.UNPACK_B R61, R46 ;  /* 0x0000002eff3d723e */ /* 0x000fe400020006ff */
[----:B------:R-:W-:Y:S01]  /*ea40*/  F2FP.F16.E4M3.UNPACK_B R56, R41 ;  /* 0x00000029ff38723e */ /* 0x000fe200020006ff */
[--C-:B------:R-:W-:Y:S01]  /*ea50*/  HADD2.F32 R59, -RZ, R58.reuse.H0_H0 ;  /* 0x2000003aff3b7230 */ /* 0x100fe20000004100 */
[----:B------:R-:W-:Y:S01]  /*ea60*/  F2FP.SATFINITE.E4M3.F32.PACK_AB_MERGE_C R55, R75, R60, RZ ;  /* 0x0000003c4b37723e */ /* 0x000fe200048070ff */
[----:B------:R-:W-:Y:S01]  /*ea70*/  HADD2.F32 R58, -RZ, R58.H1_H1 ;  /* 0x3000003aff3a7230 */ /* 0x000fe20000004100 */
[----:B------:R-:W-:Y:S01]  /*ea80*/  F2FP.SATFINITE.E4M3.F32.PACK_AB_MERGE_C R50, R67, R64, R50 ;  /* 0x000000404332723e */ /* 0x000fe20004807032 */
[--C-:B------:R-:W-:Y:S01]  /*ea90*/  HADD2.F32 R64, -RZ, R61.reuse.H0_H0 ;  /* 0x2000003dff407230 */ /* 0x100fe20000004100 */
[----:B------:R-:W-:Y:S01]  /*eaa0*/  F2FP.SATFINITE.E4M3.F32.PACK_AB_MERGE_C R52, R68, R69, RZ ;  /* 0x000000454434723e */ /* 0x000fe200048070ff */
[----:B------:R-:W-:Y:S01]  /*eab0*/  HADD2.F32 R57, -RZ, R56.H0_H0 ;  /* 0x20000038ff397230 */ /* 0x000fe20000004100 */
[----:B------:R-:W-:Y:S01]  /*eac0*/  F2FP.F16.E4M3.UNPACK_B R60, R44 ;  /* 0x0000002cff3c723e */ /* 0x000fe200020006ff */
[----:B------:R-:W-:Y:S01]  /*ead0*/  HADD2.F32 R61, -RZ, R61.H1_H1 ;  /* 0x3000003dff3d7230 */ /* 0x000fe20000004100 */
[----:B------:R-:W-:Y:S01]  /*eae0*/  F2FP.SATFINITE.E4M3.F32.PACK_AB_MERGE_C R52, R65, R62, R52 ;  /* 0x0000003e4134723e */ /* 0x000fe20004807034 */
[-C--:B------:R-:W-:Y:S01]  /*eaf0*/  FMUL.FTZ R66, R59, R64.reuse ;  /* 0x000000403b427220 */ /* 0x080fe20000410000 */
[----:B------:R-:W-:Y:S01]  /*eb00*/  FMUL.FTZ R64, R57, R64 ;  /* 0x0000004039407220 */ /* 0x000fe20000410000 */
[----:B------:R-:W-:Y:S01]  /*eb10*/  HADD2.F32 R62, -RZ, R60.H0_H0 ;  /* 0x2000003cff3e7230 */ /* 0x000fe20000004100 */
[----:B------:R-:W-:Y:S01]  /*eb20*/  F2FP.SATFINITE.E4M3.F32.PACK_AB_MERGE_C R55, R72, R63, R55 ;  /* 0x0000003f4837723e */ /* 0x000fe20004807037 */
[----:B------:R-:W-:-:S02]  /*eb30*/  HADD2.F32 R56, -RZ, R56.H1_H1 ;  /* 0x30000038ff387230 */ /* 0x000fc40000004100 */
[----:B------:R-:W-:Y:S01]  /*eb40*/  FMUL.FTZ R63, R58, R61 ;  /* 0x0000003d3a3f7220 */ /* 0x000fe20000410000 */
[----:B------:R-:W-:Y:S01]  /*eb50*/  F2FP.F16.E4M3.UNPACK_B R41, R41.H1 ;  /* 0x00000029ff29723e */ /* 0x000fe200030006ff */
[-C--:B------:R-:W-:Y:S01]  /*eb60*/  FFMA.FTZ R64, R59, R62.reuse, R64 ;  /* 0x0000003e3b407223 */ /* 0x080fe20000010040 */
[----:B------:R-:W-:Y:S02]  /*eb70*/  HADD2.F32 R59, -RZ, R60.H1_H1 ;  /* 0x3000003cff3b7230 */ /* 0x000fe40000004100 */
[----:B------:R-:W-:Y:S01]  /*eb80*/  FFMA.FTZ R66, R57, R62, -R66 ;  /* 0x0000003e39427223 */ /* 0x000fe20000010842 */
[C---:B------:R-:W-:Y:S01]  /*eb90*/  FMUL.FTZ R61, R56.reuse, R61 ;  /* 0x0000003d383d7220 */ /* 0x040fe20000410000 */
[----:B------:R-:W-:Y:S01]  /*eba0*/  F2FP.F16.E4M3.UNPACK_B R57, R45.H1 ;  /* 0x0000002dff39723e */ /* 0x000fe200030006ff */
[----:B------:R-:W-:Y:S02]  /*ebb0*/  HADD2.F32 R45, -RZ, R41.H0_H0 ;  /* 0x20000029ff2d7230 */ /* 0x000fe40000004100 */
[-C--:B------:R-:W-:Y:S01]  /*ebc0*/  FFMA.FTZ R65, R56, R59.reuse, -R63 ;  /* 0x0000003b38417223 */ /* 0x080fe2000001083f */
[----:B------:R-:W-:Y:S01]  /*ebd0*/  F2FP.F16.E4M3.UNPACK_B R56, R46.H1 ;  /* 0x0000002eff38723e */ /* 0x000fe200030006ff */
[----:B------:R-:W-:Y:S01]  /*ebe0*/  FFMA.FTZ R67, R58, R59, R61 ;  /* 0x0000003b3a437223 */ /* 0x000fe2000001003d */
[--C-:B------:R-:W-:Y:S01]  /*ebf0*/  HADD2.F32 R46, -RZ, R57.reuse.H0_H0 ;  /* 0x20000039ff2e7230 */ /* 0x100fe20000004100 */
[----:B------:R-:W-:Y:S01]  /*ec00*/  F2FP.F16.E4M3.UNPACK_B R44, R44.H1 ;  /* 0x0000002cff2c723e */ /* 0x000fe200030006ff */
[----:B------:R-:W-:Y:S01]  /*ec10*/  HADD2.F32 R57, -RZ, R57.H1_H1 ;  /* 0x30000039ff397230 */ /* 0x000fe20000004100 */
[----:B------:R-:W-:Y:S01]  /*ec20*/  F2FP.SATFINITE.E4M3.F32.PACK_AB_MERGE_C R54, R77, R74, RZ ;  /* 0x0000004a4d36723e */ /* 0x000fe200048070ff */
[--C-:B------:R-:W-:Y:S01]  /*ec30*/  HADD2.F32 R58, -RZ, R56.reuse.H0_H0 ;  /* 0x20000038ff3a7230 */ /* 0x100fe20000004100 */
        /* <DEDUP_REMOVED lines=59> */
[----:B------:R-:W-:Y:S02]  /*eff0*/  F2FP.SATFINITE.E4M3.F32.PACK_AB_MERGE_C R43, R44, R73, R43 ;  /* 0x000000492c2b723e */ /* 0x000fe4000480702b */
[----:B------:R-:W-:Y:S01]  /*f000*/  F2FP.SATFINITE.E4M3.F32.PACK_AB_MERGE_C R47, R42, R63, R58 ;  /* 0x0000003f2a2f723e */ /* 0x000fe2000480703a */
[----:B------:R-:W-:Y:S01]  /*f010*/  IMAD.MOV.U32 R42, RZ, RZ, R55 ;  /* 0x000000ffff2a7224 */ /* 0x000fe200078e0037 */
[----:B------:R-:W-:Y:S02]  /*f020*/  F2FP.SATFINITE.E4M3.F32.PACK_AB_MERGE_C R41, R65, R66, R68 ;  /* 0x000000424129723e */ /* 0x000fe40004807044 */
[----:B------:R-:W-:Y:S02]  /*f030*/  F2FP.SATFINITE.E4M3.F32.PACK_AB_MERGE_C R45, R67, R64, R69 ;  /* 0x00000040432d723e */ /* 0x000fe40004807045 */
[----:B------:R-:W-:-:S07]  /*f040*/  MOV R44, R50 ;  /* 0x00000032002c7202 */ /* 0x000fce0000000f00 */
.L_x_2253:
[----:B------:R-:W-:Y:S05]  /*f050*/  BSYNC B1 ;  /* 0x0000000000017941 */ /* 0x000fea0003800000 */
.L_x_2252:
        /* <DEDUP_REMOVED lines=10> */
.L_x_2169:
[----:B------:R-:W-:-:S06]  /*f100*/  UISETP.NE.AND UP0, UPT, UR53, 0x3, UPT ;  /* 0x000000033500788c */ /* 0x000fcc000bf05270 */
[----:B------:R-:W-:-:S13]  /*f110*/  PLOP3.LUT P1, PT, PT, PT, UP0, 0x80, 0x0 ;  /* 0x000000000000781c */ /* 0x000fda0003f2f008 */
[----:B------:R-:W-:Y:S05]  /*f120*/  @!P1 BRA `(.L_x_2254) ;  /* 0x0000000000049947 */ /* 0x000fea0003800000 */
[----:B------:R-:W-:Y:S01]  /*f130*/  BPT.TRAP 0x1 ;  /* 0x000000040000795c */ /* 0x000fe20000300000 */
.L_x_2254:
[----:B------:R-:W-:Y:S01]  /*f140*/  LEA R39, R17, R16, 0x3 ;  /* 0x0000001011277211 */ /* 0x000fe200078e18ff */
[----:B------:R-:W-:Y:S01]  /*f150*/  IMAD R38, R24, -0xa0, R2 ;  /* 0xffffff6018267824 */ /* 0x000fe200078e0202 */
[----:B------:R-:W-:Y:S01]  /*f160*/  SHF.L.U32 R96, R190, 0x1f, RZ ;  /* 0x0000001fbe607819 */ /* 0x000fe200000006ff */
[----:B------:R-:W-:Y:S03]  /*f170*/  BSSY B1, `(.L_x_2255) ;  /* 0x0000004000017945 */ /* 0x000fe60003800000 */
[----:B------:R-:W1:Y:S01]  /*f180*/  SYNCS.PHASECHK.TRANS64.TRYWAIT P2, [R39+URZ+0x29890], R96 ;  /* 0x02989060270075a7 */ /* 0x000e62000804017f */
[----:B------:R-:W-:Y:S01]  /*f190*/  VIMNMX R38, R38, 0xa0, PT ;  /* 0x000000a026267848 */ /* 0x000fe20003fe0100 */
[----:B-1----:R-:W-:Y:S06]  /*f1a0*/  @!P2 BRA `(.L_x_2256) ;  /* 0x000001e000bca947 */ /* 0x002fec0003800000 */
.L_x_2497:
[----:B------:R-:W-:Y:S05]  /*f1b0*/  BSYNC B1 ;  /* 0x0000000000017941 */ /* 0x000fea0003800000 */
.L_x_2255:
        /* <DEDUP_REMOVED lines=21> */
.L_x_2258:
[----:B------:R-:W-:Y:S05]  /*f310*/  BSYNC B1 ;  /* 0x0000000000017941 */ /* 0x000fea0003800000 */
.L_x_2257:
        /* <DEDUP_REMOVED lines=20> */
.L_x_2202:
[----:B------:R-:W-:Y:S05]  /*f460*/  BSYNC B0 ;  /* 0x0000000000007941 */ /* 0x000fea0003800000 */
.L_x_2168:
        /* <DEDUP_REMOVED lines=17> */
.L_x_2260:
[----:B------:R-:W-:Y:S05]  /*f580*/  BSYNC B0 ;  /* 0x0000000000007941 */ /* 0x000fea0003800000 */
.L_x_2259:
[----:B------:R-:W1:Y:S01]  /*f590*/  SYNCS.PHASECHK.TRANS64.TRYWAIT P1, [R39+URZ+0x298b0], R96 ;  /* 0x0298b060270075a7 */ /* 0x000e62000802017f */
[----:B------:R-:W-:Y:S01]  /*f5a0*/  ULDC UR42, c[0x0][0x310] ;  /* 0x0000c400002a7ab9 */ /* 0x000fe20000000800 */
[----:B------:R-:W-:Y:S01]  /*f5b0*/  ULDC.64 UR38, c[0x0][0x318] ;  /* 0x0000c60000267ab9 */ /* 0x000fe20000000a00 */
[----:B------:R-:W-:Y:S01]  /*f5c0*/  ULDC.64 UR40, c[0x0][0x308] ;  /* 0x0000c20000287ab9 */ /* 0x000fe20000000a00 */
[----:B------:R-:W-:Y:S01]  /*f5d0*/  BSSY B0, `(.L_x_2261) ;  /* 0x0000003000007945 */ /* 0x000fe20003800000 */
[----:B------:R-:W-:-:S03]  /*f5e0*/  IMAD R41, R17, 0x5000, R209 ;  /* 0x0000500011297824 */ /* 0x000fc600078e02d1 */
[----:B-1----:R-:W-:Y:S05]  /*f5f0*/  @!P1 BRA `(.L_x_2262) ;  /* 0x000001dc00bc9947 */ /* 0x002fea0003800000 */
.L_x_2498:
[----:B------:R-:W-:Y:S05]  /*f600*/  BSYNC B0 ;  /* 0x0000000000007941 */ /* 0x000fea0003800000 */
.L_x_2261:
[----:B------:R-:W-:Y:S01]  /*f610*/  ISETP.GE.AND P1, PT, R23, R38, PT ;  /* 0x000000261700720c */ /* 0x000fe20003f26270 */
[----:B------:R-:W-:Y:S01]  /*f620*/  BSSY B0, `(.L_x_2263) ;  /* 0x000001a000007945 */ /* 0x000fe20003800000 */
[C---:B------:R-:W-:Y:S01]  /*f630*/  IMAD.IADD R48, R16.reuse, 0x1, R41 ;  /* 0x0000000110307824 */ /* 0x040fe200078e0229 */
[-C--:B------:R-:W-:Y:S01]  /*f640*/  IADD3 R49, R16, R41.reuse, R119 ;  /* 0x0000002910317210 */ /* 0x080fe20007ffe077 */
[----:B------:R-:W-:Y:S01]  /*f650*/  IMAD.WIDE R44, R24, 0xa0, R98 ;  /* 0x000000a0182c7825 */ /* 0x000fe200078e0262 */
[CC--:B------:R-:W-:Y:S02]  /*f660*/  IADD3 R50, R16.reuse, R41.reuse, R120 ;  /* 0x0000002910327210 */ /* 0x0c0fe40007ffe078 */
[----:B------:R-:W-:-:S06]  /*f670*/  IADD3 R51, R16, R41, R129 ;  /* 0x0000002910337210 */ /* 0x000fcc0007ffe081 */
[----:B------:R-:W-:Y:S05]  /*f680*/  @P1 BRA `(.L_x_2264) ;  /* 0x00000000004c1947 */ /* 0x000fea0003800000 */
[----:B------:R-:W-:Y:S01]  /*f690*/  MOV R41, R31 ;  /* 0x0000001f00297202 */ /* 0x000fe20000000f00 */
[----:B0-----:R-:W-:Y:S02]  /*f6a0*/  IMAD.MOV.U32 R40, RZ, RZ, R114 ;  /* 0x000000ffff287224 */ /* 0x001fe400078e0072 */
        /* <DEDUP_REMOVED lines=17> */
.L_x_2264:
[----:B------:R-:W-:Y:S05]  /*f7c0*/  BSYNC B0 ;  /* 0x0000000000007941 */ /* 0x000fea0003800000 */
.L_x_2263:
[----:B------:R-:W-:Y:S01]  /*f7d0*/  ISETP.GE.AND P1, PT, R216, R38, PT ;  /* 0x00000026d800720c */ /* 0x000fe20003f26270 */
[----:B------:R-:W-:-:S12]  /*f7e0*/  BSSY B0, `(.L_x_2265) ;  /* 0x0000017000007945 */ /* 0x000fd80003800000 */
[----:B------:R-:W-:Y:S05]  /*f7f0*/  @P1 BRA `(.L_x_2266) ;  /* 0x0000000000541947 */ /* 0x000fea0003800000 */
[----:B--2---:R-:W-:Y:S01]  /*f800*/  IADD3 R43, P1, R44, 0x80, RZ ;  /* 0x000000802c2b7810 */ /* 0x004fe20007f3e0ff */
[----:B0-----:R-:W-:Y:S02]  /*f810*/  IMAD.MOV.U32 R40, RZ, RZ, R114 ;  /* 0x000000ffff287224 */ /* 0x001fe400078e0072 */
[----:B------:R-:W-:Y:S02]  /*f820*/  IMAD.MOV.U32 R41, RZ, RZ, R31 ;  /* 0x000000ffff297224 */ /* 0x000fe400078e001f */
        /* <DEDUP_REMOVED lines=18> */
.L_x_2266:
[----:B------:R-:W-:Y:S05]  /*f950*/  BSYNC B0 ;  /* 0x0000000000007941 */ /* 0x000fea0003800000 */
.L_x_2265:
[----:B------:R-:W4:Y:S01]  /*f960*/  LDL R38, [R1+0x20] ;  /* 0x0000200001267983 */ /* 0x000f220000100800 */
[----:B-1----:R-:W-:Y:S01]  /*f970*/  @!P2 IADD3 R39, R39, 0x298c0, RZ ;  /* 0x000298c02727a810 */ /* 0x002fe20007ffe0ff */
[----:B------:R-:W-:Y:S01]  /*f980*/  VIADD R17, R17, 0x1 ;  /* 0x0000000111117836 */ /* 0x000fe20000000000 */
[----:B------:R-:W-:Y:S01]  /*f990*/  @!PT LDS RZ, [RZ] ;  /* 0x00000000fffff984 */ /* 0x000fe20000000800 */
[----:B------:R-:W-:Y:S01]  /*f9a0*/  @!PT LDS RZ, [RZ] ;  /* 0x00000000fffff984 */ /* 0x000fe20000000800 */
[----:B------:R-:W-:Y:S01]  /*f9b0*/  @!PT LDS RZ, [RZ] ;  /* 0x00000000fffff984 */ /* 0x000fe20000000800 */
[----:B------:R-:W-:Y:S01]  /*f9c0*/  @!PT LDS RZ, [RZ] ;  /* 0x00000000fffff984 */ /* 0x000fe20000000800 */
[----:B------:R1:W-:Y:S06]  /*f9d0*/  MEMBAR.ALL.CTA ;  /* 0x0000000000007992 */ /* 0x0003ec0000008000 */
[----:B-1----:R-:W1:Y:S01]  /*f9e0*/  FENCE.VIEW.ASYNC.S ;  /* 0x00000000000073c6 */ /* 0x002e620000000000 */
[----:B------:R-:W-:Y:S01]  /*f9f0*/  @!P2 PRMT R39, RZ, 0x654, R39 ;  /* 0x00000654ff27a816 */ /* 0x000fe20000000027 */
[----:B-1----:R1:W-:Y:S01]  /*fa00*/  BAR.SYNC.DEFER_BLOCKING R156, 0x80 ;  /* 0x0002009c0000751d */ /* 0x0023e20000010000 */
[----:B------:R-:W-:-:S04]  /*fa10*/  ISETP.NE.AND P1, PT, R17, 0x2, PT ;  /* 0x000000021100780c */ /* 0x000fc80003f25270 */
[----:B------:R-:W-:Y:S01]  /*fa20*/  SEL R17, R17, RZ, P1 ;  /* 0x000000ff11117207 */ /* 0x000fe20000800000 */
[----:B------:R5:W-:Y:S02]  /*fa30*/  @!P2 SYNCS.ARRIVE.TRANS64.RED.A1T0 RZ, [R39+URZ], RZ ;  /* 0x000000ff27ffa9a7 */ /* 0x000be4000810043f */
[----:B-----5:R-:W-:-:S04]  /*fa40*/  SEL R39, RZ, 0x1, P1 ;  /* 0x00000001ff277807 */ /* 0x020fc80000800000 */
[----:B------:R-:W-:Y:S02]  /*fa50*/  LOP3.LUT R190, R190, R39, RZ, 0x3c, !PT ;  /* 0x00000027bebe7212 */ /* 0x000fe400078e3cff */
[----:B----4-:R-:W-:-:S13]  /*fa60*/  LOP3.LUT P4, RZ, R38, 0x2, RZ, 0xc0, !PT ;  /* 0x0000000226ff7812 */ /* 0x010fda000788c0ff */
[----:B-1----:R-:W-:Y:S05]  /*fa70*/  @P4 BRA `(.L_x_2267) ;  /* 0xffffff2c00a84947 */ /* 0x002fea000383ffff */
[----:B------:R-:W1:Y:S01]  /*fa80*/  S2R R38, SR_TID.X ;  /* 0x0000000000267919 */ /* 0x000e620000002100 */
[----:B------:R-:W-:Y:S02]  /*fa90*/  PLOP3.LUT P0, PT, PT, PT, PT, 0x8, 0x0 ;  /* 0x000000000000781c */ /* 0x000fe40003f0e170 */
[----:B-1----:R-:W-:-:S04]  /*faa0*/  SHF.R.U32.HI R38, RZ, 0x7, R38 ;  /* 0x00000007ff267819 */ /* 0x002fc80000011626 */
[----:B------:R-:W-:-:S13]  /*fab0*/  ISETP.NE.AND P4, PT, R38, 0x1, PT ;  /* 0x000000012600780c */ /* 0x000fda0003f85270 */
[----:B------:R-:W-:Y:S06]  /*fac0*/  @!P4 BAR.ARV 0x9, 0x100 ;  /* 0x024400000000cb1d */ /* 0x000fec0000002000 */
.L_x_2163:
[----:B------:R-:W1:Y:S01]  /*fad0*/  LDC R0, c[0x0][0x428] ;  /* 0x00010a00ff007b82 */ /* 0x000e620000000800 */
[----:B------:R-:W-:Y:S02]  /*fae0*/  PLOP3.LUT P1, PT, PT, PT, PT, 0x80, 0x0 ;  /* 0x000000000000781c */ /* 0x000fe40003f2f070 */
[----:B------:R-:W-:Y:S01]  /*faf0*/  CS2R R90, SRZ ;  /* 0x00000000005a7805 */ /* 0x000fe2000001ff00 */
[----:B------:R-:W-:Y:S01]  /*fb00*/  IMAD.MOV.U32 R87, RZ, RZ, RZ ;  /* 0x000000ffff577224 */ /* 0x000fe200078e00ff */
        /* <DEDUP_REMOVED lines=14> */
[----:B0-23--:R-:W-:Y:S02]  /*fbf0*/  CS2R R40, SRZ ;  /* 0x0000000000287805 */ /* 0x00dfe4000001ff00 */
[----:B------:R-:W-:-:S02]  /*fc00*/  CS2R R42, SRZ ;  /* 0x00000000002a7805 */ /* 0x000fc4000001ff00 */
[----:B------:R-:W-:Y:S02]  /*fc10*/  CS2R R44, SRZ ;  /* 0x00000000002c7805 */ /* 0x000fe4000001ff00 */
[----:B------:R-:W-:Y:S02]  /*fc20*/  CS2R R46, SRZ ;  /* 0x00000000002e7805 */ /* 0x000fe4000001ff00 */
[----:B------:R-:W-:Y:S02]  /*fc30*/  CS2R R48, SRZ ;  /* 0x0000000000307805 */ /* 0x000fe4000001ff00 */
[----:B------:R-:W-:Y:S02]  /*fc40*/  CS2R R88, SRZ ;  /* 0x0000000000587805 */ /* 0x000fe4000001ff00 */
[----:B-1----:R-:W-:Y:S02]  /*fc50*/  ISETP.NE.AND P2, PT, R0, 0x1, PT ;  /* 0x000000010000780c */ /* 0x002fe40003f45270 */
[----:B------:R-:W-:-:S02]  /*fc60*/  CS2R R52, SRZ ;  /* 0x0000000000347805 */ /* 0x000fc4000001ff00 */
[----:B------:R-:W-:Y:S02]  /*fc70*/  IADD3 R0, R202, 0x11f, -R195 ;  /* 0x0000011fca007810 */ /* 0x000fe40007ffe8c3 */
[----:B------:R-:W-:Y:S02]  /*fc80*/  CS2R R92, SRZ ;  /* 0x00000000005c7805 */ /* 0x000fe4000001ff00 */
[----:B------:R-:W-:Y:S02]  /*fc90*/  CS2R R56, SRZ ;  /* 0x0000000000387805 */ /* 0x000fe4000001ff00 */
[----:B------:R-:W-:Y:S02]  /*fca0*/  CS2R R94, SRZ ;  /* 0x00000000005e7805 */ /* 0x000fe4000001ff00 */
[----:B------:R-:W-:Y:S01]  /*fcb0*/  CS2R R60, SRZ ;  /* 0x00000000003c7805 */ /* 0x000fe2000001ff00 */
[----:B------:R-:W-:Y:S01]  /*fcc0*/  IMAD R0, R193, 0x80, R0 ;  /* 0x00000080c1007824 */ /* 0x000fe200078e0200 */
[----:B------:R-:W-:-:S02]  /*fcd0*/  CS2R R96, SRZ ;  /* 0x0000000000607805 */ /* 0x000fc4000001ff00 */
[----:B------:R-:W-:Y:S02]  /*fce0*/  CS2R R64, SRZ ;  /* 0x0000000000407805 */ /* 0x000fe4000001ff00 */
[----:B------:R-:W-:Y:S01]  /*fcf0*/  CS2R R98, SRZ ;  /* 0x0000000000627805 */ /* 0x000fe2000001ff00 */
[----:B------:R-:W-:Y:S01]  /*fd00*/  IMAD.HI R0, R0, 0x66666667, RZ ;  /* 0x6666666700007827 */ /* 0x000fe200078e02ff */
[----:B------:R-:W-:Y:S01]  /*fd10*/  MOV R68, RZ ;  /* 0x000000ff00447202 */ /* 0x000fe20000000f00 */
[----:B------:R-:W0:Y:S02]  /*fd20*/  @P2 LDC R5, c[0x0][0x42c] ;  /* 0x00010b00ff052b82 */ /* 0x000e240000000800 */
[----:B------:R-:W-:Y:S01]  /*fd30*/  IMAD.MOV.U32 R101, RZ, RZ, RZ ;  /* 0x000000ffff657224 */ /* 0x000fe200078e00ff */
[----:B------:R-:W-:Y:S01]  /*fd40*/  SHF.R.U32.HI R3, RZ, 0x1f, R0 ;  /* 0x0000001fff037819 */ /* 0x000fe20000011600 */
[----:B------:R-:W-:-:S03]  /*fd50*/  IMAD.MOV.U32 R72, RZ, RZ, RZ ;  /* 0x000000ffff487224 */ /* 0x000fc600078e00ff */
[----:B------:R-:W-:Y:S01]  /*fd60*/  LEA.HI.SX32 R0, R0, R3, 0x1a ;  /* 0x0000000300007211 */ /* 0x000fe200078fd2ff */
[----:B------:R-:W1:Y:S03]  /*fd70*/  @P2 LDC R2, c[0x0][0x430] ;  /* 0x00010c00ff022b82 */ /* 0x000e660000000800 */
[----:B------:R-:W-:Y:S01]  /*fd80*/  VIMNMX R157, R157, R0, PT ;  /* 0x000000009d9d7248 */ /* 0x000fe20003fe0100 */
[----:B0-----:R-:W-:-:S05]  /*fd90*/  @P2 IMAD.HI.U32 R5, R194, R5, RZ ;  /* 0x00000005c2052227 */ /* 0x001fca00078e00ff */
[----:B-1----:R-:W-:Y:S02]  /*fda0*/  @P2 SHF.R.U32.HI R194, RZ, R2, R5 ;  /* 0x00000002ffc22219 */ /* 0x002fe40000011605 */
[----:B------:R-:W-:Y:S02]  /*fdb0*/  CS2R R4, SRZ ;  /* 0x0000000000047805 */ /* 0x000fe4000001ff00 */
[----:B------:R-:W-:Y:S01]  /*fdc0*/  ISETP.GE.AND P2, PT, R157, 0x1, PT ;  /* 0x000000019d00780c */ /* 0x000fe20003f46270 */
[----:B------:R-:W-:-:S12]  /*fdd0*/  @P0 BRA `(.L_x_2268) ;  /* 0x00000000000c0947 */ /* 0x000fd80003800000 */
[----:B------:R-:W0:Y:S01]  /*fde0*/  FENCE.VIEW.ASYNC.G ;  /* 0x00000000000073c6 */ /* 0x000e220000000100 */
[----:B------:R-:W-:Y:S05]  /*fdf0*/  WARPSYNC.ALL ;  /* 0x0000000000007948 */ /* 0x000fea0003800000 */
[----:B0-----:R-:W-:Y:S06]  /*fe00*/  BAR.ARV 0xc, 0x180 ;  /* 0x0306000000007b1d */ /* 0x001fec0000002000 */
.L_x_2268:
[----:B------:R-:W-:Y:S01]  /*fe10*/  IMAD.MOV.U32 R100, RZ, RZ, RZ ;  /* 0x000000ffff647224 */ /* 0x000fe200078e00ff */
[----:B------:R-:W-:Y:S01]  /*fe20*/  MOV R103, RZ ;  /* 0x000000ff00677202 */ /* 0x000fe20000000f00 */
[----:B------:R-:W-:Y:S06]  /*fe30*/  @!P2 BRA `(.L_x_2269) ;  /* 0x0000014400eca947 */ /* 0x000fec0003800000 */
[----:B------:R-:W-:-:S03]  /*fe40*/  UMOV UR4, 0xffffffff ;  /* 0xffffffff00047882 */ /* 0x000fc60000000000 */
[----:B------:R-:W-:Y:S05]  /*fe50*/  BRA.DIV UR4, `(.L_x_2270) ;  /* 0x000001d604b87947 */ /* 0x000fea000b800000 */
[----:B------:R0:W1:Y:S02]  /*fe60*/  SHFL.IDX PT, R192, R223, RZ, 0x1f ;  /* 0x00001fffdfc07589 */ /* 0x00006400000e0000 */
.L_x_2501:
        /* <DEDUP_REMOVED lines=17> */
[----:B------:R-:W-:Y:S01]  /*ff80*/  IMAD.U32 R7, RZ, RZ, UR7 ;  /* 0x00000007ff077e24 */ /* 0x000fe2000f8e00ff */
[----:B------:R-:W-:Y:S01]  /*ff90*/  MOV R8, 0x70 ;  /* 0x0000007000087802 */ /* 0x000fe20000000f00 */
[----:B------:R-:W-:-:S02]  /*ffa0*/  IMAD.U32 R10, RZ, RZ, UR4 ;  /* 0x00000004ff0a7e24 */ /* 0x000fc4000f8e00ff */
[----:B------:R-:W-:Y:S02]  /*ffb0*/  IMAD.U32 R11, RZ, RZ, UR5 ;  /* 0x00000005ff0b7e24 */ /* 0x000fe4000f8e00ff */
[----:B------:R-:W-:Y:S02]  /*ffc0*/  IMAD.MOV.U32 R12, RZ, RZ, 0x1 ;  /* 0x00000001ff0c7424 */ /* 0x000fe400078e00ff */
[----:B-1----:R-:W-:-:S07]  /*ffd0*/  IMAD.MOV.U32 R13, RZ, RZ, RZ ;  /* 0x000000ffff0d7224 */ /* 0x002fce00078e00ff */
[----:B------:R-:W-:-:S07]  /*ffe0*/  LEPC R20, `(.L_x_2271) ;  /* 0x000000001014794e */ /* 0x000fce0000000000 */
[----:B0-2--5:R-:W-:Y:S05]  /*fff0*/  CALL.ABS.NOINC R2 ;  /* 0x0000000002007343 */ /* 0x025fea0003c00000 */
.L_x_2271:
        /* <DEDUP_REMOVED lines=19> */
[-C--:B---3--:R-:W-:Y:S01]  /*10130*/  @P0 IMAD R7, R7, R12.reuse, RZ ;  /* 0x0000000c07070224 */ /* 0x088fe200078e02ff */
[----:B------:R-:W-:Y:S01]  /*10140*/  @P1 IADD3 R5, R5, R11, RZ ;  /* 0x0000000b05051210 */ /* 0x000fe20007ffe0ff */
[----:B------:R-:W-:-:S04]  /*10150*/  @P0 IMAD.WIDE.U32 R2, R194, R12, R2 ;  /* 0x0000000cc2020225 */ /* 0x000fc800078e0002 */
[-C--:B----4-:R-:W-:Y:S02]  /*10160*/  @P1 IMAD R0, R9, R14.reuse, RZ ;  /* 0x0000000e09001224 */ /* 0x090fe400078e02ff */
[C---:B------:R-:W-:Y:S02]  /*10170*/  @P0 IMAD R9, R194.reuse, R13, R7 ;  /* 0x0000000dc2090224 */ /* 0x040fe400078e0207 */
[C---:B------:R-:W-:Y:S01]  /*10180*/  @P1 IMAD R11, R194.reuse, R15, R0 ;  /* 0x0000000fc20b1224 */ /* 0x040fe200078e0200 */
[----:B------:R-:W-:Y:S01]  /*10190*/  MOV R0, 0x3f800000 ;  /* 0x3f80000000007802 */ /* 0x000fe20000000f00 */
[----:B------:R-:W-:Y:S01]  /*101a0*/  @P1 IMAD.WIDE.U32 R6, R194, R14, R4 ;  /* 0x0000000ec2061225 */ /* 0x000fe200078e0004 */
[----:B------:R-:W-:Y:S01]  /*101b0*/  @P0 LEA R4, P2, R2, UR4, 0x2 ;  /* 0x0000000402040c11 */ /* 0x000fe2000f8410ff */
[----:B------:R-:W-:Y:S02]  /*101c0*/  ULDC UR4, c[0x0][0x3d4] ;  /* 0x0000f50000047ab9 */ /* 0x000fe40000000800 */
[----:B------:R-:W-:Y:S01]  /*101d0*/  @P0 IMAD.IADD R5, R3, 0x1, R9 ;  /* 0x0000000103050824 */ /* 0x000fe200078e0209 */
[----:B------:R-:W-:Y:S01]  /*101e0*/  @P1 LEA R8, P3, R6, UR6, 0x2 ;  /* 0x0000000606081c11 */ /* 0x000fe2000f8610ff */
[----:B------:R-:W-:-:S03]  /*101f0*/  @P1 IMAD.IADD R3, R7, 0x1, R11 ;  /* 0x0000000107031824 */ /* 0x000fc600078e020b */
        /* <DEDUP_REMOVED lines=20> */
.L_x_2275:
[----:B--2---:R2:W3:Y:S02]  /*10340*/  SYNCS.PHASECHK.TRANS64.TRYWAIT P0, [R16+URZ+0x29800], R3 ;  /* 0x02980003100075a7 */ /* 0x0044e4000800017f */
[----:B---3--:R-:W-:Y:S05]  /*10350*/  @!P0 NANOSLEEP.SYNCS 0x989680 ;  /* 0x009896800000895d */ /* 0x008fea0003900000 */
[----:B------:R-:W3:Y:S02]  /*10360*/  @!P0 SYNCS.PHASECHK.TRANS64 P0, [R16+URZ+0x29800], R3 ;  /* 0x02980003100085a7 */ /* 0x000ee4000800007f */
[----:B---3--:R-:W-:Y:S05]  /*10370*/  @!P0 BRA `(.L_x_2275) ;  /* 0xfffffffc00f08947 */ /* 0x008fea000383ffff */
.L_x_2274:
[----:B------:R-:W-:Y:S05]  /*10380*/  BSYNC B0 ;  /* 0x0000000000007941 */ /* 0x000fea0003800000 */
.L_x_2273:
[----:B------:R-:W-:Y:S05]  /*10390*/  BRA `(.L_x_2276) ;  /* 0x0000006c00d87947 */ /* 0x000fea0003800000 */
.L_x_2272:
        /* <DEDUP_REMOVED lines=32> */
.L_x_2277:
        /* <DEDUP_REMOVED lines=12> */
[----:B------:R-:W-:Y:S01]  /*10660*/  IMAD R9, R193, R11, R8 ;  /* 0x0000000bc1097224 */ /* 0x000fe200078e0208 */
[----:B------:R-:W-:Y:S01]  /*10670*/  SHF.L.U32 R57, R6, 0x7, RZ ;  /* 0x0000000706397819 */ /* 0x000fe200000006ff */
[----:B------:R-:W-:Y:S02]  /*10680*/  IMAD.IADD R5, R5, 0x1, R3 ;  /* 0x0000000105057824 */ /* 0x000fe400078e0203 */
[----:B------:R-:W-:Y:S02]  /*10690*/  IMAD R0, R193, -0x80, R195 ;  /* 0xffffff80c1007824 */ /* 0x000fe400078e02c3 */
[----:B------:R-:W-:Y:S01]  /*106a0*/  IMAD.IADD R3, R7, 0x1, R9 ;  /* 0x0000000107037824 */ /* 0x000fe200078e0209 */
[----:B------:R-:W-:Y:S02]  /*106b0*/  SHF.L.U64.HI R52, R4, 0x7, R5 ;  /* 0x0000000704347819 */ /* 0x000fe40000010205 */
        /* <DEDUP_REMOVED lines=19> */
[----:B------:R-:W-:Y:S01]  /*107f0*/  IMAD.MOV.U32 R4, RZ, RZ, R46 ;  /* 0x000000ffff047224 */ /* 0x000fe200078e002e */
[----:B------:R-:W-:Y:S01]  /*10800*/  MOV R6, R48 ;  /* 0x0000003000067202 */ /* 0x000fe20000000f00 */
        /* <DEDUP_REMOVED lines=9> */
[-C--:B------:R-:W-:Y:S01]  /*108a0*/  IMAD R0, R215, R12.reuse, RZ ;  /* 0x0000000cd7007224 */ /* 0x080fe200078e02ff */
[----:B------:R-:W-:Y:S01]  /*108b0*/  ULDC UR4, c[0x0][0x3d4] ;  /* 0x0000f50000047ab9 */ /* 0x000fe20000000800 */
[----:B------:R-:W-:Y:S01]  /*108c0*/  IMAD.MOV.U32 R8, RZ, RZ, R19 ;  /* 0x000000ffff087224 */ /* 0x000fe200078e0013 */
[----:B------:R-:W-:Y:S01]  /*108d0*/  ULDC.64 UR6, c[0x0][0x3c8] ;  /* 0x0000f20000067ab9 */ /* 0x000fe20000000a00 */
[----:B------:R-:W-:Y:S01]  /*108e0*/  IMAD.MOV.U32 R9, RZ, RZ, R50 ;  /* 0x000000ffff097224 */ /* 0x000fe200078e0032 */
[----:B------:R-:W-:Y:S01]  /*108f0*/  ULDC.64 UR8, c[0x0][0x3e0] ;  /* 0x0000f80000087ab9 */ /* 0x000fe20000000a00 */
[C---:B------:R-:W-:Y:S01]  /*10900*/  IMAD R21, R23.reuse, R13, R0 ;  /* 0x0000000d17157224 */ /* 0x040fe200078e0200 */
[----:B------:R-:W-:Y:S01]  /*10910*/  CS2R R42, SRZ ;  /* 0x00000000002a7805 */ /* 0x000fe2000001ff00 */
[----:B------:R-:W-:Y:S01]  /*10920*/  IMAD.WIDE.U32 R14, R23, R12, R8 ;  /* 0x0000000c170e7225 */ /* 0x000fe200078e0008 */
[----:B------:R-:W-:-:S03]  /*10930*/  CS2R R40, SRZ ;  /* 0x0000000000287805 */ /* 0x000fc6000001ff00 */
[-C--:B------:R-:W-:Y:S01]  /*10940*/  IMAD R0, R215, R10.reuse, RZ ;  /* 0x0000000ad7007224 */ /* 0x080fe200078e02ff */
[----:B------:R-:W-:Y:S01]  /*10950*/  IADD3 R21, R15, R21, RZ ;  /* 0x000000150f157210 */ /* 0x000fe20007ffe0ff */
[----:B------:R-:W-:Y:S01]  /*10960*/  IMAD.WIDE.U32 R8, R23, R10, R8 ;  /* 0x0000000a17087225 */ /* 0x000fe200078e0008 */
[----:B------:R-:W-:-:S03]  /*10970*/  IADD3 R14, P2, P5, R55, R46, R14 ;  /* 0x0000002e370e7210 */ /* 0x000fc60007d5e00e */
[----:B------:R-:W-:Y:S01]  /*10980*/  IMAD R15, R23, R11, R0 ;  /* 0x0000000b170f7224 */ /* 0x000fe200078e0200 */
[----:B------:R-:W-:Y:S01]  /*10990*/  IADD3 R46, P3, P4, R57, R48, R8 ;  /* 0x00000030392e7210 */ /* 0x000fe20007c7e008 */
[----:B------:R-:W-:Y:S02]  /*109a0*/  VIADD R8, R19, 0x10 ;  /* 0x0000001013087836 */ /* 0x000fe40000000000 */
[----:B------:R-:W-:Y:S01]  /*109b0*/  IMAD.IADD R0, R9, 0x1, R15 ;  /* 0x0000000109007824 */ /* 0x000fe200078e020f */
[C---:B------:R-:W-:Y:S01]  /*109c0*/  IADD3 R9, R19.reuse, 0x30, RZ ;  /* 0x0000003013097810 */ /* 0x040fe20007ffe0ff */
[C---:B------:R-:W-:Y:S01]  /*109d0*/  VIADD R20, R19.reuse, 0x20 ;  /* 0x0000002013147836 */ /* 0x040fe20000000000 */
[----:B------:R-:W-:Y:S02]  /*109e0*/  ISETP.GE.AND P1, PT, R8, UR4, PT ;  /* 0x0000000408007c0c */ /* 0x000fe4000bf26270 */
[----:B------:R-:W-:Y:S02]  /*109f0*/  IADD3.X R0, R54, R51, R0, P3, P4 ;  /* 0x0000003336007210 */ /* 0x000fe40001fe8400 */
[----:B------:R-:W-:-:S02]  /*10a00*/  ISETP.GE.AND P4, PT, R19, UR4, PT ;  /* 0x0000000413007c0c */ /* 0x000fc4000bf86270 */
[----:B------:R-:W-:Y:S02]  /*10a10*/  IADD3.X R8, R52, R53, R21, P2, P5 ;  /* 0x0000003534087210 */ /* 0x000fe400017ea415 */
[----:B------:R-:W-:Y:S02]  /*10a20*/  IADD3 R14, P3, R14, UR6, RZ ;  /* 0x000000060e0e7c10 */ /* 0x000fe4000ff7e0ff */
[----:B------:R-:W-:Y:S02]  /*10a30*/  IADD3 R46, P5, R46, UR8, RZ ;  /* 0x000000082e2e7c10 */ /* 0x000fe4000ffbe0ff */
[----:B------:R-:W-:Y:S01]  /*10a40*/  ISETP.GE.AND P2, PT, R20, UR4, PT ;  /* 0x0000000414007c0c */ /* 0x000fe2000bf46270 */
[C---:B------:R-:W-:Y:S01]  /*10a50*/  VIADD R20, R19.reuse, 0x40 ;  /* 0x0000004013147836 */ /* 0x040fe20000000000 */
        /* <DEDUP_REMOVED lines=28> */
.L_x_2281:
[----:B------:R-:W-:Y:S05]  /*10c20*/  BSYNC B1 ;  /* 0x0000000000017941 */ /* 0x000fea0003800000 */
.L_x_2280:
        /* <DEDUP_REMOVED lines=14> */
.L_x_2504:
[----:B------:R-:W-:-:S03]  /*10d10*/  UMOV UR4, 0xffffffff ;  /* 0xffffffff00047882 */ /* 0x000fc60000000000 */
[----:B------:R-:W-:Y:S05]  /*10d20*/  BRA.DIV UR4, `(.L_x_2283) ;  /* 0x000001ca04547947 */ /* 0x000fea000b800000 */
.L_x_2507:
[----:B------:R-:W-:-:S03]  /*10d30*/  UMOV UR4, 0xffffffff ;  /* 0xffffffff00047882 */ /* 0x000fc60000000000 */
[----:B------:R-:W-:Y:S05]  /*10d40*/  BRA.DIV UR4, `(.L_x_2284) ;  /* 0x000001ca04747947 */ /* 0x000fea000b800000 */
.L_x_2510:
[----:B------:R-:W-:-:S03]  /*10d50*/  UMOV UR4, 0xffffffff ;  /* 0xffffffff00047882 */ /* 0x000fc60000000000 */
[----:B------:R-:W-:Y:S05]  /*10d60*/  BRA.DIV UR4, `(.L_x_2285) ;  /* 0x000001ca04947947 */ /* 0x000fea000b800000 */
.L_x_2513:
        /* <DEDUP_REMOVED lines=8> */
.L_x_2514:
[----:B------:R-:W-:Y:S05]  /*10df0*/  BSYNC B1 ;  /* 0x0000000000017941 */ /* 0x000fea0003800000 */
.L_x_2286:
[----:B------:R-:W-:Y:S05]  /*10e00*/  @P0 BRA `(.L_x_2288) ;  /* 0x0000006400180947 */ /* 0x000fea0003800000 */
[----:B------:R-:W3:Y:S01]  /*10e10*/  LDC R0, c[0x0][0x3d4] ;  /* 0x0000f500ff007b82 */ /* 0x000ee20000000800 */
[C---:B--2---:R-:W-:Y:S01]  /*10e20*/  IADD3 R3, R19.reuse, 0x10, RZ ;  /* 0x0000001013037810 */ /* 0x044fe20007ffe0ff */
[C---:B------:R-:W-:Y:S01]  /*10e30*/  VIADD R5, R19.reuse, 0x20 ;  /* 0x0000002013057836 */ /* 0x040fe20000000000 */
[----:B------:R-:W-:Y:S01]  /*10e40*/  BSSY B1, `(.L_x_2289) ;  /* 0x0000082000017945 */ /* 0x000fe20003800000 */
[C---:B------:R-:W-:Y:S01]  /*10e50*/  VIADD R7, R19.reuse, 0x30 ;  /* 0x0000003013077836 */ /* 0x040fe20000000000 */
[-C--:B---3--:R-:W-:Y:S02]  /*10e60*/  ISETP.GE.AND P0, PT, R19, R0.reuse, PT ;  /* 0x000000001300720c */ /* 0x088fe40003f06270 */
[-C--:B------:R-:W-:Y:S01]  /*10e70*/  ISETP.GE.AND P1, PT, R3, R0.reuse, PT ;  /* 0x000000000300720c */ /* 0x080fe20003f26270 */
[----:B------:R-:W-:Y:S01]  /*10e80*/  VIADD R3, R19, 0x40 ;  /* 0x0000004013037836 */ /* 0x000fe20000000000 */
[----:B------:R-:W-:Y:S02]  /*10e90*/  ISETP.GE.AND P2, PT, R5, R0, PT ;  /* 0x000000000500720c */ /* 0x000fe40003f46270 */
[----:B------:R-:W-:-:S02]  /*10ea0*/  IADD3 R5, R19, 0x50, RZ ;  /* 0x0000005013057810 */ /* 0x000fc40007ffe0ff */
[-C--:B------:R-:W-:Y:S02]  /*10eb0*/  ISETP.GE.AND P3, PT, R7, R0.reuse, PT ;  /* 0x000000000700720c */ /* 0x080fe40003f66270 */
[-C--:B------:R-:W-:Y:S02]  /*10ec0*/  ISETP.GE.AND P4, PT, R3, R0.reuse, PT ;  /* 0x000000000300720c */ /* 0x080fe40003f86270 */
[----:B------:R-:W-:Y:S01]  /*10ed0*/  ISETP.GE.AND P5, PT, R5, R0, PT ;  /* 0x000000000500720c */ /* 0x000fe20003fa6270 */
[----:B------:R-:W-:Y:S01]  /*10ee0*/  IMAD.IADD R0, R16, 0x1, R207 ;  /* 0x0000000110007824 */ /* 0x000fe200078e02cf */
[----:B------:R-:W-:Y:S11]  /*10ef0*/  @P0 BRA `(.L_x_2290) ;  /* 0x0000000400d80947 */ /* 0x000ff60003800000 */
        /* <DEDUP_REMOVED lines=118> */
.L_x_2290:
[----:B------:R-:W-:Y:S05]  /*11660*/  BSYNC B1 ;  /* 0x0000000000017941 */ /* 0x000fea0003800000 */
.L_x_2289:
        /* <DEDUP_REMOVED lines=124> */
.L_x_2292:
[----:B------:R-:W-:Y:S05]  /*11e30*/  BSYNC B1 ;  /* 0x0000000000017941 */ /* 0x000fea0003800000 */
.L_x_2291:
        /* <DEDUP_REMOVED lines=11> */
[----:B------:R-:W-:Y:S02]  /*11ef0*/  SHF.R.U32.HI R10, RZ, 0x8, R34 ;  /* 0x00000008ff0a7819 */ /* 0x000fe40000011622 */
[----:B------:R-:W-:Y:S02]  /*11f00*/  SHF.R.U32.HI R36, RZ, 0x10, R33 ;  /* 0x00000010ff247819 */ /* 0x000fe40000011621 */
[----:B------:R-:W-:Y:S02]  /*11f10*/  SHF.R.U32.HI R37, RZ, 0x10, R35 ;  /* 0x00000010ff257819 */ /* 0x000fe40000011623 */
[----:B------:R-:W-:-:S02]  /*11f20*/  PRMT R11, R11, 0x7604, R12 ;  /* 0x000076040b0b7816 */ /* 0x000fc4000000000c */
[----:B------:R-:W-:Y:S01]  /*11f30*/  LOP3.LUT R15, R35, 0xff, RZ, 0xc0, !PT ;  /* 0x000000ff230f7812 */ /* 0x000fe200078ec0ff */
[----:B------:R-:W-:Y:S01]  /*11f40*/  IMAD.U32 R37, R37, 0x10000, RZ ;  /* 0x0001000025257824 */ /* 0x000fe200078e00ff */
[----:B------:R-:W-:Y:S02]  /*11f50*/  LOP3.LUT R14, R14, 0xff, RZ, 0xc0, !PT ;  /* 0x000000ff0e0e7812 */ /* 0x000fe400078ec0ff */
[----:B------:R-:W-:Y:S02]  /*11f60*/  LOP3.LUT R13, R34, 0xff, RZ, 0xc0, !PT ;  /* 0x000000ff220d7812 */ /* 0x000fe400078ec0ff */
[----:B------:R-:W-:Y:S02]  /*11f70*/  LOP3.LUT R12, R10, 0xff, RZ, 0xc0, !PT ;  /* 0x000000ff0a0c7812 */ /* 0x000fe400078ec0ff */
[----:B------:R-:W-:Y:S02]  /*11f80*/  SHF.L.U32 R10, R36, 0x10, RZ ;  /* 0x00000010240a7819 */ /* 0x000fe400000006ff */
[----:B------:R-:W-:-:S02]  /*11f90*/  PRMT R14, R14, 0x7604, R15 ;  /* 0x000076040e0e7816 */ /* 0x000fc4000000000f */
        /* <DEDUP_REMOVED lines=98> */
.L_x_2294:
[----:B------:R-:W-:Y:S05]  /*125c0*/  BSYNC B1 ;  /* 0x0000000000017941 */ /* 0x000fea0003800000 */
.L_x_2293:
        /* <DEDUP_REMOVED lines=124> */
.L_x_2296:
[----:B------:R-:W-:Y:S05]  /*12d90*/  BSYNC B1 ;  /* 0x0000000000017941 */ /* 0x000fea0003800000 */
.L_x_2295:
        /* <DEDUP_REMOVED lines=120> */
.L_x_2298:
[----:B------:R-:W-:Y:S05]  /*13520*/  BSYNC B1 ;  /* 0x0000000000017941 */ /* 0x000fea0003800000 */
.L_x_2297:
        /* <DEDUP_REMOVED lines=124> */
.L_x_2279:
[----:B------:R-:W1:Y:S01]  /*13cf0*/  LDC R0, c[0x0][0x428] ;  /* 0x00010a00ff007b82 */ /* 0x000e620000000800 */
[----:B------:R-:W-:Y:S01]  /*13d00*/  ISETP.GE.AND P0, PT, R23, R4, PT ;  /* 0x000000041700720c */ /* 0x000fe20003f06270 */
[----:B------:R-:W-:Y:S01]  /*13d10*/  BSSY B1, `(.L_x_2299) ;  /* 0x0000042000017945 */ /* 0x000fe20003800000 */
[----:B------:R-:W-:Y:S01]  /*13d20*/  LEA R3, R193, R23, 0x7 ;  /* 0x00000017c1037211 */ /* 0x000fe200078e38ff */
        /* <DEDUP_REMOVED lines=64> */
.L_x_2300:
[----:B------:R-:W-:Y:S05]  /*14130*/  BSYNC B1 ;  /* 0x0000000000017941 */ /* 0x000fea0003800000 */
.L_x_2299:
        /* <DEDUP_REMOVED lines=14> */
.L_x_2517:
[----:B------:R-:W-:-:S03]  /*14220*/  UMOV UR4, 0xffffffff ;  /* 0xffffffff00047882 */ /* 0x000fc60000000000 */
[----:B------:R-:W-:Y:S05]  /*14230*/  BRA.DIV UR4, `(.L_x_2302) ;  /* 0x0000019604c07947 */ /* 0x000fea000b800000 */
.L_x_2520:
[----:B------:R-:W-:-:S03]  /*14240*/  UMOV UR4, 0xffffffff ;  /* 0xffffffff00047882 */ /* 0x000fc60000000000 */
[----:B------:R-:W-:Y:S05]  /*14250*/  BRA.DIV UR4, `(.L_x_2303) ;  /* 0x0000019604e07947 */ /* 0x000fea000b800000 */
.L_x_2523:
[----:B------:R-:W-:-:S03]  /*14260*/  UMOV UR4, 0xffffffff ;  /* 0xffffffff00047882 */ /* 0x000fc60000000000 */
[----:B------:R-:W-:Y:S05]  /*14270*/  BRA.DIV UR4, `(.L_x_2304) ;  /* 0x0000019a04007947 */ /* 0x000fea000b800000 */
.L_x_2526:
[----:B------:R-:W-:Y:S01]  /*14280*/  ULEA.HI UR4, UR43, UR43, URZ, 0x1 ;  /* 0x0000002b2b047291 */ /* 0x000fe2000f8f083f */
[----:B------:R-:W-:Y:S03]  /*14290*/  BSSY B1, `(.L_x_2305) ;  /* 0x0000007000017945 */ /* 0x000fe60003800000 */
[----:B------:R-:W-:-:S04]  /*142a0*/  ULOP3.LUT UR4, UR4, 0xfffffffe, URZ, 0xc0, !UPT ;  /* 0xfffffffe04047892 */ /* 0x000fc8000f8ec03f */
[----:B------:R-:W-:-:S06]  /*142b0*/  UIADD3 UR4, UR43, -UR4, URZ ;  /* 0x800000042b047290 */ /* 0x000fcc000fffe03f */
[----:B------:R-:W-:-:S04]  /*142c0*/  MOV R3, UR4 ;  /* 0x0000000400037c02 */ /* 0x000fc80008000f00 */
[----:B------:R-:W-:-:S04]  /*142d0*/  SHF.L.U32 R3, R3, 0x1f, RZ ;  /* 0x0000001f03037819 */ /* 0x000fc800000006ff */
[----:B------:R-:W1:Y:S02]  /*142e0*/  SYNCS.PHASECHK.TRANS64.TRYWAIT P1, [R16+URZ+0x29800], R3 ;  /* 0x02980003100075a7 */ /* 0x000e64000802017f */
[----:B-1----:R-:W-:Y:S05]  /*142f0*/  @!P1 BRA `(.L_x_2306) ;  /* 0x0000019800089947 */ /* 0x002fea0003800000 */
.L_x_2527:
[----:B------:R-:W-:Y:S05]  /*14300*/  BSYNC B1 ;  /* 0x0000000000017941 */ /* 0x000fea0003800000 */
.L_x_2305:
        /* <DEDUP_REMOVED lines=18> */
[----:B------:R-:W-:Y:S02]  /*14430*/  SHF.R.U32.HI R10, RZ, 0x8, R33 ;  /* 0x00000008ff0a7819 */ /* 0x000fe40000011621 */
[----:B------:R-:W-:Y:S01]  /*14440*/  PRMT R47, R12, 0x7604, R13 ;  /* 0x000076040c2f7816 */ /* 0x000fe2000000000d */
[----:B------:R-:W-:Y:S01]  /*14450*/  IMAD.SHL.U32 R9, R9, 0x800, RZ ;  /* 0x0000080009097824 */ /* 0x000fe200078e00ff */
[----:B------:R-:W-:-:S02]  /*14460*/  SHF.R.U32.HI R12, RZ, 0x8, R4 ;  /* 0x00000008ff0c7819 */ /* 0x000fc40000011604 */
[----:B------:R-:W-:Y:S02]  /*14470*/  LOP3.LUT R8, R196, 0x30, R3, 0xf8, !PT ;  /* 0x00000030c4087812 */ /* 0x000fe400078ef803 */
[----:B------:R-:W-:Y:S02]  /*14480*/  LOP3.LUT R11, R33, 0xff, RZ, 0xc0, !PT ;  /* 0x000000ff210b7812 */ /* 0x000fe400078ec0ff */
[----:B------:R-:W-:Y:S02]  /*14490*/  LOP3.LUT R10, R10, 0xff, RZ, 0xc0, !PT ;  /* 0x000000ff0a0a7812 */ /* 0x000fe400078ec0ff */
[----:B------:R-:W-:Y:S02]  /*144a0*/  LOP3.LUT R13, R12, 0xff, RZ, 0xc0, !PT ;  /* 0x000000ff0c0d7812 */ /* 0x000fe400078ec0ff */
[----:B------:R-:W-:Y:S02]  /*144b0*/  LOP3.LUT R12, R8, R197, RZ, 0x3c, !PT ;  /* 0x000000c5080c7212 */ /* 0x000fe400078e3cff */
[----:B------:R-:W-:-:S02]  /*144c0*/  LOP3.LUT R3, R9, 0xffffe000, RZ, 0xc0, !PT ;  /* 0xffffe00009037812 */ /* 0x000fc400078ec0ff */
[----:B------:R-:W-:Y:S02]  /*144d0*/  PRMT R20, R10, 0x7604, R11 ;  /* 0x000076040a147816 */ /* 0x000fe4000000000b */
[----:B------:R-:W-:Y:S02]  /*144e0*/  SHF.R.U32.HI R10, RZ, 0x8, R35 ;  /* 0x00000008ff0a7819 */ /* 0x000fe40000011623 */
[----:B------:R-:W-:Y:S02]  /*144f0*/  IADD3 R3, R12, R198, R3 ;  /* 0x000000c60c037210 */ /* 0x000fe40007ffe003 */
[----:B------:R-:W-:Y:S02]  /*14500*/  LOP3.LUT R11, R35, 0xff, RZ, 0xc0, !PT ;  /* 0x000000ff230b7812 */ /* 0x000fe400078ec0ff */
[----:B------:R-:W-:Y:S01]  /*14510*/  LOP3.LUT R10, R10, 0xff, RZ, 0xc0, !PT ;  /* 0x000000ff0a0a7812 */ /* 0x000fe200078ec0ff */
[----:B------:R-:W-:Y:S01]  /*14520*/  IMAD.IADD R3, R16, 0x1, R3 ;  /* 0x0000000110037824 */ /* 0x000fe200078e0203 */
[----:B------:R-:W-:-:S02]  /*14530*/  LOP3.LUT R14, R4, 0xff, RZ, 0xc0, !PT ;  /* 0x000000ff040e7812 */ /* 0x000fc400078ec0ff */
[----:B------:R-:W-:Y:S02]  /*14540*/  PRMT R46, R10, 0x7604, R11 ;  /* 0x000076040a2e7816 */ /* 0x000fe4000000000b */
[----:B------:R-:W1:Y:S01]  /*14550*/  LDS.128 R8, [R222+0x14400] ;  /* 0x01440000de087984 */ /* 0x000e620000000c00 */
[----:B------:R-:W-:Y:S02]  /*14560*/  PRMT R51, R13, 0x7604, R14 ;  /* 0x000076040d337816 */ /* 0x000fe4000000000e */
[----:B------:R-:W-:Y:S01]  /*14570*/  SHF.R.U32.HI R49, RZ, 0x8, R6 ;  /* 0x00000008ff317819 */ /* 0x000fe20000011606 */
[----:B------:R-:W2:Y:S01]  /*14580*/  LDS.128 R12, [R3+0x14400] ;  /* 0x01440000030c7984 */ /* 0x000ea20000000c00 */
[----:B------:R-:W-:Y:S02]  /*14590*/  LOP3.LUT R50, R6, 0xff, RZ, 0xc0, !PT ;  /* 0x000000ff06327812 */ /* 0x000fe400078ec0ff */
[----:B------:R-:W-:Y:S02]  /*145a0*/  LOP3.LUT R49, R49, 0xff, RZ, 0xc0, !PT ;  /* 0x000000ff31317812 */ /* 0x000fe400078ec0ff */
[----:B------:R-:W-:-:S02]  /*145b0*/  SHF.R.U32.HI R45, RZ, 0x8, R5 ;  /* 0x00000008ff2d7819 */ /* 0x000fc40000011605 */
[----:B------:R-:W-:Y:S02]  /*145c0*/  PRMT R57, R49, 0x7604, R50 ;  /* 0x0000760431397816 */ /* 0x000fe40000000032 */
[----:B------:R-:W-:Y:S02]  /*145d0*/  LOP3.LUT R48, R5, 0xff, RZ, 0xc0, !PT ;  /* 0x000000ff05307812 */ /* 0x000fe400078ec0ff */
[----:B------:R-:W-:Y:S02]  /*145e0*/  LOP3.LUT R45, R45, 0xff, RZ, 0xc0, !PT ;  /* 0x000000ff2d2d7812 */ /* 0x000fe400078ec0ff */
[----:B------:R-:W-:Y:S02]  /*145f0*/  SHF.R.U32.HI R49, RZ, 0x10, R35 ;  /* 0x00000010ff317819 */ /* 0x000fe40000011623 */
[----:B------:R-:W-:Y:S02]  /*14600*/  SHF.R.U32.HI R52, RZ, 0x8, R7 ;  /* 0x00000008ff347819 */ /* 0x000fe40000011607 */
[----:B------:R-:W-:Y:S01]  /*14610*/  SHF.R.U32.HI R55, RZ, 0x10, R5 ;  /* 0x00000010ff377819 */ /* 0x000fe20000011605 */
[----:B------:R-:W-:Y:S01]  /*14620*/  IMAD.U32 R49, R49, 0x10000, RZ ;  /* 0x0001000031317824 */ /* 0x000fe200078e00ff */
[----:B------:R-:W-:-:S02]  /*14630*/  PRMT R48, R45, 0x7604, R48 ;  /* 0x000076042d307816 */ /* 0x000fc40000000030 */
[----:B------:R-:W-:Y:S01]  /*14640*/  LOP3.LUT R53, R7, 0xff, RZ, 0xc0, !PT ;  /* 0x000000ff07357812 */ /* 0x000fe200078ec0ff */
[----:B------:R-:W-:Y:S01]  /*14650*/  IMAD.U32 R55, R55, 0x10000, RZ ;  /* 0x0001000037377824 */ /* 0x000fe200078e00ff */
[----:B------:R-:W-:Y:S02]  /*14660*/  LOP3.LUT R52, R52, 0xff, RZ, 0xc0, !PT ;  /* 0x000000ff34347812 */ /* 0x000fe400078ec0ff */
[----:B------:R-:W-:Y:S02]  /*14670*/  SHF.R.U32.HI R45, RZ, 0x10, R33 ;  /* 0x00000010ff2d7819 */ /* 0x000fe40000011621 */
[----:B------:R-:W-:Y:S02]  /*14680*/  SHF.R.U32.HI R59, RZ, 0x10, R7 ;  /* 0x00000010ff3b7819 */ /* 0x000fe40000011607 */
[----:B------:R-:W-:Y:S02]  /*14690*/  LOP3.LUT R21, R21, 0xff0000, R32, 0xf8, !PT ;  /* 0x00ff000015157812 */ /* 0x000fe400078ef820 */
[----:B------:R-:W-:Y:S01]  /*146a0*/  PRMT R52, R52, 0x7604, R53 ;  /* 0x0000760434347816 */ /* 0x000fe20000000035 */
[----:B------:R-:W-:Y:S01]  /*146b0*/  IMAD.U32 R59, R59, 0x10000, RZ ;  /* 0x000100003b3b7824 */ /* 0x000fe200078e00ff */
[----:B------:R-:W-:-:S02]  /*146c0*/  SHF.L.U32 R45, R45, 0x10, RZ ;  /* 0x000000102d2d7819 */ /* 0x000fc400000006ff */
        /* <DEDUP_REMOVED lines=9> */
[----:B------:R-:W-:Y:S02]  /*14760*/  LOP3.LUT R52, R21, 0xff000000, R4, 0xf8, !PT ;  /* 0xff00000015347812 */ /* 0x000fe400078ef804 */
[-C--:B-1----:R-:W-:Y:S02]  /*14770*/  F2FP.F16.E4M3.UNPACK_B R21, R11.reuse ;  /* 0x0000000bff15723e */ /* 0x082fe400020006ff */
[----:B------:R-:W-:-:S02]  /*14780*/  F2FP.F16.E4M3.UNPACK_B R32, R11.H1 ;  /* 0x0000000bff20723e */ /* 0x000fc400030006ff */
[----:B------:R-:W-:Y:S02]  /*14790*/  LOP3.LUT R57, R57, 0xff0000, R6, 0xf8, !PT ;  /* 0x00ff000039397812 */ /* 0x000fe400078ef806 */
[-C--:B------:R-:W-:Y:S02]  /*147a0*/  F2FP.F16.E4M3.UNPACK_B R11, R10.reuse ;  /* 0x0000000aff0b723e */ /* 0x080fe400020006ff */
[----:B------:R-:W-:Y:S02]  /*147b0*/  F2FP.F16.E4M3.UNPACK_B R20, R10.H1 ;  /* 0x0000000aff14723e */ /* 0x000fe400030006ff */
[----:B------:R-:W-:Y:S02]  /*147c0*/  LOP3.LUT R51, R49, 0xff000000, R34, 0xf8, !PT ;  /* 0xff00000031337812 */ /* 0x000fe400078ef822 */
[----:B------:R-:W-:Y:S02]  /*147d0*/  F2FP.F16.E4M3.UNPACK_B R54, R55 ;  /* 0x00000037ff36723e */ /* 0x000fe400020006ff */
[----:B--2---:R-:W-:-:S02]  /*147e0*/  F2FP.F16.E4M3.UNPACK_B R10, R13 ;  /* 0x0000000dff0a723e */ /* 0x004fc400020006ff */
[----:B------:R-:W-:Y:S01]  /*147f0*/  F2FP.F16.E4M3.UNPACK_B R49, R48 ;  /* 0x00000030ff31723e */ /* 0x000fe200020006ff */
[----:B------:R-:W-:Y:S01]  /*14800*/  HADD2.F32 R56, -RZ, R54.H0_H0 ;  /* 0x20000036ff387230 */ /* 0x000fe20000004100 */
[----:B------:R-:W-:Y:S01]  /*14810*/  LOP3.LUT R58, R57, 0xff000000, R6, 0xf8, !PT ;  /* 0xff000000393a7812 */ /* 0x000fe200078ef806 */
[----:B------:R-:W-:Y:S01]  /*14820*/  HADD2.F32 R5, -RZ, R10.H0_H0 ;  /* 0x2000000aff057230 */ /* 0x000fe20000004100 */
[-C--:B------:R-:W-:Y:S01]  /*14830*/  F2FP.F16.E4M3.UNPACK_B R6, R9.reuse ;  /* 0x00000009ff06723e */ /* 0x080fe200020006ff */
[--C-:B------:R-:W-:Y:S01]  /*14840*/  HADD2.F32 R50, -RZ, R49.reuse.H0_H0 ;  /* 0x20000031ff327230 */ /* 0x100fe20000004100 */
[----:B------:R-:W-:Y:S01]  /*14850*/  LOP3.LUT R59, R59, 0xff000000, R7, 0xf8, !PT ;  /* 0xff0000003b3b7812 */ /* 0x000fe200078ef807 */
[----:B------:R-:W-:Y:S01]  /*14860*/  HADD2.F32 R57, -RZ, R54.H1_H1 ;  /* 0x30000036ff397230 */ /* 0x000fe20000004100 */
[----:B------:R-:W-:Y:S01]  /*14870*/  F2FP.F16.E4M3.UNPACK_B R7, R9.H1 ;  /* 0x00000009ff07723e */ /* 0x000fe200030006ff */
[----:B------:R-:W-:Y:S01]  /*14880*/  HADD2.F32 R9, -RZ, R6.H0_H0 ;  /* 0x20000006ff097230 */ /* 0x000fe20000004100 */
[----:B------:R-:W-:Y:S01]  /*14890*/  LOP3.LUT R53, R53, 0xff000000, R35, 0xf8, !PT ;  /* 0xff00000035357812 */ /* 0x000fe200078ef823 */
[C---:B------:R-:W-:Y:S01]  /*148a0*/  FMUL.FTZ R60, R5.reuse, R56 ;  /* 0x00000038053c7220 */ /* 0x040fe20000410000 */
[-C--:B------:R-:W-:Y:S01]  /*148b0*/  F2FP.F16.E4M3.UNPACK_B R45, R15.reuse ;  /* 0x0000000fff2d723e */ /* 0x080fe200020006ff */
[----:B------:R-:W-:Y:S01]  /*148c0*/  HADD2.F32 R49, -RZ, R49.H1_H1 ;  /* 0x30000031ff317230 */ /* 0x000fe20000004100 */
[----:B------:R-:W-:Y:S01]  /*148d0*/  F2FP.F16.E4M3.UNPACK_B R46, R15.H1 ;  /* 0x0000000fff2e723e */ /* 0x000fe200030006ff */
[-C--:B------:R-:W-:Y:S01]  /*148e0*/  FMUL.FTZ R15, R5, R50.reuse ;  /* 0x00000032050f7220 */ /* 0x080fe20000410000 */
[----:B------:R-:W-:Y:S01]  /*148f0*/  F2FP.F16.E4M3.UNPACK_B R33, R13.H1 ;  /* 0x0000000dff21723e */ /* 0x000fe200030006ff */
[C---:B------:R-:W-:Y:S01]  /*14900*/  FFMA.FTZ R5, R9.reuse, R50, -R60 ;  /* 0x0000003209057223 */ /* 0x040fe2000001083c */
[----:B------:R-:W-:Y:S01]  /*14910*/  F2FP.F16.E4M3.UNPACK_B R34, R14 ;  /* 0x0000000eff22723e */ /* 0x000fe200020006ff */
[----:B------:R-:W-:Y:S01]  /*14920*/  FFMA.FTZ R9, R9, R56, R15 ;  /* 0x0000003809097223 */ /* 0x000fe2000001000f */
[----:B------:R-:W-:Y:S01]  /*14930*/  F2FP.F16.E4M3.UNPACK_B R35, R14.H1 ;  /* 0x0000000eff23723e */ /* 0x000fe200030006ff */
[----:B------:R-:W-:Y:S01]  /*14940*/  HADD2.F32 R14, -RZ, R10.H1_H1 ;  /* 0x3000000aff0e7230 */ /* 0x000fe20000004100 */
[----:B------:R-:W-:Y:S01]  /*14950*/  F2FP.F16.E4M3.UNPACK_B R55, R55.H1 ;  /* 0x00000037ff37723e */ /* 0x000fe200030006ff */
[----:B------:R-:W-:Y:S01]  /*14960*/  HADD2.F32 R6, -RZ, R6.H1_H1 ;  /* 0x30000006ff067230 */ /* 0x000fe20000004100 */
[----:B------:R-:W-:Y:S01]  /*14970*/  F2FP.F16.E4M3.UNPACK_B R48, R48.H1 ;  /* 0x00000030ff30723e */ /* 0x000fe200030006ff */
[----:B------:R-:W-:-:S02]  /*14980*/  HADD2.F32 R15, -RZ, R33.H0_H0 ;  /* 0x20000021ff0f7230 */ /* 0x000fc40000004100 */
[C---:B------:R-:W-:Y:S01]  /*14990*/  FMUL.FTZ R61, R14.reuse, R57 ;  /* 0x000000390e3d7220 */ /* 0x040fe20000410000 */
[----:B------:R-:W-:Y:S02]  /*149a0*/  HADD2.F32 R54, -RZ, R55.H0_H0 ;  /* 0x20000037ff367230 */ /* 0x000fe40000004100 */
[-C--:B------:R-:W-:Y:S01]  /*149b0*/  FMUL.FTZ R14, R14, R49.reuse ;  /* 0x000000310e0e7220 */ /* 0x080fe20000410000 */
[----:B------:R-:W-:Y:S02]  /*149c0*/  HADD2.F32 R50, -RZ, R48.H0_H0 ;  /* 0x20000030ff327230 */ /* 0x000fe40000004100 */
[C---:B------:R-:W-:Y:S01]  /*149d0*/  FFMA.FTZ R56, R6.reuse, R49, -R61 ;  /* 0x0000003106387223 */ /* 0x040fe2000001083d */
[----:B------:R-:W-:Y:S02]  /*149e0*/  HADD2.F32 R10, -RZ, R7.H0_H0 ;  /* 0x20000007ff0a7230 */ /* 0x000fe40000004100 */
[C---:B------:R-:W-:Y:S01]  /*149f0*/  FMUL.FTZ R63, R15.reuse, R54 ;  /* 0x000000360f3f7220 */ /* 0x040fe20000410000 */
[----:B------:R-:W-:Y:S01]  /*14a00*/  F2FP.F16.E4M3.UNPACK_B R49, R59 ;  /* 0x0000003bff31723e */ /* 0x000fe200020006ff */
[-C--:B------:R-:W-:Y:S01]  /*14a10*/  FMUL.FTZ R15, R15, R50.reuse ;  /* 0x000000320f0f7220 */ /* 0x080fe20000410000 */
[----:B------:R-:W-:Y:S01]  /*14a20*/  FFMA.FTZ R60, R6, R57, R14 ;  /* 0x00000039063c7223 */ /* 0x000fe2000001000e */
[----:B------:R-:W-:Y:S01]  /*14a30*/  FFMA.FTZ R63, R10, R50, -R63 ;  /* 0x000000320a3f7223 */ /* 0x000fe2000001083f */
[----:B------:R-:W-:-:S02]  /*14a40*/  HADD2.F32 R50, -RZ, R55.H1_H1 ;  /* 0x30000037ff327230 */ /* 0x000fc40000004100 */
[----:B------:R-:W-:Y:S01]  /*14a50*/  FFMA.FTZ R54, R10, R54, R15 ;  /* 0x000000360a367223 */ /* 0x000fe2000001000f */
[----:B------:R-:W-:Y:S01]  /*14a60*/  F2FP.F16.E4M3.UNPACK_B R14, R53 ;  /* 0x00000035ff0e723e */ /* 0x000fe200020006ff */
[----:B------:R-:W-:Y:S01]  /*14a70*/  HADD2.F32 R33, -RZ, R33.H1_H1 ;  /* 0x30000021ff217230 */ /* 0x000fe20000004100 */
[----:B------:R-:W-:Y:S01]  /*14a80*/  F2FP.F16.E4M3.UNPACK_B R59, R59.H1 ;  /* 0x0000003bff3b723e */ /* 0x000fe200030006ff */
[----:B------:R-:W-:Y:S01]  /*14a90*/  HADD2.F32 R48, -RZ, R48.H1_H1 ;  /* 0x30000030ff307230 */ /* 0x000fe20000004100 */
[----:B------:R-:W-:Y:S01]  /*14aa0*/  F2FP.F16.E4M3.UNPACK_B R53, R53.H1 ;  /* 0x00000035ff35723e */ /* 0x000fe200030006ff */
[----:B------:R-:W-:Y:S02]  /*14ab0*/  HADD2.F32 R55, -RZ, R49.H0_H0 ;  /* 0x20000031ff377230 */ /* 0x000fe40000004100 */
[C---:B------:R-:W-:Y:S01]  /*14ac0*/  FMUL.FTZ R62, R33.reuse, R50 ;  /* 0x00000032213e7220 */ /* 0x040fe20000410000 */
[----:B------:R-:W-:Y:S02]  /*14ad0*/  HADD2.F32 R10, -RZ, R45.H0_H0 ;  /* 0x2000002dff0a7230 */ /* 0x000fe40000004100 */
[----:B------:R-:W-:Y:S01]  /*14ae0*/  FMUL.FTZ R33, R33, R48 ;  /* 0x0000003021217220 */ /* 0x000fe20000410000 */
[----:B------:R-:W-:Y:S01]  /*14af0*/  HADD2.F32 R7, -RZ, R7.H1_H1 ;  /* 0x30000007ff077230 */ /* 0x000fe20000004100 */
[----:B------:R-:W-:Y:S01]  /*14b00*/  F2FP.F16.E4M3.UNPACK_B R13, R12 ;  /* 0x0000000cff0d723e */ /* 0x000fe200020006ff */
[----:B------:R-:W-:-:S02]  /*14b10*/  HADD2.F32 R15, -RZ, R14.H0_H0 ;  /* 0x2000000eff0f7230 */ /* 0x000fc40000004100 */
[C---:B------:R-:W-:Y:S01]  /*14b20*/  FMUL.FTZ R61, R10.reuse, R55 ;  /* 0x000000370a3d7220 */ /* 0x040fe20000410000 */
[----:B------:R-:W-:Y:S02]  /*14b30*/  HADD2.F32 R6, -RZ, R21.H0_H0 ;  /* 0x20000015ff067230 */ /* 0x000fe40000004100 */
[C---:B------:R-:W-:Y:S01]  /*14b40*/  FFMA.FTZ R62, R7.reuse, R48, -R62 ;  /* 0x00000030073e7223 */ /* 0x040fe2000001083e */
[----:B------:R-:W-:Y:S01]  /*14b50*/  FFMA.FTZ R57, R7, R50, R33 ;  /* 0x0000003207397223 */ /* 0x000fe20000010021 */
[-C--:B------:R-:W-:Y:S01]  /*14b60*/  FMUL.FTZ R10, R10, R15.reuse ;  /* 0x0000000f0a0a7220 */ /* 0x080fe20000410000 */
[----:B------:R-:W-:Y:S02]  /*14b70*/  HADD2.F32 R7, -RZ, R46.H0_H0 ;  /* 0x2000002eff077230 */ /* 0x000fe40000004100 */
[C---:B------:R-:W-:Y:S01]  /*14b80*/  FFMA.FTZ R61, R6.reuse, R15, -R61 ;  /* 0x0000000f063d7223 */ /* 0x040fe2000001083d */
[----:B------:R-:W-:Y:S02]  /*14b90*/  HADD2.F32 R15, -RZ, R59.H0_H0 ;  /* 0x2000003bff0f7230 */ /* 0x000fe40000004100 */
        /* <DEDUP_REMOVED lines=13> */
[-C--:B------:R-:W-:Y:S01]  /*14c70*/  F2FP.F16.E4M3.UNPACK_B R4, R8.reuse ;  /* 0x00000008ff04723e */ /* 0x080fe200020006ff */
[----:B------:R-:W-:Y:S01]  /*14c80*/  FFMA.FTZ R66, R6, R15, R66 ;  /* 0x0000000f06427223 */ /* 0x000fe20000010042 */
[----:B------:R-:W-:Y:S01]  /*14c90*/  F2FP.F16.E4M3.UNPACK_B R8, R8.H1 ;  /* 0x00000008ff08723e */ /* 0x000fe200030006ff */
[-C--:B------:R-:W-:Y:S01]  /*14ca0*/  FMUL.FTZ R45, R45, R14.reuse ;  /* 0x0000000e2d2d7220 */ /* 0x080fe20000410000 */
[----:B------:R-:W-:Y:S01]  /*14cb0*/  FFMA.FTZ R50, R21, R14, -R50 ;  /* 0x0000000e15327223 */ /* 0x000fe20000010832 */
[----:B------:R-:W-:Y:S01]  /*14cc0*/  HADD2.F32 R53, -RZ, R53.H1_H1 ;  /* 0x30000035ff357230 */ /* 0x000fe20000004100 */
[----:B------:R-:W-:Y:S01]  /*14cd0*/  F2FP.F16.E4M3.UNPACK_B R15, R52.H1 ;  /* 0x00000034ff0f723e */ /* 0x000fe200030006ff */
[----:B------:R-:W-:-:S02]  /*14ce0*/  HADD2.F32 R59, -RZ, R59.H1_H1 ;  /* 0x3000003bff3b7230 */ /* 0x000fc40000004100 */
[----:B------:R-:W-:Y:S01]  /*14cf0*/  FFMA.FTZ R64, R21, R48, R45 ;  /* 0x0000003015407223 */ /* 0x000fe2000001002d */
[----:B------:R-:W-:Y:S01]  /*14d00*/  HADD2.F32 R46, -RZ, R46.H1_H1 ;  /* 0x3000002eff2e7230 */ /* 0x000fe20000004100 */
[----:B------:R-:W-:Y:S01]  /*14d10*/  F2FP.F16.E4M3.UNPACK_B R52, R52 ;  /* 0x00000034ff34723e */ /* 0x000fe200020006ff */
[----:B------:R-:W-:Y:S01]  /*14d20*/  HADD2.F32 R7, -RZ, R12.H0_H0 ;  /* 0x2000000cff077230 */ /* 0x000fe20000004100 */
[----:B------:R-:W-:Y:S01]  /*14d30*/  F2FP.F16.E4M3.UNPACK_B R47, R47 ;  /* 0x0000002fff2f723e */ /* 0x000fe200020006ff */
[----:B------:R-:W-:Y:S02]  /*14d40*/  HADD2.F32 R14, -RZ, R10.H0_H0 ;  /* 0x2000000aff0e7230 */ /* 0x000fe40000004100 */
[C---:B------:R-:W-:Y:S01]  /*14d50*/  FMUL.FTZ R45, R46.reuse, R59 ;  /* 0x0000003b2e2d7220 */ /* 0x040fe20000410000 */
[----:B------:R-:W-:Y:S02]  /*14d60*/  HADD2.F32 R21, -RZ, R15.H0_H0 ;  /* 0x2000000fff157230 */ /* 0x000fe40000004100 */
[----:B------:R-:W-:Y:S01]  /*14d70*/  FMUL.FTZ R48, R46, R53 ;  /* 0x000000352e307220 */ /* 0x000fe20000410000 */
[----:B------:R-:W-:-:S02]  /*14d80*/  HADD2.F32 R6, -RZ, R8.H0_H0 ;  /* 0x20000008ff067230 */ /* 0x000fc40000004100 */
[C---:B------:R-:W-:Y:S01]  /*14d90*/  FMUL.FTZ R46, R7.reuse, R14 ;  /* 0x0000000e072e7220 */ /* 0x040fe20000410000 */
[----:B------:R-:W-:Y:S02]  /*14da0*/  HADD2.F32 R32, -RZ, R32.H1_H1 ;  /* 0x30000020ff207230 */ /* 0x000fe40000004100 */
[-C--:B------:R-:W-:Y:S01]  /*14db0*/  FMUL.FTZ R33, R7, R21.reuse ;  /* 0x0000001507217220 */ /* 0x080fe20000410000 */
[----:B------:R-:W-:Y:S02]  /*14dc0*/  HADD2.F32 R12, -RZ, R12.H1_H1 ;  /* 0x3000000cff0c7230 */ /* 0x000fe40000004100 */
[----:B------:R-:W-:Y:S01]  /*14dd0*/  FFMA.FTZ R46, R6, R21, R46 ;  /* 0x00000015062e7223 */ /* 0x000fe2000001002e */
[----:B------:R-:W-:Y:S02]  /*14de0*/  HADD2.F32 R21, -RZ, R15.H1_H1 ;  /* 0x3000000fff157230 */ /* 0x000fe40000004100 */
[----:B------:R-:W-:Y:S01]  /*14df0*/  FFMA.FTZ R68, R32, R53, -R45 ;  /* 0x0000003520447223 */ /* 0x000fe2000001082d */
[----:B------:R-:W-:-:S02]  /*14e00*/  HADD2.F32 R15, -RZ, R10.H1_H1 ;  /* 0x3000000aff0f7230 */ /* 0x000fc40000004100 */
[----:B------:R-:W-:Y:S01]  /*14e10*/  FFMA.FTZ R33, R6, R14, -R33 ;  /* 0x0000000e06217223 */ /* 0x000fe20000010821 */
[----:B------:R-:W-:Y:S02]  /*14e20*/  HADD2.F32 R8, -RZ, R8.H1_H1 ;  /* 0x30000008ff087230 */ /* 0x000fe40000004100 */
[C---:B------:R-:W-:Y:S01]  /*14e30*/  FMUL.FTZ R45, R12.reuse, R21 ;  /* 0x000000150c2d7220 */ /* 0x040fe20000410000 */
[----:B------:R-:W-:Y:S02]  /*14e40*/  HADD2.F32 R10, -RZ, R52.H0_H0 ;  /* 0x20000034ff0a7230 */ /* 0x000fe40000004100 */
[-C--:B------:R-:W-:Y:S01]  /*14e50*/  FMUL.FTZ R12, R12, R15.reuse ;  /* 0x0000000f0c0c7220 */ /* 0x080fe20000410000 */
[----:B------:R-:W-:Y:S02]  /*14e60*/  HADD2.F32 R7, -RZ, R13.H0_H0 ;  /* 0x2000000dff077230 */ /* 0x000fe40000004100 */
[----:B------:R-:W-:Y:S01]  /*14e70*/  FFMA.FTZ R14, R8, R15, -R45 ;  /* 0x0000000f080e7223 */ /* 0x000fe2000001082d */
[----:B------:R-:W-:-:S02]  /*14e80*/  HADD2.F32 R6, -RZ, R4.H0_H0 ;  /* 0x20000004ff067230 */ /* 0x000fc40000004100 */
[----:B------:R-:W-:Y:S01]  /*14e90*/  FFMA.FTZ R45, R8, R21, R12 ;  /* 0x00000015082d7223 */ /* 0x000fe2000001000c */
[----:B------:R-:W-:Y:S02]  /*14ea0*/  HADD2.F32 R8, -RZ, R47.H0_H0 ;  /* 0x2000002fff087230 */ /* 0x000fe40000004100 */
[C---:B------:R-:W-:Y:S01]  /*14eb0*/  FMUL.FTZ R15, R7.reuse, R10 ;  /* 0x0000000a070f7220 */ /* 0x040fe20000410000 */
[----:B------:R-:W-:Y:S02]  /*14ec0*/  HADD2.F32 R52, -RZ, R52.H1_H1 ;  /* 0x30000034ff347230 */ /* 0x000fe40000004100 */
[----:B------:R-:W-:Y:S01]  /*14ed0*/  FFMA.FTZ R59, R32, R59, R48 ;  /* 0x0000003b203b7223 */ /* 0x000fe20000010030 */
[----:B------:R-:W-:Y:S02]  /*14ee0*/  HADD2.F32 R13, -RZ, R13.H1_H1 ;  /* 0x3000000dff0d7230 */ /* 0x000fe40000004100 */
[----:B------:R-:W-:Y:S01]  /*14ef0*/  FMUL.FTZ R7, R7, R8 ;  /* 0x0000000807077220 */ /* 0x000fe20000410000 */
[----:B------:R-:W-:-:S02]  /*14f00*/  HADD2.F32 R47, -RZ, R47.H1_H1 ;  /* 0x3000002fff2f7230 */ /* 0x000fc40000004100 */
[C---:B------:R-:W-:Y:S01]  /*14f10*/  FFMA.FTZ R12, R6.reuse, R8, -R15 ;  /* 0x00000008060c7223 */ /* 0x040fe2000001080f */
[----:B------:R-:W-:Y:S01]  /*14f20*/  HADD2.F32 R4, -RZ, R4.H1_H1 ;  /* 0x30000004ff047230 */ /* 0x000fe20000004100 */
[----:B------:R-:W-:Y:S01]  /*14f30*/  F2FP.F16.E4M3.UNPACK_B R8, R58.H1 ;  /* 0x0000003aff08723e */ /* 0x000fe200030006ff */
[C---:B------:R-:W-:Y:S01]  /*14f40*/  FMUL.FTZ R15, R13.reuse, R52 ;  /* 0x000000340d0f7220 */ /* 0x040fe20000410000 */
[----:B------:R-:W-:Y:S01]  /*14f50*/  FFMA.FTZ R10, R6, R10, R7 ;  /* 0x0000000a060a7223 */ /* 0x000fe20000010007 */
[----:B------:R-:W-:Y:S01]  /*14f60*/  FMUL.FTZ R13, R13, R47 ;  /* 0x0000002f0d0d7220 */ /* 0x000fe20000410000 */
[----:B------:R-:W-:Y:S01]  /*14f70*/  F2FP.F16.E4M3.UNPACK_B R7, R51.H1 ;  /* 0x00000033ff07723e */ /* 0x000fe200030006ff */
[C---:B------:R-:W-:Y:S01]  /*14f80*/  FFMA.FTZ R47, R4.reuse, R47, -R15 ;  /* 0x0000002f042f7223 */ /* 0x040fe2000001080f */
[----:B------:R-:W-:Y:S02]  /*14f90*/  HADD2.F32 R15, -RZ, R8.H0_H0 ;  /* 0x20000008ff0f7230 */ /* 0x000fe40000004100 */
[----:B------:R-:W-:Y:S01]  /*14fa0*/  FFMA.FTZ R21, R4, R52, R13 ;  /* 0x0000003404157223 */ /* 0x000fe2000001000d */
[----:B------:R-:W-:Y:S01]  /*14fb0*/  HADD2.F32 R6, -RZ, R35.H0_H0 ;  /* 0x20000023ff067230 */ /* 0x000fe20000004100 */
[----:B------:R-:W-:Y:S01]  /*14fc0*/  F2FP.F16.E4M3.UNPACK_B R58, R58 ;  /* 0x0000003aff3a723e */ /* 0x000fe200020006ff */
        /* <DEDUP_REMOVED lines=16> */
[--C-:B------:R-:W-:Y:S02]  /*150d0*/  HADD2.F32 R13, -RZ, R58.reuse.H0_H0 ;  /* 0x2000003aff0d7230 */ /* 0x100fe40000004100 */
        /* <DEDUP_REMOVED lines=8> */
[CC--:B------:R-:W-:Y:S01]  /*15160*/  FMUL.FTZ R20, R34.reuse, R58.reuse ;  /* 0x0000003a22147220 */ /* 0x0c0fe20000410000 */
        /* <DEDUP_REMOVED lines=23> */
.L_x_2308:
[----:B------:R-:W-:Y:S05]  /*152e0*/  BSYNC B1 ;  /* 0x0000000000017941 */ /* 0x000fea0003800000 */
.L_x_2307:
        /* <DEDUP_REMOVED lines=9> */
[----:B------:R-:W-:Y:S02]  /*15380*/  LEA.HI R5, R4, R3, RZ, 0x2 ;  /* 0x0000000304057211 */ /* 0x000fe400078f10ff */
[----:B------:R-:W-:Y:S02]  /*15390*/  SHF.L.U32 R3, R3, 0x4, RZ ;  /* 0x0000000403037819 */ /* 0x000fe400000006ff */
[----:B------:R-:W-:Y:S01]  /*153a0*/  SHF.R.U32.HI R10, RZ, 0x8, R24 ;  /* 0x00000008ff0a7819 */ /* 0x000fe20000011618 */
[----:B------:R-:W-:Y:S01]  /*153b0*/  IMAD.SHL.U32 R5, R5, 0x800, RZ ;  /* 0x0000080005057824 */ /* 0x000fe200078e00ff */
[----:B------:R-:W-:Y:S02]  /*153c0*/  LOP3.LUT R4, R196, 0x30, R3, 0xf8, !PT ;  /* 0x00000030c4047812 */ /* 0x000fe400078ef803 */
[----:B------:R-:W-:-:S02]  /*153d0*/  SHF.R.U32.HI R7, RZ, 0x8, R37 ;  /* 0x00000008ff077819 */ /* 0x000fc40000011625 */
[----:B------:R-:W-:Y:S02]  /*153e0*/  LOP3.LUT R8, R39, 0xff, RZ, 0xc0, !PT ;  /* 0x000000ff27087812 */ /* 0x000fe400078ec0ff */
[----:B------:R-:W-:Y:S02]  /*153f0*/  LOP3.LUT R9, R24, 0xff, RZ, 0xc0, !PT ;  /* 0x000000ff18097812 */ /* 0x000fe400078ec0ff */
[----:B------:R-:W-:Y:S02]  /*15400*/  LOP3.LUT R3, R11, 0xff, RZ, 0xc0, !PT ;  /* 0x000000ff0b037812 */ /* 0x000fe400078ec0ff */
[----:B------:R-:W-:Y:S02]  /*15410*/  LOP3.LUT R10, R10, 0xff, RZ, 0xc0, !PT ;  /* 0x000000ff0a0a7812 */ /* 0x000fe400078ec0ff */
[----:B------:R-:W-:Y:S02]  /*15420*/  LOP3.LUT R4, R4, R197, RZ, 0x3c, !PT ;  /* 0x000000c504047212 */ /* 0x000fe400078e3cff */
[----:B------:R-:W-:-:S02]  /*15430*/  LOP3.LUT R5, R5, 0xffffe000, RZ, 0xc0, !PT ;  /* 0xffffe00005057812 */ /* 0x000fc400078ec0ff */
[----:B------:R-:W-:Y:S02]  /*15440*/  LOP3.LUT R6, R37, 0xff, RZ, 0xc0, !PT ;  /* 0x000000ff25067812 */ /* 0x000fe400078ec0ff */
[----:B------:R-:W-:Y:S02]  /*15450*/  LOP3.LUT R7, R7, 0xff, RZ, 0xc0, !PT ;  /* 0x000000ff07077812 */ /* 0x000fe400078ec0ff */
[----:B------:R-:W-:Y:S02]  /*15460*/  PRMT R33, R3, 0x7604, R8 ;  /* 0x0000760403217816 */ /* 0x000fe40000000008 */
[----:B------:R-:W-:Y:S02]  /*15470*/  PRMT R45, R10, 0x7604, R9 ;  /* 0x000076040a2d7816 */ /* 0x000fe40000000009 */
[----:B------:R-:W-:Y:S02]  /*15480*/  IADD3 R3, R4, R198, R5 ;  /* 0x000000c604037210 */ /* 0x000fe40007ffe005 */
[----:B------:R-:W-:-:S02]  /*15490*/  SHF.R.U32.HI R9, RZ, 0x8, R25 ;  /* 0x00000008ff097819 */ /* 0x000fc40000011619 */
[----:B------:R-:W-:Y:S01]  /*154a0*/  SHF.R.U32.HI R11, RZ, 0x8, R26 ;  /* 0x00000008ff0b7819 */ /* 0x000fe2000001161a */
[----:B------:R-:W-:Y:S01]  /*154b0*/  IMAD.IADD R3, R16, 0x1, R3 ;  /* 0x0000000110037824 */ /* 0x000fe200078e0203 */
[----:B------:R-:W-:Y:S02]  /*154c0*/  PRMT R15, R7, 0x7604, R6 ;  /* 0x00007604070f7816 */ /* 0x000fe40000000006 */
[----:B------:R-:W-:Y:S02]  /*154d0*/  SHF.R.U32.HI R7, RZ, 0x8, R38 ;  /* 0x00000008ff077819 */ /* 0x000fe40000011626 */
[----:B------:R-:W-:Y:S02]  /*154e0*/  LOP3.LUT R8, R25, 0xff, RZ, 0xc0, !PT ;  /* 0x000000ff19087812 */ /* 0x000fe400078ec0ff */
[----:B------:R-:W-:Y:S02]  /*154f0*/  LOP3.LUT R10, R26, 0xff, RZ, 0xc0, !PT ;  /* 0x000000ff1a0a7812 */ /* 0x000fe400078ec0ff */
[----:B------:R-:W-:-:S02]  /*15500*/  LOP3.LUT R9, R9, 0xff, RZ, 0xc0, !PT ;  /* 0x000000ff09097812 */ /* 0x000fc400078ec0ff */
[----:B------:R-:W-:Y:S02]  /*15510*/  LOP3.LUT R11, R11, 0xff, RZ, 0xc0, !PT ;  /* 0x000000ff0b0b7812 */ /* 0x000fe400078ec0ff */
[----:B------:R-:W-:Y:S02]  /*15520*/  LOP3.LUT R6, R38, 0xff, RZ, 0xc0, !PT ;  /* 0x000000ff26067812 */ /* 0x000fe400078ec0ff */
[----:B------:R-:W-:Y:S02]  /*15530*/  LOP3.LUT R7, R7, 0xff, RZ, 0xc0, !PT ;  /* 0x000000ff07077812 */ /* 0x000fe400078ec0ff */
[----:B------:R-:W-:Y:S02]  /*15540*/  PRMT R47, R9, 0x7604, R8 ;  /* 0x00007604092f7816 */ /* 0x000fe40000000008 */
[----:B------:R-:W-:Y:S02]  /*15550*/  PRMT R49, R11, 0x7604, R10 ;  /* 0x000076040b317816 */ /* 0x000fe4000000000a */
[----:B------:R-:W1:Y:S01]  /*15560*/  LDS.128 R8, [R3+0x14400] ;  /* 0x0144000003087984 */ /* 0x000e620000000c00 */
[----:B------:R-:W-:-:S02]  /*15570*/  PRMT R21, R7, 0x7604, R6 ;  /* 0x0000760407157816 */ /* 0x000fc40000000006 */
[----:B------:R-:W-:Y:S01]  /*15580*/  SHF.R.U32.HI R35, RZ, 0x8, R27 ;  /* 0x00000008ff237819 */ /* 0x000fe2000001161b */
[----:B------:R-:W2:Y:S01]  /*15590*/  LDS.128 R4, [R221+0x14400] ;  /* 0x01440000dd047984 */ /* 0x000ea20000000c00 */
[----:B------:R-:W-:Y:S02]  /*155a0*/  LOP3.LUT R12, R27, 0xff, RZ, 0xc0, !PT ;  /* 0x000000ff1b0c7812 */ /* 0x000fe400078ec0ff */
[----:B------:R-:W-:Y:S02]  /*155b0*/  LOP3.LUT R35, R35, 0xff, RZ, 0xc0, !PT ;  /* 0x000000ff23237812 */ /* 0x000fe400078ec0ff */
[----:B------:R-:W-:Y:S02]  /*155c0*/  SHF.R.U32.HI R14, RZ, 0x10, R37 ;  /* 0x00000010ff0e7819 */ /* 0x000fe40000011625 */
[----:B------:R-:W-:Y:S02]  /*155d0*/  PRMT R51, R35, 0x7604, R12 ;  /* 0x0000760423337816 */ /* 0x000fe4000000000c */
[----:B------:R-:W-:-:S02]  /*155e0*/  SHF.R.U32.HI R12, RZ, 0x10, R36 ;  /* 0x00000010ff0c7819 */ /* 0x000fc40000011624 */
[----:B------:R-:W-:Y:S02]  /*155f0*/  LOP3.LUT R14, R14, 0xff, RZ, 0xc0, !PT ;  /* 0x000000ff0e0e7812 */ /* 0x000fe400078ec0ff */
[----:B------:R-:W-:Y:S02]  /*15600*/  LOP3.LUT R12, R12, 0xff, RZ, 0xc0, !PT ;  /* 0x000000ff0c0c7812 */ /* 0x000fe400078ec0ff */
[----:B------:R-:W-:Y:S02]  /*15610*/  PRMT R15, R14, 0x7054, R15 ;  /* 0x000070540e0f7816 */ /* 0x000fe4000000000f */
[----:B------:R-:W-:Y:S02]  /*15620*/  SHF.R.U32.HI R14, RZ, 0x10, R25 ;  /* 0x00000010ff0e7819 */ /* 0x000fe40000011619 */
[----:B------:R-:W-:Y:S02]  /*15630*/  PRMT R13, R12, 0x7054, R13 ;  /* 0x000070540c0d7816 */ /* 0x000fe4000000000d */
[----:B------:R-:W-:-:S02]  /*15640*/  SHF.R.U32.HI R12, RZ, 0x10, R24 ;  /* 0x00000010ff0c7819 */ /* 0x000fc40000011618 */
[----:B------:R-:W-:Y:S02]  /*15650*/  SHF.R.U32.HI R20, RZ, 0x10, R38 ;  /* 0x00000010ff147819 */ /* 0x000fe40000011626 */
[----:B------:R-:W-:Y:S02]  /*15660*/  LOP3.LUT R14, R14, 0xff, RZ, 0xc0, !PT ;  /* 0x000000ff0e0e7812 */ /* 0x000fe400078ec0ff */
[----:B------:R-:W-:Y:S02]  /*15670*/  SHF.R.U32.HI R32, RZ, 0x10, R39 ;  /* 0x00000010ff207819 */ /* 0x000fe40000011627 */
[----:B------:R-:W-:Y:S02]  /*15680*/  LOP3.LUT R12, R12, 0xff, RZ, 0xc0, !PT ;  /* 0x000000ff0c0c7812 */ /* 0x000fe400078ec0ff */
[----:B------:R-:W-:Y:S02]  /*15690*/  LOP3.LUT R20, R20, 0xff, RZ, 0xc0, !PT ;  /* 0x000000ff14147812 */ /* 0x000fe400078ec0ff */
[----:B------:R-:W-:-:S02]  /*156a0*/  PRMT R47, R14, 0x7054, R47 ;  /* 0x000070540e2f7816 */ /* 0x000fc4000000002f */
[----:B------:R-:W-:Y:S02]  /*156b0*/  LOP3.LUT R32, R32, 0xff, RZ, 0xc0, !PT ;  /* 0x000000ff20207812 */ /* 0x000fe400078ec0ff */
[----:B------:R-:W-:Y:S02]  /*156c0*/  PRMT R45, R12, 0x7054, R45 ;  /* 0x000070540c2d7816 */ /* 0x000fe4000000002d */
[----:B------:R-:W-:Y:S02]  /*156d0*/  PRMT R21, R20, 0x7054, R21 ;  /* 0x0000705414157816 */ /* 0x000fe40000000015 */
[----:B------:R-:W-:Y:S02]  /*156e0*/  LOP3.LUT R47, R47, 0xff000000, R25, 0xf8, !PT ;  /* 0xff0000002f2f7812 */ /* 0x000fe400078ef819 */
[----:B------:R-:W-:Y:S02]  /*156f0*/  PRMT R35, R32, 0x7054, R33 ;  /* 0x0000705420237816 */ /* 0x000fe40000000021 */
[----:B------:R-:W-:-:S02]  /*15700*/  SHF.R.U32.HI R20, RZ, 0x10, R26 ;  /* 0x00000010ff147819 */ /* 0x000fc4000001161a */
[----:B------:R-:W-:Y:S02]  /*15710*/  LOP3.LUT R33, R13, 0xff000000, R36, 0xf8, !PT ;  /* 0xff0000000d217812 */ /* 0x000fe400078ef824 */
[----:B------:R-:W-:Y:S02]  /*15720*/  LOP3.LUT R36, R15, 0xff000000, R37, 0xf8, !PT ;  /* 0xff0000000f247812 */ /* 0x000fe400078ef825 */
[----:B------:R-:W-:Y:S02]  /*15730*/  LOP3.LUT R45, R45, 0xff000000, R24, 0xf8, !PT ;  /* 0xff0000002d2d7812 */ /* 0x000fe400078ef818 */
[----:B------:R-:W-:Y:S02]  /*15740*/  SHF.R.U32.HI R32, RZ, 0x10, R27 ;  /* 0x00000010ff207819 */ /* 0x000fe4000001161b */
[----:B------:R-:W-:Y:S02]  /*15750*/  F2FP.F16.E4M3.UNPACK_B R37, R47 ;  /* 0x0000002fff25723e */ /* 0x000fe400020006ff */
[----:B-1----:R-:W-:-:S02]  /*15760*/  F2FP.F16.E4M3.UNPACK_B R24, R9 ;  /* 0x00000009ff18723e */ /* 0x002fc400020006ff */
[----:B------:R-:W-:Y:S01]  /*15770*/  LOP3.LUT R20, R20, 0xff, RZ, 0xc0, !PT ;  /* 0x000000ff14147812 */ /* 0x000fe200078ec0ff */
[----:B------:R-:W-:Y:S01]  /*15780*/  HADD2.F32 R46, -RZ, R37.H0_H0 ;  /* 0x20000025ff2e7230 */ /* 0x000fe20000004100 */
[----:B------:R-:W-:Y:S02]  /*15790*/  F2FP.F16.E4M3.UNPACK_B R34, R36 ;  /* 0x00000024ff22723e */ /* 0x000fe400020006ff */
[----:B------:R-:W-:Y:S02]  /*157a0*/  LOP3.LUT R32, R32, 0xff, RZ, 0xc0, !PT ;  /* 0x000000ff20207812 */ /* 0x000fe400078ec0ff */
[-C--:B--2---:R-:W-:Y:S02]  /*157b0*/  F2FP.F16.E4M3.UNPACK_B R12, R5.reuse ;  /* 0x00000005ff0c723e */ /* 0x084fe400020006ff */
[----:B------:R-:W-:Y:S01]  /*157c0*/  F2FP.F16.E4M3.UNPACK_B R13, R5.H1 ;  /* 0x00000005ff0d723e */ /* 0x000fe200030006ff */
[--C-:B------:R-:W-:Y:S01]  /*157d0*/  HADD2.F32 R5, -RZ, R24.reuse.H0_H0 ;  /* 0x20000018ff057230 */ /* 0x100fe20000004100 */
[----:B------:R-:W-:Y:S01]  /*157e0*/  PRMT R49, R20, 0x7054, R49 ;  /* 0x0000705414317816 */ /* 0x000fe20000000031 */
[----:B------:R-:W-:Y:S01]  /*157f0*/  HADD2.F32 R24, -RZ, R24.H1_H1 ;  /* 0x30000018ff187230 */ /* 0x000fe20000004100 */
[----:B------:R-:W-:Y:S01]  /*15800*/  LOP3.LUT R39, R35, 0xff000000, R39, 0xf8, !PT ;  /* 0xff00000023277812 */ /* 0x000fe200078ef827 */
[----:B------:R-:W-:Y:S01]  /*15810*/  HADD2.F32 R35, -RZ, R34.H0_H0 ;  /* 0x20000022ff237230 */ /* 0x000fe20000004100 */
[----:B------:R-:W-:-:S02]  /*15820*/  PRMT R51, R32, 0x7054, R51 ;  /* 0x0000705420337816 */ /* 0x000fc40000000033 */
[-C--:B------:R-:W-:Y:S02]  /*15830*/  F2FP.F16.E4M3.UNPACK_B R14, R6.reuse ;  /* 0x00000006ff0e723e */ /* 0x080fe400020006ff */
[----:B------:R-:W-:Y:S01]  /*15840*/  F2FP.F16.E4M3.UNPACK_B R15, R6.H1 ;  /* 0x00000006ff0f723e */ /* 0x000fe200030006ff */
[----:B------:R-:W-:Y:S01]  /*15850*/  HADD2.F32 R6, -RZ, R12.H0_H0 ;  /* 0x2000000cff067230 */ /* 0x000fe20000004100 */
[----:B------:R-:W-:Y:S01]  /*15860*/  LOP3.LUT R48, R49, 0xff000000, R26, 0xf8, !PT ;  /* 0xff00000031307812 */ /* 0x000fe200078ef81a */
[----:B------:R-:W-:Y:S01]  /*15870*/  FMUL.FTZ R49, R5, R46 ;  /* 0x0000002e05317220 */ /* 0x000fe20000410000 */
[----:B------:R-:W-:Y:S01]  /*15880*/  LOP3.LUT R50, R51, 0xff000000, R27, 0xf8, !PT ;  /* 0xff00000033327812 */ /* 0x000fe200078ef81b */
[----:B------:R-:W-:Y:S01]  /*15890*/  FMUL.FTZ R51, R5, R35 ;  /* 0x0000002305337220 */ /* 0x000fe20000410000 */
[----:B------:R-:W-:Y:S01]  /*158a0*/  F2FP.F16.E4M3.UNPACK_B R25, R9.H1 ;  /* 0x00000009ff19723e */ /* 0x000fe200030006ff */
[C---:B------:R-:W-:Y:S01]  /*158b0*/  FFMA.FTZ R5, R6.reuse, R35, -R49 ;  /* 0x0000002306057223 */ /* 0x040fe20000010831 */
[----:B------:R-:W-:Y:S01]  /*158c0*/  F2FP.F16.E4M3.UNPACK_B R47, R47.H1 ;  /* 0x0000002fff2f723e */ /* 0x000fe200030006ff */
[----:B------:R-:W-:Y:S01]  /*158d0*/  HADD2.F32 R49, -RZ, R37.H1_H1 ;  /* 0x30000025ff317230 */ /* 0x000fe20000004100 */
[----:B------:R-:W-:Y:S01]  /*158e0*/  F2FP.F16.E4M3.UNPACK_B R36, R36.H1 ;  /* 0x00000024ff24723e */ /* 0x000fe200030006ff */
[----:B------:R-:W-:Y:S01]  /*158f0*/  HADD2.F32 R35, -RZ, R34.H1_H1 ;  /* 0x30000022ff237230 */ /* 0x000fe20000004100 */
[-C--:B------:R-:W-:Y:S01]  /*15900*/  F2FP.F16.E4M3.UNPACK_B R27, R11.reuse ;  /* 0x0000000bff1b723e */ /* 0x080fe200020006ff */
[----:B------:R-:W-:Y:S01]  /*15910*/  FFMA.FTZ R46, R6, R46, R51 ;  /* 0x0000002e062e7223 */ /* 0x000fe20000010033 */
[----:B------:R-:W-:Y:S01]  /*15920*/  F2FP.F16.E4M3.UNPACK_B R32, R11.H1 ;  /* 0x0000000bff20723e */ /* 0x000fe200030006ff */
[----:B------:R-:W-:Y:S01]  /*15930*/  HADD2.F32 R51, -RZ, R47.H0_H0 ;  /* 0x2000002fff337230 */ /* 0x000fe20000004100 */
[-C--:B------:R-:W-:Y:S01]  /*15940*/  F2FP.F16.E4M3.UNPACK_B R11, R10.reuse ;  /* 0x0000000aff0b723e */ /* 0x080fe200020006ff */
[----:B------:R-:W-:Y:S01]  /*15950*/  HADD2.F32 R12, -RZ, R12.H1_H1 ;  /* 0x3000000cff0c7230 */ /* 0x000fe20000004100 */
[----:B------:R-:W-:Y:S01]  /*15960*/  F2FP.F16.E4M3.UNPACK_B R26, R10.H1 ;  /* 0x0000000aff1a723e */ /* 0x000fe200030006ff */
[----:B------:R-:W-:-:S02]  /*15970*/  HADD2.F32 R10, -RZ, R25.H0_H0 ;  /* 0x20000019ff0a7230 */ /* 0x000fc40000004100 */
[C---:B------:R-:W-:Y:S01]  /*15980*/  FMUL.FTZ R53, R24.reuse, R49 ;  /* 0x0000003118357220 */ /* 0x040fe20000410000 */
[----:B------:R-:W-:Y:S02]  /*15990*/  HADD2.F32 R37, -RZ, R36.H0_H0 ;  /* 0x20000024ff257230 */ /* 0x000fe40000004100 */
[----:B------:R-:W-:Y:S01]  /*159a0*/  FMUL.FTZ R24, R24, R35 ;  /* 0x0000002318187220 */ /* 0x000fe20000410000 */
[----:B------:R-:W-:Y:S02]  /*159b0*/  HADD2.F32 R6, -RZ, R13.H0_H0 ;  /* 0x2000000dff067230 */ /* 0x000fe40000004100 */
[----:B------:R-:W-:Y:S01]  /*159c0*/  FMUL.FTZ R55, R10, R51 ;  /* 0x000000330a377220 */ /* 0x000fe20000410000 */
        /* <DEDUP_REMOVED lines=13> */
[----:B------:R-:W-:Y:S01]  /*15aa0*/  LOP3.LUT R38, R21, 0xff000000, R38, 0xf8, !PT ;  /* 0xff00000015267812 */ /* 0x000fe200078ef826 */
        /* <DEDUP_REMOVED lines=29> */
[----:B------:R-:W-:Y:S01]  /*15c80*/  FMUL.FTZ R10, R10, R13 ;  /* 0x0000000d0a0a7220 */ /* 0x000fe20000410000 */
        /* <DEDUP_REMOVED lines=17> */
[----:B------:R-:W-:Y:S02]  /*15da0*/  HADD2.F32 R6, -RZ, R4.H0_H0 ;  /* 0x20000004ff067230 */ /* 0x000fe40000004100 */
[C---:B------:R-:W-:Y:S01]  /*15db0*/  FMUL.FTZ R24, R32.reuse, R50 ;  /* 0x0000003220187220 */ /* 0x040fe20000410000 */
[----:B------:R-:W-:Y:S02]  /*15dc0*/  HADD2.F32 R21, -RZ, R21.H1_H1 ;  /* 0x30000015ff157230 */ /* 0x000fe40000004100 */
[----:B------:R-:W-:Y:S01]  /*15dd0*/  FMUL.FTZ R35, R32, R39 ;  /* 0x0000002720237220 */ /* 0x000fe20000410000 */
[----:B------:R-:W-:-:S02]  /*15de0*/  HADD2.F32 R8, -RZ, R8.H1_H1 ;  /* 0x30000008ff087230 */ /* 0x000fc40000004100 */
[C---:B------:R-:W-:Y:S01]  /*15df0*/  FFMA.FTZ R32, R6.reuse, R25, R10 ;  /* 0x0000001906207223 */ /* 0x040fe2000001000a */
[----:B------:R-:W-:Y:S02]  /*15e00*/  HADD2.F32 R25, -RZ, R20.H1_H1 ;  /* 0x30000014ff197230 */ /* 0x000fe40000004100 */
[C---:B------:R-:W-:Y:S01]  /*15e10*/  FFMA.FTZ R60, R21.reuse, R39, -R24 ;  /* 0x00000027153c7223 */ /* 0x040fe20000010818 */
        /* <DEDUP_REMOVED lines=11> */
[----:B------:R-:W-:Y:S02]  /*15ed0*/  HADD2.F32 R8, -RZ, R45.H1_H1 ;  /* 0x3000002dff087230 */ /* 0x000fe40000004100 */
[----:B------:R-:W-:Y:S01]  /*15ee0*/  FMUL.FTZ R25, R6, R21 ;  /* 0x0000001506197220 */ /* 0x000fe20000410000 */
[----:B------:R-:W-:-:S02]  /*15ef0*/  HADD2.F32 R9, -RZ, R9.H1_H1 ;  /* 0x30000009ff097230 */ /* 0x000fc40000004100 */
[-C--:B------:R-:W-:Y:S01]  /*15f00*/  FMUL.FTZ R27, R6, R13.reuse ;  /* 0x0000000d061b7220 */ /* 0x080fe20000410000 */
[----:B------:R-:W-:Y:S01]  /*15f10*/  HADD2.F32 R4, -RZ, R7.H0_H0 ;  /* 0x20000007ff047230 */ /* 0x000fe20000004100 */
        /* <DEDUP_REMOVED lines=19> */
[----:B------:R-:W-:Y:S01]  /*16050*/  HADD2.F32 R10, -RZ, R10.H1_H1 ;  /* 0x3000000aff0a7230 */ /* 0x000fe20000004100 */
[----:B------:R-:W-:Y:S01]  /*16060*/  F2FP.SATFINITE.E4M3.F32.PACK_AB_MERGE_C R5, R52, R5, R54 ;  /* 0x000000053405723e */ /* 0x000fe20004807036 */
[----:B------:R-:W-:-:S02]  /*16070*/  HADD2.F32 R26, -RZ, R26.H1_H1 ;  /* 0x3000001aff1a7230 */ /* 0x000fc40000004100 */
[C---:B------:R-:W-:Y:S01]  /*16080*/  FFMA.FTZ R21, R4.reuse, R7, -R13 ;  /* 0x0000000704157223 */ /* 0x040fe2000001080d */
[----:B------:R-:W-:Y:S02]  /*16090*/  HADD2.F32 R15, -RZ, R15.H1_H1 ;  /* 0x3000000fff0f7230 */ /* 0x000fe40000004100 */
[----:B------:R-:W-:Y:S01]  /*160a0*/  FFMA.FTZ R33, R4, R9, R33 ;  /* 0x0000000904217223 */ /* 0x000fe20000010021 */
[--C-:B------:R-:W-:Y:S02]  /*160b0*/  HADD2.F32 R9, -RZ, R48.reuse.H0_H0 ;  /* 0x20000030ff097230 */ /* 0x100fe40000004100 */
[C---:B------:R-:W-:Y:S01]  /*160c0*/  FMUL.FTZ R6, R26.reuse, R10 ;  /* 0x0000000a1a067220 */ /* 0x040fe20000410000 */
[-C--:B------:R-:W-:Y:S01]  /*160d0*/  FMUL.FTZ R7, R26, R8.reuse ;  /* 0x000000081a077220 */ /* 0x080fe20000410000 */
[----:B------:R-:W-:Y:S02]  /*160e0*/  HADD2.F32 R48, -RZ, R48.H1_H1 ;  /* 0x30000030ff307230 */ /* 0x000fe40000004100 */
[C---:B------:R-:W-:Y:S01]  /*160f0*/  FFMA.FTZ R26, R15.reuse, R8, -R6 ;  /* 0x000000080f1a7223 */ /* 0x040fe20000010806 */
[----:B------:R-:W-:Y:S01]  /*16100*/  FFMA.FTZ R34, R15, R10, R7 ;  /* 0x0000000a0f227223 */ /* 0x000fe20000010007 */
[----:B------:R-:W-:-:S02]  /*16110*/  HADD2.F32 R6, -RZ, R11.H0_H0 ;  /* 0x2000000bff067230 */ /* 0x000fc40000004100 */
[--C-:B------:R-:W-:Y:S01]  /*16120*/  HADD2.F32 R7, -RZ, R38.reuse.H0_H0 ;  /* 0x20000026ff077230 */ /* 0x100fe20000004100 */
[----:B------:R-:W-:Y:S01]  /*16130*/  F2FP.SATFINITE.E4M3.F32.PACK_AB_MERGE_C R21, R26, R21, RZ ;  /* 0x000000151a15723e */ /* 0x000fe200048070ff */
[----:B------:R-:W-:Y:S02]  /*16140*/  HADD2.F32 R11, -RZ, R11.H1_H1 ;  /* 0x3000000bff0b7230 */ /* 0x000fe40000004100 */
[C---:B------:R-:W-:Y:S01]  /*16150*/  FMUL.FTZ R13, R6.reuse, R9 ;  /* 0x00000009060d7220 */ /* 0x040fe20000410000 */
[----:B------:R-:W-:Y:S02]  /*16160*/  HADD2.F32 R38, -RZ, R38.H1_H1 ;  /* 0x30000026ff267230 */ /* 0x000fe40000004100 */
[----:B------:R-:W-:Y:S01]  /*16170*/  FMUL.FTZ R8, R6, R7 ;  /* 0x0000000706087220 */ /* 0x000fe20000410000 */
[--C-:B------:R-:W-:Y:S02]  /*16180*/  HADD2.F32 R4, -RZ, R14.reuse.H0_H0 ;  /* 0x2000000eff047230 */ /* 0x100fe40000004100 */
[----:B------:R-:W-:Y:S01]  /*16190*/  FMUL.FTZ R15, R11, R48 ;  /* 0x000000300b0f7220 */ /* 0x000fe20000410000 */
[----:B------:R-:W-:-:S02]  /*161a0*/  HADD2.F32 R14, -RZ, R14.H1_H1 ;  /* 0x3000000eff0e7230 */ /* 0x000fc40000004100 */
[-C--:B------:R-:W-:Y:S01]  /*161b0*/  FMUL.FTZ R11, R11, R38.reuse ;  /* 0x000000260b0b7220 */ /* 0x080fe20000410000 */
        /* <DEDUP_REMOVED lines=10> */
[----:B------:R-:W-:Y:S02]  /*16260*/  F2FP.SATFINITE.E4M3.F32.PACK_AB_MERGE_C R7, R56, R47, R7 ;  /* 0x0000002f3807723e */ /* 0x000fe40004807007 */
[----:B------:R-:W-:Y:S02]  /*16270*/  F2FP.SATFINITE.E4M3.F32.PACK_AB_MERGE_C R4, R12, R25, R4 ;  /* 0x000000190c04723e */ /* 0x000fe40004807004 */
[----:B------:R-:W-:Y:S02]  /*16280*/  F2FP.SATFINITE.E4M3.F32.PACK_AB_MERGE_C R6, R15, R6, R21 ;  /* 0x000000060f06723e */ /* 0x000fe40004807015 */
[----:B------:R-:W-:-:S02]  /*16290*/  F2FP.SATFINITE.E4M3.F32.PACK_AB_MERGE_C R9, R49, R46, R9 ;  /* 0x0000002e3109723e */ /* 0x000fc40004807009 */
[----:B------:R-:W-:Y:S01]  /*162a0*/  F2FP.SATFINITE.E4M3.F32.PACK_AB_MERGE_C R11, R58, R53, R11 ;  /* 0x000000353a0b723e */ /* 0x000fe2000480700b */
[----:B------:R3:W-:Y:S01]  /*162b0*/  STS.128 [R221+0x14400], R4 ;  /* 0x01440004dd007388 */ /* 0x0007e20000000c00 */
[----:B------:R-:W-:Y:S02]  /*162c0*/  F2FP.SATFINITE.E4M3.F32.PACK_AB_MERGE_C R8, R20, R27, R8 ;  /* 0x0000001b1408723e */ /* 0x000fe40004807008 */
[----:B------:R-:W-:-:S05]  /*162d0*/  F2FP.SATFINITE.E4M3.F32.PACK_AB_MERGE_C R10, R13, R10, R33 ;  /* 0x0000000a0d0a723e */ /* 0x000fca0004807021 */
[----:B------:R3:W-:Y:S02]  /*162e0*/  STS.128 [R3+0x14400], R8 ;  /* 0x0144000803007388 */ /* 0x0007e40000000c00 */
.L_x_2310:
[----:B------:R-:W-:Y:S05]  /*162f0*/  BSYNC B1 ;  /* 0x0000000000017941 */ /* 0x000fea0003800000 */
.L_x_2309:
        /* <DEDUP_REMOVED lines=11> */
[----:B------:R-:W-:Y:S02]  /*163b0*/  LOP3.LUT R7, R7, 0xff, RZ, 0xc0, !PT ;  /* 0x000000ff07077812 */ /* 0x000fe400078ec0ff */
[----:B------:R-:W-:Y:S02]  /*163c0*/  LOP3.LUT R0, R196, 0x30, R3, 0xf8, !PT ;  /* 0x00000030c4007812 */ /* 0x000fe400078ef803 */
[----:B------:R-:W-:-:S02]  /*163d0*/  SHF.L.U32 R4, R4, 0xb, RZ ;  /* 0x0000000b04047819 */ /* 0x000fc400000006ff */
[----:B------:R-:W-:Y:S02]  /*163e0*/  PRMT R15, R7, 0x7604, R8 ;  /* 0x00007604070f7816 */ /* 0x000fe40000000008 */
[----:B------:R-:W-:Y:S02]  /*163f0*/  SHF.R.U32.HI R5, RZ, 0x8, R41 ;  /* 0x00000008ff057819 */ /* 0x000fe40000011629 */
[----:B------:R-:W-:Y:S02]  /*16400*/  SHF.R.U32.HI R7, RZ, 0x8, R28 ;  /* 0x00000008ff077819 */ /* 0x000fe4000001161c */
[----:B------:R-:W-:Y:S02]  /*16410*/  LOP3.LUT R0, R0, R197, RZ, 0x3c, !PT ;  /* 0x000000c500007212 */ /* 0x000fe400078e3cff */
[----:B------:R-:W-:Y:S02]  /*16420*/  LOP3.LUT R3, R4, 0xffffe000, RZ, 0xc0, !PT ;  /* 0xffffe00004037812 */ /* 0x000fe400078ec0ff */
[----:B------:R-:W-:-:S02]  /*16430*/  LOP3.LUT R6, R41, 0xff, RZ, 0xc0, !PT ;  /* 0x000000ff29067812 */ /* 0x000fc400078ec0ff */
[----:B------:R-:W-:Y:S02]  /*16440*/  LOP3.LUT R5, R5, 0xff, RZ, 0xc0, !PT ;  /* 0x000000ff05057812 */ /* 0x000fe400078ec0ff */
        /* <DEDUP_REMOVED lines=13> */
[----:B------:R-:W-:Y:S01]  /*16520*/  LOP3.LUT R20, R29, 0xff, RZ, 0xc0, !PT ;  /* 0x000000ff1d147812 */ /* 0x000fe200078ec0ff */
[----:B------:R-:W2:Y:S01]  /*16530*/  LDS.128 R4, [R220+0x14400] ;  /* 0x01440000dc047984 */ /* 0x000ea20000000c00 */
[----:B------:R-:W-:-:S02]  /*16540*/  SHF.R.U32.HI R26, RZ, 0x8, R31 ;  /* 0x00000008ff1a7819 */ /* 0x000fc4000001161f */
[----:B------:R-:W-:Y:S02]  /*16550*/  LOP3.LUT R27, R31, 0xff, RZ, 0xc0, !PT ;  /* 0x000000ff1f1b7812 */ /* 0x000fe400078ec0ff */
[----:B------:R-:W-:Y:S02]  /*16560*/  LOP3.LUT R26, R26, 0xff, RZ, 0xc0, !PT ;  /* 0x000000ff1a1a7812 */ /* 0x000fe400078ec0ff */
[----:B------:R-:W-:Y:S02]  /*16570*/  PRMT R20, R3, 0x7604, R20 ;  /* 0x0000760403147816 */ /* 0x000fe40000000014 */
[----:B------:R-:W-:Y:S02]  /*16580*/  SHF.R.U32.HI R3, RZ, 0x10, R41 ;  /* 0x00000010ff037819 */ /* 0x000fe40000011629 */
[----:B------:R-:W-:Y:S02]  /*16590*/  SHF.R.U32.HI R21, RZ, 0x8, R30 ;  /* 0x00000008ff157819 */ /* 0x000fe4000001161e */
[----:B------:R-:W-:Y:S01]  /*165a0*/  PRMT R26, R26, 0x7604, R27 ;  /* 0x000076041a1a7816 */ /* 0x000fe2000000001b */
[----:B------:R-:W-:Y:S01]  /*165b0*/  IMAD.U32 R3, R3, 0x10000, RZ ;  /* 0x0001000003037824 */ /* 0x000fe200078e00ff */
[----:B------:R-:W-:-:S02]  /*165c0*/  SHF.R.U32.HI R27, RZ, 0x10, R29 ;  /* 0x00000010ff1b7819 */ /* 0x000fc4000001161d */
[----:B------:R-:W-:Y:S02]  /*165d0*/  LOP3.LUT R24, R30, 0xff, RZ, 0xc0, !PT ;  /* 0x000000ff1e187812 */ /* 0x000fe400078ec0ff */
[----:B------:R-:W-:Y:S02]  /*165e0*/  LOP3.LUT R21, R21, 0xff, RZ, 0xc0, !PT ;  /* 0x000000ff15157812 */ /* 0x000fe400078ec0ff */
[----:B------:R-:W-:Y:S02]  /*165f0*/  SHF.L.U32 R27, R27, 0x10, RZ ;  /* 0x000000101b1b7819 */ /* 0x000fe400000006ff */
[----:B------:R-:W-:Y:S02]  /*16600*/  LOP3.LUT R13, R13, 0xff0000, R40, 0xf8, !PT ;  /* 0x00ff00000d0d7812 */ /* 0x000fe400078ef828 */
        /* <DEDUP_REMOVED lines=8> */
[----:B------:R-:W-:-:S02]  /*16690*/  SHF.R.U32.HI R21, RZ, 0x10, R43 ;  /* 0x00000010ff157819 */ /* 0x000fc4000001162b */
[----:B------:R-:W-:Y:S02]  /*166a0*/  LOP3.LUT R35, R35, 0xff000000, R29, 0xf8, !PT ;  /* 0xff00000023237812 */ /* 0x000fe400078ef81d */
[----:B------:R-:W-:Y:S01]  /*166b0*/  LOP3.LUT R25, R25, 0xff0000, R28, 0xf8, !PT ;  /* 0x00ff000019197812 */ /* 0x000fe200078ef81c */
[----:B------:R-:W-:Y:S01]  /*166c0*/  IMAD.U32 R21, R21, 0x10000, RZ ;  /* 0x0001000015157824 */ /* 0x000fe200078e00ff */
[----:B------:R-:W-:Y:S02]  /*166d0*/  LOP3.LUT R34, R3, 0xff000000, R30, 0xf8, !PT ;  /* 0xff00000003227812 */ /* 0x000fe400078ef81e */
[----:B------:R-:W-:Y:S02]  /*166e0*/  LOP3.LUT R37, R26, 0xff0000, R37, 0xf8, !PT ;  /* 0x00ff00001a257812 */ /* 0x000fe400078ef825 */
[----:B------:R-:W-:Y:S02]  /*166f0*/  F2FP.F16.E4M3.UNPACK_B R30, R35 ;  /* 0x00000023ff1e723e */ /* 0x000fe400020006ff */
[----:B-1----:R-:W-:-:S02]  /*16700*/  F2FP.F16.E4M3.UNPACK_B R20, R9 ;  /* 0x00000009ff14723e */ /* 0x002fc400020006ff */
[----:B------:R-:W-:Y:S02]  /*16710*/  LOP3.LUT R15, R15, 0xff0000, R42, 0xf8, !PT ;  /* 0x00ff00000f0f7812 */ /* 0x000fe400078ef82a */
[----:B------:R-:W-:Y:S01]  /*16720*/  LOP3.LUT R33, R25, 0xff000000, R28, 0xf8, !PT ;  /* 0xff00000019217812 */ /* 0x000fe200078ef81c */
[----:B------:R-:W-:Y:S01]  /*16730*/  HADD2.F32 R24, -RZ, R20.H0_H0 ;  /* 0x20000014ff187230 */ /* 0x000fe20000004100 */
[----:B------:R-:W-:Y:S01]  /*16740*/  LOP3.LUT R36, R37, 0xff000000, R31, 0xf8, !PT ;  /* 0xff00000025247812 */ /* 0x000fe200078ef81f */
[----:B------:R-:W-:Y:S01]  /*16750*/  HADD2.F32 R31, -RZ, R30.H0_H0 ;  /* 0x2000001eff1f7230 */ /* 0x000fe20000004100 */
[----:B--2---:R-:W-:Y:S01]  /*16760*/  F2FP.F16.E4M3.UNPACK_B R12, R5 ;  /* 0x00000005ff0c723e */ /* 0x004fe200020006ff */
[----:B------:R-:W-:Y:S01]  /*16770*/  HADD2.F32 R20, -RZ, R20.H1_H1 ;  /* 0x30000014ff147230 */ /* 0x000fe20000004100 */
[----:B------:R-:W-:Y:S02]  /*16780*/  F2FP.F16.E4M3.UNPACK_B R28, R40 ;  /* 0x00000028ff1c723e */ /* 0x000fe400020006ff */
[----:B------:R-:W-:Y:S01]  /*16790*/  LOP3.LUT R21, R14, 0xff0000, R21, 0xf8, !PT ;  /* 0x00ff00000e157812 */ /* 0x000fe200078ef815 */
[----:B------:R-:W-:Y:S01]  /*167a0*/  FMUL.FTZ R37, R24, R31 ;  /* 0x0000001f18257220 */ /* 0x000fe20000410000 */
[----:B------:R-:W-:Y:S01]  /*167b0*/  LOP3.LUT R32, R15, 0xff000000, R42, 0xf8, !PT ;  /* 0xff0000000f207812 */ /* 0x000fe200078ef82a */
[----:B------:R-:W-:Y:S01]  /*167c0*/  HADD2.F32 R29, -RZ, R28.H0_H0 ;  /* 0x2000001cff1d7230 */ /* 0x000fe20000004100 */
[----:B------:R-:W-:-:S02]  /*167d0*/  F2FP.F16.E4M3.UNPACK_B R14, R7 ;  /* 0x00000007ff0e723e */ /* 0x000fc400020006ff */
[----:B------:R-:W-:Y:S02]  /*167e0*/  F2FP.F16.E4M3.UNPACK_B R15, R7.H1 ;  /* 0x00000007ff0f723e */ /* 0x000fe400030006ff */
[-C--:B------:R-:W-:Y:S01]  /*167f0*/  F2FP.F16.E4M3.UNPACK_B R7, R6.reuse ;  /* 0x00000006ff07723e */ /* 0x080fe200020006ff */
[----:B------:R-:W-:Y:S01]  /*16800*/  FMUL.FTZ R46, R24, R29 ;  /* 0x0000001d182e7220 */ /* 0x000fe20000410000 */
[----:B------:R-:W-:Y:S01]  /*16810*/  F2FP.F16.E4M3.UNPACK_B R13, R6.H1 ;  /* 0x00000006ff0d723e */ /* 0x000fe200030006ff */
[--C-:B------:R-:W-:Y:S01]  /*16820*/  HADD2.F32 R6, -RZ, R12.reuse.H0_H0 ;  /* 0x2000000cff067230 */ /* 0x100fe20000004100 */
[----:B------:R-:W-:Y:S01]  /*16830*/  LOP3.LUT R42, R21, 0xff000000, R43, 0xf8, !PT ;  /* 0xff000000152a7812 */ /* 0x000fe200078ef82b */
[----:B------:R-:W-:Y:S01]  /*16840*/  HADD2.F32 R12, -RZ, R12.H1_H1 ;  /* 0x3000000cff0c7230 */ /* 0x000fe20000004100 */
[----:B------:R-:W-:Y:S02]  /*16850*/  F2FP.F16.E4M3.UNPACK_B R21, R9.H1 ;  /* 0x00000009ff15723e */ /* 0x000fe400030006ff */
        /* <DEDUP_REMOVED lines=129> */
[--C-:B------:R-:W-:Y:S01]  /*17070*/  HADD2.F32 R4, -RZ, R11.reuse.H0_H0 ;  /* 0x2000000bff047230 */ /* 0x100fe20000004100 */
[----:B------:R-:W-:Y:S01]  /*17080*/  F2FP.SATFINITE.E4M3.F32.PACK_AB_MERGE_C R27, R36, R27, RZ ;  /* 0x0000001b241b723e */ /* 0x000fe200048070ff */
        /* <DEDUP_REMOVED lines=30> */
.L_x_2288:
[----:B------:R-:W-:Y:S05]  /*17270*/  BSYNC B0 ;  /* 0x0000000000007941 */ /* 0x000fea0003800000 */
.L_x_2278:
        /* <DEDUP_REMOVED lines=8> */
.L_x_2276:
[----:B-12-4-:R-:W-:-:S05]  /*17300*/  IMAD.U32 R0, RZ, RZ, UR53 ;  /* 0x00000035ff007e24 */ /* 0x016fca000f8e00ff */
[----:B------:R-:W-:-:S13]  /*17310*/  ISETP.NE.AND P1, PT, R0, 0x3, PT ;  /* 0x000000030000780c */ /* 0x000fda0003f25270 */
[----:B------:R-:W-:Y:S05]  /*17320*/  @!P1 BRA `(.L_x_2311) ;  /* 0x0000000000049947 */ /* 0x000fea0003800000 */
[----:B------:R-:W-:Y:S01]  /*17330*/  BPT.TRAP 0x1 ;  /* 0x000000040000795c */ /* 0x000fe20000300000 */
.L_x_2311:
[----:B------:R-:W-:Y:S01]  /*17340*/  IMAD R0, R145, 0x8, R16 ;  /* 0x0000000891007824 */ /* 0x000fe200078e0210 */
[----:B---3--:R-:W-:-:S04]  /*17350*/  SHF.L.U32 R3, R188, 0x1f, RZ ;  /* 0x0000001fbc037819 */ /* 0x008fc800000006ff */
[----:B------:R1:W2:Y:S01]  /*17360*/  SYNCS.PHASECHK.TRANS64.TRYWAIT P2, [R0+URZ+0x29830], R3 ;  /* 0x02983003000075a7 */ /* 0x0002a2000804017f */
[----:B------:R-:W-:Y:S05]  /*17370*/  @!P1 BRA `(.L_x_2312) ;  /* 0x0000000000049947 */ /* 0x000fea0003800000 */
[----:B------:R-:W-:Y:S01]  /*17380*/  BPT.TRAP 0x1 ;  /* 0x000000040000795c */ /* 0x000fe20000300000 */
.L_x_2312:
[----:B-----5:R-:W3:Y:S01]  /*17390*/  S2R R4, SR_TID.X ;  /* 0x0000000000047919 */ /* 0x020ee20000002100 */
[----:B------:R-:W-:Y:S02]  /*173a0*/  MOV R87, RZ ;  /* 0x000000ff00577202 */ /* 0x000fe40000000f00 */
[----:B---3--:R-:W-:-:S04]  /*173b0*/  LOP3.LUT R4, R4, 0x7f, RZ, 0xc0, !PT ;  /* 0x0000007f04047812 */ /* 0x008fc800078ec0ff */
[----:B------:R-:W-:Y:S01]  /*173c0*/  ISETP.NE.AND P0, PT, R4, RZ, PT ;  /* 0x000000ff0400720c */ /* 0x000fe20003f05270 */
[----:B--2---:R-:W-:-:S12]  /*173d0*/  @P2 BRA `(.L_x_2313) ;  /* 0x0000000000082947 */ /* 0x004fd80003800000 */
[----:B------:R-:W2:Y:S02]  /*173e0*/  SYNCS.PHASECHK.TRANS64.TRYWAIT P2, [R0+URZ+0x29830], R3 ;  /* 0x02983003000075a7 */ /* 0x000ea4000804017f */
[----:B--2---:R-:W-:Y:S05]  /*173f0*/  @!P2 BRA `(.L_x_2314) ;  /* 0x0000016400dca947 */ /* 0x004fea0003800000 */
.L_x_2313:
        /* <DEDUP_REMOVED lines=9> */
[----:B------:R-:W-:Y:S01]  /*17490*/  IMAD.MOV.U32 R11, RZ, RZ, -0x7fffffe0 ;  /* 0x80000020ff0b7424 */ /* 0x000fe200078e00ff */
[----:B------:R-:W-:Y:S01]  /*174a0*/  LOP3.LUT R3, R3, 0x3fff, RZ, 0xc0, !PT ;  /* 0x00003fff03037812 */ /* 0x000fe200078ec0ff */
[----:B------:R-:W-:Y:S01]  /*174b0*/  UMOV UR9, UR25 ;  /* 0x0000001900097c82 */ /* 0x000fe20008000000 */
[----:B------:R-:W-:Y:S01]  /*174c0*/  UMOV UR13, UR25 ;  /* 0x00000019000d7c82 */ /* 0x000fe20008000000 */
[----:B------:R-:W-:Y:S01]  /*174d0*/  UMOV UR17, UR25 ;  /* 0x0000001900117c82 */ /* 0x000fe20008000000 */
[----:B------:R-:W-:Y:S01]  /*174e0*/  LOP3.LUT R4, R3, 0x10000, RZ, 0xfc, !PT ;  /* 0x0001000003047812 */ /* 0x000fe200078efcff */
[----:B------:R-:W-:Y:S01]  /*174f0*/  ULOP3.LUT UR44, UR44, 0x10000, URZ, 0xfc, !UPT ;  /* 0x000100002c2c7892 */ /* 0x000fe2000f8efc3f */
[----:B------:R-:W-:Y:S01]  /*17500*/  R2UR UR11, R11 ;  /* 0x000000000b0b72ca */ /* 0x000fe200000e0000 */
[----:B------:R-:W-:Y:S01]  /*17510*/  IMAD.MOV.U32 R11, RZ, RZ, -0x7fffffe0 ;  /* 0x80000020ff0b7424 */ /* 0x000fe200078e00ff */
[----:B------:R-:W-:Y:S01]  /*17520*/  MOV R13, 0x80000020 ;  /* 0x80000020000d7802 */ /* 0x000fe20000000f00 */
[----:B------:R-:W-:Y:S01]  /*17530*/  IMAD R6, R145, 0x780, R4 ;  /* 0x0000078091067824 */ /* 0x000fe200078e0204 */
[----:B------:R-:W-:Y:S01]  /*17540*/  UIADD3 UR4, UR44, 0x2, URZ ;  /* 0x000000022c047890 */ /* 0x000fe2000fffe03f */
[----:B------:R-:W-:Y:S01]  /*17550*/  MOV R15, 0x80000020 ;  /* 0x80000020000f7802 */ /* 0x000fe20000000f00 */
[----:B------:R-:W-:Y:S01]  /*17560*/  UMOV UR24, UR44 ;  /* 0x0000002c00187c82 */ /* 0x000fe20008000000 */
[C---:B------:R-:W-:Y:S01]  /*17570*/  VIADD R8, R6.reuse, 0x80 ;  /* 0x0000008006087836 */ /* 0x040fe20000000000 */
[C---:B------:R-:W-:Y:S01]  /*17580*/  R2UR UR26, R6.reuse ;  /* 0x00000000061a72ca */ /* 0x040fe200000e0000 */
[----:B------:R-:W-:Y:S01]  /*17590*/  UMOV UR8, UR24 ;  /* 0x0000001800087c82 */ /* 0x000fe20008000000 */
[----:B------:R-:W-:Y:S01]  /*175a0*/  IADD3 R10, R6, 0x100, RZ ;  /* 0x00000100060a7810 */ /* 0x000fe20007ffe0ff */
[----:B------:R-:W-:Y:S01]  /*175b0*/  UMOV UR12, UR24 ;  /* 0x00000018000c7c82 */ /* 0x000fe20008000000 */
[----:B------:R-:W-:Y:S01]  /*175c0*/  R2UR UR19, R11 ;  /* 0x000000000b1372ca */ /* 0x000fe200000e0000 */
[----:B------:R-:W-:Y:S01]  /*175d0*/  UMOV UR16, UR24 ;  /* 0x0000001800107c82 */ /* 0x000fe20008000000 */
[----:B------:R-:W-:Y:S01]  /*175e0*/  R2UR UR10, R10 ;  /* 0x000000000a0a72ca */ /* 0x000fe200000e0000 */
[C---:B------:R-:W-:Y:S01]  /*175f0*/  VIADD R12, R6.reuse, 0x2 ;  /* 0x00000002060c7836 */ /* 0x040fe20000000000 */
[----:B------:R-:W-:Y:S01]  /*17600*/  IADD3 R10, R6, 0x200, RZ ;  /* 0x00000200060a7810 */ /* 0x000fe20007ffe0ff */
[----:B------:R-:W-:Y:S01]  /*17610*/  UMOV UR5, 0x80000020 ;  /* 0x8000002000057882 */ /* 0x000fe20000000000 */
[----:B------:R-:W-:Y:S01]  /*17620*/  R2UR UR7, R13 ;  /* 0x000000000d0772ca */ /* 0x000fe200000e0000 */
[----:B------:R-:W-:Y:S01]  /*17630*/  IMAD.MOV.U32 R11, RZ, RZ, -0x7fffffe0 ;  /* 0x80000020ff0b7424 */ /* 0x000fe200078e00ff */
[----:B------:R-:W-:Y:S01]  /*17640*/  R2UR UR18, R10 ;  /* 0x000000000a1272ca */ /* 0x000fe200000e0000 */
[----:B------:R-:W-:Y:S01]  /*17650*/  QGMMA.64x32x32.F32.E4M3.E4M3 R104, gdesc[UR24], RZ, !UPT, gsb0 ;  /* 0x00600000186879f3 */ /* 0x000fe2000c0008ff */
[----:B------:R-:W-:Y:S01]  /*17660*/  R2UR UR26, R8 ;  /* 0x00000000081a72ca */ /* 0x000fe200000e0000 */
[----:B------:R-:W-:Y:S01]  /*17670*/  VIADD R8, R6, 0x180 ;  /* 0x0000018006087836 */ /* 0x000fe20000000000 */
[----:B------:R-:W-:Y:S01]  /*17680*/  R2UR UR27, R9 ;  /* 0x00000000091b72ca */ /* 0x000fe200000e0000 */
[----:B------:R-:W-:Y:S01]  /*17690*/  IMAD.MOV.U32 R9, RZ, RZ, -0x7fffffe0 ;  /* 0x80000020ff097424 */ /* 0x000fe200078e00ff */
[----:B------:R-:W-:Y:S01]  /*176a0*/  R2UR UR6, R12 ;  /* 0x000000000c0672ca */ /* 0x000fe200000e0000 */
[----:B------:R-:W-:Y:S01]  /*176b0*/  VIADD R10, R6, 0x102 ;  /* 0x00000102060a7836 */ /* 0x000fe20000000000 */
[----:B------:R-:W-:Y:S01]  /*176c0*/  R2UR UR14, R8 ;  /* 0x00000000080e72ca */ /* 0x000fe200000e0000 */
[C---:B------:R-:W-:Y:S01]  /*176d0*/  VIADD R8, R6.reuse, 0x82 ;  /* 0x0000008206087836 */ /* 0x040fe20000000000 */
[----:B------:R-:W-:Y:S01]  /*176e0*/  R2UR UR15, R9 ;  /* 0x00000000090f72ca */ /* 0x000fe200000e0000 */
[----:B------:R-:W-:Y:S01]  /*176f0*/  IMAD.MOV.U32 R9, RZ, RZ, -0x7fffffe0 ;  /* 0x80000020ff097424 */ /* 0x000fe200078e00ff */
[----:B------:R-:W-:Y:S01]  /*17700*/  UMOV UR20, UR4 ;  /* 0x0000000400147c82 */ /* 0x000fe20008000000 */
[----:B------:R-:W-:Y:S01]  /*17710*/  UMOV UR21, UR5 ;  /* 0x0000000500157c82 */ /* 0x000fe20008000000 */
[C---:B------:R-:W-:Y:S01]  /*17720*/  VIADD R12, R6.reuse, 0x280 ;  /* 0x00000280060c7836 */ /* 0x040fe20000000000 */
[----:B------:R-:W-:Y:S01]  /*17730*/  ULDC UR54, c[0x0][0x988] ;  /* 0x0002620000367ab9 */ /* 0x000fe20000000800 */
[----:B------:R-:W-:Y:S01]  /*17740*/  IMAD.MOV.U32 R13, RZ, RZ, -0x7fffffe0 ;  /* 0x80000020ff0d7424 */ /* 0x000fe200078e00ff */
[----:B------:R-:W-:Y:S01]  /*17750*/  ULDC UR55, c[0x0][0x988] ;  /* 0x0002620000377ab9 */ /* 0x000fe20000000800 */
[----:B------:R-:W-:Y:S01]  /*17760*/  VIADD R14, R6, 0x602 ;  /* 0x00000602060e7836 */ /* 0x000fe20000000000 */
[----:B------:R-:W-:Y:S01]  /*17770*/  MOV R86, R87 ;  /* 0x0000005700567202 */ /* 0x000fe20000000f00 */
[----:B------:R-:W-:Y:S01]  /*17780*/  @!P0 VIADD R0, R0, 0x29840 ;  /* 0x0002984000008836 */ /* 0x000fe20000000000 */
        /* <DEDUP_REMOVED lines=10> */
[----:B------:R-:W-:Y:S01]  /*17830*/  VIADD R12, R6, 0x282 ;  /* 0x00000282060c7836 */ /* 0x000fe20000000000 */
        /* <DEDUP_REMOVED lines=24> */
[----:B------:R-:W-:Y:S02]  /*179c0*/  R2UR UR6, R8 ;  /* 0x00000000080672ca */ /* 0x000fe400000e0000 */
[----:B------:R-:W-:Y:S02]  /*179d0*/  R2UR UR7, R9 ;  /* 0x00000000090772ca */ /* 0x000fe400000e0000 */
[----:B------:R-:W-:Y:S02]  /*179e0*/  IADD3 R8, R6, 0x182, RZ ;  /* 0x0000018206087810 */ /* 0x000fe40007ffe0ff */
[----:B------:R-:W-:Y:S02]  /*179f0*/  MOV R9, 0x80000020 ;  /* 0x8000002000097802 */ /* 0x000fe40000000f00 */
[----:B------:R-:W-:Y:S01]  /*17a00*/  R2UR UR18, R8 ;  /* 0x00000000081272ca */ /* 0x000fe200000e0000 */
[----:B------:R-:W-:Y:S01]  /*17a10*/  VIADD R8, R6, 0x300 ;  /* 0x0000030006087836 */ /* 0x000fe20000000000 */
[----:B------:R-:W-:Y:S01]  /*17a20*/  R2UR UR19, R9 ;  /* 0x00000000091372ca */ /* 0x000fe200000e0000 */
[----:B------:R-:W-:Y:S01]  /*17a30*/  IMAD.MOV.U32 R9, RZ, RZ, -0x7fffffe0 ;  /* 0x80000020ff097424 */ /* 0x000fe200078e00ff */
        /* <DEDUP_REMOVED lines=106> */
[----:B------:R-:W-:Y:S02]  /*180e0*/  R2UR UR46, R10 ;  /* 0x000000000a2e72ca */ /* 0x000fe400000e0000 */
[----:B------:R-:W-:Y:S01]  /*180f0*/  R2UR UR47, R11 ;  /* 0x000000000b2f72ca */ /* 0x000fe200000e0000 */
        /* <DEDUP_REMOVED lines=42> */
[----:B------:R-:W-:Y:S01]  /*183a0*/  VIADD R14, R6, 0x682 ;  /* 0x00000682060e7836 */ /* 0x000fe20000000000 */
[----:B------:R-:W-:Y:S01]  /*183b0*/  R2UR UR23, R15 ;  /* 0x000000000f1772ca */ /* 0x000fe200000e0000 */
[----:B------:R-:W-:Y:S01]  /*183c0*/  IMAD.MOV.U32 R15, RZ, RZ, -0x7fffffe0 ;  /* 0x80000020ff0f7424 */ /* 0x000fe200078e00ff */
        /* <DEDUP_REMOVED lines=12> */
[----:B------:R-:W-:-:S04]  /*18490*/  FMUL.FTZ R11, R2, R118 ;  /* 0x00000076020b7220 */ /* 0x000fc80000410000 */
[----:B------:R-:W3:Y:S08]  /*184a0*/  MUFU.TANH R79, R79 ;  /* 0x0000004f004f7308 */ /* 0x000ef00000002400 */
[----:B------:R-:W4:Y:S08]  /*184b0*/  MUFU.TANH R80, R80 ;  /* 0x0000005000507308 */ /* 0x000f300000002400 */
[----:B------:R-:W5:Y:S08]  /*184c0*/  MUFU.TANH R131, R131 ;  /* 0x0000008300837308 */ /* 0x000f700000002400 */
[----:B------:R-:W0:Y:S08]  /*184d0*/  MUFU.TANH R133, R133 ;  /* 0x0000008500857308 */ /* 0x000e300000002400 */
[----:B------:R-:W0:Y:S01]  /*184e0*/  MUFU.TANH R135, R135 ;  /* 0x0000008700877308 */ /* 0x000e220000002400 */
[----:B------:R-:W-:-:S02]  /*184f0*/  WARPGROUP.DEPBAR.LE gsb0, 0x0 ;  /* 0x00008000000079c5 */ /* 0x000fc40000010000 */
[----:B------:R-:W-:Y:S01]  /*18500*/  WARPGROUP.ARRIVE ;  /* 0x00000000000079c5 */ /* 0x000fe20000000000 */
[C---:B------:R-:W-:Y:S01]  /*18510*/  FMUL.FTZ R93, R2.reuse, R93 ;  /* 0x0000005d025d7220 */ /* 0x040fe20000410000 */
[----:B------:R-:W-:-:S03]  /*18520*/  FMUL.FTZ R88, R2, R88 ;  /* 0x0000005802587220 */ /* 0x000fc60000410000 */
[----:B------:R-:W0:Y:S01]  /*18530*/  MUFU.TANH R129, R129 ;  /* 0x0000008100817308 */ /* 0x000e220000002400 */
[C---:B------:R-:W-:Y:S01]  /*18540*/  FMUL.FTZ R123, R2.reuse, R89 ;  /* 0x00000059027b7220 */ /* 0x040fe20000410000 */
[----:B------:R-:W-:Y:S01]  /*18550*/  FMUL.FTZ R92, R2, R92 ;  /* 0x0000005c025c7220 */ /* 0x000fe20000410000 */
[----:B------:R-:W-:Y:S01]  /*18560*/  QGMMA.64x32x32.F32.E4M3.E4M3 R56, gdesc[UR20], R56, gsb0 ;  /* 0x00600000143879f3 */ /* 0x000fe20008000838 */
[----:B------:R-:W-:Y:S01]  /*18570*/  R2UR UR22, R14 ;  /* 0x000000000e1672ca */ /* 0x000fe200000e0000 */
[----:B------:R-:W-:Y:S01]  /*18580*/  IMAD R14, R157, -0xa0, R202 ;  /* 0xffffff609d0e7824 */ /* 0x000fe200078e02ca */
[----:B------:R-:W-:Y:S01]  /*18590*/  R2UR UR23, R15 ;  /* 0x000000000f1772ca */ /* 0x000fe200000e0000 */
[----:B------:R-:W-:Y:S01]  /*185a0*/  IMAD.MOV.U32 R15, RZ, RZ, -0x7fffffe0 ;  /* 0x80000020ff0f7424 */ /* 0x000fe200078e00ff */
[----:B------:R1:W-:Y:S01]  /*185b0*/  MUFU.TANH R119, R93 ;  /* 0x0000005d00777308 */ /* 0x0003e20000002400 */
        /* <DEDUP_REMOVED lines=8> */
[----:B-1----:R-:W-:Y:S01]  /*18640*/  LEA R93, R193, R206, 0x7 ;  /* 0x000000cec15d7211 */ /* 0x002fe200078e38ff */
[C---:B------:R-:W-:Y:S01]  /*18650*/  FMUL.FTZ R72, R2.reuse, R91 ;  /* 0x0000005b02487220 */ /* 0x040fe20000410000 */
[C---:B------:R-:W-:Y:S01]  /*18660*/  FMUL.FTZ R74, R2.reuse, R90 ;  /* 0x0000005a024a7220 */ /* 0x040fe20000410000 */
[C---:B------:R-:W-:Y:S01]  /*18670*/  FMUL.FTZ R21, R2.reuse, R94 ;  /* 0x0000005e02157220 */ /* 0x040fe20000410000 */
[C---:B------:R-:W-:Y:S01]  /*18680*/  FMUL.FTZ R75, R2.reuse, R98 ;  /* 0x00000062024b7220 */ /* 0x040fe20000410000 */
[----:B------:R-:W-:-:S02]  /*18690*/  FMUL.FTZ R77, R2, R102 ;  /* 0x00000066024d7220 */ /* 0x000fc40000410000 */
        /* <DEDUP_REMOVED lines=14> */
[C---:B------:R-:W-:Y:S01]  /*18780*/  FMUL.FTZ R62, R2.reuse, R70 ;  /* 0x00000046023e7220 */ /* 0x040fe20000410000 */
[----:B------:R-:W-:Y:S01]  /*18790*/  R2UR UR23, R15 ;  /* 0x000000000f1772ca */ /* 0x000fe200000e0000 */
[C---:B------:R-:W-:Y:S01]  /*187a0*/  FMUL.FTZ R82, R2.reuse, R57 ;  /* 0x0000003902527220 */ /* 0x040fe20000410000 */
[C---:B------:R-:W-:Y:S01]  /*187b0*/  FMUL.FTZ R61, R2.reuse, R61 ;  /* 0x0000003d023d7220 */ /* 0x040fe20000410000 */
[C---:B------:R-:W-:Y:S01]  /*187c0*/  FMUL.FTZ R65, R2.reuse, R65 ;  /* 0x0000004102417220 */ /* 0x040fe20000410000 */
[----:B------:R3:W-:Y:S01]  /*187d0*/  MUFU.TANH R83, R64 ;  /* 0x0000004000537308 */ /* 0x0007e20000002400 */
[C---:B--2---:R-:W-:Y:S01]  /*187e0*/  FMUL.FTZ R60, R2.reuse, R66 ;  /* 0x00000042023c7220 */ /* 0x044fe20000410000 */
[----:B------:R-:W-:Y:S01]  /*187f0*/  IADD3 R66, -R195, 0xa1, R14 ;  /* 0x000000a1c3427810 */ /* 0x000fe20007ffe10e */
[C---:B------:R-:W-:Y:S01]  /*18800*/  FMUL.FTZ R68, R2.reuse, R68 ;  /* 0x0000004402447220 */ /* 0x040fe20000410000 */
[C---:B------:R-:W-:Y:S01]  /*18810*/  FMUL.FTZ R69, R2.reuse, R69 ;  /* 0x0000004502457220 */ /* 0x040fe20000410000 */
[C---:B------:R-:W-:Y:S01]  /*18820*/  FMUL.FTZ R57, R2.reuse, R59 ;  /* 0x0000003b02397220 */ /* 0x040fe20000410000 */
[----:B------:R-:W-:Y:S01]  /*18830*/  FMUL.FTZ R59, R2, R63 ;  /* 0x0000003f023b7220 */ /* 0x000fe20000410000 */
[----:B------:R-:W-:Y:S01]  /*18840*/  IMAD R66, R203, -0x2, R66 ;  /* 0xfffffffecb427824 */ /* 0x000fe200078e0242 */
[----:B------:R-:W2:Y:S01]  /*18850*/  MUFU.TANH R101, R101 ;  /* 0x0000006500657308 */ /* 0x000ea20000002400 */
[----:B---3--:R-:W-:-:S02]  /*18860*/  VIADD R64, R14, 0xa0 ;  /* 0x000000a00e407836 */ /* 0x008fc40000000000 */
[----:B------:R-:W-:Y:S01]  /*18870*/  FMUL.FTZ R63, R2, R71 ;  /* 0x00000047023f7220 */ /* 0x000fe20000410000 */
[----:B------:R-:W-:Y:S02]  /*18880*/  VIADD R14, R6, 0x702 ;  /* 0x00000702060e7836 */ /* 0x000fe40000000000 */
[----:B------:R-:W-:-:S03]  /*18890*/  IMAD R64, R203, -0x2, R64 ;  /* 0xfffffffecb407824 */ /* 0x000fc600078e0240 */
[----:B------:R-:W-:Y:S01]  /*188a0*/  R2UR UR22, R14 ;  /* 0x000000000e1672ca */ /* 0x000fe200000e0000 */
[----:B------:R-:W3:Y:S01]  /*188b0*/  MUFU.TANH R81, R81 ;  /* 0x0000005100517308 */ /* 0x000ee20000002400 */
[----:B------:R-:W-:Y:S02]  /*188c0*/  VIADDMNMX R6, R93, R66, R64, PT ;  /* 0x000000425d067246 */ /* 0x000fe40003800140 */
[----:B------:R-:W-:Y:S02]  /*188d0*/  IADD3 R93, R66, 0x8, R93 ;  /* 0x00000008425d7810 */ /* 0x000fe40007ffe05d */
[C---:B------:R-:W-:Y:S02]  /*188e0*/  ISETP.GT.AND P4, PT, R6.reuse, RZ, PT ;  /* 0x000000ff0600720c */ /* 0x040fe40003f84270 */
[C---:B------:R-:W-:Y:S01]  /*188f0*/  ISETP.GT.AND P5, PT, R6.reuse, 0x1, PT ;  /* 0x000000010600780c */ /* 0x040fe20003fa4270 */
[----:B------:R-:W3:Y:S01]  /*18900*/  MUFU.TANH R82, R82 ;  /* 0x0000005200527308 */ /* 0x000ee20000002400 */
[----:B------:R-:W-:-:S02]  /*18910*/  ISETP.GT.AND P2, PT, R6, 0x8, PT ;  /* 0x000000080600780c */ /* 0x000fc40003f44270 */
[----:B------:R-:W-:Y:S02]  /*18920*/  FSEL R13, R13, -INF , P4 ;  /* 0xff8000000d0d7808 */ /* 0x000fe40002000000 */
[----:B------:R-:W-:Y:S02]  /*18930*/  FSEL R20, R20, -INF , P5 ;  /* 0xff80000014147808 */ /* 0x000fe40002800000 */
[C---:B------:R-:W-:Y:S01]  /*18940*/  ISETP.GT.AND P3, PT, R6.reuse, 0x9, PT ;  /* 0x000000090600780c */ /* 0x040fe20003f64270 */
[----:B------:R5:W3:Y:S01]  /*18950*/  MUFU.TANH R103, R61 ;  /* 0x0000003d00677308 */ /* 0x000ae20000002400 */
[----:B------:R-:W-:Y:S02]  /*18960*/  FSEL R15, R79, -INF , P2 ;  /* 0xff8000004f0f7808 */ /* 0x000fe40001000000 */
[----:B------:R-:W-:Y:S02]  /*18970*/  FMNMX.FTZ R70, R13, R20, !PT ;  /* 0x000000140d467209 */ /* 0x000fe40007810000 */
[----:B------:R-:W-:-:S02]  /*18980*/  ISETP.GT.AND P4, PT, R6, 0x10, PT ;  /* 0x000000100600780c */ /* 0x000fc40003f84270 */
[----:B----4-:R-:W-:Y:S01]  /*18990*/  FSEL R127, R80, -INF , P3 ;  /* 0xff800000507f7808 */ /* 0x010fe20001800000 */
[----:B------:R-:W4:Y:S01]  /*189a0*/  MUFU.TANH R65, R65 ;  /* 0x0000004100417308 */ /* 0x000f220000002400 */
[----:B------:R-:W-:Y:S01]  /*189b0*/  FMNMX.FTZ R70, R15, R70, !PT ;  /* 0x000000460f467209 */ /* 0x000fe20007810000 */
[----:B-----5:R-:W-:Y:S01]  /*189c0*/  FMUL.FTZ R61, R2, R67 ;  /* 0x00000043023d7220 */ /* 0x020fe20000410000 */
[C---:B------:R-:W-:Y:S02]  /*189d0*/  ISETP.GT.AND P5, PT, R6.reuse, 0x11, PT ;  /* 0x000000110600780c */ /* 0x040fe40003fa4270 */
[----:B------:R-:W-:Y:S02]  /*189e0*/  FSEL R131, R131, -INF , P4 ;  /* 0xff80000083837808 */ /* 0x000fe40002000000 */
[----:B------:R-:W-:Y:S01]  /*189f0*/  FMNMX.FTZ R70, R127, R70, !PT ;  /* 0x000000467f467209 */ /* 0x000fe20007810000 */
[----:B------:R-:W5:Y:S01]  /*18a00*/  MUFU.TANH R68, R68 ;  /* 0x0000004400447308 */ /* 0x000f620000002400 */
[----:B------:R-:W-:-:S02]  /*18a10*/  ISETP.GT.AND P2, PT, R6, 0x18, PT ;  /* 0x000000180600780c */ /* 0x000fc40003f44270 */
[----:B0-----:R-:W-:Y:S01]  /*18a20*/  FSEL R133, R133, -INF , P5 ;  /* 0xff80000085857808 */ /* 0x001fe20002800000 */
[----:B------:R-:W-:Y:S02]  /*18a30*/  WARPGROUP.DEPBAR.LE gsb0, 0x0 ;  /* 0x00008000000079c5 */ /* 0x000fe40000010000 */
[----:B------:R-:W-:Y:S01]  /*18a40*/  FMNMX.FTZ R70, R131, R70, !PT ;  /* 0x0000004683467209 */ /* 0x000fe20007810000 */
[----:B------:R-:W-:Y:S01]  /*18a50*/  WARPGROUP.ARRIVE ;  /* 0x00000000000079c5 */ /* 0x000fe20000000000 */
[----:B------:R-:W-:Y:S01]  /*18a60*/  ISETP.GT.AND P3, PT, R6, 0x19, PT ;  /* 0x000000190600780c */ /* 0x000fe20003f64270 */
[----:B------:R-:W0:Y:S01]  /*18a70*/  MUFU.TANH R69, R69 ;  /* 0x0000004500457308 */ /* 0x000e220000002400 */
[----:B------:R-:W-:Y:S01]  /*18a80*/  FSEL R135, R135, -INF , P2 ;  /* 0xff80000087877808 */ /* 0x000fe20001000000 */
[----:B------:R-:W-:Y:S01]  /*18a90*/  FMUL.FTZ R40, R2, R40 ;  /* 0x0000002802287220 */ /* 0x000fe20000410000 */
[----:B------:R-:W-:Y:S01]  /*18aa0*/  FMNMX.FTZ R70, R133, R70, !PT ;  /* 0x0000004685467209 */ /* 0x000fe20007810000 */
[----:B------:R-:W-:Y:S01]  /*18ab0*/  QGMMA.64x32x32.F32.E4M3.E4M3 R24, gdesc[UR20], R24, gsb0 ;  /* 0x00600000141879f3 */ /* 0x000fe20008000818 */
[----:B------:R-:W-:Y:S01]  /*18ac0*/  ISETP.GT.AND P2, PT, R6, 0x20, PT ;  /* 0x000000200600780c */ /* 0x000fe20003f44270 */
[C---:B------:R-:W-:Y:S01]  /*18ad0*/  FMUL.FTZ R41, R2.reuse, R41 ;  /* 0x0000002902297220 */ /* 0x040fe20000410000 */
[----:B------:R-:W-:Y:S01]  /*18ae0*/  FSEL R129, R129, -INF , P3 ;  /* 0xff80000081817808 */ /* 0x000fe20001800000 */
[----:B------:R2:W0:Y:S01]  /*18af0*/  MUFU.TANH R14, R40 ;  /* 0x00000028000e7308 */ /* 0x0004220000002400 */
[----:B------:R-:W-:Y:S01]  /*18b00*/  FMNMX.FTZ R70, R135, R70, !PT ;  /* 0x0000004687467209 */ /* 0x000fe20007810000 */
[----:B------:R-:W-:Y:S01]  /*18b10*/  FMUL.FTZ R44, R2, R44 ;  /* 0x0000002c022c7220 */ /* 0x000fe20000410000 */
[----:B------:R-:W-:Y:S01]  /*18b20*/  ISETP.GT.AND P3, PT, R6, 0x21, PT ;  /* 0x000000210600780c */ /* 0x000fe20003f64270 */
[----:B------:R-:W-:Y:S01]  /*18b30*/  FMUL.FTZ R45, R2, R45 ;  /* 0x0000002d022d7220 */ /* 0x000fe20000410000 */
[----:B------:R-:W-:Y:S01]  /*18b40*/  FSEL R125, R88, -INF , P2 ;  /* 0xff800000587d7808 */ /* 0x000fe20001000000 */
[----:B------:R-:W-:Y:S01]  /*18b50*/  FMUL.FTZ R48, R2, R48 ;  /* 0x0000003002307220 */ /* 0x000fe20000410000 */
[----:B------:R-:W-:Y:S01]  /*18b60*/  FMNMX.FTZ R70, R129, R70, !PT ;  /* 0x0000004681467209 */ /* 0x000fe20007810000 */
[----:B------:R3:W0:Y:S01]  /*18b70*/  MUFU.TANH R67, R41 ;  /* 0x0000002900437308 */ /* 0x0006220000002400 */
[----:B------:R-:W-:Y:S01]  /*18b80*/  ISETP.GT.AND P2, PT, R6, 0x28, PT ;  /* 0x000000280600780c */ /* 0x000fe20003f44270 */
[C---:B------:R-:W-:Y:S01]  /*18b90*/  FMUL.FTZ R49, R2.reuse, R49 ;  /* 0x0000003102317220 */ /* 0x040fe20000410000 */
[----:B-1----:R-:W-:Y:S01]  /*18ba0*/  FSEL R123, R123, -INF , P3 ;  /* 0xff8000007b7b7808 */ /* 0x002fe20001800000 */
[C---:B------:R-:W-:Y:S01]  /*18bb0*/  FMUL.FTZ R52, R2.reuse, R52 ;  /* 0x0000003402347220 */ /* 0x040fe20000410000 */
[----:B------:R-:W-:Y:S01]  /*18bc0*/  FMNMX.FTZ R70, R125, R70, !PT ;  /* 0x000000467d467209 */ /* 0x000fe20007810000 */
[----:B------:R-:W-:Y:S01]  /*18bd0*/  FMUL.FTZ R53, R2, R53 ;  /* 0x0000003502357220 */ /* 0x000fe20000410000 */
[----:B------:R-:W-:Y:S01]  /*18be0*/  ISETP.GT.AND P3, PT, R6, 0x29, PT ;  /* 0x000000290600780c */ /* 0x000fe20003f64270 */
[----:B------:R-:W1:Y:S01]  /*18bf0*/  MUFU.TANH R44, R44 ;  /* 0x0000002c002c7308 */ /* 0x000e620000002400 */
[----:B------:R-:W-:Y:S01]  /*18c00*/  FSEL R121, R92, -INF , P2 ;  /* 0xff8000005c797808 */ /* 0x000fe20001000000 */
[C---:B--2---:R-:W-:Y:S01]  /*18c10*/  FMUL.FTZ R40, R2.reuse, R42 ;  /* 0x0000002a02287220 */ /* 0x044fe20000410000 */
[----:B------:R-:W-:Y:S01]  /*18c20*/  FMNMX.FTZ R70, R123, R70, !PT ;  /* 0x000000467b467209 */ /* 0x000fe20007810000 */
[----:B---3--:R-:W-:Y:S01]  /*18c30*/  FMUL.FTZ R41, R2, R43 ;  /* 0x0000002b02297220 */ /* 0x008fe20000410000 */
[----:B------:R-:W-:Y:S01]  /*18c40*/  ISETP.GT.AND P2, PT, R6, 0x30, PT ;  /* 0x000000300600780c */ /* 0x000fe20003f44270 */
[----:B------:R-:W-:Y:S01]  /*18c50*/  IMAD.U32 R88, RZ, RZ, UR6 ;  /* 0x00000006ff587e24 */ /* 0x000fe2000f8e00ff */
[----:B------:R-:W-:Y:S01]  /*18c60*/  FSEL R119, R119, -INF , P3 ;  /* 0xff80000077777808 */ /* 0x000fe20001800000 */
[----:B------:R-:W2:Y:S01]  /*18c70*/  MUFU.TANH R45, R45 ;  /* 0x0000002d002d7308 */ /* 0x000ea20000002400 */
[----:B------:R-:W-:-:S02]  /*18c80*/  FMNMX.FTZ R70, R121, R70, !PT ;  /* 0x0000004679467209 */ /* 0x000fc40007810000 */
[----:B------:R-:W-:Y:S02]  /*18c90*/  ISETP.GT.AND P3, PT, R6, 0x31, PT ;  /* 0x000000310600780c */ /* 0x000fe40003f64270 */
[----:B------:R-:W-:Y:S02]  /*18ca0*/  FSEL R117, R96, -INF , P2 ;  /* 0xff80000060757808 */ /* 0x000fe40001000000 */
[----:B------:R-:W-:Y:S01]  /*18cb0*/  FMNMX.FTZ R70, R119, R70, !PT ;  /* 0x0000004677467209 */ /* 0x000fe20007810000 */
[----:B------:R-:W3:Y:S01]  /*18cc0*/  MUFU.TANH R48, R48 ;  /* 0x0000003000307308 */ /* 0x000ee20000002400 */
[----:B------:R-:W-:Y:S02]  /*18cd0*/  ISETP.GT.AND P2, PT, R6, 0x38, PT ;  /* 0x000000380600780c */ /* 0x000fe40003f44270 */
[----:B------:R-:W-:Y:S02]  /*18ce0*/  FSEL R115, R97, -INF , P3 ;  /* 0xff80000061737808 */ /* 0x000fe40001800000 */
[----:B------:R-:W-:-:S02]  /*18cf0*/  FMNMX.FTZ R70, R117, R70, !PT ;  /* 0x0000004675467209 */ /* 0x000fc40007810000 */
[----:B------:R-:W-:Y:S01]  /*18d00*/  ISETP.GT.AND P3, PT, R6, 0x39, PT ;  /* 0x000000390600780c */ /* 0x000fe20003f64270 */
[----:B------:R1:W3:Y:S01]  /*18d10*/  MUFU.TANH R71, R49 ;  /* 0x0000003100477308 */ /* 0x0002e20000002400 */
[----:B------:R-:W-:Y:S02]  /*18d20*/  FSEL R113, R100, -INF , P2 ;  /* 0xff80000064717808 */ /* 0x000fe40001000000 */
[----:B------:R-:W-:Y:S02]  /*18d30*/  FMNMX.FTZ R70, R115, R70, !PT ;  /* 0x0000004673467209 */ /* 0x000fe40007810000 */
[----:B------:R-:W-:Y:S02]  /*18d40*/  ISETP.GT.AND P2, PT, R6, 0x40, PT ;  /* 0x000000400600780c */ /* 0x000fe40003f44270 */
[----:B------:R-:W-:Y:S01]  /*18d50*/  FSEL R111, R101, -INF , P3 ;  /* 0xff800000656f7808 */ /* 0x000fe20001800000 */
[----:B------:R-:W3:Y:S01]  /*18d60*/  MUFU.TANH R52, R52 ;  /* 0x0000003400347308 */ /* 0x000ee20000002400 */
[----:B------:R-:W-:-:S02]  /*18d70*/  FMNMX.FTZ R70, R113, R70, !PT ;  /* 0x0000004671467209 */ /* 0x000fc40007810000 */
[C---:B------:R-:W-:Y:S02]  /*18d80*/  ISETP.GT.AND P3, PT, R6.reuse, 0x41, PT ;  /* 0x000000410600780c */ /* 0x040fe40003f64270 */
[----:B------:R-:W-:Y:S02]  /*18d90*/  FSEL R109, R81, -INF , P2 ;  /* 0xff800000516d7808 */ /* 0x000fe40001000000 */
[----:B------:R-:W-:Y:S01]  /*18da0*/  FMNMX.FTZ R70, R111, R70, !PT ;  /* 0x000000466f467209 */ /* 0x000fe20007810000 */
[----:B------:R2:W3:Y:S01]  /*18db0*/  MUFU.TANH R42, R53 ;  /* 0x00000035002a7308 */ /* 0x0004e20000002400 */
[----:B------:R-:W-:Y:S01]  /*18dc0*/  ISETP.GT.AND P2, PT, R6, 0x48, PT ;  /* 0x000000480600780c */ /* 0x000fe20003f44270 */
[----:B------:R-:W-:Y:S02]  /*18dd0*/  WARPGROUP.DEPBAR.LE gsb0, 0x0 ;  /* 0x00008000000079c5 */ /* 0x000fe40000010000 */
[----:B------:R-:W-:Y:S01]  /*18de0*/  FSEL R107, R82, -INF , P3 ;  /* 0xff800000526b7808 */ /* 0x000fe20001800000 */
[C---:B------:R-:W-:Y:S01]  /*18df0*/  FMUL.FTZ R24, R2.reuse, R24 ;  /* 0x0000001802187220 */ /* 0x040fe20000410000 */
[----:B------:R-:W-:Y:S01]  /*18e00*/  FMNMX.FTZ R70, R109, R70, !PT ;  /* 0x000000466d467209 */ /* 0x000fe20007810000 */
[----:B------:R-:W-:Y:S01]  /*18e10*/  FMUL.FTZ R25, R2, R25 ;  /* 0x0000001902197220 */ /* 0x000fe20000410000 */
[----:B------:R-:W-:Y:S01]  /*18e20*/  ISETP.GT.AND P3, PT, R6, 0x49, PT ;  /* 0x000000490600780c */ /* 0x000fe20003f64270 */
[C---:B------:R-:W-:Y:S01]  /*18e30*/  FMUL.FTZ R28, R2.reuse, R28 ;  /* 0x0000001c021c7220 */ /* 0x040fe20000410000 */
[----:B------:R-:W-:Y:S01]  /*18e40*/  FSEL R105, R105, -INF , P2 ;  /* 0xff80000069697808 */ /* 0x000fe20001000000 */
[----:B------:R-:W3:Y:S01]  /*18e50*/  MUFU.TANH R24, R24 ;  /* 0x0000001800187308 */ /* 0x000ee20000002400 */
[----:B------:R-:W-:Y:S01]  /*18e60*/  FMNMX.FTZ R70, R107, R70, !PT ;  /* 0x000000466b467209 */ /* 0x000fe20007810000 */
[----:B------:R-:W-:Y:S01]  /*18e70*/  FMUL.FTZ R29, R2, R29 ;  /* 0x0000001d021d7220 */ /* 0x000fe20000410000 */
[----:B------:R-:W-:Y:S01]  /*18e80*/  ISETP.GT.AND P2, PT, R6, 0x50, PT ;  /* 0x000000500600780c */ /* 0x000fe20003f44270 */
[C---:B------:R-:W-:Y:S01]  /*18e90*/  FMUL.FTZ R32, R2.reuse, R32 ;  /* 0x0000002002207220 */ /* 0x040fe20000410000 */
[----:B------:R-:W-:Y:S01]  /*18ea0*/  FSEL R103, R103, -INF , P3 ;  /* 0xff80000067677808 */ /* 0x000fe20001800000 */
[----:B------:R-:W-:Y:S01]  /*18eb0*/  FMUL.FTZ R33, R2, R33 ;  /* 0x0000002102217220 */ /* 0x000fe20000410000 */
[----:B------:R-:W-:Y:S01]  /*18ec0*/  FMNMX.FTZ R70, R105, R70, !PT ;  /* 0x0000004669467209 */ /* 0x000fe20007810000 */
[----:B------:R-:W3:Y:S01]  /*18ed0*/  MUFU.TANH R25, R25 ;  /* 0x0000001900197308 */ /* 0x000ee20000002400 */
[----:B------:R-:W-:Y:S01]  /*18ee0*/  ISETP.GT.AND P3, PT, R6, 0x51, PT ;  /* 0x000000510600780c */ /* 0x000fe20003f64270 */
[C---:B------:R-:W-:Y:S01]  /*18ef0*/  FMUL.FTZ R36, R2.reuse, R36 ;  /* 0x0000002402247220 */ /* 0x040fe20000410000 */
[----:B------:R-:W-:Y:S01]  /*18f00*/  FSEL R101, R83, -INF , P2 ;  /* 0xff80000053657808 */ /* 0x000fe20001000000 */
[C---:B------:R-:W-:Y:S01]  /*18f10*/  FMUL.FTZ R30, R2.reuse, R30 ;  /* 0x0000001e021e7220 */ /* 0x040fe20000410000 */
[----:B------:R-:W-:Y:S01]  /*18f20*/  FMNMX.FTZ R70, R103, R70, !PT ;  /* 0x0000004667467209 */ /* 0x000fe20007810000 */
[----:B------:R-:W-:Y:S01]  /*18f30*/  FMUL.FTZ R34, R2, R34 ;  /* 0x0000002202227220 */ /* 0x000fe20000410000 */
[----:B------:R-:W-:Y:S01]  /*18f40*/  ISETP.GT.AND P2, PT, R6, 0x58, PT ;  /* 0x000000580600780c */ /* 0x000fe20003f44270 */
[----:B------:R-:W3:Y:S01]  /*18f50*/  MUFU.TANH R28, R28 ;  /* 0x0000001c001c7308 */ /* 0x000ee20000002400 */
[----:B----4-:R-:W-:-:S02]  /*18f60*/  FSEL R99, R65, -INF , P3 ;  /* 0xff80000041637808 */ /* 0x010fc40001800000 */
[----:B------:R-:W-:Y:S02]  /*18f70*/  FMNMX.FTZ R70, R101, R70, !PT ;  /* 0x0000004665467209 */ /* 0x000fe40007810000 */
[----:B------:R-:W-:Y:S02]  /*18f80*/  ISETP.GT.AND P3, PT, R6, 0x59, PT ;  /* 0x000000590600780c */ /* 0x000fe40003f64270 */
[----:B-----5:R-:W-:Y:S01]  /*18f90*/  FSEL R97, R68, -INF , P2 ;  /* 0xff80000044617808 */ /* 0x020fe20001000000 */
[----:B------:R-:W4:Y:S01]  /*18fa0*/  MUFU.TANH R29, R29 ;  /* 0x0000001d001d7308 */ /* 0x000f220000002400 */
[----:B------:R-:W-:Y:S02]  /*18fb0*/  FMNMX.FTZ R70, R99, R70, !PT ;  /* 0x0000004663467209 */ /* 0x000fe40007810000 */
[----:B------:R-:W-:Y:S02]  /*18fc0*/  ISETP.GT.AND P2, PT, R6, 0x60, PT ;  /* 0x000000600600780c */ /* 0x000fe40003f44270 */
[----:B0-----:R-:W-:-:S02]  /*18fd0*/  FSEL R95, R69, -INF , P3 ;  /* 0xff800000455f7808 */ /* 0x001fc40001800000 */
[----:B------:R-:W-:Y:S01]  /*18fe0*/  FMNMX.FTZ R70, R97, R70, !PT ;  /* 0x0000004661467209 */ /* 0x000fe20007810000 */
[----:B------:R-:W0:Y:S01]  /*18ff0*/  MUFU.TANH R32, R32 ;  /* 0x0000002000207308 */ /* 0x000e220000002400 */
[----:B------:R-:W-:Y:S02]  /*19000*/  ISETP.GT.AND P3, PT, R6, 0x61, PT ;  /* 0x000000610600780c */ /* 0x000fe40003f64270 */
[----:B------:R-:W-:Y:S01]  /*19010*/  FSEL R81, R14, -INF , P2 ;  /* 0xff8000000e517808 */ /* 0x000fe20001000000 */
[----:B------:R-:W-:Y:S01]  /*19020*/  FMUL.FTZ R14, R2, R37 ;  /* 0x00000025020e7220 */ /* 0x000fe20000410000 */
[----:B------:R-:W-:Y:S02]  /*19030*/  FMNMX.FTZ R70, R95, R70, !PT ;  /* 0x000000465f467209 */ /* 0x000fe40007810000 */
[----:B------:R-:W-:Y:S01]  /*19040*/  ISETP.GT.AND P2, PT, R6, 0x68, PT ;  /* 0x000000680600780c */ /* 0x000fe20003f44270 */
[----:B------:R-:W5:Y:S01]  /*19050*/  MUFU.TANH R33, R33 ;  /* 0x0000002100217308 */ /* 0x000f620000002400 */
[----:B-1----:R-:W-:-:S02]  /*19060*/  FSEL R49, R67, -INF , P3 ;  /* 0xff80000043317808 */ /* 0x002fc40001800000 */
[----:B------:R-:W-:Y:S02]  /*19070*/  FMNMX.FTZ R70, R81, R70, !PT ;  /* 0x0000004651467209 */ /* 0x000fe40007810000 */
[----:B------:R-:W-:Y:S02]  /*19080*/  ISETP.GT.AND P3, PT, R6, 0x69, PT ;  /* 0x000000690600780c */ /* 0x000fe40003f64270 */
[----:B--2---:R-:W-:Y:S01]  /*19090*/  FSEL R53, R44, -INF , P2 ;  /* 0xff8000002c357808 */ /* 0x004fe20001000000 */
[----:B------:R-:W1:Y:S01]  /*190a0*/  MUFU.TANH R36, R36 ;  /* 0x0000002400247308 */ /* 0x000e620000002400 */
[----:B------:R-:W-:Y:S01]  /*190b0*/  FMNMX.FTZ R70, R49, R70, !PT ;  /* 0x0000004631467209 */ /* 0x000fe20007810000 */
[----:B------:R-:W-:Y:S01]  /*190c0*/  FMUL.FTZ R44, R2, R51 ;  /* 0x00000033022c7220 */ /* 0x000fe20000410000 */
[----:B------:R-:W-:Y:S02]  /*190d0*/  ISETP.GT.AND P2, PT, R6, 0x70, PT ;  /* 0x000000700600780c */ /* 0x000fe40003f44270 */
[----:B------:R-:W-:-:S02]  /*190e0*/  FSEL R65, R45, -INF , P3 ;  /* 0xff8000002d417808 */ /* 0x000fc40001800000 */
[----:B------:R-:W-:Y:S01]  /*190f0*/  FMNMX.FTZ R70, R53, R70, !PT ;  /* 0x0000004635467209 */ /* 0x000fe20007810000 */
[----:B------:R-:W2:Y:S01]  /*19100*/  MUFU.TANH R14, R14 ;  /* 0x0000000e000e7308 */ /* 0x000ea20000002400 */
[----:B------:R-:W-:Y:S02]  /*19110*/  ISETP.GT.AND P3, PT, R6, 0x71, PT ;  /* 0x000000710600780c */ /* 0x000fe40003f64270 */
[----:B---3--:R-:W-:Y:S01]  /*19120*/  FSEL R79, R48, -INF , P2 ;  /* 0xff800000304f7808 */ /* 0x008fe20001000000 */
[----:B------:R-:W-:Y:S01]  /*19130*/  FMUL.FTZ R48, R2, R27 ;  /* 0x0000001b02307220 */ /* 0x000fe20000410000 */
[----:B------:R-:W-:Y:S02]  /*19140*/  FMNMX.FTZ R70, R65, R70, !PT ;  /* 0x0000004641467209 */ /* 0x000fe40007810000 */
[----:B------:R-:W-:Y:S01]  /*19150*/  ISETP.GT.AND P2, PT, R6, 0x78, PT ;  /* 0x000000780600780c */ /* 0x000fe20003f44270 */
[----:B------:R-:W-:Y:S01]  /*19160*/  MUFU.TANH R5, R5 ;  /* 0x0000000500057308 */ /* 0x000fe20000002400 */
[----:B------:R-:W-:-:S02]  /*19170*/  FSEL R71, R71, -INF , P3 ;  /* 0xff80000047477808 */ /* 0x000fc40001800000 */
[----:B------:R-:W-:Y:S02]  /*19180*/  FMNMX.FTZ R70, R79, R70, !PT ;  /* 0x000000464f467209 */ /* 0x000fe40007810000 */
[----:B------:R-:W-:Y:S02]  /*19190*/  ISETP.GT.AND P3, PT, R6, 0x79, PT ;  /* 0x000000790600780c */ /* 0x000fe40003f64270 */
[----:B------:R-:W-:Y:S01]  /*191a0*/  FSEL R91, R52, -INF , P2 ;  /* 0xff800000345b7808 */ /* 0x000fe20001000000 */
[----:B------:R-:W3:Y:S01]  /*191b0*/  MUFU.TANH R3, R3 ;  /* 0x0000000300037308 */ /* 0x000ee20000002400 */
[----:B------:R-:W-:Y:S01]  /*191c0*/  FMNMX.FTZ R70, R71, R70, !PT ;  /* 0x0000004647467209 */ /* 0x000fe20007810000 */
[----:B------:R-:W-:Y:S01]  /*191d0*/  FMUL.FTZ R52, R2, R35 ;  /* 0x0000002302347220 */ /* 0x000fe20000410000 */
[----:B------:R-:W-:Y:S02]  /*191e0*/  ISETP.GT.AND P2, PT, R6, 0x80, PT ;  /* 0x000000800600780c */ /* 0x000fe40003f44270 */
[----:B------:R-:W-:Y:S01]  /*191f0*/  FSEL R83, R42, -INF , P3 ;  /* 0xff8000002a537808 */ /* 0x000fe20001800000 */
[----:B------:R-:W-:Y:S01]  /*19200*/  FMUL.FTZ R42, R2, R54 ;  /* 0x00000036022a7220 */ /* 0x000fe20000410000 */
[----:B------:R-:W-:Y:S01]  /*19210*/  FMNMX.FTZ R70, R91, R70, !PT ;  /* 0x000000465b467209 */ /* 0x000fe20007810000 */
[----:B------:R-:W3:Y:S01]  /*19220*/  MUFU.TANH R7, R7 ;  /* 0x0000000700077308 */ /* 0x000ee20000002400 */
[----:B------:R-:W-:Y:S01]  /*19230*/  ISETP.GT.AND P3, PT, R6, 0x81, PT ;  /* 0x000000810600780c */ /* 0x000fe20003f64270 */
[----:B------:R-:W-:Y:S01]  /*19240*/  FMUL.FTZ R54, R2, R38 ;  /* 0x0000002602367220 */ /* 0x000fe20000410000 */
[----:B------:R-:W-:-:S02]  /*19250*/  FSEL R85, R24, -INF , P2 ;  /* 0xff80000018557808 */ /* 0x000fc40001000000 */
[----:B------:R-:W-:Y:S02]  /*19260*/  FMNMX.FTZ R70, R83, R70, !PT ;  /* 0x0000004653467209 */ /* 0x000fe40007810000 */
[C---:B------:R-:W-:Y:S01]  /*19270*/  ISETP.GT.AND P2, PT, R6.reuse, 0x88, PT ;  /* 0x000000880600780c */ /* 0x040fe20003f44270 */
[----:B------:R-:W-:Y:S01]  /*19280*/  MUFU.TANH R8, R8 ;  /* 0x0000000800087308 */ /* 0x000fe20000002400 */
[----:B------:R-:W-:Y:S02]  /*19290*/  FSEL R67, R25, -INF , P3 ;  /* 0xff80000019437808 */ /* 0x000fe40001800000 */
[----:B------:R-:W-:Y:S02]  /*192a0*/  FMNMX.FTZ R70, R85, R70, !PT ;  /* 0x0000004655467209 */ /* 0x000fe40007810000 */
[----:B------:R-:W-:Y:S02]  /*192b0*/  ISETP.GT.AND P3, PT, R6, 0x89, PT ;  /* 0x000000890600780c */ /* 0x000fe40003f64270 */
[----:B------:R-:W-:Y:S01]  /*192c0*/  FSEL R69, R28, -INF , P2 ;  /* 0xff8000001c457808 */ /* 0x000fe20001000000 */
[----:B------:R-:W3:Y:S01]  /*192d0*/  MUFU.TANH R10, R10 ;  /* 0x0000000a000a7308 */ /* 0x000ee20000002400 */
[----:B------:R-:W-:Y:S01]  /*192e0*/  FMNMX.FTZ R70, R67, R70, !PT ;  /* 0x0000004643467209 */ /* 0x000fe20007810000 */
[----:B------:R-:W-:Y:S01]  /*192f0*/  FMUL.FTZ R28, R2, R46 ;  /* 0x0000002e021c7220 */ /* 0x000fe20000410000 */
[----:B------:R-:W-:Y:S01]  /*19300*/  ISETP.GT.AND P2, PT, R6, 0x90, PT ;  /* 0x000000900600780c */ /* 0x000fe20003f44270 */
[----:B------:R-:W-:Y:S01]  /*19310*/  FMUL.FTZ R46, R2, R26 ;  /* 0x0000001a022e7220 */ /* 0x000fe20000410000 */
[----:B----4-:R-:W-:-:S02]  /*19320*/  FSEL R29, R29, -INF , P3 ;  /* 0xff8000001d1d7808 */ /* 0x010fc40001800000 */
[----:B------:R-:W-:Y:S01]  /*19330*/  FMNMX.FTZ R70, R69, R70, !PT ;  /* 0x0000004645467209 */ /* 0x000fe20007810000 */
[----:B------:R-:W-:Y:S01]  /*19340*/  MUFU.TANH R9, R9 ;  /* 0x0000000900097308 */ /* 0x000fe20000002400 */
[----:B------:R-:W-:Y:S02]  /*19350*/  ISETP.GT.AND P3, PT, R6, 0x91, PT ;  /* 0x000000910600780c */ /* 0x000fe40003f64270 */
[----:B0-----:R-:W-:Y:S01]  /*19360*/  FSEL R45, R32, -INF , P2 ;  /* 0xff800000202d7808 */ /* 0x001fe20001000000 */
[C---:B------:R-:W-:Y:S01]  /*19370*/  FMUL.FTZ R32, R2.reuse, R47 ;  /* 0x0000002f02207220 */ /* 0x040fe20000410000 */
[----:B------:R-:W-:Y:S01]  /*19380*/  FMNMX.FTZ R70, R29, R70, !PT ;  /* 0x000000461d467209 */ /* 0x000fe20007810000 */
[----:B------:R-:W-:Y:S01]  /*19390*/  FMUL.FTZ R47, R2, R55 ;  /* 0x00000037022f7220 */ /* 0x000fe20000410000 */
[----:B------:R-:W-:Y:S01]  /*193a0*/  ISETP.GT.AND P2, PT, R6, 0x98, PT ;  /* 0x000000980600780c */ /* 0x000fe20003f44270 */
[----:B------:R-:W0:Y:S01]  /*193b0*/  MUFU.TANH R11, R11 ;  /* 0x0000000b000b7308 */ /* 0x000e220000002400 */
[----:B-----5:R-:W-:Y:S01]  /*193c0*/  FSEL R37, R33, -INF , P3 ;  /* 0xff80000021257808 */ /* 0x020fe20001800000 */
[----:B------:R-:W-:Y:S01]  /*193d0*/  FMUL.FTZ R55, R2, R39 ;  /* 0x0000002702377220 */ /* 0x000fe20000410000 */
[----:B------:R-:W-:-:S02]  /*193e0*/  FMNMX.FTZ R70, R45, R70, !PT ;  /* 0x000000462d467209 */ /* 0x000fc40007810000 */
[----:B------:R-:W-:Y:S02]  /*193f0*/  ISETP.GT.AND P3, PT, R6, 0x99, PT ;  /* 0x000000990600780c */ /* 0x000fe40003f64270 */
[----:B-1----:R-:W-:Y:S01]  /*19400*/  FSEL R33, R36, -INF , P2 ;  /* 0xff80000024217808 */ /* 0x002fe20001000000 */
[C---:B------:R-:W-:Y:S01]  /*19410*/  FMUL.FTZ R36, R2.reuse, R50 ;  /* 0x0000003202247220 */ /* 0x040fe20000410000 */
[----:B------:R-:W-:Y:S01]  /*19420*/  FMNMX.FTZ R70, R37, R70, !PT ;  /* 0x0000004625467209 */ /* 0x000fe20007810000 */
[----:B------:R-:W-:Y:S01]  /*19430*/  FMUL.FTZ R50, R2, R31 ;  /* 0x0000001f02327220 */ /* 0x000fe20000410000 */
[----:B--2---:R-:W-:Y:S01]  /*19440*/  FSEL R43, R14, -INF , P3 ;  /* 0xff8000000e2b7808 */ /* 0x004fe20001800000 */
[----:B------:R-:W1:Y:S01]  /*19450*/  MUFU.TANH R12, R12 ;  /* 0x0000000c000c7308 */ /* 0x000e620000002400 */
[----:B------:R-:W-:Y:S02]  /*19460*/  FMNMX.FTZ R70, R33, R70, !PT ;  /* 0x0000004621467209 */ /* 0x000fe40007810000 */
[----:B------:R-:W-:-:S02]  /*19470*/  VIMNMX R64, R64, R93, PT ;  /* 0x0000005d40407248 */ /* 0x000fc40003fe0100 */
[----:B------:R-:W-:Y:S02]  /*19480*/  FMNMX.FTZ R70, R43, R70, !PT ;  /* 0x000000462b467209 */ /* 0x000fe40007810000 */
[C---:B------:R-:W-:Y:S01]  /*19490*/  ISETP.GT.AND P3, PT, R64.reuse, 0x1, PT ;  /* 0x000000014000780c */ /* 0x040fe20003f64270 */
[----:B------:R-:W2:Y:S01]  /*194a0*/  MUFU.TANH R74, R74 ;  /* 0x0000004a004a7308 */ /* 0x000ea20000002400 */
[C---:B------:R-:W-:Y:S01]  /*194b0*/  ISETP.GT.AND P4, PT, R64.reuse, 0x8, PT ;  /* 0x000000084000780c */ /* 0x040fe20003f84270 */
[----:B------:R-:W4:Y:S01]  /*194c0*/  SHFL.BFLY PT, R25, R70, 0x2, 0x1f ;  /* 0x0c401f0046197f89 */ /* 0x000f2200000e0000 */
[----:B---3--:R-:W-:Y:S02]  /*194d0*/  FSEL R26, R3, -INF , P3 ;  /* 0xff800000031a7808 */ /* 0x008fe40001800000 */
[----:B------:R-:W-:Y:S02]  /*194e0*/  FSEL R31, R7, -INF , P4 ;  /* 0xff800000071f7808 */ /* 0x000fe40002000000 */
[----:B------:R-:W-:Y:S01]  /*194f0*/  ISETP.GT.AND P3, PT, R64, 0x10, PT ;  /* 0x000000104000780c */ /* 0x000fe20003f64270 */
[----:B------:R-:W3:Y:S03]  /*19500*/  MUFU.TANH R72, R72 ;  /* 0x0000004800487308 */ /* 0x000ee60000002400 */
[----:B------:R-:W-:-:S02]  /*19510*/  FSEL R39, R10, -INF , P3 ;  /* 0xff8000000a277808 */ /* 0x000fc40001800000 */
[----:B------:R-:W-:-:S03]  /*19520*/  ISETP.GT.AND P3, PT, R64, 0x18, PT ;  /* 0x000000184000780c */ /* 0x000fc60003f64270 */
[----:B------:R-:W5:Y:S01]  /*19530*/  MUFU.TANH R21, R21 ;  /* 0x0000001500157308 */ /* 0x000f620000002400 */
[----:B0-----:R-:W-:Y:S02]  /*19540*/  FSEL R11, R11, -INF , P3 ;  /* 0xff8000000b0b7808 */ /* 0x001fe40001800000 */
[----:B------:R-:W-:-:S05]  /*19550*/  ISETP.GT.AND P3, PT, R64, 0x20, PT ;  /* 0x000000204000780c */ /* 0x000fca0003f64270 */
[----:B------:R-:W0:Y:S01]  /*19560*/  MUFU.TANH R73, R73 ;  /* 0x0000004900497308 */ /* 0x000e220000002400 */
[----:B----4-:R-:W-:-:S05]  /*19570*/  FMNMX.FTZ R25, R70, R25, !PT ;  /* 0x0000001946197209 */ /* 0x010fca0007810000 */
[----:B------:R-:W4:Y:S02]  /*19580*/  SHFL.BFLY PT, R6, R25, 0x1, 0x1f ;  /* 0x0c201f0019067f89 */ /* 0x000f2400000e0000 */
[----:B------:R-:W0:Y:S08]  /*19590*/  MUFU.TANH R75, R75 ;  /* 0x0000004b004b7308 */ /* 0x000e300000002400 */
[----:B------:R-:W0:Y:S08]  /*195a0*/  MUFU.TANH R76, R76 ;  /* 0x0000004c004c7308 */ /* 0x000e300000002400 */
[----:B------:R-:W0:Y:S01]  /*195b0*/  MUFU.TANH R77, R77 ;  /* 0x0000004d004d7308 */ /* 0x000e220000002400 */
[----:B----4-:R-:W-:-:S07]  /*195c0*/  FMNMX.FTZ R89, R25, R6, !PT ;  /* 0x0000000619597209 */ /* 0x010fce0007810000 */
[----:B------:R-:W4:Y:S01]  /*195d0*/  MUFU.TANH R78, R78 ;  /* 0x0000004e004e7308 */ /* 0x000f220000002400 */
[C---:B------:R-:W-:Y:S01]  /*195e0*/  FSETP.NEU.FTZ.AND P2, PT, R89.reuse, -INF , PT ;  /* 0xff8000005900780b */ /* 0x040fe20003f5d000 */
[----:B------:R-:W-:-:S06]  /*195f0*/  FFMA.FTZ R24, R89, R88, -8 ;  /* 0xc100000059187423 */ /* 0x000fcc0000010058 */
[----:B------:R-:W4:Y:S01]  /*19600*/  MUFU.TANH R56, R56 ;  /* 0x0000003800387308 */ /* 0x000f220000002400 */
[----:B------:R-:W-:Y:S02]  /*19610*/  FSEL R24, R24, RZ, P2 ;  /* 0x000000ff18187208 */ /* 0x000fe40001000000 */
[----:B------:R-:W-:-:S03]  /*19620*/  ISETP.GT.AND P2, PT, R64, RZ, PT ;  /* 0x000000ff4000720c */ /* 0x000fc60003f44270 */
[-CC-:B------:R-:W-:Y:S01]  /*19630*/  FFMA.FTZ R10, R123, R88.reuse, -R24.reuse ;  /* 0x000000587b0a7223 */ /* 0x180fe20000010818 */
[----:B------:R-:W-:Y:S01]  /*19640*/  FSEL R27, R5, -INF , P2 ;  /* 0xff800000051b7808 */ /* 0x000fe20001000000 */
        /* <DEDUP_REMOVED lines=9> */
[C---:B------:R-:W-:Y:S01]  /*196e0*/  ISETP.GT.AND P2, PT, R64.reuse, 0x11, PT ;  /* 0x000000114000780c */ /* 0x040fe20003f44270 */
        /* <DEDUP_REMOVED lines=11> */
[----:B-1----:R-:W-:Y:S01]  /*197a0*/  FSEL R93, R12, -INF , P2 ;  /* 0xff8000000c5d7808 */ /* 0x002fe20001000000 */
[--C-:B------:R-:W-:Y:S01]  /*197b0*/  FFMA.FTZ R12, R119, R88, -R24.reuse ;  /* 0x00000058770c7223 */ /* 0x100fe20000010818 */
[----:B------:R-:W-:Y:S01]  /*197c0*/  FMNMX.FTZ R38, R11, R38, !PT ;  /* 0x000000260b267209 */ /* 0x000fe20007810000 */
[-CC-:B------:R-:W-:Y:S01]  /*197d0*/  FFMA.FTZ R6, R13, R88.reuse, -R24.reuse ;  /* 0x000000580d067223 */ /* 0x180fe20000010818 */
[----:B------:R-:W-:Y:S01]  /*197e0*/  ISETP.GT.AND P2, PT, R64, 0x21, PT ;  /* 0x000000214000780c */ /* 0x000fe20003f44270 */
[--C-:B------:R-:W-:Y:S01]  /*197f0*/  FFMA.FTZ R13, R20, R88, -R24.reuse ;  /* 0x00000058140d7223 */ /* 0x100fe20000010818 */
[----:B--2---:R-:W-:Y:S01]  /*19800*/  FSEL R123, R74, -INF , P3 ;  /* 0xff8000004a7b7808 */ /* 0x004fe20001800000 */
[----:B------:R-:W1:Y:S01]  /*19810*/  MUFU.TANH R60, R60 ;  /* 0x0000003c003c7308 */ /* 0x000e620000002400 */
[----:B------:R-:W-:Y:S01]  /*19820*/  FMNMX.FTZ R38, R93, R38, !PT ;  /* 0x000000265d267209 */ /* 0x000fe20007810000 */
[-CC-:B------:R-:W-:Y:S01]  /*19830*/  FFMA.FTZ R20, R133, R88.reuse, -R24.reuse ;  /* 0x0000005885147223 */ /* 0x180fe20000010818 */
[----:B------:R-:W-:Y:S01]  /*19840*/  ISETP.GT.AND P3, PT, R64, 0x28, PT ;  /* 0x000000284000780c */ /* 0x000fe20003f64270 */
[-CC-:B------:R-:W-:Y:S01]  /*19850*/  FFMA.FTZ R135, R135, R88.reuse, -R24.reuse ;  /* 0x0000005887877223 */ /* 0x180fe20000010818 */
[----:B---3--:R-:W-:Y:S01]  /*19860*/  FSEL R121, R72, -INF , P2 ;  /* 0xff80000048797808 */ /* 0x008fe20001000000 */
[--C-:B------:R-:W-:Y:S01]  /*19870*/  FFMA.FTZ R37, R37, R88, -R24.reuse ;  /* 0x0000005825257223 */ /* 0x100fe20000010818 */
[----:B------:R-:W-:Y:S01]  /*19880*/  FMNMX.FTZ R38, R123, R38, !PT ;  /* 0x000000267b267209 */ /* 0x000fe20007810000 */
[----:B------:R-:W2:Y:S01]  /*19890*/  MUFU.TANH R61, R61 ;  /* 0x0000003d003d7308 */ /* 0x000ea20000002400 */
[C---:B------:R-:W-:Y:S01]  /*198a0*/  ISETP.GT.AND P2, PT, R64.reuse, 0x29, PT ;  /* 0x000000294000780c */ /* 0x040fe20003f44270 */
[-CC-:B------:R-:W-:Y:S01]  /*198b0*/  FFMA.FTZ R95, R95, R88.reuse, -R24.reuse ;  /* 0x000000585f5f7223 */ /* 0x180fe20000010818 */
[----:B-----5:R-:W-:Y:S01]  /*198c0*/  FSEL R125, R21, -INF , P3 ;  /* 0xff800000157d7808 */ /* 0x020fe20001800000 */
[--C-:B------:R-:W-:Y:S01]  /*198d0*/  FFMA.FTZ R21, R115, R88, -R24.reuse ;  /* 0x0000005873157223 */ /* 0x100fe20000010818 */
[----:B------:R-:W-:Y:S01]  /*198e0*/  FMNMX.FTZ R38, R121, R38, !PT ;  /* 0x0000002679267209 */ /* 0x000fe20007810000 */
[-CC-:B------:R-:W-:Y:S01]  /*198f0*/  FFMA.FTZ R49, R49, R88.reuse, -R24.reuse ;  /* 0x0000005831317223 */ /* 0x180fe20000010818 */
[C---:B------:R-:W-:Y:S01]  /*19900*/  ISETP.GT.AND P3, PT, R64.reuse, 0x30, PT ;  /* 0x000000304000780c */ /* 0x040fe20003f64270 */
[----:B------:R-:W3:Y:S01]  /*19910*/  MUFU.TANH R62, R62 ;  /* 0x0000003e003e7308 */ /* 0x000ee20000002400 */
[----:B0-----:R-:W-:Y:S01]  /*19920*/  FSEL R73, R73, -INF , P2 ;  /* 0xff80000049497808 */ /* 0x001fe20001000000 */
[--C-:B------:R-:W-:Y:S01]  /*19930*/  FFMA.FTZ R67, R67, R88, -R24.reuse ;  /* 0x0000005843437223 */ /* 0x100fe20000010818 */
[----:B------:R-:W-:Y:S01]  /*19940*/  FMNMX.FTZ R38, R125, R38, !PT ;  /* 0x000000267d267209 */ /* 0x000fe20007810000 */
[-CC-:B------:R-:W-:Y:S01]  /*19950*/  FFMA.FTZ R29, R29, R88.reuse, -R24.reuse ;  /* 0x000000581d1d7223 */ /* 0x180fe20000010818 */
[C---:B------:R-:W-:Y:S01]  /*19960*/  ISETP.GT.AND P2, PT, R64.reuse, 0x31, PT ;  /* 0x000000314000780c */ /* 0x040fe20003f44270 */
[--C-:B------:R-:W-:Y:S01]  /*19970*/  FFMA.FTZ R45, R45, R88, -R24.reuse ;  /* 0x000000582d2d7223 */ /* 0x100fe20000010818 */
[----:B------:R-:W-:Y:S01]  /*19980*/  FSEL R75, R75, -INF , P3 ;  /* 0xff8000004b4b7808 */ /* 0x000fe20001800000 */
[----:B------:R-:W0:Y:S01]  /*19990*/  MUFU.TANH R63, R63 ;  /* 0x0000003f003f7308 */ /* 0x000e220000002400 */
[----:B------:R-:W-:Y:S01]  /*199a0*/  FMNMX.FTZ R38, R73, R38, !PT ;  /* 0x0000002649267209 */ /* 0x000fe20007810000 */
[----:B------:R-:W-:Y:S01]  /*199b0*/  FFMA.FTZ R33, R33, R88, -R24 ;  /* 0x0000005821217223 */ /* 0x000fe20000010818 */
[----:B------:R-:W-:-:S02]  /*199c0*/  ISETP.GT.AND P3, PT, R64, 0x38, PT ;  /* 0x000000384000780c */ /* 0x000fc40003f64270 */
[----:B------:R-:W-:Y:S02]  /*199d0*/  FSEL R117, R76, -INF , P2 ;  /* 0xff8000004c757808 */ /* 0x000fe40001000000 */
[----:B------:R-:W-:Y:S01]  /*199e0*/  FMNMX.FTZ R38, R75, R38, !PT ;  /* 0x000000264b267209 */ /* 0x000fe20007810000 */
[----:B------:R-:W5:Y:S01]  /*199f0*/  MUFU.TANH R40, R40 ;  /* 0x0000002800287308 */ /* 0x000f620000002400 */
[C---:B------:R-:W-:Y:S02]  /*19a00*/  ISETP.GT.AND P2, PT, R64.reuse, 0x39, PT ;  /* 0x000000394000780c */ /* 0x040fe40003f44270 */
[----:B------:R-:W-:Y:S02]  /*19a10*/  FSEL R77, R77, -INF , P3 ;  /* 0xff8000004d4d7808 */ /* 0x000fe40001800000 */
[----:B------:R-:W-:Y:S02]  /*19a20*/  FMNMX.FTZ R66, R117, R38, !PT ;  /* 0x0000002675427209 */ /* 0x000fe40007810000 */
[----:B------:R-:W-:Y:S01]  /*19a30*/  ISETP.GT.AND P3, PT, R64, 0x40, PT ;  /* 0x000000404000780c */ /* 0x000fe20003f64270 */
[----:B------:R1:W-:Y:S01]  /*19a40*/  MUFU.EX2 R38, R21 ;  /* 0x0000001500267308 */ /* 0x0003e20000000800 */
[----:B----4-:R-:W-:-:S02]  /*19a50*/  FSEL R115, R78, -INF , P2 ;  /* 0xff8000004e737808 */ /* 0x010fc40001000000 */
[----:B------:R-:W-:Y:S02]  /*19a60*/  FMNMX.FTZ R66, R77, R66, !PT ;  /* 0x000000424d427209 */ /* 0x000fe40007810000 */
[----:B------:R-:W-:Y:S02]  /*19a70*/  ISETP.GT.AND P2, PT, R64, 0x41, PT ;  /* 0x000000414000780c */ /* 0x000fe40003f44270 */
[----:B------:R-:W-:Y:S01]  /*19a80*/  FSEL R119, R56, -INF , P3 ;  /* 0xff80000038777808 */ /* 0x000fe20001800000 */
[----:B------:R-:W-:-:S01]  /*19a90*/  FFMA.FTZ R56, R113, R88, -R24 ;  /* 0x0000005871387223 */ /* 0x000fc20000010818 */
[----:B------:R-:W-:Y:S01]  /*19aa0*/  FMNMX.FTZ R66, R115, R66, !PT ;  /* 0x0000004273427209 */ /* 0x000fe20007810000 */
[----:B-1----:R-:W-:-:S01]  /*19ab0*/  FFMA.FTZ R21, R111, R88, -R24 ;  /* 0x000000586f157223 */ /* 0x002fc20000010818 */
[----:B------:R-:W-:Y:S01]  /*19ac0*/  ISETP.GT.AND P3, PT, R64, 0x48, PT ;  /* 0x000000484000780c */ /* 0x000fe20003f64270 */
[----:B------:R1:W-:Y:S01]  /*19ad0*/  MUFU.EX2 R8, R129 ;  /* 0x0000008100087308 */ /* 0x0003e20000000800 */
[----:B------:R-:W-:Y:S01]  /*19ae0*/  FSEL R113, R57, -INF , P2 ;  /* 0xff80000039717808 */ /* 0x000fe20001000000 */
[----:B------:R-:W-:Y:S01]  /*19af0*/  FFMA.FTZ R57, R109, R88, -R24 ;  /* 0x000000586d397223 */ /* 0x000fe20000010818 */
[----:B------:R-:W-:-:S02]  /*19b00*/  FMNMX.FTZ R66, R119, R66, !PT ;  /* 0x0000004277427209 */ /* 0x000fc40007810000 */
[----:B------:R-:W-:Y:S02]  /*19b10*/  ISETP.GT.AND P2, PT, R64, 0x49, PT ;  /* 0x000000494000780c */ /* 0x000fe40003f44270 */
[----:B------:R-:W-:Y:S01]  /*19b20*/  FSEL R127, R58, -INF , P3 ;  /* 0xff8000003a7f7808 */ /* 0x000fe20001800000 */
[----:B------:R-:W4:Y:S01]  /*19b30*/  MUFU.TANH R41, R41 ;  /* 0x0000002900297308 */ /* 0x000f220000002400 */
[----:B------:R-:W-:Y:S01]  /*19b40*/  FMNMX.FTZ R66, R113, R66, !PT ;  /* 0x0000004271427209 */ /* 0x000fe20007810000 */
[----:B------:R-:W-:Y:S01]  /*19b50*/  FFMA.FTZ R58, R107, R88, -R24 ;  /* 0x000000586b3a7223 */ /* 0x000fe20000010818 */
[C---:B------:R-:W-:Y:S02]  /*19b60*/  ISETP.GT.AND P3, PT, R64.reuse, 0x50, PT ;  /* 0x000000504000780c */ /* 0x040fe40003f64270 */
[----:B------:R-:W-:Y:S02]  /*19b70*/  FSEL R111, R59, -INF , P2 ;  /* 0xff8000003b6f7808 */ /* 0x000fe40001000000 */
[----:B------:R-:W-:Y:S01]  /*19b80*/  FMNMX.FTZ R66, R127, R66, !PT ;  /* 0x000000427f427209 */ /* 0x000fe20007810000 */
[----:B------:R-:W4:Y:S01]  /*19b90*/  MUFU.TANH R28, R28 ;  /* 0x0000001c001c7308 */ /* 0x000f220000002400 */
[----:B------:R-:W-:-:S02]  /*19ba0*/  ISETP.GT.AND P2, PT, R64, 0x51, PT ;  /* 0x000000514000780c */ /* 0x000fc40003f44270 */
[----:B-1----:R-:W-:Y:S02]  /*19bb0*/  FSEL R129, R60, -INF , P3 ;  /* 0xff8000003c817808 */ /* 0x002fe40001800000 */
[----:B------:R-:W-:Y:S02]  /*19bc0*/  FMNMX.FTZ R66, R111, R66, !PT ;  /* 0x000000426f427209 */ /* 0x000fe40007810000 */
[C---:B------:R-:W-:Y:S01]  /*19bd0*/  ISETP.GT.AND P3, PT, R64.reuse, 0x58, PT ;  /* 0x000000584000780c */ /* 0x040fe20003f64270 */
[----:B------:R-:W1:Y:S01]  /*19be0*/  MUFU.TANH R32, R32 ;  /* 0x0000002000207308 */ /* 0x000e620000002400 */
[----:B--2---:R-:W-:Y:S02]  /*19bf0*/  FSEL R61, R61, -INF , P2 ;  /* 0xff8000003d3d7808 */ /* 0x004fe40001000000 */
[----:B------:R-:W-:Y:S02]  /*19c00*/  FMNMX.FTZ R66, R129, R66, !PT ;  /* 0x0000004281427209 */ /* 0x000fe40007810000 */
[----:B------:R-:W-:-:S02]  /*19c10*/  ISETP.GT.AND P2, PT, R64, 0x59, PT ;  /* 0x000000594000780c */ /* 0x000fc40003f44270 */
[----:B---3--:R-:W-:Y:S01]  /*19c20*/  FSEL R109, R62, -INF , P3 ;  /* 0xff8000003e6d7808 */ /* 0x008fe20001800000 */
[----:B------:R-:W2:Y:S01]  /*19c30*/  MUFU.TANH R36, R36 ;  /* 0x0000002400247308 */ /* 0x000ea20000002400 */
[----:B------:R-:W-:Y:S02]  /*19c40*/  FMNMX.FTZ R66, R61, R66, !PT ;  /* 0x000000423d427209 */ /* 0x000fe40007810000 */
[C---:B------:R-:W-:Y:S02]  /*19c50*/  ISETP.GT.AND P3, PT, R64.reuse, 0x60, PT ;  /* 0x000000604000780c */ /* 0x040fe40003f64270 */
[----:B0-----:R-:W-:Y:S02]  /*19c60*/  FSEL R63, R63, -INF , P2 ;  /* 0xff8000003f3f7808 */ /* 0x001fe40001000000 */
[----:B------:R-:W-:Y:S01]  /*19c70*/  FMNMX.FTZ R66, R109, R66, !PT ;  /* 0x000000426d427209 */ /* 0x000fe20007810000 */
[----:B------:R-:W0:Y:S01]  /*19c80*/  MUFU.TANH R44, R44 ;  /* 0x0000002c002c7308 */ /* 0x000e220000002400 */
[----:B------:R-:W-:-:S02]  /*19c90*/  ISETP.GT.AND P2, PT, R64, 0x61, PT ;  /* 0x000000614000780c */ /* 0x000fc40003f44270 */
[----:B-----5:R-:W-:Y:S01]  /*19ca0*/  FSEL R107, R40, -INF , P3 ;  /* 0xff800000286b7808 */ /* 0x020fe20001800000 */
[----:B------:R-:W-:-:S01]  /*19cb0*/  FFMA.FTZ R40, R105, R88, -R24 ;  /* 0x0000005869287223 */ /* 0x000fc20000010818 */
[----:B------:R-:W-:Y:S02]  /*19cc0*/  FMNMX.FTZ R66, R63, R66, !PT ;  /* 0x000000423f427209 */ /* 0x000fe40007810000 */
[C---:B------:R-:W-:Y:S01]  /*19cd0*/  ISETP.GT.AND P3, PT, R64.reuse, 0x68, PT ;  /* 0x000000684000780c */ /* 0x040fe20003f64270 */
[----:B------:R-:W3:Y:S01]  /*19ce0*/  MUFU.TANH R42, R42 ;  /* 0x0000002a002a7308 */ /* 0x000ee20000002400 */
[----:B----4-:R-:W-:Y:S02]  /*19cf0*/  FSEL R41, R41, -INF , P2 ;  /* 0xff80000029297808 */ /* 0x010fe40001000000 */
[----:B------:R-:W-:Y:S02]  /*19d00*/  FMNMX.FTZ R66, R107, R66, !PT ;  /* 0x000000426b427209 */ /* 0x000fe40007810000 */
[----:B------:R-:W-:-:S02]  /*19d10*/  ISETP.GT.AND P2, PT, R64, 0x69, PT ;  /* 0x000000694000780c */ /* 0x000fc40003f44270 */
[----:B------:R-:W-:Y:S01]  /*19d20*/  FSEL R105, R28, -INF , P3 ;  /* 0xff8000001c697808 */ /* 0x000fe20001800000 */
[----:B------:R-:W-:Y:S01]  /*19d30*/  MUFU.TANH R47, R47 ;  /* 0x0000002f002f7308 */ /* 0x000fe20000002400 */
[----:B------:R-:W-:Y:S01]  /*19d40*/  FMNMX.FTZ R66, R41, R66, !PT ;  /* 0x0000004229427209 */ /* 0x000fe20007810000 */
[-CC-:B------:R-:W-:Y:S01]  /*19d50*/  FFMA.FTZ R28, R101, R88.reuse, -R24.reuse ;  /* 0x00000058651c7223 */ /* 0x180fe20000010818 */
[----:B------:R-:W-:Y:S02]  /*19d60*/  ISETP.GT.AND P3, PT, R64, 0x70, PT ;  /* 0x000000704000780c */ /* 0x000fe40003f64270 */
[----:B-1----:R-:W-:Y:S01]  /*19d70*/  FSEL R103, R32, -INF , P2 ;  /* 0xff80000020677808 */ /* 0x002fe20001000000 */
[----:B------:R-:W-:-:S01]  /*19d80*/  FFMA.FTZ R32, R97, R88, -R24 ;  /* 0x0000005861207223 */ /* 0x000fc20000010818 */
[----:B------:R-:W-:Y:S01]  /*19d90*/  FMNMX.FTZ R66, R105, R66, !PT ;  /* 0x0000004269427209 */ /* 0x000fe20007810000 */
[----:B------:R-:W1:Y:S01]  /*19da0*/  MUFU.TANH R46, R46 ;  /* 0x0000002e002e7308 */ /* 0x000e620000002400 */
[----:B------:R-:W-:-:S02]  /*19db0*/  ISETP.GT.AND P2, PT, R64, 0x71, PT ;  /* 0x000000714000780c */ /* 0x000fc40003f44270 */
[----:B--2---:R-:W-:Y:S01]  /*19dc0*/  FSEL R133, R36, -INF , P3 ;  /* 0xff80000024857808 */ /* 0x004fe20001800000 */
[----:B------:R-:W-:-:S01]  /*19dd0*/  FFMA.FTZ R36, R79, R88, -R24 ;  /* 0x000000584f247223 */ /* 0x000fc20000010818 */
[----:B------:R-:W-:Y:S02]  /*19de0*/  FMNMX.FTZ R66, R103, R66, !PT ;  /* 0x0000004267427209 */ /* 0x000fe40007810000 */
[----:B------:R-:W-:Y:S01]  /*19df0*/  ISETP.GT.AND P3, PT, R64, 0x78, PT ;  /* 0x000000784000780c */ /* 0x000fe20003f64270 */
[----:B------:R-:W2:Y:S01]  /*19e00*/  MUFU.TANH R48, R48 ;  /* 0x0000003000307308 */ /* 0x000ea20000002400 */
[----:B0-----:R-:W-:Y:S01]  /*19e10*/  FSEL R101, R44, -INF , P2 ;  /* 0xff8000002c657808 */ /* 0x001fe20001000000 */
[----:B------:R-:W-:Y:S01]  /*19e20*/  FFMA.FTZ R44, R85, R88, -R24 ;  /* 0x00000058552c7223 */ /* 0x000fe20000010818 */
[----:B------:R-:W-:Y:S01]  /*19e30*/  FMNMX.FTZ R66, R133, R66, !PT ;  /* 0x0000004285427209 */ /* 0x000fe20007810000 */
[----:B------:R-:W-:Y:S01]  /*19e40*/  IMAD.MOV.U32 R85, RZ, RZ, R87 ;  /* 0x000000ffff557224 */ /* 0x000fe200078e0057 */
[----:B------:R-:W-:-:S02]  /*19e50*/  ISETP.GT.AND P2, PT, R64, 0x79, PT ;  /* 0x000000794000780c */ /* 0x000fc40003f44270 */
[----:B------:R-:W-:Y:S01]  /*19e60*/  FMNMX.FTZ R66, R101, R66, !PT ;  /* 0x0000004265427209 */ /* 0x000fe20007810000 */
[----:B------:R-:W0:Y:S08]  /*19e70*/  MUFU.TANH R30, R30 ;  /* 0x0000001e001e7308 */ /* 0x000e300000002400 */
[----:B------:R3:W-:Y:S08]  /*19e80*/  MUFU.EX2 R5, R135 ;  /* 0x0000008700057308 */ /* 0x0007f00000000800 */
[----:B------:R4:W-:Y:S01]  /*19e90*/  MUFU.EX2 R59, R21 ;  /* 0x00000015003b7308 */ /* 0x0009e20000000800 */
[----:B---3--:R-:W-:Y:S01]  /*19ea0*/  FSEL R135, R42, -INF , P3 ;  /* 0xff8000002a877808 */ /* 0x008fe20001800000 */
[----:B------:R-:W-:Y:S01]  /*19eb0*/  FFMA.FTZ R42, R91, R88, -R24 ;  /* 0x000000585b2a7223 */ /* 0x000fe20000010818 */
[----:B------:R-:W-:-:S02]  /*19ec0*/  ISETP.GT.AND P3, PT, R64, 0x80, PT ;  /* 0x000000804000780c */ /* 0x000fc40003f64270 */
[----:B------:R-:W-:Y:S02]  /*19ed0*/  FMNMX.FTZ R66, R135, R66, !PT ;  /* 0x0000004287427209 */ /* 0x000fe40007810000 */
[----:B-1----:R-:W-:Y:S01]  /*19ee0*/  FSEL R137, R46, -INF , P3 ;  /* 0xff8000002e897808 */ /* 0x002fe20001800000 */
[----:B------:R-:W1:Y:S01]  /*19ef0*/  MUFU.TANH R50, R50 ;  /* 0x0000003200327308 */ /* 0x000e620000002400 */
[----:B----4-:R-:W-:-:S01]  /*19f00*/  FFMA.FTZ R21, R99, R88, -R24 ;  /* 0x0000005863157223 */ /* 0x010fc20000010818 */
[----:B------:R-:W-:Y:S01]  /*19f10*/  FSEL R99, R47, -INF , P2 ;  /* 0xff8000002f637808 */ /* 0x000fe20001000000 */
[----:B------:R-:W-:-:S01]  /*19f20*/  FFMA.FTZ R46, R69, R88, -R24 ;  /* 0x00000058452e7223 */ /* 0x000fc20000010818 */
[C---:B------:R-:W-:Y:S02]  /*19f30*/  ISETP.GT.AND P2, PT, R64.reuse, 0x81, PT ;  /* 0x000000814000780c */ /* 0x040fe40003f44270 */
[----:B------:R-:W-:Y:S02]  /*19f40*/  FMNMX.FTZ R66, R99, R66, !PT ;  /* 0x0000004263427209 */ /* 0x000fe40007810000 */
[----:B------:R-:W3:Y:S01]  /*19f50*/  MUFU.TANH R34, R34 ;  /* 0x0000002200227308 */ /* 0x000ee20000002400 */
[----:B------:R-:W-:-:S02]  /*19f60*/  ISETP.GT.AND P3, PT, R64, 0x88, PT ;  /* 0x000000884000780c */ /* 0x000fc40003f64270 */
[----:B--2---:R-:W-:Y:S02]  /*19f70*/  FSEL R97, R48, -INF , P2 ;  /* 0xff80000030617808 */ /* 0x004fe40001000000 */
[----:B------:R-:W-:Y:S02]  /*19f80*/  FMNMX.FTZ R66, R137, R66, !PT ;  /* 0x0000004289427209 */ /* 0x000fe40007810000 */
[----:B------:R-:W-:Y:S01]  /*19f90*/  ISETP.GT.AND P2, PT, R64, 0x89, PT ;  /* 0x000000894000780c */ /* 0x000fe20003f44270 */
[----:B------:R-:W2:Y:S01]  /*19fa0*/  MUFU.TANH R52, R52 ;  /* 0x0000003400347308 */ /* 0x000ea20000002400 */
[----:B0-----:R-:W-:Y:S01]  /*19fb0*/  FSEL R139, R30, -INF , P3 ;  /* 0xff8000001e8b7808 */ /* 0x001fe20001800000 */
[----:B------:R-:W-:Y:S01]  /*19fc0*/  FFMA.FTZ R30, R81, R88, -R24 ;  /* 0x00000058511e7223 */ /* 0x000fe20000010818 */
[----:B------:R-:W-:Y:S02]  /*19fd0*/  FMNMX.FTZ R66, R97, R66, !PT ;  /* 0x0000004261427209 */ /* 0x000fe40007810000 */
[----:B------:R-:W-:-:S02]  /*19fe0*/  ISETP.GT.AND P3, PT, R64, 0x90, PT ;  /* 0x000000904000780c */ /* 0x000fc40003f64270 */
[----:B-1----:R-:W-:Y:S01]  /*19ff0*/  FSEL R141, R50, -INF , P2 ;  /* 0xff800000328d7808 */ /* 0x002fe20001000000 */
[----:B------:R-:W0:Y:S01]  /*1a000*/  MUFU.TANH R54, R54 ;  /* 0x0000003600367308 */ /* 0x000e220000002400 */
[----:B------:R-:W-:Y:S02]  /*1a010*/  FMNMX.FTZ R66, R139, R66, !PT ;  /* 0x000000428b427209 */ /* 0x000fe40007810000 */
[----:B------:R-:W-:Y:S02]  /*1a020*/  ISETP.GT.AND P2, PT, R64, 0x91, PT ;  /* 0x000000914000780c */ /* 0x000fe40003f44270 */
[----:B---3--:R-:W-:Y:S01]  /*1a030*/  FSEL R143, R34, -INF , P3 ;  /* 0xff800000228f7808 */ /* 0x008fe20001800000 */
[--C-:B------:R-:W-:Y:S01]  /*1a040*/  FFMA.FTZ R34, R53, R88, -R24.reuse ;  /* 0x0000005835227223 */ /* 0x100fe20000010818 */
[----:B------:R-:W-:Y:S01]  /*1a050*/  FMNMX.FTZ R66, R141, R66, !PT ;  /* 0x000000428d427209 */ /* 0x000fe20007810000 */
[----:B------:R-:W1:Y:S01]  /*1a060*/  MUFU.TANH R55, R55 ;  /* 0x0000003700377308 */ /* 0x000e620000002400 */
[----:B------:R-:W-:Y:S01]  /*1a070*/  ISETP.GT.AND P3, PT, R64, 0x98, PT ;  /* 0x000000984000780c */ /* 0x000fe20003f64270 */
[-CC-:B------:R-:W-:Y:S01]  /*1a080*/  FFMA.FTZ R53, R65, R88.reuse, -R24.reuse ;  /* 0x0000005841357223 */ /* 0x180fe20000010818 */
[----:B--2---:R-:W-:Y:S01]  /*1a090*/  FSEL R81, R52, -INF , P2 ;  /* 0xff80000034517808 */ /* 0x004fe20001000000 */
[--C-:B------:R-:W-:Y:S01]  /*1a0a0*/  FFMA.FTZ R65, R71, R88, -R24.reuse ;  /* 0x0000005847417223 */ /* 0x100fe20000010818 */
[----:B------:R-:W-:Y:S01]  /*1a0b0*/  FMNMX.FTZ R66, R143, R66, !PT ;  /* 0x000000428f427209 */ /* 0x000fe20007810000 */
[-CC-:B------:R-:W-:Y:S01]  /*1a0c0*/  FFMA.FTZ R71, R83, R88.reuse, -R24.reuse ;  /* 0x0000005853477223 */ /* 0x180fe20000010818 */
[----:B------:R-:W-:Y:S01]  /*1a0d0*/  ISETP.GT.AND P2, PT, R64, 0x99, PT ;  /* 0x000000994000780c */ /* 0x000fe20003f44270 */
[----:B------:R2:W-:Y:S01]  /*1a0e0*/  MUFU.EX2 R47, R21 ;  /* 0x00000015002f7308 */ /* 0x0005e20000000800 */
[----:B0-----:R-:W-:Y:S01]  /*1a0f0*/  FSEL R147, R54, -INF , P3 ;  /* 0xff80000036937808 */ /* 0x001fe20001800000 */
[----:B------:R-:W-:Y:S01]  /*1a100*/  FFMA.FTZ R24, R43, R88, -R24 ;  /* 0x000000582b187223 */ /* 0x000fe20000010818 */
[----:B------:R-:W-:Y:S01]  /*1a110*/  FMNMX.FTZ R66, R81, R66, !PT ;  /* 0x0000004251427209 */ /* 0x000fe20007810000 */
[----:B------:R-:W-:Y:S01]  /*1a120*/  IMAD.MOV.U32 R83, RZ, RZ, R87 ;  /* 0x000000ffff537224 */ /* 0x000fe200078e0057 */
[----:B------:R-:W-:-:S02]  /*1a130*/  IADD3 R64, R202, -R195, RZ ;  /* 0x800000c3ca407210 */ /* 0x000fc40007ffe0ff */
[----:B------:R-:W-:Y:S01]  /*1a140*/  FMNMX.FTZ R66, R147, R66, !PT ;  /* 0x0000004293427209 */ /* 0x000fe20007810000 */
[----:B------:R-:W-:Y:S01]  /*1a150*/  MUFU.EX2 R6, R6 ;  /* 0x0000000600067308 */ /* 0x000fe20000000800 */
[----:B-1----:R-:W-:Y:S02]  /*1a160*/  FSEL R55, R55, -INF , P2 ;  /* 0xff80000037377808 */ /* 0x002fe40001000000 */
[----:B------:R-:W-:Y:S02]  /*1a170*/  F2FP.SATFINITE.E4M3.F32.PACK_AB_MERGE_C R186, R8, R5, RZ ;  /* 0x0000000508ba723e */ /* 0x000fe400048070ff */
[----:B------:R-:W-:-:S03]  /*1a180*/  FMNMX.FTZ R66, R55, R66, !PT ;  /* 0x0000004237427209 */ /* 0x000fc60007810000 */
[----:B------:R-:W-:Y:S02]  /*1a190*/  MUFU.EX2 R13, R13 ;  /* 0x0000000d000d7308 */ /* 0x000fe40000000800 */
[----:B--2---:R-:W0:Y:S06]  /*1a1a0*/  SHFL.BFLY PT, R21, R66, 0x2, 0x1f ;  /* 0x0c401f0042157f89 */ /* 0x004e2c00000e0000 */
[----:B------:R-:W-:Y:S08]  /*1a1b0*/  MUFU.EX2 R14, R14 ;  /* 0x0000000e000e7308 */ /* 0x000ff00000000800 */
[----:B------:R-:W1:Y:S08]  /*1a1c0*/  MUFU.EX2 R25, R25 ;  /* 0x0000001900197308 */ /* 0x000e700000000800 */
[----:B------:R-:W-:Y:S01]  /*1a1d0*/  MUFU.EX2 R15, R15 ;  /* 0x0000000f000f7308 */ /* 0x000fe20000000800 */
[----:B0-----:R-:W-:-:S05]  /*1a1e0*/  FMNMX.FTZ R48, R66, R21, !PT ;  /* 0x0000001542307209 */ /* 0x001fca0007810000 */
[----:B------:R-:W0:Y:S02]  /*1a1f0*/  SHFL.BFLY PT, R21, R48, 0x1, 0x1f ;  /* 0x0c201f0030157f89 */ /* 0x000e2400000e0000 */
[----:B------:R-:W2:Y:S01]  /*1a200*/  MUFU.EX2 R20, R20 ;  /* 0x0000001400147308 */ /* 0x000ea20000000800 */
[----:B-1----:R-:W-:-:S04]  /*1a210*/  F2FP.SATFINITE.E4M3.F32.PACK_AB_MERGE_C R184, R25, R14, RZ ;  /* 0x0000000e19b8723e */ /* 0x002fc800048070ff */
[----:B------:R-:W-:-:S03]  /*1a220*/  F2FP.SATFINITE.E4M3.F32.PACK_AB_MERGE_C R184, R13, R6, R184 ;  /* 0x000000060db8723e */ /* 0x000fc600048070b8 */
[----:B------:R-:W-:Y:S08]  /*1a230*/  MUFU.EX2 R3, R3 ;  /* 0x0000000300037308 */ /* 0x000ff00000000800 */
[----:B------:R-:W-:Y:S01]  /*1a240*/  MUFU.EX2 R10, R10 ;  /* 0x0000000a000a7308 */ /* 0x000fe20000000800 */
[----:B--2---:R-:W-:Y:S02]  /*1a250*/  F2FP.SATFINITE.E4M3.F32.PACK_AB_MERGE_C R186, R20, R15, R186 ;  /* 0x0000000f14ba723e */ /* 0x004fe400048070ba */
[----:B0-----:R-:W-:-:S05]  /*1a260*/  FMNMX.FTZ R21, R48, R21, !PT ;  /* 0x0000001530157209 */ /* 0x001fca0007810000 */
[----:B------:R-:W-:Y:S01]  /*1a270*/  MUFU.EX2 R7, R7 ;  /* 0x0000000700077308 */ /* 0x000fe20000000800 */
[C---:B------:R-:W-:Y:S01]  /*1a280*/  FSETP.NEU.FTZ.AND P2, PT, R21.reuse, -INF , PT ;  /* 0xff8000001500780b */ /* 0x040fe20003f5d000 */
[----:B------:R-:W-:-:S06]  /*1a290*/  FFMA.FTZ R50, R21, R88, -8 ;  /* 0xc100000015327423 */ /* 0x000fcc0000010058 */
[----:B------:R0:W-:Y:S01]  /*1a2a0*/  MUFU.EX2 R48, R37 ;  /* 0x0000002500307308 */ /* 0x0001e20000000800 */
[----:B------:R-:W-:-:S05]  /*1a2b0*/  FSEL R50, R50, RZ, P2 ;  /* 0x000000ff32327208 */ /* 0x000fca0001000000 */
        /* <DEDUP_REMOVED lines=8> */
[----:B------:R-:W-:Y:S02]  /*1a340*/  IMAD R11, R193, 0x80, R64 ;  /* 0x00000080c10b7824 */ /* 0x000fe400078e0240 */
[----:B------:R-:W-:-:S01]  /*1a350*/  FFMA.FTZ R64, R61, R88, -R50 ;  /* 0x000000583d407223 */ /* 0x000fc20000010832 */
[----:B------:R-:W-:Y:S01]  /*1a360*/  FADD.FTZ R51, R6, R13 ;  /* 0x0000000d06337221 */ /* 0x000fe20000010000 */
[----:B------:R-:W-:-:S01]  /*1a370*/  FFMA.FTZ R79, R93, R88, -R50 ;  /* 0x000000585d4f7223 */ /* 0x000fc20000010832 */
[-CC-:B------:R-:W-:Y:S01]  /*1a380*/  FFMA.FTZ R35, R123, R88.reuse, -R50.reuse ;  /* 0x000000587b237223 */ /* 0x180fe20000010832 */
[----:B------:R-:W-:-:S01]  /*1a390*/  FFMA.FTZ R54, R121, R88, -R50 ;  /* 0x0000005879367223 */ /* 0x000fc20000010832 */
[----:B------:R-:W1:Y:S01]  /*1a3a0*/  MUFU.EX2 R26, R26 ;  /* 0x0000001a001a7308 */ /* 0x000e620000000800 */
[----:B------:R-:W-:-:S01]  /*1a3b0*/  FADD.FTZ R78, R14, R51 ;  /* 0x000000330e4e7221 */ /* 0x000fc20000010000 */
[----:B------:R-:W-:Y:S01]  /*1a3c0*/  @!P0 PRMT R51, RZ, 0x654, R0 ;  /* 0x00000654ff338816 */ /* 0x000fe20000000000 */
[----:B------:R-:W-:-:S01]  /*1a3d0*/  FFMA.FTZ R70, R125, R88, -R50 ;  /* 0x000000587d467223 */ /* 0x000fc20000010832 */
[----:B------:R-:W-:-:S04]  /*1a3e0*/  IMAD.HI R11, R11, 0x66666667, RZ ;  /* 0x666666670b0b7827 */ /* 0x000fc800078e02ff */
[----:B------:R-:W-:-:S01]  /*1a3f0*/  FADD.FTZ R78, R25, R78 ;  /* 0x0000004e194e7221 */ /* 0x000fc20000010000 */
[----:B------:R2:W-:Y:S01]  /*1a400*/  @!P0 SYNCS.ARRIVE.TRANS64.RED.A1T0 RZ, [R51+URZ], RZ ;  /* 0x000000ff33ff89a7 */ /* 0x0005e2000810043f */
[----:B------:R-:W-:-:S01]  /*1a410*/  FFMA.FTZ R73, R73, R88, -R50 ;  /* 0x0000005849497223 */ /* 0x000fc20000010832 */
[----:B------:R-:W3:Y:S01]  /*1a420*/  MUFU.EX2 R66, R66 ;  /* 0x0000004200427308 */ /* 0x000ee20000000800 */
[----:B0-----:R-:W-:-:S01]  /*1a430*/  FFMA.FTZ R37, R75, R88, -R50 ;  /* 0x000000584b257223 */ /* 0x001fc20000010832 */
[----:B------:R-:W-:Y:S01]  /*1a440*/  SHF.R.U32.HI R76, RZ, 0x1f, R11 ;  /* 0x0000001fff4c7819 */ /* 0x000fe2000001160b */
[----:B------:R-:W-:-:S01]  /*1a450*/  FFMA.FTZ R63, R63, R88, -R50 ;  /* 0x000000583f3f7223 */ /* 0x000fc20000010832 */
[-CC-:B------:R-:W-:Y:S01]  /*1a460*/  FFMA.FTZ R60, R117, R88.reuse, -R50.reuse ;  /* 0x00000058753c7223 */ /* 0x180fe20000010832 */
[----:B------:R-:W-:-:S01]  /*1a470*/  FFMA.FTZ R77, R77, R88, -R50 ;  /* 0x000000584d4d7223 */ /* 0x000fc20000010832 */
[----:B------:R-:W-:Y:S01]  /*1a480*/  LEA.HI.SX32 R11, R11, R76, 0x1a ;  /* 0x0000004c0b0b7211 */ /* 0x000fe200078fd2ff */
[----:B------:R-:W-:-:S01]  /*1a490*/  FFMA.FTZ R115, R115, R88, -R50 ;  /* 0x0000005873737223 */ /* 0x000fc20000010832 */
[----:B------:R-:W0:Y:S01]  /*1a4a0*/  MUFU.EX2 R69, R69 ;  /* 0x0000004500457308 */ /* 0x000e220000000800 */
[----:B-1----:R-:W-:-:S01]  /*1a4b0*/  FADD.FTZ R61, R27, R26 ;  /* 0x0000001a1b3d7221 */ /* 0x002fc20000010000 */
        /* <DEDUP_REMOVED lines=8> */
[----:B------:R-:W-:Y:S01]  /*1a540*/  FADD.FTZ R61, R15, R78 ;  /* 0x0000004e0f3d7221 */ /* 0x000fe20000010000 */
[----:B------:R-:W-:-:S01]  /*1a550*/  FFMA.FTZ R107, R107, R88, -R50 ;  /* 0x000000586b6b7223 */ /* 0x000fc20000010832 */
[-CC-:B------:R-:W-:Y:S01]  /*1a560*/  FFMA.FTZ R41, R41, R88.reuse, -R50.reuse ;  /* 0x0000005829297223 */ /* 0x180fe20000010832 */
[----:B------:R-:W-:-:S01]  /*1a570*/  FFMA.FTZ R105, R105, R88, -R50 ;  /* 0x0000005869697223 */ /* 0x000fc20000010832 */
[----:B------:R-:W-:Y:S01]  /*1a580*/  FADD.FTZ R78, R20, R61 ;  /* 0x0000003d144e7221 */ /* 0x000fe20000010000 */
[----:B------:R-:W-:-:S01]  /*1a590*/  FFMA.FTZ R103, R103, R88, -R50 ;  /* 0x0000005867677223 */ /* 0x000fc20000010832 */
[----:B------:R-:W1:Y:S01]  /*1a5a0*/  MUFU.EX2 R52, R52 ;  /* 0x0000003400347308 */ /* 0x000e620000000800 */
[----:B0-----:R-:W-:-:S01]  /*1a5b0*/  FADD.FTZ R80, R69, R80 ;  /* 0x0000005045507221 */ /* 0x001fc20000010000 */
[----:B------:R-:W-:Y:S01]  /*1a5c0*/  FADD.FTZ R61, R5, R78 ;  /* 0x0000004e053d7221 */ /* 0x000fe20000010000 */
[----:B------:R-:W-:-:S01]  /*1a5d0*/  FFMA.FTZ R101, R101, R88, -R50 ;  /* 0x0000005865657223 */ /* 0x000fc20000010832 */
[-CC-:B------:R-:W-:Y:S01]  /*1a5e0*/  FFMA.FTZ R135, R135, R88.reuse, -R50.reuse ;  /* 0x0000005887877223 */ /* 0x180fe20000010832 */
[----:B------:R-:W-:-:S01]  /*1a5f0*/  FFMA.FTZ R99, R99, R88, -R50 ;  /* 0x0000005863637223 */ /* 0x000fc20000010832 */
[-CC-:B------:R-:W-:Y:S01]  /*1a600*/  FFMA.FTZ R137, R137, R88.reuse, -R50.reuse ;  /* 0x0000005889897223 */ /* 0x180fe20000010832 */
[----:B------:R-:W-:-:S01]  /*1a610*/  FFMA.FTZ R97, R97, R88, -R50 ;  /* 0x0000005861617223 */ /* 0x000fc20000010832 */
[----:B------:R-:W0:Y:S01]  /*1a620*/  MUFU.EX2 R68, R68 ;  /* 0x0000004400447308 */ /* 0x000e220000000800 */
[----:B--2---:R-:W-:-:S01]  /*1a630*/  FADD.FTZ R51, R31, R80 ;  /* 0x000000501f337221 */ /* 0x004fc20000010000 */
        /* <DEDUP_REMOVED lines=10> */
[----:B------:R-:W-:Y:S01]  /*1a6e0*/  F2FP.SATFINITE.E4M3.F32.PACK_AB_MERGE_C R185, R69, R66, RZ ;  /* 0x0000004245b9723e */ /* 0x000fe200048070ff */
[----:B------:R-:W-:-:S02]  /*1a6f0*/  IMAD.MOV.U32 R75, RZ, RZ, R87 ;  /* 0x000000ffff4b7224 */ /* 0x000fc400078e0057 */
[----:B------:R-:W-:Y:S01]  /*1a700*/  FADD.FTZ R61, R7, R80 ;  /* 0x00000050073d7221 */ /* 0x000fe20000010000 */
[----:B------:R-:W-:Y:S01]  /*1a710*/  IMAD.MOV.U32 R69, RZ, RZ, R87 ;  /* 0x000000ffff457224 */ /* 0x000fe200078e0057 */
[----:B------:R-:W-:Y:S01]  /*1a720*/  MUFU.EX2 R35, R35 ;  /* 0x0000002300237308 */ /* 0x000fe20000000800 */
[----:B0-----:R-:W-:-:S01]  /*1a730*/  FADD.FTZ R78, R68, R51 ;  /* 0x00000033444e7221 */ /* 0x001fc20000010000 */
[-CC-:B------:R-:W-:Y:S01]  /*1a740*/  FFMA.FTZ R51, R133, R88.reuse, -R50.reuse ;  /* 0x0000005885337223 */ /* 0x180fe20000010832 */
[----:B------:R-:W-:-:S01]  /*1a750*/  FFMA.FTZ R50, R55, R88, -R50 ;  /* 0x0000005837327223 */ /* 0x000fc20000010832 */
[----:B------:R-:W-:Y:S01]  /*1a760*/  F2FP.SATFINITE.E4M3.F32.PACK_AB_MERGE_C R185, R26, R27, R185 ;  /* 0x0000001b1ab9723e */ /* 0x000fe200048070b9 */
[----:B------:R-:W-:Y:S01]  /*1a770*/  IMAD.MOV.U32 R27, RZ, RZ, R87 ;  /* 0x000000ffff1b7224 */ /* 0x000fe200078e0057 */
[----:B------:R-:W-:Y:S02]  /*1a780*/  MOV R66, R87 ;  /* 0x0000005700427202 */ /* 0x000fe40000000f00 */
[----:B------:R-:W-:Y:S01]  /*1a790*/  MUFU.EX2 R54, R54 ;  /* 0x0000003600367308 */ /* 0x000fe20000000800 */
[----:B--2---:R-:W-:-:S01]  /*1a7a0*/  FADD.FTZ R78, R79, R78 ;  /* 0x0000004e4f4e7221 */ /* 0x004fc20000010000 */
[----:B------:R-:W-:Y:S01]  /*1a7b0*/  F2FP.SATFINITE.E4M3.F32.PACK_AB_MERGE_C R187, R79, R68, RZ ;  /* 0x000000444fbb723e */ /* 0x000fe200048070ff */
[--C-:B------:R-:W-:Y:S01]  /*1a7c0*/  IMAD.MOV.U32 R79, RZ, RZ, R87.reuse ;  /* 0x000000ffff4f7224 */ /* 0x100fe200078e0057 */
[----:B------:R-:W-:Y:S01]  /*1a7d0*/  MOV R26, R87 ;  /* 0x00000057001a7202 */ /* 0x000fe20000000f00 */
[----:B------:R-:W-:Y:S01]  /*1a7e0*/  IMAD.MOV.U32 R68, RZ, RZ, R87 ;  /* 0x000000ffff447224 */ /* 0x000fe200078e0057 */
[----:B------:R-:W-:Y:S01]  /*1a7f0*/  F2FP.SATFINITE.E4M3.F32.PACK_AB_MERGE_C R187, R52, R31, R187 ;  /* 0x0000001f34bb723e */ /* 0x000fe200048070bb */
[--C-:B------:R-:W-:Y:S01]  /*1a800*/  IMAD.MOV.U32 R52, RZ, RZ, R87.reuse ;  /* 0x000000ffff347224 */ /* 0x100fe200078e0057 */
[----:B------:R-:W-:Y:S01]  /*1a810*/  MUFU.EX2 R70, R70 ;  /* 0x0000004600467308 */ /* 0x000fe20000000800 */
[----:B------:R-:W-:-:S07]  /*1a820*/  IMAD.MOV.U32 R31, RZ, RZ, R87 ;  /* 0x000000ffff1f7224 */ /* 0x000fce00078e0057 */
[----:B------:R-:W0:Y:S08]  /*1a830*/  MUFU.EX2 R73, R73 ;  /* 0x0000004900497308 */ /* 0x000e300000000800 */
[----:B------:R-:W1:Y:S08]  /*1a840*/  MUFU.EX2 R12, R12 ;  /* 0x0000000c000c7308 */ /* 0x000e700000000800 */
[----:B------:R-:W2:Y:S01]  /*1a850*/  MUFU.EX2 R37, R37 ;  /* 0x0000002500257308 */ /* 0x000ea20000000800 */
[----:B0-----:R-:W-:-:S04]  /*1a860*/  F2FP.SATFINITE.E4M3.F32.PACK_AB_MERGE_C R181, R73, R70, RZ ;  /* 0x0000004649b5723e */ /* 0x001fc800048070ff */
[----:B------:R-:W-:-:S03]  /*1a870*/  F2FP.SATFINITE.E4M3.F32.PACK_AB_MERGE_C R181, R54, R35, R181 ;  /* 0x0000002336b5723e */ /* 0x000fc600048070b5 */
[----:B------:R0:W-:Y:S01]  /*1a880*/  MUFU.EX2 R76, R63 ;  /* 0x0000003f004c7308 */ /* 0x0001e20000000800 */
[----:B-1----:R-:W-:-:S01]  /*1a890*/  FADD.FTZ R82, R12, R61 ;  /* 0x0000003d0c527221 */ /* 0x002fc20000010000 */
[----:B------:R-:W-:-:S04]  /*1a8a0*/  F2FP.SATFINITE.E4M3.F32.PACK_AB_MERGE_C R180, R12, R7, RZ ;  /* 0x000000070cb4723e */ /* 0x000fc800048070ff */
[----:B------:R-:W-:Y:S02]  /*1a8b0*/  F2FP.SATFINITE.E4M3.F32.PACK_AB_MERGE_C R180, R10, R3, R180 ;  /* 0x000000030ab4723e */ /* 0x000fe400048070b4 */
[----:B------:R-:W1:Y:S01]  /*1a8c0*/  MUFU.EX2 R9, R9 ;  /* 0x0000000900097308 */ /* 0x000e620000000800 */
[----:B0-----:R-:W-:-:S01]  /*1a8d0*/  FADD.FTZ R63, R35, R78 ;  /* 0x0000004e233f7221 */ /* 0x001fc20000010000 */
[----:B------:R-:W-:-:S03]  /*1a8e0*/  IMAD.MOV.U32 R35, RZ, RZ, R87 ;  /* 0x000000ffff237224 */ /* 0x000fc600078e0057 */
[----:B------:R-:W-:Y:S01]  /*1a8f0*/  FADD.FTZ R63, R54, R63 ;  /* 0x0000003f363f7221 */ /* 0x000fe20000010000 */
[----:B------:R-:W-:Y:S02]  /*1a900*/  MOV R54, R87 ;  /* 0x0000005700367202 */ /* 0x000fe40000000f00 */
[----:B------:R-:W0:Y:S01]  /*1a910*/  MUFU.EX2 R60, R60 ;  /* 0x0000003c003c7308 */ /* 0x000e220000000800 */
[----:B------:R-:W-:-:S01]  /*1a920*/  FADD.FTZ R80, R70, R63 ;  /* 0x0000003f46507221 */ /* 0x000fc20000010000 */
[----:B------:R-:W-:-:S03]  /*1a930*/  MOV R70, R87 ;  /* 0x0000005700467202 */ /* 0x000fc60000000f00 */
[----:B------:R-:W-:Y:S01]  /*1a940*/  FADD.FTZ R80, R73, R80 ;  /* 0x0000005049507221 */ /* 0x000fe20000010000 */
[----:B------:R-:W-:Y:S02]  /*1a950*/  IMAD.MOV.U32 R73, RZ, RZ, R87 ;  /* 0x000000ffff497224 */ /* 0x000fe400078e0057 */
[----:B------:R-:W3:Y:S01]  /*1a960*/  MUFU.EX2 R77, R77 ;  /* 0x0000004d004d7308 */ /* 0x000ee20000000800 */
[----:B--2---:R-:W-:-:S01]  /*1a970*/  FADD.FTZ R63, R37, R80 ;  /* 0x00000050253f7221 */ /* 0x004fc20000010000 */
[----:B-1----:R-:W-:-:S04]  /*1a980*/  FADD.FTZ R61, R9, R82 ;  /* 0x00000052093d7221 */ /* 0x002fc80000010000 */
[----:B------:R-:W-:Y:S02]  /*1a990*/  FADD.FTZ R61, R38, R61 ;  /* 0x0000003d263d7221 */ /* 0x000fe40000010000 */
[----:B------:R-:W1:Y:S01]  /*1a9a0*/  MUFU.EX2 R56, R56 ;  /* 0x0000003800387308 */ /* 0x000e620000000800 */
[----:B0-----:R-:W-:-:S01]  /*1a9b0*/  FADD.FTZ R82, R60, R63 ;  /* 0x0000003f3c527221 */ /* 0x001fc20000010000 */
[----:B------:R-:W-:-:S06]  /*1a9c0*/  IMAD.MOV.U32 R63, RZ, RZ, R87 ;  /* 0x000000ffff3f7224 */ /* 0x000fcc00078e0057 */
[----:B------:R-:W0:Y:S01]  /*1a9d0*/  MUFU.EX2 R72, R115 ;  /* 0x0000007300487308 */ /* 0x000e220000000800 */
[----:B---3--:R-:W-:-:S01]  /*1a9e0*/  FADD.FTZ R55, R77, R82 ;  /* 0x000000524d377221 */ /* 0x008fc20000010000 */
[----:B------:R-:W-:-:S06]  /*1a9f0*/  MOV R82, R87 ;  /* 0x0000005700527202 */ /* 0x000fcc0000000f00 */
[----:B------:R-:W2:Y:S01]  /*1aa00*/  MUFU.EX2 R39, R39 ;  /* 0x0000002700277308 */ /* 0x000ea20000000800 */
[----:B-1----:R-:W-:-:S01]  /*1aa10*/  FADD.FTZ R84, R56, R61 ;  /* 0x0000003d38547221 */ /* 0x002fc20000010000 */
[C---:B------:R-:W-:Y:S01]  /*1aa20*/  F2FP.SATFINITE.E4M3.F32.PACK_AB_MERGE_C R56, R59.reuse, R56, RZ ;  /* 0x000000383b38723e */ /* 0x040fe200048070ff */
[--C-:B------:R-:W-:Y:S02]  /*1aa30*/  IMAD.MOV.U32 R61, RZ, RZ, R87.reuse ;  /* 0x000000ffff3d7224 */ /* 0x100fe400078e0057 */
[----:B------:R-:W-:Y:S01]  /*1aa40*/  FADD.FTZ R84, R59, R84 ;  /* 0x000000543b547221 */ /* 0x000fe20000010000 */
[----:B------:R-:W-:Y:S01]  /*1aa50*/  F2FP.SATFINITE.E4M3.F32.PACK_AB_MERGE_C R182, R38, R9, R56 ;  /* 0x0000000926b6723e */ /* 0x000fe20004807038 */
[----:B------:R-:W-:Y:S01]  /*1aa60*/  IMAD.MOV.U32 R59, RZ, RZ, R87 ;  /* 0x000000ffff3b7224 */ /* 0x000fe200078e0057 */
[----:B------:R-:W1:Y:S01]  /*1aa70*/  MUFU.EX2 R57, R57 ;  /* 0x0000003900397308 */ /* 0x000e620000000800 */
[----:B0-----:R-:W-:-:S01]  /*1aa80*/  FADD.FTZ R14, R72, R55 ;  /* 0x00000037480e7221 */ /* 0x001fc20000010000 */
[----:B------:R-:W-:Y:S01]  /*1aa90*/  F2FP.SATFINITE.E4M3.F32.PACK_AB_MERGE_C R72, R72, R77, RZ ;  /* 0x0000004d4848723e */ /* 0x000fe200048070ff */
[--C-:B------:R-:W-:Y:S01]  /*1aaa0*/  IMAD.MOV.U32 R77, RZ, RZ, R87.reuse ;  /* 0x000000ffff4d7224 */ /* 0x100fe200078e0057 */
[----:B------:R-:W-:Y:S01]  /*1aab0*/  MOV R38, R87 ;  /* 0x0000005700267202 */ /* 0x000fe20000000f00 */
[--C-:B------:R-:W-:Y:S01]  /*1aac0*/  IMAD.MOV.U32 R56, RZ, RZ, R87.reuse ;  /* 0x000000ffff387224 */ /* 0x100fe200078e0057 */
[----:B------:R-:W-:Y:S01]  /*1aad0*/  F2FP.SATFINITE.E4M3.F32.PACK_AB_MERGE_C R183, R60, R37, R72 ;  /* 0x000000253cb7723e */ /* 0x000fe20004807048 */
[----:B------:R-:W-:Y:S01]  /*1aae0*/  IMAD.MOV.U32 R72, RZ, RZ, R87 ;  /* 0x000000ffff487224 */ /* 0x000fe200078e0057 */
[----:B------:R-:W0:Y:S01]  /*1aaf0*/  MUFU.EX2 R62, R62 ;  /* 0x0000003e003e7308 */ /* 0x000e220000000800 */
[----:B--2---:R-:W-:-:S01]  /*1ab00*/  FADD.FTZ R5, R39, R14 ;  /* 0x0000000e27057221 */ /* 0x004fc20000010000 */
[----:B------:R-:W-:-:S02]  /*1ab10*/  IMAD.MOV.U32 R60, RZ, RZ, R87 ;  /* 0x000000ffff3c7224 */ /* 0x000fc400078e0057 */
[--C-:B------:R-:W-:Y:S02]  /*1ab20*/  IMAD.MOV.U32 R55, RZ, RZ, R87.reuse ;  /* 0x000000ffff377224 */ /* 0x100fe400078e0057 */
[----:B------:R-:W-:Y:S02]  /*1ab30*/  IMAD.MOV.U32 R37, RZ, RZ, R87 ;  /* 0x000000ffff257224 */ /* 0x000fe400078e0057 */
[----:B------:R-:W2:Y:S01]  /*1ab40*/  MUFU.EX2 R58, R58 ;  /* 0x0000003a003a7308 */ /* 0x000ea20000000800 */
[----:B-1----:R-:W-:-:S01]  /*1ab50*/  FADD.FTZ R25, R57, R84 ;  /* 0x0000005439197221 */ /* 0x002fc20000010000 */
[----:B------:R-:W-:-:S06]  /*1ab60*/  IMAD.MOV.U32 R84, RZ, RZ, R87 ;  /* 0x000000ffff547224 */ /* 0x000fcc00078e0057 */
        /* <DEDUP_REMOVED lines=8> */
[----:B------:R-:W-:-:S06]  /*1abf0*/  IMAD.MOV.U32 R25, RZ, RZ, R87 ;  /* 0x000000ffff197224 */ /* 0x000fcc00078e0057 */
[----:B------:R-:W0:Y:S01]  /*1ac00*/  MUFU.EX2 R43, R43 ;  /* 0x0000002b002b7308 */ /* 0x000e220000000800 */
[----:B--2---:R-:W-:-:S01]  /*1ac10*/  FADD.FTZ R12, R74, R5 ;  /* 0x000000054a0c7221 */ /* 0x004fc20000010000 */
[----:B------:R-:W-:-:S04]  /*1ac20*/  F2FP.SATFINITE.E4M3.F32.PACK_AB_MERGE_C R74, R74, R127, RZ ;  /* 0x0000007f4a4a723e */ /* 0x000fc800048070ff */
[----:B------:R-:W-:Y:S01]  /*1ac30*/  F2FP.SATFINITE.E4M3.F32.PACK_AB_MERGE_C R177, R62, R39, R74 ;  /* 0x000000273eb1723e */ /* 0x000fe2000480704a */
[----:B------:R-:W-:Y:S01]  /*1ac40*/  IMAD.MOV.U32 R39, RZ, RZ, R87 ;  /* 0x000000ffff277224 */ /* 0x000fe200078e0057 */
[----:B------:R-:W2:Y:S01]  /*1ac50*/  MUFU.EX2 R28, R28 ;  /* 0x0000001c001c7308 */ /* 0x000ea20000000800 */
[----:B-1----:R-:W-:-:S01]  /*1ac60*/  FADD.FTZ R7, R131, R14 ;  /* 0x0000000e83077221 */ /* 0x002fc20000010000 */
[----:B------:R-:W-:Y:S02]  /*1ac70*/  F2FP.SATFINITE.E4M3.F32.PACK_AB_MERGE_C R40, R131, R40, RZ ;  /* 0x000000288328723e */ /* 0x000fe400048070ff */
[----:B------:R-:W-:Y:S02]  /*1ac80*/  MOV R74, R87 ;  /* 0x00000057004a7202 */ /* 0x000fe40000000f00 */
[----:B------:R-:W-:Y:S01]  /*1ac90*/  F2FP.SATFINITE.E4M3.F32.PACK_AB_MERGE_C R176, R58, R57, R40 ;  /* 0x000000393ab0723e */ /* 0x000fe20004807028 */
[----:B------:R-:W-:Y:S01]  /*1aca0*/  IMAD.MOV.U32 R57, RZ, RZ, R87 ;  /* 0x000000ffff397224 */ /* 0x000fe200078e0057 */
[----:B------:R-:W1:Y:S01]  /*1acb0*/  MUFU.EX2 R64, R64 ;  /* 0x0000004000407308 */ /* 0x000e620000000800 */
[----:B0-----:R-:W-:-:S01]  /*1acc0*/  FADD.FTZ R5, R43, R12 ;  /* 0x0000000c2b057221 */ /* 0x001fc20000010000 */
[-C--:B------:R-:W-:Y:S01]  /*1acd0*/  MOV R62, R87.reuse ;  /* 0x00000057003e7202 */ /* 0x080fe20000000f00 */
[----:B------:R-:W-:Y:S01]  /*1ace0*/  IMAD.MOV.U32 R40, RZ, RZ, R87 ;  /* 0x000000ffff287224 */ /* 0x000fe200078e0057 */
[----:B------:R-:W-:-:S04]  /*1acf0*/  MOV R58, R87 ;  /* 0x00000057003a7202 */ /* 0x000fc80000000f00 */
[----:B------:R-:W0:Y:S01]  /*1ad00*/  MUFU.EX2 R109, R109 ;  /* 0x0000006d006d7308 */ /* 0x000e220000000800 */
[----:B--2---:R-:W-:-:S04]  /*1ad10*/  FADD.FTZ R14, R28, R7 ;  /* 0x000000071c0e7221 */ /* 0x004fc80000010000 */
[----:B------:R-:W-:-:S03]  /*1ad20*/  FADD.FTZ R7, R47, R14 ;  /* 0x0000000e2f077221 */ /* 0x000fc60000010000 */
        /* <DEDUP_REMOVED lines=10> */
[--C-:B------:R-:W-:Y:S02]  /*1add0*/  IMAD.MOV.U32 R64, RZ, RZ, R87.reuse ;  /* 0x000000ffff407224 */ /* 0x100fe400078e0057 */
[----:B------:R-:W-:-:S04]  /*1ade0*/  IMAD.MOV.U32 R43, RZ, RZ, R87 ;  /* 0x000000ffff2b7224 */ /* 0x000fc800078e0057 */
[----:B------:R-:W2:Y:S01]  /*1adf0*/  MUFU.EX2 R41, R41 ;  /* 0x0000002900297308 */ /* 0x000ea20000000800 */
[C---:B-1----:R-:W-:Y:S01]  /*1ae00*/  F2FP.SATFINITE.E4M3.F32.PACK_AB_MERGE_C R32, R95.reuse, R32, RZ ;  /* 0x000000205f20723e */ /* 0x042fe200048070ff */
[----:B------:R-:W-:-:S03]  /*1ae10*/  FADD.FTZ R95, R95, R14 ;  /* 0x0000000e5f5f7221 */ /* 0x000fc60000010000 */
[----:B------:R-:W-:Y:S01]  /*1ae20*/  F2FP.SATFINITE.E4M3.F32.PACK_AB_MERGE_C R178, R47, R28, R32 ;  /* 0x0000001c2fb2723e */ /* 0x000fe20004807020 */
[----:B------:R-:W-:Y:S02]  /*1ae30*/  IMAD.MOV.U32 R47, RZ, RZ, R87 ;  /* 0x000000ffff2f7224 */ /* 0x000fe400078e0057 */
[----:B------:R-:W1:Y:S01]  /*1ae40*/  MUFU.EX2 R30, R30 ;  /* 0x0000001e001e7308 */ /* 0x000e620000000800 */
[----:B0-----:R-:W-:-:S01]  /*1ae50*/  FADD.FTZ R14, R0, R5 ;  /* 0x00000005000e7221 */ /* 0x001fc20000010000 */
[--C-:B------:R-:W-:Y:S02]  /*1ae60*/  IMAD.MOV.U32 R32, RZ, RZ, R87.reuse ;  /* 0x000000ffff207224 */ /* 0x100fe400078e0057 */
[----:B------:R-:W-:-:S04]  /*1ae70*/  IMAD.MOV.U32 R28, RZ, RZ, R87 ;  /* 0x000000ffff1c7224 */ /* 0x000fc800078e0057 */
        /* <DEDUP_REMOVED lines=14> */
[----:B0-----:R-:W-:-:S07]  /*1af60*/  FADD.FTZ R12, R34, R5 ;  /* 0x00000005220c7221 */ /* 0x001fce0000010000 */
[----:B------:R-:W0:Y:S01]  /*1af70*/  MUFU.EX2 R80, R101 ;  /* 0x0000006500507308 */ /* 0x000e220000000800 */
[----:B--2---:R-:W-:-:S01]  /*1af80*/  FADD.FTZ R3, R51, R78 ;  /* 0x0000004e33037221 */ /* 0x004fc20000010000 */
[----:B------:R-:W-:-:S06]  /*1af90*/  MOV R78, R87 ;  /* 0x00000057004e7202 */ /* 0x000fcc0000000f00 */
[----:B------:R-:W2:Y:S01]  /*1afa0*/  MUFU.EX2 R36, R36 ;  /* 0x0000002400247308 */ /* 0x000ea20000000800 */
[C---:B-1----:R-:W-:Y:S01]  /*1afb0*/  F2FP.SATFINITE.E4M3.F32.PACK_AB_MERGE_C R34, R53.reuse, R34, RZ ;  /* 0x000000223522723e */ /* 0x042fe200048070ff */
[----:B------:R-:W-:-:S03]  /*1afc0*/  FADD.FTZ R53, R53, R12 ;  /* 0x0000000c35357221 */ /* 0x000fc60000010000 */
[----:B------:R-:W-:Y:S01]  /*1afd0*/  F2FP.SATFINITE.E4M3.F32.PACK_AB_MERGE_C R172, R49, R30, R34 ;  /* 0x0000001e31ac723e */ /* 0x000fe20004807022 */
[----:B------:R-:W-:Y:S01]  /*1afe0*/  IMAD.MOV.U32 R49, RZ, RZ, R87 ;  /* 0x000000ffff317224 */ /* 0x000fe200078e0057 */
[----:B------:R-:W-:Y:S01]  /*1aff0*/  MOV R34, R87 ;  /* 0x0000005700227202 */ /* 0x000fe20000000f00 */
[----:B------:R-:W1:Y:S01]  /*1b000*/  MUFU.EX2 R135, R135 ;  /* 0x0000008700877308 */ /* 0x000e620000000800 */
[----:B0-----:R-:W-:-:S01]  /*1b010*/  FADD.FTZ R14, R80, R3 ;  /* 0x00000003500e7221 */ /* 0x001fc20000010000 */
[----:B------:R-:W-:-:S06]  /*1b020*/  MOV R30, R87 ;  /* 0x00000057001e7202 */ /* 0x000fcc0000000f00 */
[----:B------:R-:W0:Y:S01]  /*1b030*/  MUFU.EX2 R65, R65 ;  /* 0x0000004100417308 */ /* 0x000e220000000800 */
[----:B--2---:R-:W-:-:S01]  /*1b040*/  FADD.FTZ R12, R36, R53 ;  /* 0x00000035240c7221 */ /* 0x004fc20000010000 */
[----:B------:R-:W-:-:S06]  /*1b050*/  IMAD.MOV.U32 R53, RZ, RZ, R87 ;  /* 0x000000ffff357224 */ /* 0x000fcc00078e0057 */
[----:B------:R-:W2:Y:S01]  /*1b060*/  MUFU.EX2 R8, R99 ;  /* 0x0000006300087308 */ /* 0x000ea20000000800 */
[----:B-1----:R-:W-:-:S07]  /*1b070*/  FADD.FTZ R3, R135, R14 ;  /* 0x0000000e87037221 */ /* 0x002fce0000010000 */
[----:B------:R-:W1:Y:S01]  /*1b080*/  MUFU.EX2 R42, R42 ;  /* 0x0000002a002a7308 */ /* 0x000e620000000800 */
[----:B0-----:R-:W-:-:S07]  /*1b090*/  FADD.FTZ R5, R65, R12 ;  /* 0x0000000c41057221 */ /* 0x001fce0000010000 */
[----:B------:R-:W0:Y:S01]  /*1b0a0*/  MUFU.EX2 R137, R137 ;  /* 0x0000008900897308 */ /* 0x000e220000000800 */
[C---:B--2---:R-:W-:Y:S01]  /*1b0b0*/  F2FP.SATFINITE.E4M3.F32.PACK_AB_MERGE_C R135, R8.reuse, R135, RZ ;  /* 0x000000870887723e */ /* 0x044fe200048070ff */
[----:B------:R-:W-:-:S03]  /*1b0c0*/  FADD.FTZ R8, R8, R3 ;  /* 0x0000000308087221 */ /* 0x000fc60000010000 */
[----:B------:R-:W-:Y:S01]  /*1b0d0*/  F2FP.SATFINITE.E4M3.F32.PACK_AB_MERGE_C R175, R80, R51, R135 ;  /* 0x0000003350af723e */ /* 0x000fe20004807087 */
[----:B------:R-:W-:Y:S02]  /*1b0e0*/  IMAD.MOV.U32 R80, RZ, RZ, R87 ;  /* 0x000000ffff507224 */ /* 0x000fe400078e0057 */
[----:B------:R-:W2:Y:S01]  /*1b0f0*/  MUFU.EX2 R71, R71 ;  /* 0x0000004700477308 */ /* 0x000ea20000000800 */
[----:B-1----:R-:W-:-:S01]  /*1b100*/  FADD.FTZ R20, R42, R5 ;  /* 0x000000052a147221 */ /* 0x002fc20000010000 */
[----:B------:R-:W-:-:S06]  /*1b110*/  IMAD.MOV.U32 R51, RZ, RZ, R87 ;  /* 0x000000ffff337224 */ /* 0x000fcc00078e0057 */
[----:B------:R-:W1:Y:S01]  /*1b120*/  MUFU.EX2 R6, R97 ;  /* 0x0000006100067308 */ /* 0x000e620000000800 */
[----:B0-----:R-:W-:-:S07]  /*1b130*/  FADD.FTZ R3, R137, R8 ;  /* 0x0000000889037221 */ /* 0x001fce0000010000 */
[----:B------:R-:W0:Y:S01]  /*1b140*/  MUFU.EX2 R44, R44 ;  /* 0x0000002c002c7308 */ /* 0x000e220000000800 */
[C---:B--2---:R-:W-:Y:S01]  /*1b150*/  F2FP.SATFINITE.E4M3.F32.PACK_AB_MERGE_C R42, R71.reuse, R42, RZ ;  /* 0x0000002a472a723e */ /* 0x044fe200048070ff */
[----:B------:R-:W-:-:S03]  /*1b160*/  FADD.FTZ R71, R71, R20 ;  /* 0x0000001447477221 */ /* 0x000fc60000010000 */
[----:B------:R-:W-:Y:S01]  /*1b170*/  F2FP.SATFINITE.E4M3.F32.PACK_AB_MERGE_C R174, R65, R36, R42 ;  /* 0x0000002441ae723e */ /* 0x000fe2000480702a */
[----:B------:R-:W-:Y:S01]  /*1b180*/  IMAD.MOV.U32 R65, RZ, RZ, R87 ;  /* 0x000000ffff417224 */ /* 0x000fe200078e0057 */
[----:B------:R-:W-:Y:S01]  /*1b190*/  MOV R42, R87 ;  /* 0x00000057002a7202 */ /* 0x000fe20000000f00 */
[----:B------:R-:W2:Y:S01]  /*1b1a0*/  MUFU.EX2 R139, R139 ;  /* 0x0000008b008b7308 */ /* 0x000ea20000000800 */
[----:B-1----:R-:W-:-:S01]  /*1b1b0*/  FADD.FTZ R8, R6, R3 ;  /* 0x0000000306087221 */ /* 0x002fc20000010000 */
[----:B------:R-:W-:-:S06]  /*1b1c0*/  IMAD.MOV.U32 R36, RZ, RZ, R87 ;  /* 0x000000ffff247224 */ /* 0x000fcc00078e0057 */
[----:B------:R-:W1:Y:S01]  /*1b1d0*/  MUFU.EX2 R67, R67 ;  /* 0x0000004300437308 */ /* 0x000e620000000800 */
[----:B0-----:R-:W-:-:S01]  /*1b1e0*/  FADD.FTZ R14, R44, R71 ;  /* 0x000000472c0e7221 */ /* 0x001fc20000010000 */
[----:B------:R-:W-:-:S06]  /*1b1f0*/  IMAD.MOV.U32 R71, RZ, RZ, R87 ;  /* 0x000000ffff477224 */ /* 0x000fcc00078e0057 */
[----:B------:R-:W0:Y:S01]  /*1b200*/  MUFU.EX2 R10, R141 ;  /* 0x0000008d000a7308 */ /* 0x000e220000000800 */
[----:B--2---:R-:W-:-:S01]  /*1b210*/  FADD.FTZ R3, R139, R8 ;  /* 0x000000088b037221 */ /* 0x004fc20000010000 */
[----:B------:R-:W-:-:S06]  /*1b220*/  VIADD R8, R157, 0xfffffffe ;  /* 0xfffffffe9d087836 */ /* 0x000fcc0000000000 */
[----:B------:R-:W2:Y:S01]  /*1b230*/  MUFU.EX2 R46, R46 ;  /* 0x0000002e002e7308 */ /* 0x000ea20000000800 */
[----:B-1----:R-:W-:-:S07]  /*1b240*/  FADD.FTZ R5, R67, R14 ;  /* 0x0000000e43057221 */ /* 0x002fce0000010000 */
[----:B------:R-:W1:Y:S01]  /*1b250*/  MUFU.EX2 R143, R143 ;  /* 0x0000008f008f7308 */ /* 0x000e620000000800 */
[C---:B0-----:R-:W-:Y:S01]  /*1b260*/  F2FP.SATFINITE.E4M3.F32.PACK_AB_MERGE_C R139, R10.reuse, R139, RZ ;  /* 0x0000008b0a8b723e */ /* 0x041fe200048070ff */
[----:B------:R-:W-:-:S03]  /*1b270*/  FADD.FTZ R10, R10, R3 ;  /* 0x000000030a0a7221 */ /* 0x000fc60000010000 */
[----:B------:R-:W-:-:S03]  /*1b280*/  F2FP.SATFINITE.E4M3.F32.PACK_AB_MERGE_C R169, R6, R137, R139 ;  /* 0x0000008906a9723e */ /* 0x000fc6000480708b */
[----:B------:R0:W3:Y:S01]  /*1b290*/  MUFU.EX2 R12, R81 ;  /* 0x00000051000c7308 */ /* 0x0000e20000000800 */
[----:B--2---:R-:W-:-:S07]  /*1b2a0*/  FADD.FTZ R14, R46, R5 ;  /* 0x000000052e0e7221 */ /* 0x004fce0000010000 */
[----:B------:R-:W-:Y:S01]  /*1b2b0*/  MUFU.EX2 R33, R33 ;  /* 0x0000002100217308 */ /* 0x000fe20000000800 */
[----:B-1----:R-:W-:-:S01]  /*1b2c0*/  FADD.FTZ R5, R143, R10 ;  /* 0x0000000a8f057221 */ /* 0x002fc20000010000 */
[----:B0-----:R-:W-:-:S06]  /*1b2d0*/  IMAD.MOV.U32 R81, RZ, RZ, R87 ;  /* 0x000000ffff517224 */ /* 0x001fcc00078e0057 */
[----:B------:R-:W0:Y:S01]  /*1b2e0*/  MUFU.EX2 R24, R24 ;  /* 0x0000001800187308 */ /* 0x000e220000000800 */
[----:B---3--:R-:W-:-:S07]  /*1b2f0*/  FADD.FTZ R6, R12, R5 ;  /* 0x000000050c067221 */ /* 0x008fce0000010000 */
[----:B------:R-:W1:Y:S08]  /*1b300*/  MUFU.EX2 R45, R45 ;  /* 0x0000002d002d7308 */ /* 0x000e700000000800 */
[----:B------:R-:W2:Y:S01]  /*1b310*/  MUFU.EX2 R29, R29 ;  /* 0x0000001d001d7308 */ /* 0x000ea20000000800 */
[----:B0-----:R-:W-:-:S07]  /*1b320*/  F2FP.SATFINITE.E4M3.F32.PACK_AB_MERGE_C R5, R24, R33, RZ ;  /* 0x000000211805723e */ /* 0x001fce00048070ff */
[----:B------:R-:W-:Y:S01]  /*1b330*/  MUFU.EX2 R147, R147 ;  /* 0x0000009300937308 */ /* 0x000fe20000000800 */
[----:B-1----:R-:W-:Y:S02]  /*1b340*/  F2FP.SATFINITE.E4M3.F32.PACK_AB_MERGE_C R170, R48, R45, R5 ;  /* 0x0000002d30aa723e */ /* 0x002fe40004807005 */
[----:B------:R-:W-:-:S04]  /*1b350*/  VIMNMX R5, RZ, R11, !PT ;  /* 0x0000000bff057248 */ /* 0x000fc80007fe0100 */
[----:B------:R-:W-:Y:S01]  /*1b360*/  ISETP.GE.AND P0, PT, R8, R5, PT ;  /* 0x000000050800720c */ /* 0x000fe20003f06270 */
[----:B------:R-:W0:Y:S01]  /*1b370*/  MUFU.EX2 R50, R50 ;  /* 0x0000003200327308 */ /* 0x000e220000000800 */
[----:B--2---:R-:W-:-:S01]  /*1b380*/  FADD.FTZ R14, R29, R14 ;  /* 0x0000000e1d0e7221 */ /* 0x004fc20000010000 */
[----:B------:R-:W-:Y:S01]  /*1b390*/  F2FP.SATFINITE.E4M3.F32.PACK_AB_MERGE_C R46, R29, R46, RZ ;  /* 0x0000002e1d2e723e */ /* 0x000fe200048070ff */
[--C-:B------:R-:W-:Y:S02]  /*1b3a0*/  IMAD.MOV.U32 R29, RZ, RZ, R87.reuse ;  /* 0x000000ffff1d7224 */ /* 0x100fe400078e0057 */
[----:B------:R-:W-:Y:S01]  /*1b3b0*/  FADD.FTZ R3, R45, R14 ;  /* 0x0000000e2d037221 */ /* 0x000fe20000010000 */
[----:B------:R-:W-:Y:S01]  /*1b3c0*/  F2FP.SATFINITE.E4M3.F32.PACK_AB_MERGE_C R168, R67, R44, R46 ;  /* 0x0000002c43a8723e */ /* 0x000fe2000480702e */
[----:B------:R-:W-:Y:S01]  /*1b3d0*/  IMAD.MOV.U32 R67, RZ, RZ, R87 ;  /* 0x000000ffff437224 */ /* 0x000fe200078e0057 */
[----:B------:R-:W-:Y:S01]  /*1b3e0*/  MOV R46, R87 ;  /* 0x00000057002e7202 */ /* 0x000fe20000000f00 */
[----:B------:R-:W-:Y:S01]  /*1b3f0*/  FADD.FTZ R0, R48, R3 ;  /* 0x0000000330007221 */ /* 0x000fe20000010000 */
[----:B------:R-:W-:-:S02]  /*1b400*/  IMAD.MOV.U32 R48, RZ, RZ, R87 ;  /* 0x000000ffff307224 */ /* 0x000fc400078e0057 */
[----:B------:R-:W-:Y:S02]  /*1b410*/  IMAD.MOV.U32 R45, RZ, RZ, R87 ;  /* 0x000000ffff2d7224 */ /* 0x000fe400078e0057 */
[----:B------:R-:W-:-:S01]  /*1b420*/  FADD.FTZ R3, R33, R0 ;  /* 0x0000000021037221 */ /* 0x000fc20000010000 */
[--C-:B------:R-:W-:Y:S02]  /*1b430*/  IMAD.MOV.U32 R44, RZ, RZ, R87.reuse ;  /* 0x000000ffff2c7224 */ /* 0x100fe400078e0057 */
[----:B------:R-:W-:Y:S01]  /*1b440*/  IMAD.MOV.U32 R33, RZ, RZ, R87 ;  /* 0x000000ffff217224 */ /* 0x000fe200078e0057 */
[----:B0-----:R-:W-:Y:S01]  /*1b450*/  F2FP.SATFINITE.E4M3.F32.PACK_AB_MERGE_C R7, R50, R147, RZ ;  /* 0x000000933207723e */ /* 0x001fe200048070ff */
[----:B------:R-:W-:-:S01]  /*1b460*/  FADD.FTZ R147, R147, R6 ;  /* 0x0000000693937221 */ /* 0x000fc20000010000 */
[----:B------:R-:W-:Y:S01]  /*1b470*/  FADD.FTZ R3, R24, R3 ;  /* 0x0000000318037221 */ /* 0x000fe20000010000 */
[----:B------:R-:W-:Y:S01]  /*1b480*/  IMAD.MOV.U32 R24, RZ, RZ, R87 ;  /* 0x000000ffff187224 */ /* 0x000fe200078e0057 */
[----:B------:R-:W-:Y:S01]  /*1b490*/  F2FP.SATFINITE.E4M3.F32.PACK_AB_MERGE_C R171, R12, R143, R7 ;  /* 0x0000008f0cab723e */ /* 0x000fe20004807007 */
[----:B------:R-:W-:-:S01]  /*1b4a0*/  FADD.FTZ R0, R50, R147 ;  /* 0x0000009332007221 */ /* 0x000fc20000010000 */
[----:B------:R-:W-:Y:S01]  /*1b4b0*/  MOV R50, R87 ;  /* 0x0000005700327202 */ /* 0x000fe20000000f00 */
[----:B------:R-:W-:Y:S06]  /*1b4c0*/  @!P0 BRA `(.L_x_2315) ;  /* 0x0000004800548947 */ /* 0x000fec0003800000 */
[----:B------:R-:W-:Y:S01]  /*1b4d0*/  IMAD.MOV.U32 R6, RZ, RZ, R21 ;  /* 0x000000ffff067224 */ /* 0x000fe200078e0015 */
[----:B------:R-:W-:Y:S01]  /*1b4e0*/  MOV R7, R89 ;  /* 0x0000005900077202 */ /* 0x000fe20000000f00 */
[----:B------:R-:W-:Y:S01]  /*1b4f0*/  IMAD.MOV.U32 R9, RZ, RZ, R188 ;  /* 0x000000ffff097224 */ /* 0x000fe200078e00bc */
[----:B------:R-:W-:Y:S01]  /*1b500*/  CS2R R86, SRZ ;  /* 0x0000000000567805 */ /* 0x000fe2000001ff00 */
        /* <DEDUP_REMOVED lines=31> */
[----:B------:R-:W-:-:S07]  /*1b700*/  CS2R R24, SRZ ;  /* 0x0000000000187805 */ /* 0x000fce000001ff00 */
.L_x_2326:
        /* <DEDUP_REMOVED lines=8> */
.L_x_2317:
[----:B------:R-:W-:Y:S01]  /*1b790*/  VIADD R11, R10, 0x1 ;  /* 0x000000010a0b7836 */ /* 0x000fe20000000000 */
[----:B------:R-:W-:-:S04]  /*1b7a0*/  SHF.L.U32 R12, R188, 0x1f, RZ ;  /* 0x0000001fbc0c7819 */ /* 0x000fc800000006ff */
[----:B------:R-:W-:-:S04]  /*1b7b0*/  ISETP.NE.AND P2, PT, R11, 0x2, PT ;  /* 0x000000020b00780c */ /* 0x000fc80003f45270 */
[----:B------:R-:W-:-:S04]  /*1b7c0*/  SEL R11, R11, RZ, P2 ;  /* 0x000000ff0b0b7207 */ /* 0x000fc80001000000 */
[----:B------:R-:W-:-:S04]  /*1b7d0*/  LEA R11, R11, R16, 0x3 ;  /* 0x000000100b0b7211 */ /* 0x000fc800078e18ff */
[----:B------:R0:W1:Y:S01]  /*1b7e0*/  SYNCS.PHASECHK.TRANS64.TRYWAIT P2, [R11+URZ+0x29830], R12 ;  /* 0x0298300c0b0075a7 */ /* 0x000062000804017f */
[----:B------:R-:W-:Y:S05]  /*1b7f0*/  @!P1 BRA `(.L_x_2318) ;  /* 0x0000000000049947 */ /* 0x000fea0003800000 */
[----:B------:R-:W-:Y:S01]  /*1b800*/  BPT.TRAP 0x1 ;  /* 0x000000040000795c */ /* 0x000fe20000300000 */
.L_x_2318:
[----:B------:R-:W-:Y:S04]  /*1b810*/  BSSY B0, `(.L_x_2316) ;  /* 0x0000004000007945 */ /* 0x000fe80003800000 */
[----:B-1----:R-:W-:Y:S05]  /*1b820*/  @P2 BRA `(.L_x_2319) ;  /* 0x0000000000082947 */ /* 0x002fea0003800000 */
[----:B------:R-:W1:Y:S02]  /*1b830*/  SYNCS.PHASECHK.TRANS64.TRYWAIT P2, [R11+URZ+0x29830], R12 ;  /* 0x0298300c0b0075a7 */ /* 0x000e64000804017f */
[----:B-1----:R-:W-:Y:S05]  /*1b840*/  @!P2 BRA `(.L_x_2320) ;  /* 0x0000012000dca947 */ /* 0x002fea0003800000 */
.L_x_2319:
[----:B------:R-:W-:Y:S05]  /*1b850*/  BSYNC B0 ;  /* 0x0000000000007941 */ /* 0x000fea0003800000 */
.L_x_2316:
[----:B------:R-:W2:Y:S01]  /*1b860*/  S2R R88, SR_TID.X ;  /* 0x0000000000587919 */ /* 0x000ea20000002100 */
[----:B------:R-:W-:Y:S01]  /*1b870*/  MOV R13, 0x80000020 ;  /* 0x80000020000d7802 */ /* 0x000fe20000000f00 */
[----:B------:R-:W-:Y:S05]  /*1b880*/  WARPSYNC.ALL ;  /* 0x0000000000007948 */ /* 0x000fea0003800000 */
[----:B------:R-:W-:Y:S01]  /*1b890*/  R2UR UR27, R13 ;  /* 0x000000000d1b72ca */ /* 0x000fe200000e0000 */
[----:B01----:R-:W-:Y:S01]  /*1b8a0*/  VIADD R11, R10, 0x1 ;  /* 0x000000010a0b7836 */ /* 0x003fe20000000000 */
[----:B------:R-:W-:Y:S01]  /*1b8b0*/  UMOV UR28, UR24 ;  /* 0x00000018001c7c82 */ /* 0x000fe20008000000 */
[----:B------:R-:W-:Y:S01]  /*1b8c0*/  IMAD.MOV.U32 R15, RZ, RZ, -0x7fffffe0 ;  /* 0x80000020ff0f7424 */ /* 0x000fe200078e00ff */
[----:B------:R-:W-:Y:S01]  /*1b8d0*/  UMOV UR29, UR25 ;  /* 0x00000019001d7c82 */ /* 0x000fe20008000000 */
[----:B------:R-:W-:Y:S01]  /*1b8e0*/  MOV R21, 0x80000020 ;  /* 0x8000002000157802 */ /* 0x000fe20000000f00 */
[----:B------:R-:W-:Y:S01]  /*1b8f0*/  UMOV UR32, UR24 ;  /* 0x0000001800207c82 */ /* 0x000fe20008000000 */
[----:B------:R-:W-:Y:S01]  /*1b900*/  ISETP.NE.AND P2, PT, R11, 0x2, PT ;  /* 0x000000020b00780c */ /* 0x000fe20003f45270 */
[----:B------:R-:W-:Y:S01]  /*1b910*/  UMOV UR33, UR25 ;  /* 0x0000001900217c82 */ /* 0x000fe20008000000 */
[----:B------:R-:W-:Y:S01]  /*1b920*/  R2UR UR31, R15 ;  /* 0x000000000f1f72ca */ /* 0x000fe200000e0000 */
[----:B------:R-:W-:Y:S01]  /*1b930*/  UMOV UR44, UR24 ;  /* 0x00000018002c7c82 */ /* 0x000fe20008000000 */
[----:B------:R-:W-:Y:S01]  /*1b940*/  SEL R11, R11, RZ, P2 ;  /* 0x000000ff0b0b7207 */ /* 0x000fe20001000000 */
[----:B------:R-:W-:Y:S01]  /*1b950*/  UMOV UR45, UR25 ;  /* 0x00000019002d7c82 */ /* 0x000fe20008000000 */
[----:B------:R-:W-:Y:S01]  /*1b960*/  R2UR UR35, R21 ;  /* 0x00000000152372ca */ /* 0x000fe200000e0000 */
[----:B------:R-:W-:Y:S01]  /*1b970*/  UMOV UR48, UR24 ;  /* 0x0000001800307c82 */ /* 0x000fe20008000000 */
[----:B------:R-:W-:Y:S01]  /*1b980*/  R2UR UR47, R15 ;  /* 0x000000000f2f72ca */ /* 0x000fe200000e0000 */
[----:B------:R-:W-:Y:S01]  /*1b990*/  IMAD R12, R11, 0x780, R4 ;  /* 0x000007800b0c7824 */ /* 0x000fe200078e0204 */
[----:B------:R-:W-:Y:S01]  /*1b9a0*/  R2UR UR51, R21 ;  /* 0x00000000153372ca */ /* 0x000fe200000e0000 */
[----:B------:R-:W-:Y:S01]  /*1b9b0*/  UMOV UR49, UR25 ;  /* 0x0000001900317c82 */ /* 0x000fe20008000000 */
[----:B------:R-:W-:-:S02]  /*1b9c0*/  IMAD.MOV.U32 R15, RZ, RZ, -0x7fffffe0 ;  /* 0x80000020ff0f7424 */ /* 0x000fc400078e00ff */
[C---:B------:R-:W-:Y:S01]  /*1b9d0*/  R2UR UR26, R12.reuse ;  /* 0x000000000c1a72ca */ /* 0x040fe200000e0000 */
[C---:B------:R-:W-:Y:S02]  /*1b9e0*/  VIADD R14, R12.reuse, 0x80 ;  /* 0x000000800c0e7836 */ /* 0x040fe40000000000 */
[----:B------:R-:W-:Y:S01]  /*1b9f0*/  VIADD R20, R12, 0x100 ;  /* 0x000001000c147836 */ /* 0x000fe20000000000 */
[----:B--2---:R-:W-:Y:S02]  /*1ba00*/  SHF.R.U32.HI R88, RZ, 0x7, R88 ;  /* 0x00000007ff587819 */ /* 0x004fe40000011658 */
[----:B------:R-:W-:Y:S01]  /*1ba10*/  R2UR UR30, R14 ;  /* 0x000000000e1e72ca */ /* 0x000fe200000e0000 */
[----:B------:R-:W-:Y:S01]  /*1ba20*/  VIADD R14, R12, 0x180 ;  /* 0x000001800c0e7836 */ /* 0x000fe20000000000 */
[----:B------:R-:W-:Y:S01]  /*1ba30*/  R2UR UR34, R20 ;  /* 0x00000000142272ca */ /* 0x000fe200000e0000 */
[----:B------:R-:W-:Y:S01]  /*1ba40*/  VIADD R13, R88, 0x8 ;  /* 0x00000008580d7836 */ /* 0x000fe20000000000 */
[----:B------:R-:W-:Y:S01]  /*1ba50*/  R2UR UR7, R15 ;  /* 0x000000000f0772ca */ /* 0x000fe200000e0000 */
[----:B------:R-:W-:Y:S01]  /*1ba60*/  VIADD R20, R12, 0x200 ;  /* 0x000002000c147836 */ /* 0x000fe20000000000 */
[----:B------:R-:W-:Y:S01]  /*1ba70*/  R2UR UR46, R14 ;  /* 0x000000000e2e72ca */ /* 0x000fe200000e0000 */
[----:B------:R-:W-:Y:S01]  /*1ba80*/  VIADD R14, R12, 0x2 ;  /* 0x000000020c0e7836 */ /* 0x000fe20000000000 */
[----:B------:R0:W-:Y:S01]  /*1ba90*/  BAR.SYNC.DEFER_BLOCKING R13, 0x100 ;  /* 0x0004000d0000751d */ /* 0x0001e20000010000 */
[----:B------:R-:W-:Y:S01]  /*1baa0*/  IMAD.MOV.U32 R15, RZ, RZ, -0x7fffffe0 ;  /* 0x80000020ff0f7424 */ /* 0x000fe200078e00ff */
[----:B------:R-:W-:-:S02]  /*1bab0*/  R2UR UR50, R20 ;  /* 0x00000000143272ca */ /* 0x000fc400000e0000 */
[----:B------:R-:W-:Y:S02]  /*1bac0*/  R2UR UR6, R14 ;  /* 0x000000000e0672ca */ /* 0x000fe400000e0000 */
[----:B------:R-:W-:Y:S01]  /*1bad0*/  IADD3 R14, R12, 0x82, RZ ;  /* 0x000000820c0e7810 */ /* 0x000fe20007ffe0ff */
[----:B0-----:R-:W-:Y:S01]  /*1bae0*/  IMAD.MOV.U32 R13, RZ, RZ, -0x7fffffe0 ;  /* 0x80000020ff0d7424 */ /* 0x001fe200078e00ff */
        /* <DEDUP_REMOVED lines=191> */
[C---:B------:R-:W-:Y:S01]  /*1c6e0*/  IADD3 R14, R12.reuse, 0x682, RZ ;  /* 0x000006820c0e7810 */ /* 0x040fe20007ffe0ff */
[----:B------:R-:W-:Y:S01]  /*1c6f0*/  VIADD R12, R12, 0x702 ;  /* 0x000007020c0c7836 */ /* 0x000fe20000000000 */
        /* <DEDUP_REMOVED lines=30> */
[----:B------:R-:W-:Y:S05]  /*1c8e0*/  @P0 BRA `(.L_x_2321) ;  /* 0x0000000000280947 */ /* 0x000fea0003800000 */
[----:B------:R-:W-:Y:S05]  /*1c8f0*/  @!P1 BRA `(.L_x_2322) ;  /* 0x0000000000049947 */ /* 0x000fea0003800000 */
[----:B------:R-:W-:Y:S01]  /*1c900*/  BPT.TRAP 0x1 ;  /* 0x000000040000795c */ /* 0x000fe20000300000 */
.L_x_2322:
[----:B------:R-:W-:Y:S02]  /*1c910*/  SHF.L.U32 R9, R9, 0x1f, RZ ;  /* 0x0000001f09097819 */ /* 0x000fe400000006ff */
[----:B------:R-:W-:-:S04]  /*1c920*/  LEA R12, R10, R16, 0x3 ;  /* 0x000000100a0c7211 */ /* 0x000fc800078e18ff */
[----:B------:R0:W1:Y:S01]  /*1c930*/  SYNCS.PHASECHK.TRANS64.TRYWAIT P0, [R12+URZ+0x29850], R9 ;  /* 0x029850090c0075a7 */ /* 0x000062000800017f */
[----:B------:R-:W-:Y:S05]  /*1c940*/  @!P1 BRA `(.L_x_2323) ;  /* 0x0000000000049947 */ /* 0x000fea0003800000 */
[----:B------:R-:W-:Y:S01]  /*1c950*/  BPT.TRAP 0x1 ;  /* 0x000000040000795c */ /* 0x000fe20000300000 */
.L_x_2323:
[----:B-1----:R-:W-:Y:S05]  /*1c960*/  @P0 BRA `(.L_x_2321) ;  /* 0x0000000000080947 */ /* 0x002fea0003800000 */
[----:B------:R-:W1:Y:S02]  /*1c970*/  SYNCS.PHASECHK.TRANS64.TRYWAIT P0, [R12+URZ+0x29850], R9 ;  /* 0x029850090c0075a7 */ /* 0x000e64000800017f */
[----:B-1----:R-:W-:Y:S05]  /*1c980*/  @!P0 BRA `(.L_x_2324) ;  /* 0x0000011000a08947 */ /* 0x002fea0003800000 */
.L_x_2321:
[----:B01----:R-:W-:Y:S01]  /*1c990*/  VIADD R9, R16, 0x400 ;  /* 0x0000040010097836 */ /* 0x003fe20000000000 */
[----:B------:R-:W-:Y:S05]  /*1c9a0*/  WARPSYNC.ALL ;  /* 0x0000000000007948 */ /* 0x000fea0003800000 */
[----:B------:R-:W-:Y:S01]  /*1c9b0*/  SHF.R.U32.HI R9, RZ, 0x4, R9 ;  /* 0x00000004ff097819 */ /* 0x000fe20000011609 */
[----:B------:R-:W-:Y:S01]  /*1c9c0*/  IMAD.MOV.U32 R13, RZ, RZ, -0x3ffffff0 ;  /* 0xc0000010ff0d7424 */ /* 0x000fe200078e00ff */
[----:B------:R-:W-:Y:S01]  /*1c9d0*/  WARPGROUP.ARRIVE ;  /* 0x00000000000079c5 */ /* 0x000fe20000000000 */
[C---:B------:R-:W-:Y:S01]  /*1c9e0*/  FMUL.FTZ R21, R2.reuse, R156 ;  /* 0x0000009c02157220 */ /* 0x040fe20000410000 */
[----:B------:R-:W-:Y:S01]  /*1c9f0*/  LOP3.LUT R9, R9, 0x3fff, RZ, 0xc0, !PT ;  /* 0x00003fff09097812 */ /* 0x000fe200078ec0ff */
[C---:B------:R-:W-:Y:S01]  /*1ca00*/  FMUL.FTZ R156, R2.reuse, R163 ;  /* 0x000000a3029c7220 */ /* 0x040fe20000410000 */
[----:B------:R-:W-:Y:S01]  /*1ca10*/  R2UR UR7, R13 ;  /* 0x000000000d0772ca */ /* 0x000fe200000e0000 */
[C---:B------:R-:W-:Y:S01]  /*1ca20*/  FMUL.FTZ R163, R2.reuse, R137 ;  /* 0x0000008902a37220 */ /* 0x040fe20000410000 */
[----:B------:R-:W-:Y:S01]  /*1ca30*/  LOP3.LUT R9, R9, 0x10000, RZ, 0xfc, !PT ;  /* 0x0001000009097812 */ /* 0x000fe200078efcff */
[C---:B------:R-:W-:Y:S01]  /*1ca40*/  FMUL.FTZ R137, R2.reuse, R139 ;  /* 0x0000008b02897220 */ /* 0x040fe20000410000 */
[C---:B------:R-:W-:Y:S01]  /*1ca50*/  FMUL.FTZ R139, R2.reuse, R140 ;  /* 0x0000008c028b7220 */ /* 0x040fe20000410000 */
[C---:B------:R-:W-:Y:S01]  /*1ca60*/  FMUL.FTZ R140, R2.reuse, R143 ;  /* 0x0000008f028c7220 */ /* 0x040fe20000410000 */
[----:B------:R-:W-:Y:S01]  /*1ca70*/  FMUL.FTZ R143, R2, R144 ;  /* 0x00000090028f7220 */ /* 0x000fe20000410000 */
[----:B------:R-:W-:-:S02]  /*1ca80*/  IMAD R12, R10, 0x500, R9 ;  /* 0x000005000a0c7824 */ /* 0x000fc400078e0209 */
[C---:B------:R-:W-:Y:S01]  /*1ca90*/  FMUL.FTZ R144, R2.reuse, R145 ;  /* 0x0000009102907220 */ /* 0x040fe20000410000 */
[C---:B------:R-:W-:Y:S01]  /*1caa0*/  FMUL.FTZ R145, R2.reuse, R147 ;  /* 0x0000009302917220 */ /* 0x040fe20000410000 */
[C---:B------:R-:W-:Y:S01]  /*1cab0*/  FMUL.FTZ R147, R2.reuse, R148 ;  /* 0x0000009402937220 */ /* 0x040fe20000410000 */
[----:B------:R-:W-:Y:S01]  /*1cac0*/  FMUL.FTZ R148, R2, R149 ;  /* 0x0000009502947220 */ /* 0x000fe20000410000 */
[----:B------:R-:W-:Y:S01]  /*1cad0*/  R2UR UR6, R12 ;  /* 0x000000000c0672ca */ /* 0x000fe200000e0000 */
[----:B------:R-:W-:Y:S01]  /*1cae0*/  FMUL.FTZ R149, R2, R151 ;  /* 0x0000009702957220 */ /* 0x000fe20000410000 */
[----:B------:R-:W-:Y:S02]  /*1caf0*/  VIADD R14, R12, 0x100 ;  /* 0x000001000c0e7836 */ /* 0x000fe40000000000 */
[C---:B------:R-:W-:Y:S01]  /*1cb00*/  FMUL.FTZ R151, R2.reuse, R129 ;  /* 0x0000008102977220 */ /* 0x040fe20000410000 */
[C---:B------:R-:W-:Y:S01]  /*1cb10*/  FMUL.FTZ R129, R2.reuse, R131 ;  /* 0x0000008302817220 */ /* 0x040fe20000410000 */
[----:B------:R-:W-:Y:S01]  /*1cb20*/  FMUL.FTZ R13, R2, R153 ;  /* 0x00000099020d7220 */ /* 0x000fe20000410000 */
[----:B------:R-:W-:-:S02]  /*1cb30*/  IMAD.SHL.U32 R131, R193, 0x80, RZ ;  /* 0x00000080c1837824 */ /* 0x000fc400078e00ff */
[C---:B------:R-:W-:Y:S01]  /*1cb40*/  FMUL.FTZ R153, R2.reuse, R157 ;  /* 0x0000009d02997220 */ /* 0x040fe20000410000 */
[C---:B------:R-:W-:Y:S01]  /*1cb50*/  FMUL.FTZ R157, R2.reuse, R161 ;  /* 0x000000a1029d7220 */ /* 0x040fe20000410000 */
[----:B------:R-:W-:Y:S01]  /*1cb60*/  FMUL.FTZ R161, R2, R165 ;  /* 0x000000a502a17220 */ /* 0x000fe20000410000 */
[----:B------:R-:W-:Y:S01]  /*1cb70*/  MOV R15, 0xc0000010 ;  /* 0xc0000010000f7802 */ /* 0x000fe20000000f00 */
[----:B------:R-:W-:Y:S02]  /*1cb80*/  IMAD R165, R8, -0xa0, R131 ;  /* 0xffffff6008a57824 */ /* 0x000fe400078e0283 */
[----:B------:R-:W-:Y:S01]  /*1cb90*/  FMUL.FTZ R9, R2, R152 ;  /* 0x0000009802097220 */ /* 0x000fe20000410000 */
[----:B------:R-:W-:Y:S01]  /*1cba0*/  QGMMA.64x128x32.F32.E4M3.E4M3 R24, R184, gdesc[UR4], R24, gsb0 ;  /* 0x01e00004b8187df3 */ /* 0x000fe20008000818 */
[----:B------:R-:W-:Y:S01]  /*1cbb0*/  R2UR UR6, R14 ;  /* 0x000000000e0672ca */ /* 0x000fe200000e0000 */
[C---:B------:R-:W-:Y:S01]  /*1cbc0*/  FMUL.FTZ R14, R2.reuse, R154 ;  /* 0x0000009a020e7220 */ /* 0x040fe20000410000 */
[C---:B------:R-:W-:Y:S01]  /*1cbd0*/  FMUL.FTZ R154, R2.reuse, R162 ;  /* 0x000000a2029a7220 */ /* 0x040fe20000410000 */
[C---:B------:R-:W-:Y:S01]  /*1cbe0*/  FMUL.FTZ R162, R2.reuse, R136 ;  /* 0x0000008802a27220 */ /* 0x040fe20000410000 */
[C---:B------:R-:W-:Y:S01]  /*1cbf0*/  FMUL.FTZ R152, R2.reuse, R159 ;  /* 0x0000009f02987220 */ /* 0x040fe20000410000 */
[C---:B------:R-:W-:Y:S01]  /*1cc00*/  FMUL.FTZ R136, R2.reuse, R138 ;  /* 0x0000008a02887220 */ /* 0x040fe20000410000 */
[----:B------:R-:W-:Y:S01]  /*1cc10*/  R2UR UR7, R15 ;  /* 0x000000000f0772ca */ /* 0x000fe200000e0000 */
[C---:B------:R-:W-:Y:S01]  /*1cc20*/  FMUL.FTZ R159, R2.reuse, R164 ;  /* 0x000000a4029f7220 */ /* 0x040fe20000410000 */
[C---:B------:R-:W-:Y:S01]  /*1cc30*/  FMUL.FTZ R138, R2.reuse, R142 ;  /* 0x0000008e028a7220 */ /* 0x040fe20000410000 */
[C---:B------:R-:W-:Y:S01]  /*1cc40*/  FMUL.FTZ R142, R2.reuse, R146 ;  /* 0x00000092028e7220 */ /* 0x040fe20000410000 */
[----:B------:R-:W-:Y:S01]  /*1cc50*/  IADD3 R164, R165, 0x1, R202 ;  /* 0x00000001a5a47810 */ /* 0x000fe20007ffe0ca */
[C---:B------:R-:W-:Y:S01]  /*1cc60*/  FMUL.FTZ R146, R2.reuse, R150 ;  /* 0x0000009602927220 */ /* 0x040fe20000410000 */
[C---:B------:R-:W-:Y:S01]  /*1cc70*/  FMUL.FTZ R150, R2.reuse, R120 ;  /* 0x0000007802967220 */ /* 0x040fe20000410000 */
[C---:B------:R-:W-:Y:S01]  /*1cc80*/  FMUL.FTZ R120, R2.reuse, R122 ;  /* 0x0000007a02787220 */ /* 0x040fe20000410000 */
[C---:B------:R-:W-:Y:S01]  /*1cc90*/  FMUL.FTZ R122, R2.reuse, R123 ;  /* 0x0000007b027a7220 */ /* 0x040fe20000410000 */
[----:B------:R-:W-:Y:S01]  /*1cca0*/  MUFU.TANH R9, R9 ;  /* 0x0000000900097308 */ /* 0x000fe20000002400 */
[----:B------:R-:W-:Y:S01]  /*1ccb0*/  FMUL.FTZ R123, R2, R124 ;  /* 0x0000007c027b7220 */ /* 0x000fe20000410000 */
[----:B------:R-:W-:-:S02]  /*1ccc0*/  IMAD.IADD R164, R164, 0x1, -R195 ;  /* 0x00000001a4a47824 */ /* 0x000fc400078e0ac3 */
[C---:B------:R-:W-:Y:S01]  /*1ccd0*/  FMUL.FTZ R124, R2.reuse, R126 ;  /* 0x0000007e027c7220 */ /* 0x040fe20000410000 */
[C---:B------:R-:W-:Y:S01]  /*1cce0*/  FMUL.FTZ R126, R2.reuse, R127 ;  /* 0x0000007f027e7220 */ /* 0x040fe20000410000 */
[C---:B------:R-:W-:Y:S01]  /*1ccf0*/  FMUL.FTZ R127, R2.reuse, R128 ;  /* 0x00000080027f7220 */ /* 0x040fe20000410000 */
[C---:B------:R-:W-:Y:S01]  /*1cd00*/  FMUL.FTZ R128, R2.reuse, R130 ;  /* 0x0000008202807220 */ /* 0x040fe20000410000 */
[----:B------:R-:W-:Y:S01]  /*1cd10*/  IMAD R165, R203, -0x2, R164 ;  /* 0xfffffffecba57824 */ /* 0x000fe200078e02a4 */
[----:B------:R-:W0:Y:S01]  /*1cd20*/  MUFU.TANH R13, R13 ;  /* 0x0000000d000d7308 */ /* 0x000e220000002400 */
[C---:B------:R-:W-:Y:S01]  /*1cd30*/  FMUL.FTZ R130, R2.reuse, R132 ;  /* 0x0000008402827220 */ /* 0x040fe20000410000 */
[C---:B------:R-:W-:Y:S01]  /*1cd40*/  FMUL.FTZ R132, R2.reuse, R135 ;  /* 0x0000008702847220 */ /* 0x040fe20000410000 */
[----:B------:R-:W-:Y:S01]  /*1cd50*/  FMUL.FTZ R135, R2, R104 ;  /* 0x0000006802877220 */ /* 0x000fe20000410000 */
[----:B------:R-:W-:Y:S02]  /*1cd60*/  IMAD.IADD R104, R206, 0x1, R165 ;  /* 0x00000001ce687824 */ /* 0x000fe400078e02a5 */
[C---:B------:R-:W-:Y:S01]  /*1cd70*/  FMUL.FTZ R15, R2.reuse, R155 ;  /* 0x0000009b020f7220 */ /* 0x040fe20000410000 */
[C---:B------:R-:W-:Y:S01]  /*1cd80*/  FMUL.FTZ R155, R2.reuse, R160 ;  /* 0x000000a0029b7220 */ /* 0x040fe20000410000 */
[----:B------:R-:W-:Y:S01]  /*1cd90*/  FMUL.FTZ R134, R2, R134 ;  /* 0x0000008602867220 */ /* 0x000fe20000410000 */
[----:B------:R-:W-:Y:S01]  /*1cda0*/  MUFU.TANH R21, R21 ;  /* 0x0000001500157308 */ /* 0x000fe20000002400 */
[----:B------:R-:W-:Y:S01]  /*1cdb0*/  ISETP.GT.AND P0, PT, R104, RZ, PT ;  /* 0x000000ff6800720c */ /* 0x000fe20003f04270 */
[----:B------:R-:W-:Y:S01]  /*1cdc0*/  FMUL.FTZ R141, R2, R141 ;  /* 0x0000008d028d7220 */ /* 0x000fe20000410000 */
[----:B------:R-:W-:Y:S01]  /*1cdd0*/  ISETP.GT.AND P2, PT, R104, 0x1, PT ;  /* 0x000000016800780c */ /* 0x000fe20003f44270 */
[C---:B------:R-:W-:Y:S01]  /*1cde0*/  FMUL.FTZ R20, R2.reuse, R158 ;  /* 0x0000009e02147220 */ /* 0x040fe20000410000 */
[C---:B------:R-:W-:Y:S01]  /*1cdf0*/  FMUL.FTZ R158, R2.reuse, R166 ;  /* 0x000000a6029e7220 */ /* 0x040fe20000410000 */
[C---:B------:R-:W-:Y:S01]  /*1ce00*/  FMUL.FTZ R121, R2.reuse, R121 ;  /* 0x0000007902797220 */ /* 0x040fe20000410000 */
[C---:B------:R-:W-:Y:S01]  /*1ce10*/  FMUL.FTZ R125, R2.reuse, R125 ;  /* 0x0000007d027d7220 */ /* 0x040fe20000410000 */
[----:B------:R-:W1:Y:S01]  /*1ce20*/  MUFU.TANH R153, R153 ;  /* 0x0000009900997308 */ /* 0x000e620000002400 */
[----:B0-----:R-:W-:Y:S01]  /*1ce30*/  FSEL R13, R13, -INF , P2 ;  /* 0xff8000000d0d7808 */ /* 0x001fe20001000000 */
[----:B------:R-:W-:Y:S01]  /*1ce40*/  FMUL.FTZ R160, R2, R167 ;  /* 0x000000a702a07220 */ /* 0x000fe20000410000 */
[----:B------:R-:W-:Y:S01]  /*1ce50*/  ISETP.GT.AND P2, PT, R104, 0x9, PT ;  /* 0x000000096800780c */ /* 0x000fe20003f44270 */
        /* <DEDUP_REMOVED lines=12> */
[----:B------:R2:W-:Y:S01]  /*1cf20*/  MUFU.TANH R131, R134 ;  /* 0x0000008600837308 */ /* 0x0005e20000002400 */
[----:B-1----:R-:W-:Y:S01]  /*1cf30*/  FSEL R153, R153, -INF , P2 ;  /* 0xff80000099997808 */ /* 0x002fe20001000000 */
[----:B------:R-:W-:Y:S01]  /*1cf40*/  FMUL.FTZ R90, R2, R90 ;  /* 0x0000005a025a7220 */ /* 0x000fe20000410000 */
[----:B------:R-:W-:Y:S01]  /*1cf50*/  ISETP.GT.AND P2, PT, R104, 0x11, PT ;  /* 0x000000116800780c */ /* 0x000fe20003f44270 */
[C---:B------:R-:W-:Y:S01]  /*1cf60*/  FMUL.FTZ R91, R2.reuse, R91 ;  /* 0x0000005b025b7220 */ /* 0x040fe20000410000 */
[C---:B------:R-:W-:Y:S01]  /*1cf70*/  FMUL.FTZ R94, R2.reuse, R94 ;  /* 0x0000005e025e7220 */ /* 0x040fe20000410000 */
[C---:B------:R-:W-:Y:S01]  /*1cf80*/  FMUL.FTZ R95, R2.reuse, R95 ;  /* 0x0000005f025f7220 */ /* 0x040fe20000410000 */
[C---:B------:R-:W-:Y:S01]  /*1cf90*/  FMUL.FTZ R98, R2.reuse, R98 ;  /* 0x0000006202627220 */ /* 0x040fe20000410000 */
[----:B------:R-:W1:Y:S01]  /*1cfa0*/  MUFU.TANH R157, R157 ;  /* 0x0000009d009d7308 */ /* 0x000e620000002400 */
[----:B--2---:R-:W-:Y:S01]  /*1cfb0*/  FSEL R134, R9, -INF , P0 ;  /* 0xff80000009867808 */ /* 0x004fe20000000000 */
[----:B------:R-:W-:Y:S01]  /*1cfc0*/  FMUL.FTZ R9, R2, R106 ;  /* 0x0000006a02097220 */ /* 0x000fe20000410000 */
[----:B------:R-:W-:Y:S01]  /*1cfd0*/  ISETP.GT.AND P0, PT, R104, 0x8, PT ;  /* 0x000000086800780c */ /* 0x000fe20003f04270 */
[----:B------:R-:W-:Y:S01]  /*1cfe0*/  FMUL.FTZ R106, R2, R107 ;  /* 0x0000006b026a7220 */ /* 0x000fe20000410000 */
[----:B------:R-:W-:Y:S01]  /*1cff0*/  FMNMX.FTZ R164, R134, R7, !PT ;  /* 0x0000000786a47209 */ /* 0x000fe20007810000 */
[C---:B------:R-:W-:Y:S01]  /*1d000*/  FMUL.FTZ R99, R2.reuse, R99 ;  /* 0x0000006302637220 */ /* 0x040fe20000410000 */
[----:B------:R-:W-:Y:S01]  /*1d010*/  FSEL R21, R21, -INF , P0 ;  /* 0xff80000015157808 */ /* 0x000fe20000000000 */
[----:B------:R-:W2:Y:S01]  /*1d020*/  MUFU.TANH R159, R159 ;  /* 0x0000009f009f7308 */ /* 0x000ea20000002400 */
[----:B------:R-:W-:Y:S01]  /*1d030*/  FMNMX.FTZ R164, R13, R164, !PT ;  /* 0x000000a40da47209 */ /* 0x000fe20007810000 */
[----:B------:R-:W-:Y:S01]  /*1d040*/  FMUL.FTZ R102, R2, R102 ;  /* 0x0000006602667220 */ /* 0x000fe20000410000 */
[----:B------:R-:W-:Y:S01]  /*1d050*/  ISETP.GT.AND P0, PT, R104, 0x10, PT ;  /* 0x000000106800780c */ /* 0x000fe20003f04270 */
[----:B------:R-:W-:Y:S01]  /*1d060*/  FMUL.FTZ R103, R2, R103 ;  /* 0x0000006702677220 */ /* 0x000fe20000410000 */
[----:B------:R-:W-:Y:S01]  /*1d070*/  FMNMX.FTZ R164, R21, R164, !PT ;  /* 0x000000a415a47209 */ /* 0x000fe20007810000 */
[----:B------:R-:W3:Y:S01]  /*1d080*/  S2R R228, SR_TID.X ;  /* 0x0000000000e47919 */ /* 0x000ee20000002100 */
[----:B0-----:R-:W-:Y:S01]  /*1d090*/  FSEL R155, R155, -INF , P0 ;  /* 0xff8000009b9b7808 */ /* 0x001fe20000000000 */
[----:B------:R-:W0:Y:S01]  /*1d0a0*/  MUFU.TANH R161, R161 ;  /* 0x000000a100a17308 */ /* 0x000e220000002400 */
[----:B------:R-:W-:-:S02]  /*1d0b0*/  FMNMX.FTZ R164, R153, R164, !PT ;  /* 0x000000a499a47209 */ /* 0x000fc40007810000 */
[C---:B------:R-:W-:Y:S02]  /*1d0c0*/  ISETP.GT.AND P0, PT, R104.reuse, 0x18, PT ;  /* 0x000000186800780c */ /* 0x040fe40003f04270 */
[----:B-1----:R-:W-:Y:S02]  /*1d0d0*/  FSEL R157, R157, -INF , P2 ;  /* 0xff8000009d9d7808 */ /* 0x002fe40001000000 */
[----:B------:R-:W-:Y:S01]  /*1d0e0*/  FMNMX.FTZ R164, R155, R164, !PT ;  /* 0x000000a49ba47209 */ /* 0x000fe20007810000 */
[----:B------:R-:W1:Y:S01]  /*1d0f0*/  MUFU.TANH R162, R162 ;  /* 0x000000a200a27308 */ /* 0x000e620000002400 */
[----:B------:R-:W-:Y:S02]  /*1d100*/  ISETP.GT.AND P2, PT, R104, 0x19, PT ;  /* 0x000000196800780c */ /* 0x000fe40003f44270 */
[----:B--2---:R-:W-:Y:S02]  /*1d110*/  FSEL R159, R159, -INF , P0 ;  /* 0xff8000009f9f7808 */ /* 0x004fe40000000000 */
[----:B------:R-:W-:-:S02]  /*1d120*/  FMNMX.FTZ R164, R157, R164, !PT ;  /* 0x000000a49da47209 */ /* 0x000fc40007810000 */
[----:B------:R-:W-:Y:S01]  /*1d130*/  ISETP.GT.AND P0, PT, R104, 0x20, PT ;  /* 0x000000206800780c */ /* 0x000fe20003f04270 */
[----:B------:R-:W2:Y:S01]  /*1d140*/  MUFU.TANH R163, R163 ;  /* 0x000000a300a37308 */ /* 0x000ea20000002400 */
[----:B0-----:R-:W-:Y:S02]  /*1d150*/  FSEL R161, R161, -INF , P2 ;  /* 0xff800000a1a17808 */ /* 0x001fe40001000000 */
[----:B------:R-:W-:Y:S01]  /*1d160*/  FMNMX.FTZ R166, R159, R164, !PT ;  /* 0x000000a49fa67209 */ /* 0x000fe20007810000 */
[----:B------:R-:W-:Y:S01]  /*1d170*/  FMUL.FTZ R164, R2, R109 ;  /* 0x0000006d02a47220 */ /* 0x000fe20000410000 */
[----:B------:R-:W-:Y:S01]  /*1d180*/  ISETP.GT.AND P2, PT, R104, 0x21, PT ;  /* 0x000000216800780c */ /* 0x000fe20003f44270 */
[----:B------:R-:W-:Y:S01]  /*1d190*/  FMUL.FTZ R109, R2, R110 ;  /* 0x0000006e026d7220 */ /* 0x000fe20000410000 */
[----:B------:R-:W-:Y:S01]  /*1d1a0*/  FMNMX.FTZ R166, R161, R166, !PT ;  /* 0x000000a6a1a67209 */ /* 0x000fe20007810000 */
[----:B------:R-:W0:Y:S01]  /*1d1b0*/  MUFU.TANH R139, R139 ;  /* 0x0000008b008b7308 */ /* 0x000e220000002400 */
[----:B-1----:R-:W-:Y:S01]  /*1d1c0*/  FSEL R107, R162, -INF , P0 ;  /* 0xff800000a26b7808 */ /* 0x002fe20000000000 */
[----:B------:R-:W-:Y:S01]  /*1d1d0*/  FMUL.FTZ R110, R2, R116 ;  /* 0x00000074026e7220 */ /* 0x000fe20000410000 */
[----:B------:R-:W-:-:S02]  /*1d1e0*/  ISETP.GT.AND P0, PT, R104, 0x28, PT ;  /* 0x000000286800780c */ /* 0x000fc40003f04270 */
[----:B------:R-:W-:Y:S02]  /*1d1f0*/  FMNMX.FTZ R166, R107, R166, !PT ;  /* 0x000000a66ba67209 */ /* 0x000fe40007810000 */
[----:B---3--:R-:W-:Y:S01]  /*1d200*/  LOP3.LUT R230, R228, 0x7f, RZ, 0xc0, !PT ;  /* 0x0000007fe4e67812 */ /* 0x008fe200078ec0ff */
[----:B------:R-:W1:Y:S01]  /*1d210*/  MUFU.TANH R141, R141 ;  /* 0x0000008d008d7308 */ /* 0x000e620000002400 */
[----:B--2---:R-:W-:Y:S01]  /*1d220*/  FSEL R163, R163, -INF , P2 ;  /* 0xff800000a3a37808 */ /* 0x004fe20001000000 */
[----:B------:R-:W2:Y:S01]  /*1d230*/  S2R R228, SR_TID.X ;  /* 0x0000000000e47919 */ /* 0x000ea20000002100 */
[----:B------:R-:W-:Y:S02]  /*1d240*/  ISETP.GT.AND P2, PT, R104, 0x29, PT ;  /* 0x000000296800780c */ /* 0x000fe40003f44270 */
[----:B------:R-:W-:-:S03]  /*1d250*/  FMNMX.FTZ R166, R163, R166, !PT ;  /* 0x000000a6a3a67209 */ /* 0x000fc60007810000 */
[----:B------:R-:W3:Y:S01]  /*1d260*/  MUFU.TANH R143, R143 ;  /* 0x0000008f008f7308 */ /* 0x000ee20000002400 */
[----:B0-----:R-:W-:Y:S02]  /*1d270*/  FSEL R139, R139, -INF , P0 ;  /* 0xff8000008b8b7808 */ /* 0x001fe40000000000 */
[----:B------:R-:W-:Y:S02]  /*1d280*/  ISETP.GT.AND P0, PT, R104, 0x30, PT ;  /* 0x000000306800780c */ /* 0x000fe40003f04270 */
[----:B------:R-:W-:-:S03]  /*1d290*/  FMNMX.FTZ R166, R139, R166, !PT ;  /* 0x000000a68ba67209 */ /* 0x000fc60007810000 */
[----:B------:R-:W0:Y:S01]  /*1d2a0*/  MUFU.TANH R144, R144 ;  /* 0x0000009000907308 */ /* 0x000e220000002400 */
[----:B-1----:R-:W-:Y:S02]  /*1d2b0*/  FSEL R141, R141, -INF , P2 ;  /* 0xff8000008d8d7808 */ /* 0x002fe40001000000 */
[----:B------:R-:W-:Y:S02]  /*1d2c0*/  ISETP.GT.AND P2, PT, R104, 0x31, PT ;  /* 0x000000316800780c */ /* 0x000fe40003f44270 */
[----:B------:R-:W-:-:S03]  /*1d2d0*/  FMNMX.FTZ R166, R141, R166, !PT ;  /* 0x000000a68da67209 */ /* 0x000fc60007810000 */
[----:B------:R-:W1:Y:S01]  /*1d2e0*/  MUFU.TANH R147, R147 ;  /* 0x0000009300937308 */ /* 0x000e620000002400 */
[----:B---3--:R-:W-:Y:S02]  /*1d2f0*/  FSEL R143, R143, -INF , P0 ;  /* 0xff8000008f8f7808 */ /* 0x008fe40000000000 */
[----:B------:R-:W-:Y:S02]  /*1d300*/  ISETP.GT.AND P0, PT, R104, 0x38, PT ;  /* 0x000000386800780c */ /* 0x000fe40003f04270 */
[----:B------:R-:W-:Y:S01]  /*1d310*/  FMNMX.FTZ R166, R143, R166, !PT ;  /* 0x000000a68fa67209 */ /* 0x000fe20007810000 */
[----:B------:R-:W-:Y:S02]  /*1d320*/  WARPGROUP.DEPBAR.LE gsb0, 0x0 ;  /* 0x00008000000079c5 */ /* 0x000fe40000010000 */
[----:B------:R-:W-:Y:S01]  /*1d330*/  WARPGROUP.ARRIVE ;  /* 0x00000000000079c5 */ /* 0x000fe20000000000 */
[----:B------:R-:W3:Y:S01]  /*1d340*/  MUFU.TANH R148, R148 ;  /* 0x0000009400947308 */ /* 0x000ee20000002400 */
[----:B0-----:R-:W-:Y:S01]  /*1d350*/  FSEL R165, R144, -INF , P2 ;  /* 0xff80000090a57808 */ /* 0x001fe20001000000 */
[----:B------:R-:W-:Y:S01]  /*1d360*/  FMUL.FTZ R185, R2, R113 ;  /* 0x0000007102b97220 */ /* 0x000fe20000410000 */
[----:B------:R-:W-:Y:S01]  /*1d370*/  ISETP.GT.AND P2, PT, R104, 0x39, PT ;  /* 0x000000396800780c */ /* 0x000fe20003f44270 */
[----:B------:R-:W-:Y:S01]  /*1d380*/  FMUL.FTZ R187, R2, R117 ;  /* 0x0000007502bb7220 */ /* 0x000fe20000410000 */
[----:B------:R-:W-:Y:S01]  /*1d390*/  QGMMA.64x128x32.F32.E4M3.E4M3 R24, R180, gdesc[UR4], R24, gsb0 ;  /* 0x01e00004b4187df3 */ /* 0x000fe20008000818 */
[----:B------:R-:W-:-:S02]  /*1d3a0*/  FMNMX.FTZ R166, R165, R166, !PT ;  /* 0x000000a6a5a67209 */ /* 0x000fc40007810000 */
[----:B------:R-:W0:Y:S01]  /*1d3b0*/  MUFU.TANH R150, R150 ;  /* 0x0000009600967308 */ /* 0x000e220000002400 */
[----:B-1----:R-:W-:Y:S02]  /*1d3c0*/  FSEL R147, R147, -INF , P0 ;  /* 0xff80000093937808 */ /* 0x002fe40000000000 */
[----:B------:R-:W-:Y:S02]  /*1d3d0*/  ISETP.GT.AND P0, PT, R104, 0x40, PT ;  /* 0x000000406800780c */ /* 0x000fe40003f04270 */
[----:B------:R-:W-:Y:S02]  /*1d3e0*/  FMNMX.FTZ R166, R147, R166, !PT ;  /* 0x000000a693a67209 */ /* 0x000fe40007810000 */
[----:B--2---:R-:W-:Y:S01]  /*1d3f0*/  SHF.R.U32.HI R228, RZ, 0x7, R228 ;  /* 0x00000007ffe47819 */ /* 0x004fe200000116e4 */
[----:B------:R-:W1:Y:S01]  /*1d400*/  MUFU.TANH R121, R121 ;  /* 0x0000007900797308 */ /* 0x000e620000002400 */
[----:B---3--:R-:W-:Y:S02]  /*1d410*/  FSEL R113, R148, -INF , P2 ;  /* 0xff80000094717808 */ /* 0x008fe40001000000 */
[----:B------:R-:W-:-:S02]  /*1d420*/  ISETP.GT.AND P2, PT, R104, 0x41, PT ;  /* 0x000000416800780c */ /* 0x000fc40003f44270 */
[----:B------:R-:W-:-:S03]  /*1d430*/  FMNMX.FTZ R166, R113, R166, !PT ;  /* 0x000000a671a67209 */ /* 0x000fc60007810000 */
[----:B------:R-:W2:Y:S01]  /*1d440*/  MUFU.TANH R123, R123 ;  /* 0x0000007b007b7308 */ /* 0x000ea20000002400 */
        /* <DEDUP_REMOVED lines=8> */
[----:B--2---:R-:W-:Y:S02]  /*1d4d0*/  FSEL R123, R123, -INF , P0 ;  /* 0xff8000007b7b7808 */ /* 0x004fe40000000000 */
[----:B------:R-:W-:Y:S02]  /*1d4e0*/  ISETP.GT.AND P0, PT, R104, 0x50, PT ;  /* 0x000000506800780c */ /* 0x000fe40003f04270 */
        /* <DEDUP_REMOVED lines=30> */
[----:B-1----:R-:W-:Y:S01]  /*1d6d0*/  FSEL R93, R108, -INF , P0 ;  /* 0xff8000006c5d7808 */ /* 0x002fe20000000000 */
[----:B------:R-:W-:Y:S01]  /*1d6e0*/  FMUL.FTZ R108, R2, R101 ;  /* 0x00000065026c7220 */ /* 0x000fe20000410000 */
[----:B------:R-:W-:Y:S02]  /*1d6f0*/  ISETP.GT.AND P0, PT, R104, 0x70, PT ;  /* 0x000000706800780c */ /* 0x000fe40003f04270 */
[----:B------:R-:W-:-:S03]  /*1d700*/  FMNMX.FTZ R166, R93, R166, !PT ;  /* 0x000000a65da67209 */ /* 0x000fc60007810000 */
[----:B------:R-:W-:Y:S08]  /*1d710*/  MUFU.TANH R110, R110 ;  /* 0x0000006e006e7308 */ /* 0x000ff00000002400 */
[----:B------:R-:W1:Y:S08]  /*1d720*/  MUFU.TANH R187, R187 ;  /* 0x000000bb00bb7308 */ /* 0x000e700000002400 */
[----:B------:R-:W-:Y:S08]  /*1d730*/  MUFU.TANH R229, R229 ;  /* 0x000000e500e57308 */ /* 0x000ff00000002400 */
[----:B------:R-:W3:Y:S08]  /*1d740*/  MUFU.TANH R231, R231 ;  /* 0x000000e700e77308 */ /* 0x000ef00000002400 */
[----:B------:R-:W-:Y:S01]  /*1d750*/  MUFU.TANH R233, R233 ;  /* 0x000000e900e97308 */ /* 0x000fe20000002400 */
[----:B------:R-:W-:-:S02]  /*1d760*/  WARPGROUP.DEPBAR.LE gsb0, 0x0 ;  /* 0x00008000000079c5 */ /* 0x000fc40000010000 */
[----:B------:R-:W-:Y:S01]  /*1d770*/  FMUL.FTZ R183, R2, R112 ;  /* 0x0000007002b77220 */ /* 0x000fe20000410000 */
[----:B--2---:R-:W-:Y:S01]  /*1d780*/  FSEL R181, R162, -INF , P2 ;  /* 0xff800000a2b57808 */ /* 0x004fe20001000000 */
[----:B------:R-:W-:Y:S01]  /*1d790*/  FMUL.FTZ R112, R2, R119 ;  /* 0x0000007702707220 */ /* 0x000fe20000410000 */
[C---:B------:R-:W-:Y:S02]  /*1d7a0*/  ISETP.GT.AND P2, PT, R104.reuse, 0x71, PT ;  /* 0x000000716800780c */ /* 0x040fe40003f44270 */
[----:B------:R-:W2:Y:S01]  /*1d7b0*/  MUFU.TANH R88, R88 ;  /* 0x0000005800587308 */ /* 0x000ea20000002400 */
[----:B------:R-:W-:Y:S01]  /*1d7c0*/  FMNMX.FTZ R166, R181, R166, !PT ;  /* 0x000000a6b5a67209 */ /* 0x000fe20007810000 */
[----:B------:R-:W-:Y:S01]  /*1d7d0*/  WARPGROUP.ARRIVE ;  /* 0x00000000000079c5 */ /* 0x000fe20000000000 */
[----:B0-----:R-:W-:Y:S02]  /*1d7e0*/  FSEL R185, R185, -INF , P2 ;  /* 0xff800000b9b97808 */ /* 0x001fe40001000000 */
[----:B------:R-:W-:-:S03]  /*1d7f0*/  ISETP.GT.AND P2, PT, R104, 0x79, PT ;  /* 0x000000796800780c */ /* 0x000fc60003f44270 */
[----:B------:R-:W0:Y:S01]  /*1d800*/  MUFU.TANH R183, R183 ;  /* 0x000000b700b77308 */ /* 0x000e220000002400 */
[----:B-1----:R-:W-:Y:S02]  /*1d810*/  FSEL R187, R187, -INF , P2 ;  /* 0xff800000bbbb7808 */ /* 0x002fe40001000000 */
[----:B------:R-:W-:-:S04]  /*1d820*/  ISETP.GT.AND P2, PT, R104, 0x81, PT ;  /* 0x000000816800780c */ /* 0x000fc80003f44270 */
[----:B---3--:R-:W-:Y:S01]  /*1d830*/  FSEL R231, R231, -INF , P2 ;  /* 0xff800000e7e77808 */ /* 0x008fe20001000000 */
[----:B------:R-:W1:Y:S01]  /*1d840*/  MUFU.TANH R89, R89 ;  /* 0x0000005900597308 */ /* 0x000e620000002400 */
[----:B------:R-:W-:-:S04]  /*1d850*/  ISETP.GT.AND P2, PT, R104, 0x89, PT ;  /* 0x000000896800780c */ /* 0x000fc80003f44270 */
[----:B--2---:R-:W-:Y:S02]  /*1d860*/  FSEL R101, R88, -INF , P2 ;  /* 0xff80000058657808 */ /* 0x004fe40001000000 */
[C---:B------:R-:W-:Y:S01]  /*1d870*/  ISETP.GT.AND P2, PT, R104.reuse, 0x91, PT ;  /* 0x000000916800780c */ /* 0x040fe20003f44270 */
[----:B------:R-:W2:Y:S01]  /*1d880*/  MUFU.TANH R235, R235 ;  /* 0x000000eb00eb7308 */ /* 0x000ea20000002400 */
[----:B0-----:R-:W-:Y:S02]  /*1d890*/  FSEL R183, R183, -INF , P0 ;  /* 0xff800000b7b77808 */ /* 0x001fe40000000000 */
[----:B------:R-:W-:Y:S02]  /*1d8a0*/  ISETP.GT.AND P0, PT, R104, 0x78, PT ;  /* 0x000000786800780c */ /* 0x000fe40003f04270 */
[----:B------:R-:W-:Y:S02]  /*1d8b0*/  FMNMX.FTZ R166, R183, R166, !PT ;  /* 0x000000a6b7a67209 */ /* 0x000fe40007810000 */
[----:B------:R-:W-:Y:S01]  /*1d8c0*/  FSEL R97, R110, -INF , P0 ;  /* 0xff8000006e617808 */ /* 0x000fe20000000000 */
[----:B------:R0:W3:Y:S01]  /*1d8d0*/  MUFU.TANH R96, R100 ;  /* 0x0000006400607308 */ /* 0x0000e20000002400 */
[----:B------:R-:W-:Y:S01]  /*1d8e0*/  FMNMX.FTZ R166, R185, R166, !PT ;  /* 0x000000a6b9a67209 */ /* 0x000fe20007810000 */
[----:B------:R-:W-:Y:S01]  /*1d8f0*/  FMUL.FTZ R110, R2, R118 ;  /* 0x00000076026e7220 */ /* 0x000fe20000410000 */
[----:B------:R-:W-:-:S02]  /*1d900*/  ISETP.GT.AND P0, PT, R104, 0x80, PT ;  /* 0x000000806800780c */ /* 0x000fc40003f04270 */
[----:B------:R-:W-:Y:S02]  /*1d910*/  FMNMX.FTZ R166, R97, R166, !PT ;  /* 0x000000a661a67209 */ /* 0x000fe40007810000 */
[----:B------:R-:W-:Y:S01]  /*1d920*/  FSEL R229, R229, -INF , P0 ;  /* 0xff800000e5e57808 */ /* 0x000fe20000000000 */
[----:B------:R-:W4:Y:S01]  /*1d930*/  MUFU.TANH R108, R108 ;  /* 0x0000006c006c7308 */ /* 0x000f220000002400 */
[----:B------:R-:W-:Y:S01]  /*1d940*/  FMNMX.FTZ R166, R187, R166, !PT ;  /* 0x000000a6bba67209 */ /* 0x000fe20007810000 */
[----:B0-----:R-:W-:Y:S01]  /*1d950*/  FMUL.FTZ R100, R2, R114 ;  /* 0x0000007202647220 */ /* 0x001fe20000410000 */
[----:B------:R-:W-:Y:S02]  /*1d960*/  ISETP.GT.AND P0, PT, R104, 0x88, PT ;  /* 0x000000886800780c */ /* 0x000fe40003f04270 */
[----:B------:R-:W-:Y:S02]  /*1d970*/  FMNMX.FTZ R166, R229, R166, !PT ;  /* 0x000000a6e5a67209 */ /* 0x000fe40007810000 */
[----:B------:R-:W-:Y:S01]  /*1d980*/  FSEL R233, R233, -INF , P0 ;  /* 0xff800000e9e97808 */ /* 0x000fe20000000000 */
[----:B------:R-:W0:Y:S01]  /*1d990*/  MUFU.TANH R15, R15 ;  /* 0x0000000f000f7308 */ /* 0x000e220000002400 */
[----:B------:R-:W-:-:S02]  /*1d9a0*/  FMNMX.FTZ R166, R231, R166, !PT ;  /* 0x000000a6e7a67209 */ /* 0x000fc40007810000 */
[C---:B------:R-:W-:Y:S02]  /*1d9b0*/  ISETP.GT.AND P0, PT, R104.reuse, 0x90, PT ;  /* 0x000000906800780c */ /* 0x040fe40003f04270 */
[----:B------:R-:W-:Y:S02]  /*1d9c0*/  FMNMX.FTZ R166, R233, R166, !PT ;  /* 0x000000a6e9a67209 */ /* 0x000fe40007810000 */
[----:B-1----:R-:W-:Y:S01]  /*1d9d0*/  FSEL R111, R89, -INF , P0 ;  /* 0xff800000596f7808 */ /* 0x002fe20000000000 */
[----:B------:R-:W-:Y:S01]  /*1d9e0*/  MUFU.TANH R14, R14 ;  /* 0x0000000e000e7308 */ /* 0x000fe20000002400 */
[----:B------:R-:W-:Y:S02]  /*1d9f0*/  FMNMX.FTZ R166, R101, R166, !PT ;  /* 0x000000a665a67209 */ /* 0x000fe40007810000 */
[----:B------:R-:W-:Y:S02]  /*1da00*/  ISETP.GT.AND P0, PT, R104, 0x98, PT ;  /* 0x000000986800780c */ /* 0x000fe40003f04270 */
[----:B--2---:R-:W-:-:S02]  /*1da10*/  FSEL R235, R235, -INF , P2 ;  /* 0xff800000ebeb7808 */ /* 0x004fc40001000000 */
[----:B------:R-:W-:Y:S01]  /*1da20*/  FMNMX.FTZ R166, R111, R166, !PT ;  /* 0x000000a66fa67209 */ /* 0x000fe20007810000 */
[----:B------:R-:W1:Y:S01]  /*1da30*/  MUFU.TANH R158, R158 ;  /* 0x0000009e009e7308 */ /* 0x000e620000002400 */
[C---:B------:R-:W-:Y:S01]  /*1da40*/  ISETP.GT.AND P2, PT, R104.reuse, 0x99, PT ;  /* 0x000000996800780c */ /* 0x040fe20003f44270 */
[----:B------:R-:W-:Y:S01]  /*1da50*/  VIADD R104, R104, 0x8 ;  /* 0x0000000868687836 */ /* 0x000fe20000000000 */
[----:B---3--:R-:W-:Y:S02]  /*1da60*/  FSEL R96, R96, -INF , P0 ;  /* 0xff80000060607808 */ /* 0x008fe40000000000 */
[----:B------:R-:W-:Y:S02]  /*1da70*/  FMNMX.FTZ R89, R235, R166, !PT ;  /* 0x000000a6eb597209 */ /* 0x000fe40007810000 */
[----:B----4-:R-:W-:Y:S01]  /*1da80*/  FSEL R237, R108, -INF , P2 ;  /* 0xff8000006ced7808 */ /* 0x010fe20001000000 */
[----:B------:R-:W-:Y:S01]  /*1da90*/  FMUL.FTZ R108, R2, R115 ;  /* 0x00000073026c7220 */ /* 0x000fe20000410000 */
[----:B------:R-:W-:Y:S01]  /*1daa0*/  FMNMX.FTZ R88, R96, R89, !PT ;  /* 0x0000005960587209 */ /* 0x000fe20007810000 */
[----:B------:R-:W2:Y:S01]  /*1dab0*/  MUFU.TANH R20, R20 ;  /* 0x0000001400147308 */ /* 0x000ea20000002400 */
[----:B------:R-:W-:-:S02]  /*1dac0*/  ISETP.GT.AND P4, PT, R104, 0x1, PT ;  /* 0x000000016800780c */ /* 0x000fc40003f84270 */
[----:B------:R-:W-:Y:S02]  /*1dad0*/  FMNMX.FTZ R114, R237, R88, !PT ;  /* 0x00000058ed727209 */ /* 0x000fe40007810000 */
[----:B------:R-:W-:Y:S02]  /*1dae0*/  IADD3 R88, R12, 0x200, RZ ;  /* 0x000002000c587810 */ /* 0x000fe40007ffe0ff */
[----:B------:R-:W-:Y:S01]  /*1daf0*/  ISETP.GT.AND P5, PT, R104, RZ, PT ;  /* 0x000000ff6800720c */ /* 0x000fe20003fa4270 */
[----:B------:R-:W3:Y:S01]  /*1db00*/  SHFL.BFLY PT, R89, R114, 0x2, 0x1f ;  /* 0x0c401f0072597f89 */ /* 0x000ee200000e0000 */
[----:B------:R-:W-:Y:S01]  /*1db10*/  R2UR UR6, R88 ;  /* 0x00000000580672ca */ /* 0x000fe200000e0000 */
[----:B------:R-:W4:Y:S01]  /*1db20*/  MUFU.TANH R152, R152 ;  /* 0x0000009800987308 */ /* 0x000f220000002400 */
[----:B0-----:R-:W-:Y:S02]  /*1db30*/  FSEL R15, R15, -INF , P4 ;  /* 0xff8000000f0f7808 */ /* 0x001fe40002000000 */
[----:B------:R-:W-:-:S02]  /*1db40*/  ISETP.GT.AND P4, PT, R104, 0x18, PT ;  /* 0x000000186800780c */ /* 0x000fc40003f84270 */
[C---:B------:R-:W-:Y:S02]  /*1db50*/  ISETP.GT.AND P0, PT, R104.reuse, 0x8, PT ;  /* 0x000000086800780c */ /* 0x040fe40003f04270 */
[----:B------:R-:W-:Y:S01]  /*1db60*/  ISETP.GT.AND P3, PT, R104, 0x9, PT ;  /* 0x000000096800780c */ /* 0x000fe20003f64270 */
[----:B------:R-:W-:Y:S01]  /*1db70*/  MUFU.TANH R156, R156 ;  /* 0x0000009c009c7308 */ /* 0x000fe20000002400 */
[----:B-1----:R-:W-:Y:S02]  /*1db80*/  FSEL R158, R158, -INF , P4 ;  /* 0xff8000009e9e7808 */ /* 0x002fe40002000000 */
[----:B------:R-:W-:Y:S02]  /*1db90*/  ISETP.GT.AND P4, PT, R104, 0x29, PT ;  /* 0x000000296800780c */ /* 0x000fe40003f84270 */
[----:B--2---:R-:W-:Y:S02]  /*1dba0*/  FSEL R119, R20, -INF , P0 ;  /* 0xff80000014777808 */ /* 0x004fe40000000000 */
[----:B------:R-:W-:Y:S01]  /*1dbb0*/  ISETP.GT.AND P0, PT, R104, 0x19, PT ;  /* 0x000000196800780c */ /* 0x000fe20003f04270 */
[----:B------:R-:W0:Y:S01]  /*1dbc0*/  MUFU.TANH R140, R140 ;  /* 0x0000008c008c7308 */ /* 0x000e220000002400 */
[----:B----4-:R-:W-:-:S02]  /*1dbd0*/  FSEL R152, R152, -INF , P3 ;  /* 0xff80000098987808 */ /* 0x010fc40001800000 */
[C---:B------:R-:W-:Y:S02]  /*1dbe0*/  ISETP.GT.AND P3, PT, R104.reuse, 0x20, PT ;  /* 0x000000206800780c */ /* 0x040fe40003f64270 */
[----:B------:R-:W-:Y:S02]  /*1dbf0*/  ISETP.GT.AND P2, PT, R104, 0x10, PT ;  /* 0x000000106800780c */ /* 0x000fe40003f44270 */
[----:B---3--:R-:W-:Y:S01]  /*1dc00*/  FMNMX.FTZ R115, R114, R89, !PT ;  /* 0x0000005972737209 */ /* 0x008fe20007810000 */
[----:B------:R-:W1:Y:S01]  /*1dc10*/  MUFU.TANH R160, R160 ;  /* 0x000000a000a07308 */ /* 0x000e620000002400 */
[----:B------:R-:W-:-:S03]  /*1dc20*/  IMAD.MOV.U32 R89, RZ, RZ, -0x3ffffff0 ;  /* 0xc0000010ff597424 */ /* 0x000fc600078e00ff */
[----:B------:R-:W2:Y:S02]  /*1dc30*/  SHFL.BFLY PT, R88, R115, 0x1, 0x1f ;  /* 0x0c201f0073587f89 */ /* 0x000ea400000e0000 */
[----:B------:R-:W-:Y:S02]  /*1dc40*/  R2UR UR7, R89 ;  /* 0x00000000590772ca */ /* 0x000fe400000e0000 */
[----:B------:R-:W3:Y:S01]  /*1dc50*/  MUFU.TANH R136, R136 ;  /* 0x0000008800887308 */ /* 0x000ee20000002400 */
[----:B0-----:R-:W-:Y:S02]  /*1dc60*/  FSEL R140, R140, -INF , P4 ;  /* 0xff8000008c8c7808 */ /* 0x001fe40002000000 */
[----:B------:R-:W-:-:S05]  /*1dc70*/  ISETP.GT.AND P4, PT, R104, 0x39, PT ;  /* 0x000000396800780c */ /* 0x000fca0003f84270 */
[----:B------:R-:W-:Y:S01]  /*1dc80*/  MUFU.TANH R138, R138 ;  /* 0x0000008a008a7308 */ /* 0x000fe20000002400 */
[----:B-1----:R-:W-:Y:S02]  /*1dc90*/  FSEL R160, R160, -INF , P0 ;  /* 0xff800000a0a07808 */ /* 0x002fe40000000000 */
[----:B------:R-:W-:Y:S05]  /*1dca0*/  QGMMA.64x128x32.F32.E4M3.E4M3 R24, R176, gdesc[UR4], R24, gsb0 ;  /* 0x01e00004b0187df3 */ /* 0x000fea0008000818 */
[----:B------:R-:W0:Y:S01]  /*1dcb0*/  MUFU.TANH R149, R149 ;  /* 0x0000009500957308 */ /* 0x000e220000002400 */
[----:B---3--:R-:W-:Y:S02]  /*1dcc0*/  FSEL R136, R136, -INF , P3 ;  /* 0xff80000088887808 */ /* 0x008fe40001800000 */
[----:B------:R-:W-:-:S02]  /*1dcd0*/  ISETP.GT.AND P3, PT, R104, 0x30, PT ;  /* 0x000000306800780c */ /* 0x000fc40003f64270 */
[----:B--2---:R-:W-:Y:S01]  /*1dce0*/  FMNMX.FTZ R89, R115, R88, !PT ;  /* 0x0000005873597209 */ /* 0x004fe20007810000 */
[----:B------:R-:W-:Y:S01]  /*1dcf0*/  IMAD.U32 R88, RZ, RZ, UR55 ;  /* 0x00000037ff587e24 */ /* 0x000fe2000f8e00ff */
[----:B------:R-:W-:Y:S01]  /*1dd00*/  FSEL R115, R14, -INF , P5 ;  /* 0xff8000000e737808 */ /* 0x000fe20002800000 */
[----:B------:R-:W1:Y:S01]  /*1dd10*/  MUFU.TANH R142, R142 ;  /* 0x0000008e008e7308 */ /* 0x000e620000002400 */
[----:B------:R-:W-:Y:S01]  /*1dd20*/  ISETP.GT.AND P5, PT, R104, 0x11, PT ;  /* 0x000000116800780c */ /* 0x000fe20003fa4270 */
[----:B------:R-:W-:-:S01]  /*1dd30*/  FFMA.FTZ R14, R89, R88, -8 ;  /* 0xc1000000590e7423 */ /* 0x000fc20000010058 */
[----:B------:R-:W-:Y:S02]  /*1dd40*/  FSETP.NEU.FTZ.AND P0, PT, R89, -INF , PT ;  /* 0xff8000005900780b */ /* 0x000fe40003f1d000 */
[----:B------:R-:W-:Y:S02]  /*1dd50*/  FSEL R156, R156, -INF , P5 ;  /* 0xff8000009c9c7808 */ /* 0x000fe40002800000 */
[----:B------:R-:W-:Y:S01]  /*1dd60*/  ISETP.GT.AND P5, PT, R104, 0x28, PT ;  /* 0x000000286800780c */ /* 0x000fe20003fa4270 */
[----:B------:R-:W2:Y:S01]  /*1dd70*/  MUFU.TANH R146, R146 ;  /* 0x0000009200927308 */ /* 0x000ea20000002400 */
[----:B0-----:R-:W-:-:S02]  /*1dd80*/  FSEL R149, R149, -INF , P4 ;  /* 0xff80000095957808 */ /* 0x001fc40002000000 */
[----:B------:R-:W-:Y:S02]  /*1dd90*/  FSEL R138, R138, -INF , P5 ;  /* 0xff8000008a8a7808 */ /* 0x000fe40002800000 */
[C---:B------:R-:W-:Y:S02]  /*1dda0*/  ISETP.GT.AND P5, PT, R104.reuse, 0x38, PT ;  /* 0x000000386800780c */ /* 0x040fe40003fa4270 */
[----:B------:R-:W-:Y:S01]  /*1ddb0*/  ISETP.GT.AND P4, PT, R104, 0x49, PT ;  /* 0x000000496800780c */ /* 0x000fe20003f84270 */
[----:B------:R-:W0:Y:S01]  /*1ddc0*/  MUFU.TANH R126, R126 ;  /* 0x0000007e007e7308 */ /* 0x000e220000002400 */
[----:B------:R-:W-:Y:S02]  /*1ddd0*/  FSEL R14, R14, RZ, P0 ;  /* 0x000000ff0e0e7208 */ /* 0x000fe40000000000 */
[----:B-1----:R-:W-:Y:S02]  /*1dde0*/  FSEL R142, R142, -INF , P3 ;  /* 0xff8000008e8e7808 */ /* 0x002fe40001800000 */
[----:B------:R-:W-:Y:S01]  /*1ddf0*/  ISETP.GT.AND P3, PT, R104, 0x40, PT ;  /* 0x000000406800780c */ /* 0x000fe20003f64270 */
[-CC-:B------:R-:W-:Y:S01]  /*1de00*/  FFMA.FTZ R114, R13, R88.reuse, -R14.reuse ;  /* 0x000000580d727223 */ /* 0x180fe2000001080e */
[----:B------:R-:W-:-:S01]  /*1de10*/  FFMA.FTZ R118, R157, R88, -R14 ;  /* 0x000000589d767223 */ /* 0x000fc2000001080e */
[----:B------:R-:W1:Y:S01]  /*1de20*/  MUFU.TANH R120, R120 ;  /* 0x0000007800787308 */ /* 0x000e620000002400 */
[----:B--2---:R-:W-:Y:S01]  /*1de30*/  FSEL R146, R146, -INF , P5 ;  /* 0xff80000092927808 */ /* 0x004fe20002800000 */
[-CC-:B------:R-:W-:Y:S01]  /*1de40*/  FFMA.FTZ R116, R21, R88.reuse, -R14.reuse ;  /* 0x0000005815747223 */ /* 0x180fe2000001080e */
[----:B------:R-:W-:Y:S01]  /*1de50*/  ISETP.GT.AND P5, PT, R104, 0x48, PT ;  /* 0x000000486800780c */ /* 0x000fe20003fa4270 */
[-CC-:B------:R-:W-:Y:S01]  /*1de60*/  FFMA.FTZ R21, R155, R88.reuse, -R14.reuse ;  /* 0x000000589b157223 */ /* 0x180fe2000001080e */
[----:B------:R-:W-:-:S01]  /*1de70*/  FFMA.FTZ R20, R134, R88, -R14 ;  /* 0x0000005886147223 */ /* 0x000fc2000001080e */
[-CC-:B------:R-:W-:Y:S01]  /*1de80*/  FFMA.FTZ R133, R133, R88.reuse, -R14.reuse ;  /* 0x0000005885857223 */ /* 0x180fe2000001080e */
[----:B------:R-:W-:-:S01]  /*1de90*/  FFMA.FTZ R151, R151, R88, -R14 ;  /* 0x0000005897977223 */ /* 0x000fc2000001080e */
[----:B------:R-:W2:Y:S01]  /*1dea0*/  MUFU.TANH R124, R124 ;  /* 0x0000007c007c7308 */ /* 0x000ea20000002400 */
[----:B0-----:R-:W-:Y:S01]  /*1deb0*/  FSEL R126, R126, -INF , P4 ;  /* 0xff8000007e7e7808 */ /* 0x001fe20002000000 */
[-CC-:B------:R-:W-:Y:S01]  /*1dec0*/  FFMA.FTZ R180, R101, R88.reuse, -R14.reuse ;  /* 0x0000005865b47223 */ /* 0x180fe2000001080e */
[----:B------:R-:W-:Y:S01]  /*1ded0*/  ISETP.GT.AND P4, PT, R104, 0x59, PT ;  /* 0x000000596800780c */ /* 0x000fe20003f84270 */
[-CC-:B------:R-:W-:Y:S01]  /*1dee0*/  FFMA.FTZ R153, R153, R88.reuse, -R14.reuse ;  /* 0x0000005899997223 */ /* 0x180fe2000001080e */
[----:B------:R-:W-:-:S01]  /*1def0*/  FFMA.FTZ R161, R161, R88, -R14 ;  /* 0x00000058a1a17223 */ /* 0x000fc2000001080e */
[-CC-:B------:R-:W-:Y:S01]  /*1df00*/  FFMA.FTZ R113, R113, R88.reuse, -R14.reuse ;  /* 0x0000005871717223 */ /* 0x180fe2000001080e */
[----:B------:R-:W-:-:S01]  /*1df10*/  FFMA.FTZ R167, R167, R88, -R14 ;  /* 0x00000058a7a77223 */ /* 0x000fc2000001080e */
[----:B------:R-:W0:Y:S01]  /*1df20*/  MUFU.TANH R132, R132 ;  /* 0x0000008400847308 */ /* 0x000e220000002400 */
[----:B-1----:R-:W-:Y:S01]  /*1df30*/  FSEL R13, R120, -INF , P3 ;  /* 0xff800000780d7808 */ /* 0x002fe20001800000 */
[-CC-:B------:R-:W-:Y:S01]  /*1df40*/  FFMA.FTZ R120, R143, R88.reuse, -R14.reuse ;  /* 0x000000588f787223 */ /* 0x180fe2000001080e */
[----:B------:R-:W-:Y:S01]  /*1df50*/  ISETP.GT.AND P3, PT, R104, 0x50, PT ;  /* 0x000000506800780c */ /* 0x000fe20003f64270 */
[-CC-:B------:R-:W-:Y:S01]  /*1df60*/  FFMA.FTZ R143, R125, R88.reuse, -R14.reuse ;  /* 0x000000587d8f7223 */ /* 0x180fe2000001080e */
[----:B------:R-:W-:-:S01]  /*1df70*/  FFMA.FTZ R125, R127, R88, -R14 ;  /* 0x000000587f7d7223 */ /* 0x000fc2000001080e */
        /* <DEDUP_REMOVED lines=9> */
[----:B------:R-:W-:Y:S01]  /*1e010*/  FSEL R131, R131, -INF , P5 ;  /* 0xff80000083837808 */ /* 0x000fe20002800000 */
[----:B------:R-:W2:Y:S01]  /*1e020*/  MUFU.TANH R92, R92 ;  /* 0x0000005c005c7308 */ /* 0x000ea20000002400 */
[----:B0-----:R-:W-:Y:S01]  /*1e030*/  FSEL R132, R132, -INF , P4 ;  /* 0xff80000084847808 */ /* 0x001fe20002000000 */
[-CC-:B------:R-:W-:Y:S01]  /*1e040*/  FFMA.FTZ R97, R97, R88.reuse, -R14.reuse ;  /* 0x0000005861617223 */ /* 0x180fe2000001080e */
[C---:B------:R-:W-:Y:S01]  /*1e050*/  ISETP.GT.AND P4, PT, R104.reuse, 0x69, PT ;  /* 0x000000696800780c */ /* 0x040fe20003f84270 */
[-CC-:B------:R-:W-:Y:S01]  /*1e060*/  FFMA.FTZ R164, R187, R88.reuse, -R14.reuse ;  /* 0x00000058bba47223 */ /* 0x180fe2000001080e */
[----:B------:R-:W-:Y:S01]  /*1e070*/  ISETP.GT.AND P5, PT, R104, 0x68, PT ;  /* 0x000000686800780c */ /* 0x000fe20003fa4270 */
[-CC-:B------:R-:W-:Y:S01]  /*1e080*/  FFMA.FTZ R101, R111, R88.reuse, -R14.reuse ;  /* 0x000000586f657223 */ /* 0x180fe2000001080e */
[----:B------:R-:W-:-:S01]  /*1e090*/  FFMA.FTZ R182, R235, R88, -R14 ;  /* 0x00000058ebb67223 */ /* 0x000fc2000001080e */
[----:B------:R-:W0:Y:S01]  /*1e0a0*/  MUFU.TANH R9, R9 ;  /* 0x0000000900097308 */ /* 0x000e220000002400 */
[----:B-1----:R-:W-:Y:S01]  /*1e0b0*/  FSEL R128, R128, -INF , P3 ;  /* 0xff80000080807808 */ /* 0x002fe20001800000 */
[-CC-:B------:R-:W-:Y:S01]  /*1e0c0*/  FFMA.FTZ R96, R96, R88.reuse, -R14.reuse ;  /* 0x0000005860607223 */ /* 0x180fe2000001080e */
[----:B------:R-:W-:Y:S01]  /*1e0d0*/  ISETP.GT.AND P3, PT, R104, 0x60, PT ;  /* 0x000000606800780c */ /* 0x000fe20003f64270 */
[----:B------:R-:W-:-:S04]  /*1e0e0*/  FFMA.FTZ R237, R237, R88, -R14 ;  /* 0x00000058eded7223 */ /* 0x000fc8000001080e */
[----:B------:R-:W1:Y:S01]  /*1e0f0*/  MUFU.TANH R109, R109 ;  /* 0x0000006d006d7308 */ /* 0x000e620000002400 */
[----:B--2---:R-:W-:Y:S02]  /*1e100*/  FSEL R157, R92, -INF , P4 ;  /* 0xff8000005c9d7808 */ /* 0x004fe40002000000 */
[----:B------:R-:W-:-:S05]  /*1e110*/  ISETP.GT.AND P4, PT, R104, 0x79, PT ;  /* 0x000000796800780c */ /* 0x000fca0003f84270 */
[----:B------:R-:W-:Y:S01]  /*1e120*/  MUFU.TANH R110, R110 ;  /* 0x0000006e006e7308 */ /* 0x000fe20000002400 */
[----:B0-----:R-:W-:Y:S02]  /*1e130*/  FSEL R155, R9, -INF , P3 ;  /* 0xff800000099b7808 */ /* 0x001fe40001800000 */
[----:B------:R-:W-:-:S05]  /*1e140*/  ISETP.GT.AND P3, PT, R104, 0x70, PT ;  /* 0x000000706800780c */ /* 0x000fca0003f64270 */
[----:B------:R-:W0:Y:S01]  /*1e150*/  MUFU.TANH R154, R154 ;  /* 0x0000009a009a7308 */ /* 0x000e220000002400 */
[----:B-1----:R-:W-:Y:S02]  /*1e160*/  FSEL R109, R109, -INF , P5 ;  /* 0xff8000006d6d7808 */ /* 0x002fe40002800000 */
[----:B------:R-:W-:-:S05]  /*1e170*/  ISETP.GT.AND P5, PT, R104, 0x78, PT ;  /* 0x000000786800780c */ /* 0x000fca0003fa4270 */
[----:B------:R1:W-:Y:S08]  /*1e180*/  MUFU.EX2 R92, R118 ;  /* 0x00000076005c7308 */ /* 0x0003f00000000800 */
[----:B------:R2:W-:Y:S01]  /*1e190*/  MUFU.EX2 R9, R21 ;  /* 0x0000001500097308 */ /* 0x0005e20000000800 */
[----:B-1----:R-:W-:Y:S02]  /*1e1a0*/  FMNMX.FTZ R118, R115, R6, !PT ;  /* 0x0000000673767209 */ /* 0x002fe40007810000 */
[----:B0-----:R-:W-:-:S02]  /*1e1b0*/  FSEL R154, R154, -INF , P2 ;  /* 0xff8000009a9a7808 */ /* 0x001fc40001000000 */
[----:B------:R-:W-:Y:S02]  /*1e1c0*/  FMNMX.FTZ R118, R15, R118, !PT ;  /* 0x000000760f767209 */ /* 0x000fe40007810000 */
[----:B------:R-:W-:Y:S01]  /*1e1d0*/  ISETP.GT.AND P2, PT, R104, 0x21, PT ;  /* 0x000000216800780c */ /* 0x000fe20003f44270 */
[----:B------:R-:W0:Y:S01]  /*1e1e0*/  MUFU.TANH R137, R137 ;  /* 0x0000008900897308 */ /* 0x000e220000002400 */
[----:B--2---:R-:W-:-:S01]  /*1e1f0*/  FFMA.FTZ R21, R159, R88, -R14 ;  /* 0x000000589f157223 */ /* 0x004fc2000001080e */
[----:B------:R-:W-:Y:S02]  /*1e200*/  FSEL R159, R110, -INF , P5 ;  /* 0xff8000006e9f7808 */ /* 0x000fe40002800000 */
[----:B------:R-:W-:-:S04]  /*1e210*/  ISETP.GT.AND P5, PT, R104, 0x88, PT ;  /* 0x000000886800780c */ /* 0x000fc80003fa4270 */
[----:B------:R1:W-:Y:S08]  /*1e220*/  MUFU.EX2 R110, R21 ;  /* 0x00000015006e7308 */ /* 0x0003f00000000800 */
[----:B------:R-:W2:Y:S01]  /*1e230*/  MUFU.TANH R145, R145 ;  /* 0x0000009100917308 */ /* 0x000ea20000002400 */
[----:B-1----:R-:W-:Y:S01]  /*1e240*/  FMNMX.FTZ R21, R119, R118, !PT ;  /* 0x0000007677157209 */ /* 0x002fe20007810000 */
[-CC-:B------:R-:W-:Y:S01]  /*1e250*/  FFMA.FTZ R118, R139, R88.reuse, -R14.reuse ;  /* 0x000000588b767223 */ /* 0x180fe2000001080e */
[----:B0-----:R-:W-:Y:S01]  /*1e260*/  FSEL R137, R137, -INF , P2 ;  /* 0xff80000089897808 */ /* 0x001fe20001000000 */
[-CC-:B------:R-:W-:Y:S01]  /*1e270*/  FFMA.FTZ R139, R141, R88.reuse, -R14.reuse ;  /* 0x000000588d8b7223 */ /* 0x180fe2000001080e */
[----:B------:R-:W-:Y:S01]  /*1e280*/  FMNMX.FTZ R21, R152, R21, !PT ;  /* 0x0000001598157209 */ /* 0x000fe20007810000 */
[----:B------:R-:W-:Y:S01]  /*1e290*/  FFMA.FTZ R141, R165, R88, -R14 ;  /* 0x00000058a58d7223 */ /* 0x000fe2000001080e */
[----:B------:R-:W-:Y:S01]  /*1e2a0*/  ISETP.GT.AND P2, PT, R104, 0x31, PT ;  /* 0x000000316800780c */ /* 0x000fe20003f44270 */
[----:B------:R-:W0:Y:S01]  /*1e2b0*/  MUFU.TANH R122, R122 ;  /* 0x0000007a007a7308 */ /* 0x000e220000002400 */
[----:B------:R-:W-:Y:S01]  /*1e2c0*/  FMNMX.FTZ R21, R154, R21, !PT ;  /* 0x000000159a157209 */ /* 0x000fe20007810000 */
[----:B------:R-:W-:-:S02]  /*1e2d0*/  WARPGROUP.DEPBAR.LE gsb0, 0x0 ;  /* 0x00008000000079c5 */ /* 0x000fc40000010000 */
[----:B------:R-:W-:Y:S01]  /*1e2e0*/  WARPGROUP.ARRIVE ;  /* 0x00000000000079c5 */ /* 0x000fe20000000000 */
[----:B------:R-:W-:-:S03]  /*1e2f0*/  FMNMX.FTZ R21, R156, R21, !PT ;  /* 0x000000159c157209 */ /* 0x000fc60007810000 */
[----:B------:R-:W1:Y:S01]  /*1e300*/  MUFU.TANH R129, R129 ;  /* 0x0000008100817308 */ /* 0x000e620000002400 */
[----:B------:R-:W-:Y:S02]  /*1e310*/  FMNMX.FTZ R21, R158, R21, !PT ;  /* 0x000000159e157209 */ /* 0x000fe40007810000 */
[----:B--2---:R-:W-:Y:S02]  /*1e320*/  FSEL R145, R145, -INF , P2 ;  /* 0xff80000091917808 */ /* 0x004fe40001000000 */
[----:B------:R-:W-:Y:S02]  /*1e330*/  FMNMX.FTZ R21, R160, R21, !PT ;  /* 0x00000015a0157209 */ /* 0x000fe40007810000 */
[----:B------:R-:W-:Y:S01]  /*1e340*/  ISETP.GT.AND P2, PT, R104, 0x41, PT ;  /* 0x000000416800780c */ /* 0x000fe20003f44270 */
[----:B------:R-:W2:Y:S01]  /*1e350*/  MUFU.TANH R106, R106 ;  /* 0x0000006a006a7308 */ /* 0x000ea20000002400 */
[----:B------:R-:W-:Y:S02]  /*1e360*/  FMNMX.FTZ R130, R136, R21, !PT ;  /* 0x0000001588827209 */ /* 0x000fe40007810000 */
[----:B0-----:R-:W-:-:S02]  /*1e370*/  FSEL R122, R122, -INF , P2 ;  /* 0xff8000007a7a7808 */ /* 0x001fc40001000000 */
[----:B------:R-:W-:Y:S01]  /*1e380*/  FMNMX.FTZ R21, R137, R130, !PT ;  /* 0x0000008289157209 */ /* 0x000fe20007810000 */
[-CC-:B------:R-:W-:Y:S01]  /*1e390*/  FFMA.FTZ R130, R147, R88.reuse, -R14.reuse ;  /* 0x0000005893827223 */ /* 0x180fe2000001080e */
[----:B------:R-:W-:Y:S01]  /*1e3a0*/  ISETP.GT.AND P2, PT, R104, 0x51, PT ;  /* 0x000000516800780c */ /* 0x000fe20003f44270 */
[----:B------:R-:W0:Y:S01]  /*1e3b0*/  MUFU.TANH R100, R100 ;  /* 0x0000006400647308 */ /* 0x000e220000002400 */
[----:B------:R-:W-:Y:S01]  /*1e3c0*/  FMNMX.FTZ R21, R138, R21, !PT ;  /* 0x000000158a157209 */ /* 0x000fe20007810000 */
[----:B------:R-:W-:Y:S01]  /*1e3d0*/  FFMA.FTZ R147, R233, R88, -R14 ;  /* 0x00000058e9937223 */ /* 0x000fe2000001080e */
[----:B-1----:R-:W-:Y:S02]  /*1e3e0*/  FSEL R129, R129, -INF , P2 ;  /* 0xff80000081817808 */ /* 0x002fe40001000000 */
[----:B------:R-:W-:Y:S02]  /*1e3f0*/  FMNMX.FTZ R21, R140, R21, !PT ;  /* 0x000000158c157209 */ /* 0x000fe40007810000 */
[----:B------:R-:W-:Y:S01]  /*1e400*/  ISETP.GT.AND P2, PT, R104, 0x61, PT ;  /* 0x000000616800780c */ /* 0x000fe20003f44270 */
[----:B------:R-:W1:Y:S01]  /*1e410*/  MUFU.TANH R108, R108 ;  /* 0x0000006c006c7308 */ /* 0x000e620000002400 */
[----:B------:R-:W-:-:S02]  /*1e420*/  FMNMX.FTZ R134, R142, R21, !PT ;  /* 0x000000158e867209 */ /* 0x000fc40007810000 */
[----:B--2---:R-:W-:Y:S02]  /*1e430*/  FSEL R106, R106, -INF , P2 ;  /* 0xff8000006a6a7808 */ /* 0x004fe40001000000 */
[----:B------:R-:W-:Y:S02]  /*1e440*/  FMNMX.FTZ R21, R145, R134, !PT ;  /* 0x0000008691157209 */ /* 0x000fe40007810000 */
[----:B------:R-:W-:Y:S01]  /*1e450*/  ISETP.GT.AND P2, PT, R104, 0x71, PT ;  /* 0x000000716800780c */ /* 0x000fe20003f44270 */
[----:B------:R-:W2:Y:S01]  /*1e460*/  MUFU.TANH R112, R112 ;  /* 0x0000007000707308 */ /* 0x000ea20000002400 */
[----:B------:R-:W-:Y:S02]  /*1e470*/  FMNMX.FTZ R134, R146, R21, !PT ;  /* 0x0000001592867209 */ /* 0x000fe40007810000 */
[----:B0-----:R-:W-:Y:S02]  /*1e480*/  FSEL R100, R100, -INF , P3 ;  /* 0xff80000064647808 */ /* 0x001fe40001800000 */
[----:B------:R-:W-:-:S02]  /*1e490*/  FMNMX.FTZ R134, R149, R134, !PT ;  /* 0x0000008695867209 */ /* 0x000fc40007810000 */
[----:B------:R-:W-:Y:S01]  /*1e4a0*/  ISETP.GT.AND P3, PT, R104, 0x80, PT ;  /* 0x000000806800780c */ /* 0x000fe20003f64270 */
[----:B------:R-:W0:Y:S01]  /*1e4b0*/  MUFU.TANH R90, R90 ;  /* 0x0000005a005a7308 */ /* 0x000e220000002400 */
[----:B------:R-:W-:Y:S02]  /*1e4c0*/  FMNMX.FTZ R21, R13, R134, !PT ;  /* 0x000000860d157209 */ /* 0x000fe40007810000 */
        /* <DEDUP_REMOVED lines=29> */
[----:B------:R-:W-:Y:S01]  /*1e6a0*/  FMNMX.FTZ R21, R100, R21, !PT ;  /* 0x0000001564157209 */ /* 0x000fe20007810000 */
[-CC-:B------:R-:W-:Y:S01]  /*1e6b0*/  FFMA.FTZ R104, R107, R88.reuse, -R14.reuse ;  /* 0x000000586b687223 */ /* 0x180fe2000001080e */
[----:B-1----:R-:W-:Y:S01]  /*1e6c0*/  FSEL R105, R98, -INF , P3 ;  /* 0xff80000062697808 */ /* 0x002fe20001800000 */
[----:B------:R-:W-:Y:S01]  /*1e6d0*/  FFMA.FTZ R107, R163, R88, -R14 ;  /* 0x00000058a36b7223 */ /* 0x000fe2000001080e */
[----:B------:R-:W-:-:S03]  /*1e6e0*/  FMNMX.FTZ R150, R108, R21, !PT ;  /* 0x000000156c967209 */ /* 0x000fc60007810000 */
[----:B------:R-:W1:Y:S01]  /*1e6f0*/  MUFU.TANH R103, R103 ;  /* 0x0000006700677308 */ /* 0x000e620000002400 */
[----:B------:R-:W-:Y:S02]  /*1e700*/  FMNMX.FTZ R21, R159, R150, !PT ;  /* 0x000000969f157209 */ /* 0x000fe40007810000 */
[----:B--2---:R-:W-:Y:S02]  /*1e710*/  FSEL R99, R99, -INF , P2 ;  /* 0xff80000063637808 */ /* 0x004fe40001000000 */
[----:B------:R-:W-:-:S03]  /*1e720*/  FMNMX.FTZ R21, R112, R21, !PT ;  /* 0x0000001570157209 */ /* 0x000fc60007810000 */
[----:B------:R0:W-:Y:S01]  /*1e730*/  MUFU.EX2 R150, R133 ;  /* 0x0000008500967308 */ /* 0x0001e20000000800 */
[----:B------:R-:W-:-:S04]  /*1e740*/  FMNMX.FTZ R162, R90, R21, !PT ;  /* 0x000000155aa27209 */ /* 0x000fc80007810000 */
[----:B------:R-:W-:-:S03]  /*1e750*/  FMNMX.FTZ R21, R91, R162, !PT ;  /* 0x000000a25b157209 */ /* 0x000fc60007810000 */
[----:B------:R-:W-:Y:S01]  /*1e760*/  MUFU.EX2 R148, R151 ;  /* 0x0000009700947308 */ /* 0x000fe20000000800 */
[----:B------:R-:W-:Y:S02]  /*1e770*/  FMNMX.FTZ R162, R94, R21, !PT ;  /* 0x000000155ea27209 */ /* 0x000fe40007810000 */
[----:B0-----:R-:W-:Y:S01]  /*1e780*/  FSEL R133, R102, -INF , P5 ;  /* 0xff80000066857808 */ /* 0x001fe20002800000 */
[----:B------:R-:W-:-:S01]  /*1e790*/  FFMA.FTZ R102, R181, R88, -R14 ;  /* 0x00000058b5667223 */ /* 0x000fc2000001080e */
[----:B------:R-:W-:Y:S02]  /*1e7a0*/  FMNMX.FTZ R162, R95, R162, !PT ;  /* 0x000000a25fa27209 */ /* 0x000fe40007810000 */
[----:B-1----:R-:W-:Y:S01]  /*1e7b0*/  FSEL R103, R103, -INF , P4 ;  /* 0xff80000067677808 */ /* 0x002fe20002000000 */
[----:B------:R0:W-:Y:S01]  /*1e7c0*/  MUFU.EX2 R144, R143 ;  /* 0x0000008f00907308 */ /* 0x0001e20000000800 */
[----:B------:R-:W-:-:S04]  /*1e7d0*/  FMNMX.FTZ R162, R105, R162, !PT ;  /* 0x000000a269a27209 */ /* 0x000fc80007810000 */
[----:B------:R-:W-:-:S03]  /*1e7e0*/  FMNMX.FTZ R162, R99, R162, !PT ;  /* 0x000000a263a27209 */ /* 0x000fc60007810000 */
[----:B------:R1:W-:Y:S01]  /*1e7f0*/  MUFU.EX2 R98, R135 ;  /* 0x0000008700627308 */ /* 0x0003e20000000800 */
[----:B------:R-:W-:Y:S01]  /*1e800*/  FMNMX.FTZ R162, R133, R162, !PT ;  /* 0x000000a285a27209 */ /* 0x000fe20007810000 */
[----:B0-----:R-:W-:-:S03]  /*1e810*/  FFMA.FTZ R143, R229, R88, -R14 ;  /* 0x00000058e58f7223 */ /* 0x001fc6000001080e */
[----:B------:R-:W-:Y:S01]  /*1e820*/  FMNMX.FTZ R21, R103, R162, !PT ;  /* 0x000000a267157209 */ /* 0x000fe20007810000 */
[----:B------:R-:W-:-:S02]  /*1e830*/  FFMA.FTZ R162, R185, R88, -R14 ;  /* 0x00000058b9a27223 */ /* 0x000fc4000001080e */
[----:B------:R-:W-:Y:S01]  /*1e840*/  MUFU.EX2 R20, R20 ;  /* 0x0000001400147308 */ /* 0x000fe20000000800 */
[----:B-1----:R-:W-:-:S01]  /*1e850*/  FFMA.FTZ R135, R183, R88, -R14 ;  /* 0x00000058b7877223 */ /* 0x002fc2000001080e */
[----:B------:R-:W0:Y:S06]  /*1e860*/  SHFL.BFLY PT, R166, R21, 0x2, 0x1f ;  /* 0x0c401f0015a67f89 */ /* 0x000e2c00000e0000 */
[----:B------:R-:W-:Y:S08]  /*1e870*/  MUFU.EX2 R114, R114 ;  /* 0x0000007200727308 */ /* 0x000ff00000000800 */
[----:B------:R-:W-:Y:S08]  /*1e880*/  MUFU.EX2 R116, R116 ;  /* 0x0000007400747308 */ /* 0x000ff00000000800 */
[----:B------:R-:W-:Y:S01]  /*1e890*/  MUFU.EX2 R153, R153 ;  /* 0x0000009900997308 */ /* 0x000fe20000000800 */
[----:B0-----:R-:W-:Y:S01]  /*1e8a0*/  FMNMX.FTZ R151, R21, R166, !PT ;  /* 0x000000a615977209 */ /* 0x001fe20007810000 */
[----:B------:R-:W-:Y:S01]  /*1e8b0*/  FFMA.FTZ R166, R231, R88, -R14 ;  /* 0x00000058e7a67223 */ /* 0x000fe2000001080e */
[----:B------:R-:W-:-:S03]  /*1e8c0*/  FSEL R14, R89, RZ, P0 ;  /* 0x000000ff590e7208 */ /* 0x000fc60000000000 */
[----:B------:R-:W0:Y:S02]  /*1e8d0*/  SHFL.BFLY PT, R184, R151, 0x1, 0x1f ;  /* 0x0c201f0097b87f89 */ /* 0x000e2400000e0000 */
[----:B------:R1:W-:Y:S08]  /*1e8e0*/  MUFU.EX2 R134, R167 ;  /* 0x000000a700867308 */ /* 0x0003f00000000800 */
[----:B------:R-:W-:Y:S08]  /*1e8f0*/  MUFU.EX2 R161, R161 ;  /* 0x000000a100a17308 */ /* 0x000ff00000000800 */
[----:B------:R-:W-:Y:S01]  /*1e900*/  MUFU.EX2 R104, R104 ;  /* 0x0000006800687308 */ /* 0x000fe20000000800 */
[----:B0-----:R-:W-:Y:S01]  /*1e910*/  FMNMX.FTZ R21, R151, R184, !PT ;  /* 0x000000b897157209 */ /* 0x001fe20007810000 */
[----:B------:R-:W-:Y:S01]  /*1e920*/  FADD.FTZ R151, -R14, R7 ;  /* 0x000000070e977221 */ /* 0x000fe20000010100 */
[C---:B------:R-:W-:Y:S01]  /*1e930*/  IADD3 R14, R12.reuse, 0x300, RZ ;  /* 0x000003000c0e7810 */ /* 0x040fe20007ffe0ff */
[----:B------:R-:W-:Y:S01]  /*1e940*/  VIADD R12, R12, 0x400 ;  /* 0x000004000c0c7836 */ /* 0x000fe20000000000 */
[C---:B------:R-:W-:Y:S01]  /*1e950*/  FSETP.NEU.FTZ.AND P0, PT, R21.reuse, -INF , PT ;  /* 0xff8000001500780b */ /* 0x040fe20003f1d000 */
[-C--:B------:R-:W-:Y:S01]  /*1e960*/  FFMA.FTZ R111, R21, R88.reuse, -8 ;  /* 0xc1000000156f7423 */ /* 0x080fe20000010058 */
[----:B------:R-:W-:Y:S01]  /*1e970*/  R2UR UR6, R14 ;  /* 0x000000000e0672ca */ /* 0x000fe200000e0000 */
[----:B------:R-:W-:Y:S01]  /*1e980*/  FMUL.FTZ R151, R151, R88 ;  /* 0x0000005897977220 */ /* 0x000fe20000410000 */
[----:B------:R-:W-:Y:S02]  /*1e990*/  MUFU.EX2 R107, R107 ;  /* 0x0000006b006b7308 */ /* 0x000fe40000000800 */
[----:B------:R-:W-:-:S05]  /*1e9a0*/  FSEL R111, R111, RZ, P0 ;  /* 0x000000ff6f6f7208 */ /* 0x000fca0000000000 */
[-CC-:B------:R-:W-:Y:S01]  /*1e9b0*/  FFMA.FTZ R176, R15, R88.reuse, -R111.reuse ;  /* 0x000000580fb07223 */ /* 0x180fe2000001086f */
[----:B------:R-:W-:Y:S02]  /*1e9c0*/  IMAD.MOV.U32 R15, RZ, RZ, -0x3ffffff0 ;  /* 0xc0000010ff0f7424 */ /* 0x000fe400078e00ff */
[-CC-:B------:R-:W-:Y:S01]  /*1e9d0*/  FFMA.FTZ R14, R13, R88.reuse, -R111.reuse ;  /* 0x000000580d0e7223 */ /* 0x180fe2000001086f */
[----:B------:R-:W-:Y:S01]  /*1e9e0*/  FSEL R13, R21, RZ, P0 ;  /* 0x000000ff150d7208 */ /* 0x000fe20000000000 */
[-CC-:B------:R-:W-:Y:S01]  /*1e9f0*/  FFMA.FTZ R115, R115, R88.reuse, -R111.reuse ;  /* 0x0000005873737223 */ /* 0x180fe2000001086f */
[----:B------:R-:W0:Y:S01]  /*1ea00*/  MUFU.EX2 R151, R151 ;  /* 0x0000009700977308 */ /* 0x000e220000000800 */
[----:B------:R-:W-:Y:S01]  /*1ea10*/  R2UR UR7, R15 ;  /* 0x000000000f0772ca */ /* 0x000fe200000e0000 */
[----:B------:R-:W-:Y:S01]  /*1ea20*/  FFMA.FTZ R15, R122, R88, -R111 ;  /* 0x000000587a0f7223 */ /* 0x000fe2000001086f */
[----:B------:R-:W-:-:S01]  /*1ea30*/  FADD.FTZ R13, -R13, R6 ;  /* 0x000000060d0d7221 */ /* 0x000fc20000010100 */
[-CC-:B------:R-:W-:Y:S01]  /*1ea40*/  FFMA.FTZ R119, R119, R88.reuse, -R111.reuse ;  /* 0x0000005877777223 */ /* 0x180fe2000001086f */
[----:B------:R-:W-:-:S01]  /*1ea50*/  FFMA.FTZ R152, R152, R88, -R111 ;  /* 0x0000005898987223 */ /* 0x000fc2000001086f */
[-CC-:B------:R-:W-:Y:S01]  /*1ea60*/  FFMA.FTZ R154, R154, R88.reuse, -R111.reuse ;  /* 0x000000589a9a7223 */ /* 0x180fe2000001086f */
[-C--:B------:R-:W-:Y:S01]  /*1ea70*/  FMUL.FTZ R13, R13, R88.reuse ;  /* 0x000000580d0d7220 */ /* 0x080fe20000410000 */
[----:B------:R-:W-:Y:S01]  /*1ea80*/  MUFU.EX2 R115, R115 ;  /* 0x0000007300737308 */ /* 0x000fe20000000800 */
[----:B------:R-:W-:-:S01]  /*1ea90*/  FFMA.FTZ R163, R156, R88, -R111 ;  /* 0x000000589ca37223 */ /* 0x000fc2000001086f */
[-CC-:B------:R-:W-:Y:S01]  /*1eaa0*/  FFMA.FTZ R156, R158, R88.reuse, -R111.reuse ;  /* 0x000000589e9c7223 */ /* 0x180fe2000001086f */
[----:B-1----:R-:W-:-:S01]  /*1eab0*/  FFMA.FTZ R167, R140, R88, -R111 ;  /* 0x000000588ca77223 */ /* 0x002fc2000001086f */
[-CC-:B------:R-:W-:Y:S01]  /*1eac0*/  FFMA.FTZ R140, R142, R88.reuse, -R111.reuse ;  /* 0x000000588e8c7223 */ /* 0x180fe2000001086f */
[----:B------:R-:W-:-:S01]  /*1ead0*/  FFMA.FTZ R142, R146, R88, -R111 ;  /* 0x00000058928e7223 */ /* 0x000fc2000001086f */
[----:B------:R-:W-:Y:S01]  /*1eae0*/  QGMMA.64x128x32.F32.E4M3.E4M3 R24, R172, gdesc[UR4], R24, gsb0 ;  /* 0x01e00004ac187df3 */ /* 0x000fe20008000818 */
[----:B------:R-:W-:-:S01]  /*1eaf0*/  FFMA.FTZ R165, R160, R88, -R111 ;  /* 0x00000058a0a57223 */ /* 0x000fc2000001086f */
[----:B------:R1:W2:Y:S01]  /*1eb00*/  MUFU.EX2 R122, R13 ;  /* 0x0000000d007a7308 */ /* 0x0002a20000000800 */
[----:B0-----:R-:W-:-:S01]  /*1eb10*/  FFMA.FTZ R3, R151, R3, R20 ;  /* 0x0000000397037223 */ /* 0x001fc20000010014 */
        /* <DEDUP_REMOVED lines=8> */
[----:B------:R-:W-:Y:S01]  /*1eba0*/  R2UR UR6, R12 ;  /* 0x000000000c0672ca */ /* 0x000fe200000e0000 */
[----:B------:R-:W-:-:S01]  /*1ebb0*/  FFMA.FTZ R145, R145, R88, -R111 ;  /* 0x0000005891917223 */ /* 0x000fc2000001086f */
[----:B------:R-:W-:Y:S01]  /*1ebc0*/  FFMA.FTZ R149, R149, R88, -R111 ;  /* 0x0000005895957223 */ /* 0x000fe2000001086f */
[----:B------:R-:W-:-:S01]  /*1ebd0*/  FADD.FTZ R128, R153, R128 ;  /* 0x0000008099807221 */ /* 0x000fc20000010000 */
[-CC-:B------:R-:W-:Y:S01]  /*1ebe0*/  FFMA.FTZ R129, R129, R88.reuse, -R111.reuse ;  /* 0x0000005881817223 */ /* 0x180fe2000001086f */
[----:B------:R-:W-:-:S01]  /*1ebf0*/  FFMA.FTZ R100, R100, R88, -R111 ;  /* 0x0000005864647223 */ /* 0x000fc2000001086f */
[----:B------:R-:W3:Y:S01]  /*1ec00*/  MUFU.EX2 R119, R119 ;  /* 0x0000007700777308 */ /* 0x000ee20000000800 */
[----:B-1----:R-:W-:-:S01]  /*1ec10*/  FADD.FTZ R13, R9, R128 ;  /* 0x00000080090d7221 */ /* 0x002fc20000010000 */
        /* <DEDUP_REMOVED lines=10> */
[----:B------:R-:W-:Y:S01]  /*1ecc0*/  ISETP.NE.AND P0, PT, R230, RZ, PT ;  /* 0x000000ffe600720c */ /* 0x000fe20003f05270 */
[----:B------:R-:W-:-:S01]  /*1ecd0*/  FFMA.FTZ R95, R95, R88, -R111 ;  /* 0x000000585f5f7223 */ /* 0x000fc2000001086f */
[-CC-:B------:R-:W-:Y:S01]  /*1ece0*/  FFMA.FTZ R105, R105, R88.reuse, -R111.reuse ;  /* 0x0000005869697223 */ /* 0x180fe2000001086f */
[----:B------:R-:W-:-:S01]  /*1ecf0*/  FFMA.FTZ R133, R133, R88, -R111 ;  /* 0x0000005885857223 */ /* 0x000fc2000001086f */
[----:B------:R-:W4:Y:S01]  /*1ed00*/  MUFU.EX2 R154, R154 ;  /* 0x0000009a009a7308 */ /* 0x000f220000000800 */
[----:B------:R-:W-:-:S07]  /*1ed10*/  FFMA.FTZ R103, R103, R88, -R111 ;  /* 0x0000005867677223 */ /* 0x000fce000001086f */
[----:B------:R-:W5:Y:S08]  /*1ed20*/  MUFU.EX2 R163, R163 ;  /* 0x000000a300a37308 */ /* 0x000f700000000800 */
[----:B------:R-:W5:Y:S08]  /*1ed30*/  MUFU.EX2 R156, R156 ;  /* 0x0000009c009c7308 */ /* 0x000f700000000800 */
[----:B------:R-:W5:Y:S08]  /*1ed40*/  MUFU.EX2 R165, R165 ;  /* 0x000000a500a57308 */ /* 0x000f700000000800 */
[----:B------:R-:W5:Y:S08]  /*1ed50*/  MUFU.EX2 R136, R136 ;  /* 0x0000008800887308 */ /* 0x000f700000000800 */
[----:B------:R-:W5:Y:S08]  /*1ed60*/  MUFU.EX2 R137, R137 ;  /* 0x0000008900897308 */ /* 0x000f700000000800 */
[----:B------:R-:W-:Y:S08]  /*1ed70*/  MUFU.EX2 R138, R138 ;  /* 0x0000008a008a7308 */ /* 0x000ff00000000800 */
[----:B------:R-:W-:Y:S08]  /*1ed80*/  MUFU.EX2 R167, R167 ;  /* 0x000000a700a77308 */ /* 0x000ff00000000800 */
[----:B------:R-:W-:Y:S08]  /*1ed90*/  MUFU.EX2 R140, R140 ;  /* 0x0000008c008c7308 */ /* 0x000ff00000000800 */
[----:B------:R-:W5:Y:S08]  /*1eda0*/  MUFU.EX2 R118, R118 ;  /* 0x0000007600767308 */ /* 0x000f700000000800 */
[----:B------:R-:W5:Y:S08]  /*1edb0*/  MUFU.EX2 R139, R139 ;  /* 0x0000008b008b7308 */ /* 0x000f700000000800 */
[----:B------:R-:W5:Y:S08]  /*1edc0*/  MUFU.EX2 R120, R120 ;  /* 0x0000007800787308 */ /* 0x000f700000000800 */
[----:B------:R-:W5:Y:S08]  /*1edd0*/  MUFU.EX2 R141, R141 ;  /* 0x0000008d008d7308 */ /* 0x000f700000000800 */
[----:B------:R-:W5:Y:S01]  /*1ede0*/  MUFU.EX2 R145, R145 ;  /* 0x0000009100917308 */ /* 0x000f620000000800 */
[----:B------:R-:W-:-:S02]  /*1edf0*/  WARPGROUP.DEPBAR.LE gsb0, 0x0 ;  /* 0x00008000000079c5 */ /* 0x000fc40000010000 */
[----:B--2---:R-:W-:Y:S01]  /*1ee00*/  FFMA.FTZ R175, R122, R0, R115 ;  /* 0x000000007aaf7223 */ /* 0x004fe20000010073 */
[----:B------:R-:W-:-:S01]  /*1ee10*/  FFMA.FTZ R173, R126, R88, -R111 ;  /* 0x000000587ead7223 */ /* 0x000fc2000001086f */
[-CC-:B------:R-:W-:Y:S01]  /*1ee20*/  FFMA.FTZ R126, R131, R88.reuse, -R111.reuse ;  /* 0x00000058837e7223 */ /* 0x180fe2000001086f */
[----:B------:R-:W-:-:S01]  /*1ee30*/  FFMA.FTZ R131, R132, R88, -R111 ;  /* 0x0000005884837223 */ /* 0x000fc2000001086f */
[----:B0-----:R-:W-:Y:S01]  /*1ee40*/  FADD.FTZ R0, R176, R175 ;  /* 0x000000afb0007221 */ /* 0x001fe20000010000 */
[----:B------:R-:W-:Y:S01]  /*1ee50*/  WARPGROUP.ARRIVE ;  /* 0x00000000000079c5 */ /* 0x000fe20000000000 */
[----:B------:R-:W0:Y:S02]  /*1ee60*/  MUFU.EX2 R130, R130 ;  /* 0x0000008200827308 */ /* 0x000e240000000800 */
[----:B---3--:R-:W-:-:S04]  /*1ee70*/  FADD.FTZ R3, R119, R0 ;  /* 0x0000000077037221 */ /* 0x008fc80000010000 */
[----:B-1----:R-:W-:Y:S02]  /*1ee80*/  FADD.FTZ R3, R152, R3 ;  /* 0x0000000398037221 */ /* 0x002fe40000010000 */
[----:B------:R-:W1:Y:S02]  /*1ee90*/  MUFU.EX2 R142, R142 ;  /* 0x0000008e008e7308 */ /* 0x000e640000000800 */
[----:B----4-:R-:W-:-:S04]  /*1eea0*/  FADD.FTZ R0, R154, R3 ;  /* 0x000000039a007221 */ /* 0x010fc80000010000 */
[----:B-----5:R-:W-:Y:S01]  /*1eeb0*/  FADD.FTZ R3, R163, R0 ;  /* 0x00000000a3037221 */ /* 0x020fe20000010000 */
[----:B------:R-:W-:-:S01]  /*1eec0*/  FADD.FTZ R0, R110, R13 ;  /* 0x0000000d6e007221 */ /* 0x000fc20000010000 */
[----:B------:R-:W2:Y:S02]  /*1eed0*/  MUFU.EX2 R113, R113 ;  /* 0x0000007100717308 */ /* 0x000ea40000000800 */
[----:B------:R-:W-:-:S01]  /*1eee0*/  FADD.FTZ R132, R156, R3 ;  /* 0x000000039c847221 */ /* 0x000fc20000010000 */
[----:B------:R-:W-:-:S03]  /*1eef0*/  FADD.FTZ R3, R161, R0 ;  /* 0x00000000a1037221 */ /* 0x000fc60000010000 */
[----:B------:R-:W-:Y:S01]  /*1ef00*/  FADD.FTZ R13, R165, R132 ;  /* 0x00000084a50d7221 */ /* 0x000fe20000010000 */
[----:B------:R-:W-:-:S01]  /*1ef10*/  FADD.FTZ R0, R104, R3 ;  /* 0x0000000368007221 */ /* 0x000fc20000010000 */
[----:B------:R-:W3:Y:S02]  /*1ef20*/  MUFU.EX2 R149, R149 ;  /* 0x0000009500957308 */ /* 0x000ee40000000800 */
[----:B------:R-:W-:-:S01]  /*1ef30*/  FADD.FTZ R132, R136, R13 ;  /* 0x0000000d88847221 */ /* 0x000fc20000010000 */
[----:B------:R-:W-:-:S03]  /*1ef40*/  FADD.FTZ R3, R107, R0 ;  /* 0x000000006b037221 */ /* 0x000fc60000010000 */
[----:B------:R-:W-:Y:S01]  /*1ef50*/  FADD.FTZ R13, R137, R132 ;  /* 0x00000084890d7221 */ /* 0x000fe20000010000 */
[----:B------:R-:W-:-:S01]  /*1ef60*/  FADD.FTZ R0, R118, R3 ;  /* 0x0000000376007221 */ /* 0x000fc20000010000 */
[----:B------:R-:W4:Y:S02]  /*1ef70*/  MUFU.EX2 R14, R14 ;  /* 0x0000000e000e7308 */ /* 0x000f240000000800 */
[----:B------:R-:W-:-:S01]  /*1ef80*/  FADD.FTZ R132, R138, R13 ;  /* 0x0000000d8a847221 */ /* 0x000fc20000010000 */
[----:B------:R-:W-:-:S03]  /*1ef90*/  FADD.FTZ R3, R139, R0 ;  /* 0x000000008b037221 */ /* 0x000fc60000010000 */
[----:B------:R-:W-:Y:S01]  /*1efa0*/  FADD.FTZ R13, R167, R132 ;  /* 0x00000084a70d7221 */ /* 0x000fe20000010000 */
[----:B------:R-:W-:-:S01]  /*1efb0*/  FADD.FTZ R0, R120, R3 ;  /* 0x0000000378007221 */ /* 0x000fc20000010000 */
[----:B------:R-:W5:Y:S02]  /*1efc0*/  MUFU.EX2 R121, R121 ;  /* 0x0000007900797308 */ /* 0x000f640000000800 */
[----:B------:R-:W-:-:S01]  /*1efd0*/  FADD.FTZ R132, R140, R13 ;  /* 0x0000000d8c847221 */ /* 0x000fc20000010000 */
[----:B------:R-:W-:Y:S02]  /*1efe0*/  IMAD.MOV.U32 R13, RZ, RZ, -0x3ffffff0 ;  /* 0xc0000010ff0d7424 */ /* 0x000fe400078e00ff */
[----:B------:R-:W-:-:S01]  /*1eff0*/  FADD.FTZ R3, R141, R0 ;  /* 0x000000008d037221 */ /* 0x000fc20000010000 */
[----:B------:R-:W-:Y:S02]  /*1f000*/  FADD.FTZ R157, R145, R132 ;  /* 0x00000084919d7221 */ /* 0x000fe40000010000 */
[----:B------:R-:W-:Y:S01]  /*1f010*/  R2UR UR7, R13 ;  /* 0x000000000d0772ca */ /* 0x000fe200000e0000 */
[----:B------:R-:W5:Y:S01]  /*1f020*/  MUFU.EX2 R15, R15 ;  /* 0x0000000f000f7308 */ /* 0x000f620000000800 */
[----:B0-----:R-:W-:-:S01]  /*1f030*/  FADD.FTZ R0, R130, R3 ;  /* 0x0000000382007221 */ /* 0x001fc20000010000 */
[----:B-1----:R-:W-:Y:S01]  /*1f040*/  FADD.FTZ R132, R142, R157 ;  /* 0x0000009d8e847221 */ /* 0x002fe20000010000 */
[----:B------:R-:W-:-:S02]  /*1f050*/  FFMA.FTZ R13, R108, R88, -R111 ;  /* 0x000000586c0d7223 */ /* 0x000fc4000001086f */
[----:B--2---:R-:W-:Y:S01]  /*1f060*/  FADD.FTZ R3, R113, R0 ;  /* 0x0000000071037221 */ /* 0x004fe20000010000 */
[----:B---3--:R-:W-:-:S02]  /*1f070*/  FADD.FTZ R157, R149, R132 ;  /* 0x00000084959d7221 */ /* 0x008fc40000010000 */
[----:B------:R-:W0:Y:S01]  /*1f080*/  MUFU.EX2 R123, R123 ;  /* 0x0000007b007b7308 */ /* 0x000e220000000800 */
[----:B------:R-:W-:-:S01]  /*1f090*/  FADD.FTZ R0, R134, R3 ;  /* 0x0000000386007221 */ /* 0x000fc20000010000 */
[----:B----4-:R-:W-:Y:S01]  /*1f0a0*/  FADD.FTZ R108, R14, R157 ;  /* 0x0000009d0e6c7221 */ /* 0x010fe20000010000 */
[----:B------:R-:W-:-:S01]  /*1f0b0*/  FFMA.FTZ R157, R112, R88, -R111 ;  /* 0x00000058709d7223 */ /* 0x000fc2000001086f */
[----:B------:R-:W-:Y:S01]  /*1f0c0*/  QGMMA.64x128x32.F32.E4M3.E4M3 R24, R168, gdesc[UR4], R24, gsb0 ;  /* 0x01e00004a8187df3 */ /* 0x000fe20008000818 */
[----:B-----5:R-:W-:-:S03]  /*1f0d0*/  FADD.FTZ R0, R121, R0 ;  /* 0x0000000079007221 */ /* 0x020fc60000010000 */
[----:B------:R1:W2:Y:S01]  /*1f0e0*/  MUFU.EX2 R6, R146 ;  /* 0x0000009200067308 */ /* 0x0002a20000000800 */
[----:B------:R-:W-:-:S07]  /*1f0f0*/  FADD.FTZ R3, R15, R108 ;  /* 0x0000006c0f037221 */ /* 0x000fce0000010000 */
[----:B------:R-:W3:Y:S01]  /*1f100*/  MUFU.EX2 R173, R173 ;  /* 0x000000ad00ad7308 */ /* 0x000ee20000000800 */
[----:B-1----:R-:W-:-:S07]  /*1f110*/  @!P0 LEA R146, R11, R16, 0x3 ;  /* 0x000000100b928211 */ /* 0x002fce00078e18ff */
[----:B------:R-:W1:Y:S08]  /*1f120*/  MUFU.EX2 R125, R125 ;  /* 0x0000007d007d7308 */ /* 0x000e700000000800 */
[----:B------:R-:W4:Y:S08]  /*1f130*/  MUFU.EX2 R124, R124 ;  /* 0x0000007c007c7308 */ /* 0x000f300000000800 */
[----:B------:R-:W5:Y:S08]  /*1f140*/  MUFU.EX2 R129, R129 ;  /* 0x0000008100817308 */ /* 0x000f700000000800 */
[----:B------:R-:W5:Y:S08]  /*1f150*/  MUFU.EX2 R117, R117 ;  /* 0x0000007500757308 */ /* 0x000f700000000800 */
[----:B------:R-:W5:Y:S08]  /*1f160*/  MUFU.EX2 R126, R126 ;  /* 0x0000007e007e7308 */ /* 0x000f700000000800 */
[----:B------:R-:W5:Y:S08]  /*1f170*/  MUFU.EX2 R131, R131 ;  /* 0x0000008300837308 */ /* 0x000f700000000800 */
[----:B------:R-:W5:Y:S08]  /*1f180*/  MUFU.EX2 R127, R127 ;  /* 0x0000007f007f7308 */ /* 0x000f700000000800 */
[----:B------:R-:W5:Y:S08]  /*1f190*/  MUFU.EX2 R128, R128 ;  /* 0x0000008000807308 */ /* 0x000f700000000800 */
[----:B------:R-:W5:Y:S08]  /*1f1a0*/  MUFU.EX2 R155, R155 ;  /* 0x0000009b009b7308 */ /* 0x000f700000000800 */
[----:B------:R-:W-:Y:S08]  /*1f1b0*/  MUFU.EX2 R12, R100 ;  /* 0x00000064000c7308 */ /* 0x000ff00000000800 */
[----:B------:R-:W5:Y:S08]  /*1f1c0*/  MUFU.EX2 R93, R93 ;  /* 0x0000005d005d7308 */ /* 0x000f700000000800 */
[----:B------:R5:W-:Y:S08]  /*1f1d0*/  MUFU.EX2 R100, R159 ;  /* 0x0000009f00647308 */ /* 0x000bf00000000800 */
[----:B------:R-:W5:Y:S08]  /*1f1e0*/  MUFU.EX2 R106, R106 ;  /* 0x0000006a006a7308 */ /* 0x000f700000000800 */
[----:B------:R-:W5:Y:S08]  /*1f1f0*/  MUFU.EX2 R102, R102 ;  /* 0x0000006600667308 */ /* 0x000f700000000800 */
[----:B------:R-:W5:Y:S08]  /*1f200*/  MUFU.EX2 R109, R109 ;  /* 0x0000006d006d7308 */ /* 0x000f700000000800 */
[----:B------:R-:W5:Y:S01]  /*1f210*/  MUFU.EX2 R135, R135 ;  /* 0x0000008700877308 */ /* 0x000f620000000800 */
[----:B------:R-:W-:-:S02]  /*1f220*/  WARPGROUP.DEPBAR.LE gsb0, 0x0 ;  /* 0x00008000000079c5 */ /* 0x000fc40000010000 */
[----:B0-----:R-:W-:Y:S01]  /*1f230*/  FADD.FTZ R169, R123, R0 ;  /* 0x000000007ba97221 */ /* 0x001fe20000010000 */
[----:B--2---:R-:W-:-:S03]  /*1f240*/  FADD.FTZ R0, R6, R3 ;  /* 0x0000000306007221 */ /* 0x004fc60000010000 */
[----:B------:R-:W-:Y:S01]  /*1f250*/  FADD.FTZ R108, R144, R169 ;  /* 0x000000a9906c7221 */ /* 0x000fe20000010000 */
[----:B---3--:R-:W-:-:S01]  /*1f260*/  FADD.FTZ R3, R173, R0 ;  /* 0x00000000ad037221 */ /* 0x008fc20000010000 */
[----:B------:R-:W0:Y:S02]  /*1f270*/  MUFU.EX2 R162, R162 ;  /* 0x000000a200a27308 */ /* 0x000e240000000800 */
[----:B-1----:R-:W-:-:S01]  /*1f280*/  FADD.FTZ R169, R125, R108 ;  /* 0x0000006c7da97221 */ /* 0x002fc20000010000 */
[----:B----4-:R-:W-:-:S03]  /*1f290*/  FADD.FTZ R0, R124, R3 ;  /* 0x000000037c007221 */ /* 0x010fc60000010000 */
[----:B------:R-:W-:Y:S01]  /*1f2a0*/  FADD.FTZ R108, R148, R169 ;  /* 0x000000a9946c7221 */ /* 0x000fe20000010000 */
[----:B-----5:R-:W-:-:S01]  /*1f2b0*/  FADD.FTZ R3, R129, R0 ;  /* 0x0000000081037221 */ /* 0x020fc20000010000 */
[----:B------:R-:W1:Y:S02]  /*1f2c0*/  MUFU.EX2 R13, R13 ;  /* 0x0000000d000d7308 */ /* 0x000e640000000800 */
[----:B------:R-:W-:-:S01]  /*1f2d0*/  FADD.FTZ R159, R117, R108 ;  /* 0x0000006c759f7221 */ /* 0x000fc20000010000 */
[----:B------:R-:W-:-:S03]  /*1f2e0*/  FADD.FTZ R0, R126, R3 ;  /* 0x000000037e007221 */ /* 0x000fc60000010000 */
[----:B------:R-:W-:Y:S01]  /*1f2f0*/  FADD.FTZ R108, R150, R159 ;  /* 0x0000009f966c7221 */ /* 0x000fe20000010000 */
        /* <DEDUP_REMOVED lines=11> */
[----:B------:R-:W4:Y:S01]  /*1f3b0*/  MUFU.EX2 R157, R157 ;  /* 0x0000009d009d7308 */ /* 0x000f220000000800 */
[----:B------:R-:W-:Y:S01]  /*1f3c0*/  IADD3 R0, -R228, 0xb, RZ ;  /* 0x0000000be4007810 */ /* 0x000fe20007ffe1ff */
[----:B------:R-:W-:Y:S01]  /*1f3d0*/  FADD.FTZ R159, R135, R108 ;  /* 0x0000006c879f7221 */ /* 0x000fe20000010000 */
[----:B------:R-:W-:-:S03]  /*1f3e0*/  FADD.FTZ R108, R12, R3 ;  /* 0x000000030c6c7221 */ /* 0x000fc60000010000 */
[----:B0-----:R-:W-:Y:S01]  /*1f3f0*/  FADD.FTZ R112, R162, R159 ;  /* 0x0000009fa2707221 */ /* 0x001fe20000010000 */
[----:B-1----:R-:W-:-:S01]  /*1f400*/  FADD.FTZ R3, R13, R108 ;  /* 0x0000006c0d037221 */ /* 0x002fc20000010000 */
[----:B------:R-:W0:Y:S01]  /*1f410*/  MUFU.EX2 R143, R143 ;  /* 0x0000008f008f7308 */ /* 0x000e220000000800 */
[----:B------:R-:W-:-:S01]  /*1f420*/  FFMA.FTZ R108, R99, R88, -R111 ;  /* 0x00000058636c7223 */ /* 0x000fc2000001086f */
[----:B--2---:R-:W-:Y:S01]  /*1f430*/  FADD.FTZ R159, R97, R112 ;  /* 0x00000070619f7221 */ /* 0x004fe20000010000 */
[----:B------:R-:W-:-:S03]  /*1f440*/  FADD.FTZ R112, R100, R3 ;  /* 0x0000000364707221 */ /* 0x000fc60000010000 */
[----:B---3--:R-:W-:Y:S02]  /*1f450*/  FADD.FTZ R132, R164, R159 ;  /* 0x0000009fa4847221 */ /* 0x008fe40000010000 */
[----:B------:R-:W1:Y:S01]  /*1f460*/  MUFU.EX2 R90, R90 ;  /* 0x0000005a005a7308 */ /* 0x000e620000000800 */
[----:B----4-:R-:W-:-:S07]  /*1f470*/  FADD.FTZ R3, R157, R112 ;  /* 0x000000709d037221 */ /* 0x010fce0000010000 */
[----:B------:R-:W2:Y:S01]  /*1f480*/  MUFU.EX2 R166, R166 ;  /* 0x000000a600a67308 */ /* 0x000ea20000000800 */
[----:B0-----:R-:W-:-:S07]  /*1f490*/  FADD.FTZ R159, R143, R132 ;  /* 0x000000848f9f7221 */ /* 0x001fce0000010000 */
[----:B------:R-:W0:Y:S01]  /*1f4a0*/  MUFU.EX2 R91, R91 ;  /* 0x0000005b005b7308 */ /* 0x000e220000000800 */
[----:B-1----:R-:W-:-:S01]  /*1f4b0*/  FADD.FTZ R112, R90, R3 ;  /* 0x000000035a707221 */ /* 0x002fc20000010000 */
[----:B------:R-:W-:-:S05]  /*1f4c0*/  @!P0 VIADD R3, R146, 0x29840 ;  /* 0x0002984092038836 */ /* 0x000fca0000000000 */
[----:B------:R-:W-:Y:S01]  /*1f4d0*/  @!P0 PRMT R3, RZ, 0x654, R3 ;  /* 0x00000654ff038816 */ /* 0x000fe20000000003 */
[----:B------:R-:W1:Y:S01]  /*1f4e0*/  MUFU.EX2 R147, R147 ;  /* 0x0000009300937308 */ /* 0x000e620000000800 */
[----:B--2---:R-:W-:-:S01]  /*1f4f0*/  FADD.FTZ R132, R166, R159 ;  /* 0x0000009fa6847221 */ /* 0x004fc20000010000 */
[----:B------:R2:W-:Y:S06]  /*1f500*/  BAR.ARV R0, 0x100 ;  /* 0x000400000000751d */ /* 0x0005ec0000002000 */
[----:B------:R-:W2:Y:S01]  /*1f510*/  MUFU.EX2 R94, R94 ;  /* 0x0000005e005e7308 */ /* 0x000ea20000000800 */
[----:B0-----:R-:W-:-:S01]  /*1f520*/  FADD.FTZ R159, R91, R112 ;  /* 0x000000705b9f7221 */ /* 0x001fc20000010000 */
[----:B------:R0:W-:Y:S06]  /*1f530*/  @!P0 SYNCS.ARRIVE.TRANS64.RED.A1T0 RZ, [R3+URZ], RZ ;  /* 0x000000ff03ff89a7 */ /* 0x0001ec000810043f */
[----:B------:R-:W3:Y:S01]  /*1f540*/  MUFU.EX2 R180, R180 ;  /* 0x000000b400b47308 */ /* 0x000ee20000000800 */
[----:B-1----:R-:W-:-:S07]  /*1f550*/  FADD.FTZ R111, R147, R132 ;  /* 0x00000084936f7221 */ /* 0x002fce0000010000 */
[----:B------:R-:W1:Y:S01]  /*1f560*/  MUFU.EX2 R95, R95 ;  /* 0x0000005f005f7308 */ /* 0x000e620000000800 */
[----:B--2---:R-:W-:-:S07]  /*1f570*/  FADD.FTZ R0, R94, R159 ;  /* 0x0000009f5e007221 */ /* 0x004fce0000010000 */
[----:B------:R-:W0:Y:S01]  /*1f580*/  MUFU.EX2 R101, R101 ;  /* 0x0000006500657308 */ /* 0x000e220000000800 */
[----:B---3--:R-:W-:-:S07]  /*1f590*/  FADD.FTZ R112, R180, R111 ;  /* 0x0000006fb4707221 */ /* 0x008fce0000010000 */
        /* <DEDUP_REMOVED lines=14> */
[----:B0-----:R-:W-:-:S03]  /*1f680*/  FADD.FTZ R3, R7, R112 ;  /* 0x0000007007037221 */ /* 0x001fc60000010000 */
[----:B--2---:R-:W-:Y:S01]  /*1f690*/  FADD.FTZ R0, R103, R0 ;  /* 0x0000000067007221 */ /* 0x004fe20000010000 */
[----:B------:R-:W-:Y:S06]  /*1f6a0*/  @!P1 BRA `(.L_x_2325) ;  /* 0x0000000000049947 */ /* 0x000fec0003800000 */
[----:B------:R-:W-:Y:S01]  /*1f6b0*/  BPT.TRAP 0x1 ;  /* 0x000000040000795c */ /* 0x000fe20000300000 */
.L_x_2325:
        /* <DEDUP_REMOVED lines=10> */
[----:B------:R-:W-:Y:S01]  /*1f760*/  IADD3 R6, R6, 0x29860, RZ ;  /* 0x0002986006067810 */ /* 0x000fe20007ffe0ff */
[-C--:B------:R-:W-:Y:S01]  /*1f770*/  FMUL.FTZ R29, R29, R151.reuse ;  /* 0x000000971d1d7220 */ /* 0x080fe20000410000 */
[----:B------:R-:W-:Y:S01]  /*1f780*/  F2FP.SATFINITE.E4M3.F32.PACK_AB_MERGE_C R113, R113, R130, RZ ;  /* 0x000000827171723e */ /* 0x000fe200048070ff */
[-C--:B------:R-:W-:Y:S01]  /*1f790*/  FMUL.FTZ R32, R32, R151.reuse ;  /* 0x0000009720207220 */ /* 0x080fe20000410000 */
[----:B------:R-:W-:Y:S01]  /*1f7a0*/  PRMT R6, R9, 0x654, R6 ;  /* 0x0000065409067816 */ /* 0x000fe20000000006 */
[----:B------:R-:W-:Y:S01]  /*1f7b0*/  FMUL.FTZ R33, R33, R151 ;  /* 0x0000009721217220 */ /* 0x000fe20000410000 */
[----:B------:R-:W-:Y:S01]  /*1f7c0*/  F2FP.SATFINITE.E4M3.F32.PACK_AB_MERGE_C R119, R152, R119, RZ ;  /* 0x000000779877723e */ /* 0x000fe200048070ff */
[-C--:B------:R-:W-:Y:S01]  /*1f7d0*/  FMUL.FTZ R36, R36, R151.reuse ;  /* 0x0000009724247220 */ /* 0x080fe20000410000 */
[----:B------:R-:W-:Y:S01]  /*1f7e0*/  F2FP.SATFINITE.E4M3.F32.PACK_AB_MERGE_C R7, R7, R96, RZ ;  /* 0x000000600707723e */ /* 0x000fe200048070ff */
[----:B------:R0:W-:Y:S01]  /*1f7f0*/  SYNCS.ARRIVE.TRANS64.RED.A1T0 RZ, [R6+URZ], RZ ;  /* 0x000000ff06ff79a7 */ /* 0x0001e2000810043f */
[----:B------:R-:W-:Y:S01]  /*1f800*/  F2FP.SATFINITE.E4M3.F32.PACK_AB_MERGE_C R113, R141, R120, R113 ;  /* 0x000000788d71723e */ /* 0x000fe20004807071 */
        /* <DEDUP_REMOVED lines=91> */
[----:B0-----:R-:W-:-:S02]  /*1fdc0*/  IMAD.MOV.U32 R6, RZ, RZ, R21 ;  /* 0x000000ffff067224 */ /* 0x001fc400078e0015 */
[----:B------:R-:W-:Y:S02]  /*1fdd0*/  IMAD.MOV.U32 R7, RZ, RZ, R89 ;  /* 0x000000ffff077224 */ /* 0x000fe400078e0059 */
[----:B------:R-:W-:Y:S02]  /*1fde0*/  IMAD.MOV.U32 R10, RZ, RZ, R11 ;  /* 0x000000ffff0a7224 */ /* 0x000fe400078e000b */
[----:B------:R-:W-:Y:S01]  /*1fdf0*/  IMAD.MOV.U32 R182, RZ, RZ, R113 ;  /* 0x000000ffffb67224 */ /* 0x000fe200078e0071 */
[----:B------:R-:W-:Y:S06]  /*1fe00*/  @P0 BRA `(.L_x_2326) ;  /* 0xffffffb800400947 */ /* 0x000fec000383ffff */
[----:B------:R-:W-:-:S07]  /*1fe10*/  IMAD.MOV.U32 R145, RZ, RZ, R11 ;  /* 0x000000ffff917224 */ /* 0x000fce00078e000b */
.L_x_2315:
[----:B------:R-:W-:-:S13]  /*1fe20*/  ISETP.GE.AND P0, PT, R8, RZ, PT ;  /* 0x000000ff0800720c */ /* 0x000fda0003f06270 */
[----:B------:R-:W-:Y:S05]  /*1fe30*/  @!P0 BRA `(.L_x_2327) ;  /* 0x0000003c00288947 */ /* 0x000fea0003800000 */
[----:B------:R-:W-:Y:S01]  /*1fe40*/  MOV R5, R21 ;  /* 0x0000001500057202 */ /* 0x000fe20000000f00 */
[----:B------:R-:W-:Y:S02]  /*1fe50*/  IMAD.MOV.U32 R6, RZ, RZ, R89 ;  /* 0x000000ffff067224 */ /* 0x000fe400078e0059 */
[----:B------:R-:W-:Y:S02]  /*1fe60*/  IMAD.MOV.U32 R7, RZ, RZ, R188 ;  /* 0x000000ffff077224 */ /* 0x000fe400078e00bc */
[----:B------:R-:W-:-:S07]  /*1fe70*/  IMAD.MOV.U32 R9, RZ, RZ, R145 ;  /* 0x000000ffff097224 */ /* 0x000fce00078e0091 */
.L_x_2339:
        /* <DEDUP_REMOVED lines=8> */
.L_x_2329:
[----:B------:R-:W-:-:S04]  /*1ff00*/  IADD3 R10, R9, 0x1, RZ ;  /* 0x00000001090a7810 */ /* 0x000fc80007ffe0ff */
[----:B------:R-:W-:-:S04]  /*1ff10*/  ISETP.NE.AND P2, PT, R10, 0x2, PT ;  /* 0x000000020a00780c */ /* 0x000fc80003f45270 */
[----:B------:R-:W-:Y:S02]  /*1ff20*/  SEL R11, R10, RZ, P2 ;  /* 0x000000ff0a0b7207 */ /* 0x000fe40001000000 */
[----:B------:R-:W-:-:S03]  /*1ff30*/  SHF.L.U32 R10, R188, 0x1f, RZ ;  /* 0x0000001fbc0a7819 */ /* 0x000fc600000006ff */
[----:B------:R-:W-:-:S04]  /*1ff40*/  IMAD R11, R11, 0x8, R16 ;  /* 0x000000080b0b7824 */ /* 0x000fc800078e0210 */
[----:B------:R0:W1:Y:S01]  /*1ff50*/  SYNCS.PHASECHK.TRANS64.TRYWAIT P2, [R11+URZ+0x29830], R10 ;  /* 0x0298300a0b0075a7 */ /* 0x000062000804017f */
[----:B------:R-:W-:Y:S05]  /*1ff60*/  @!P1 BRA `(.L_x_2330) ;  /* 0x0000000000049947 */ /* 0x000fea0003800000 */
[----:B------:R-:W-:Y:S01]  /*1ff70*/  BPT.TRAP 0x1 ;  /* 0x000000040000795c */ /* 0x000fe20000300000 */
.L_x_2330:
[----:B------:R-:W-:Y:S04]  /*1ff80*/  BSSY B0, `(.L_x_2328) ;  /* 0x0000004000007945 */ /* 0x000fe80003800000 */
[----:B-1----:R-:W-:Y:S05]  /*1ff90*/  @P2 BRA `(.L_x_2331) ;  /* 0x0000000000082947 */ /* 0x002fea0003800000 */
[----:B------:R-:W1:Y:S02]  /*1ffa0*/  SYNCS.PHASECHK.TRANS64.TRYWAIT P2, [R11+URZ+0x29830], R10 ;  /* 0x0298300a0b0075a7 */ /* 0x000e64000804017f */
[----:B-1----:R-:W-:Y:S05]  /*1ffb0*/  @!P2 BRA `(.L_x_2332) ;  /* 0x000000dc0028a947 */ /* 0x002fea0003800000 */
.L_x_2331:
[----:B------:R-:W-:Y:S05]  /*1ffc0*/  BSYNC B0 ;  /* 0x0000000000007941 */ /* 0x000fea0003800000 */
.L_x_2328:
[----:B01----:R-:W0:Y:S01]  /*1ffd0*/  S2R R11, SR_TID.X ;  /* 0x00000000000b7919 */ /* 0x003e220000002100 */
[----:B------:R-:W-:Y:S01]  /*1ffe0*/  VIADD R10, R9, 0x1 ;  /* 0x00000001090a7836 */ /* 0x000fe20000000000 */
[----:B------:R-:W-:Y:S05]  /*1fff0*/  WARPSYNC.ALL ;  /* 0x0000000000007948 */ /* 0x000fea0003800000 */
[C---:B------:R-:W-:Y:S01]  /*20000*/  ISETP.NE.AND P2, PT, R10.reuse, 0x2, PT ;  /* 0x000000020a00780c */ /* 0x040fe20003f45270 */
[----:B------:R-:W-:Y:S01]  /*20010*/  IMAD.MOV.U32 R13, RZ, RZ, -0x7fffffe0 ;  /* 0x80000020ff0d7424 */ /* 0x000fe200078e00ff */
[----:B------:R-:W-:Y:S01]  /*20020*/  UMOV UR28, UR24 ;  /* 0x00000018001c7c82 */ /* 0x000fe20008000000 */
[----:B------:R-:W-:Y:S01]  /*20030*/  IMAD.MOV.U32 R15, RZ, RZ, -0x7fffffe0 ;  /* 0x80000020ff0f7424 */ /* 0x000fe200078e00ff */
        /* <DEDUP_REMOVED lines=19> */
[----:B------:R-:W-:Y:S01]  /*20170*/  UMOV UR49, UR25 ;  /* 0x0000001900317c82 */ /* 0x000fe20008000000 */
[----:B------:R-:W-:-:S02]  /*20180*/  R2UR UR47, R15 ;  /* 0x000000000f2f72ca */ /* 0x000fc400000e0000 */
[----:B0-----:R-:W-:Y:S02]  /*20190*/  SHF.R.U32.HI R11, RZ, 0x7, R11 ;  /* 0x00000007ff0b7819 */ /* 0x001fe4000001160b */
[----:B------:R-:W-:Y:S01]  /*201a0*/  R2UR UR46, R14 ;  /* 0x000000000e2e72ca */ /* 0x000fe200000e0000 */
[----:B------:R-:W-:Y:S01]  /*201b0*/  VIADD R14, R12, 0x2 ;  /* 0x000000020c0e7836 */ /* 0x000fe20000000000 */
[----:B------:R-:W-:Y:S01]  /*201c0*/  R2UR UR50, R20 ;  /* 0x00000000143272ca */ /* 0x000fe200000e0000 */
[----:B------:R-:W-:Y:S01]  /*201d0*/  VIADD R11, R11, 0x8 ;  /* 0x000000080b0b7836 */ /* 0x000fe20000000000 */
[----:B------:R-:W-:Y:S02]  /*201e0*/  R2UR UR51, R21 ;  /* 0x00000000153372ca */ /* 0x000fe400000e0000 */
[----:B------:R-:W-:Y:S02]  /*201f0*/  MOV R15, 0x80000020 ;  /* 0x80000020000f7802 */ /* 0x000fe40000000f00 */
[----:B------:R0:W-:Y:S01]  /*20200*/  BAR.SYNC.DEFER_BLOCKING R11, 0x100 ;  /* 0x0004000b0000751d */ /* 0x0001e20000010000 */
[----:B------:R-:W-:Y:S01]  /*20210*/  R2UR UR6, R14 ;  /* 0x000000000e0672ca */ /* 0x000fe200000e0000 */
[----:B------:R-:W-:Y:S01]  /*20220*/  VIADD R14, R12, 0x82 ;  /* 0x000000820c0e7836 */ /* 0x000fe20000000000 */
[----:B------:R-:W-:Y:S01]  /*20230*/  R2UR UR7, R15 ;  /* 0x000000000f0772ca */ /* 0x000fe200000e0000 */
[----:B------:R-:W-:Y:S01]  /*20240*/  IMAD.MOV.U32 R15, RZ, RZ, -0x7fffffe0 ;  /* 0x80000020ff0f7424 */ /* 0x000fe200078e00ff */
[----:B------:R-:W-:Y:S01]  /*20250*/  MOV R13, 0x80000020 ;  /* 0x80000020000d7802 */ /* 0x000fe20000000f00 */
        /* <DEDUP_REMOVED lines=190> */
[C---:B------:R-:W-:Y:S02]  /*20e40*/  VIADD R14, R12.reuse, 0x682 ;  /* 0x000006820c0e7836 */ /* 0x040fe40000000000 */
[----:B------:R-:W-:Y:S02]  /*20e50*/  IMAD.MOV.U32 R15, RZ, RZ, -0x7fffffe0 ;  /* 0x80000020ff0f7424 */ /* 0x000fe400078e00ff */
[----:B------:R-:W-:Y:S01]  /*20e60*/  VIADD R12, R12, 0x702 ;  /* 0x000007020c0c7836 */ /* 0x000fe20000000000 */
[----:B------:R-:W-:-:S02]  /*20e70*/  WARPGROUP.DEPBAR.LE gsb0, 0x0 ;  /* 0x00008000000079c5 */ /* 0x000fc40000010000 */
        /* <DEDUP_REMOVED lines=32> */
.L_x_2334:
[----:B------:R-:W-:Y:S01]  /*21080*/  SHF.L.U32 R7, R7, 0x1f, RZ ;  /* 0x0000001f07077819 */ /* 0x000fe200000006ff */
[----:B------:R-:W-:-:S04]  /*21090*/  IMAD R12, R9, 0x8, R16 ;  /* 0x00000008090c7824 */ /* 0x000fc800078e0210 */
[----:B------:R0:W1:Y:S01]  /*210a0*/  SYNCS.PHASECHK.TRANS64.TRYWAIT P0, [R12+URZ+0x29850], R7 ;  /* 0x029850070c0075a7 */ /* 0x000062000800017f */
[----:B------:R-:W-:Y:S05]  /*210b0*/  @!P1 BRA `(.L_x_2335) ;  /* 0x0000000000049947 */ /* 0x000fea0003800000 */
[----:B------:R-:W-:Y:S01]  /*210c0*/  BPT.TRAP 0x1 ;  /* 0x000000040000795c */ /* 0x000fe20000300000 */
.L_x_2335:
[----:B------:R-:W-:Y:S04]  /*210d0*/  BSSY B0, `(.L_x_2333) ;  /* 0x0000004000007945 */ /* 0x000fe80003800000 */
[----:B-1----:R-:W-:Y:S05]  /*210e0*/  @P0 BRA `(.L_x_2336) ;  /* 0x0000000000080947 */ /* 0x002fea0003800000 */
[----:B------:R-:W1:Y:S02]  /*210f0*/  SYNCS.PHASECHK.TRANS64.TRYWAIT P0, [R12+URZ+0x29850], R7 ;  /* 0x029850070c0075a7 */ /* 0x000e64000800017f */
[----:B-1----:R-:W-:Y:S05]  /*21100*/  @!P0 BRA `(.L_x_2337) ;  /* 0x000000c800e88947 */ /* 0x002fea0003800000 */
.L_x_2336:
[----:B------:R-:W-:Y:S05]  /*21110*/  BSYNC B0 ;  /* 0x0000000000007941 */ /* 0x000fea0003800000 */
.L_x_2333:
[C---:B01----:R-:W-:Y:S01]  /*21120*/  FMUL.FTZ R7, R2.reuse, R152 ;  /* 0x0000009802077220 */ /* 0x043fe20000410000 */
        /* <DEDUP_REMOVED lines=25> */
[----:B0-----:R-:W-:Y:S01]  /*212c0*/  FMNMX.FTZ R20, R7, R6, !PT ;  /* 0x0000000607147209 */ /* 0x001fe20007810000 */
        /* <DEDUP_REMOVED lines=77> */
[----:B------:R-:W-:Y:S05]  /*217a0*/  WARPSYNC.ALL ;  /* 0x0000000000007948 */ /* 0x000fea0003800000 */
[----:B------:R-:W-:Y:S01]  /*217b0*/  WARPGROUP.ARRIVE ;  /* 0x00000000000079c5 */ /* 0x000fe20000000000 */
[----:B------:R-:W1:Y:S01]  /*217c0*/  MUFU.TANH R157, R157 ;  /* 0x0000009d009d7308 */ /* 0x000e620000002400 */
[----:B--2---:R-:W-:-:S04]  /*217d0*/  FMNMX.FTZ R20, R156, R20, !PT ;  /* 0x000000149c147209 */ /* 0x004fc80007810000 */
        /* <DEDUP_REMOVED lines=9> */
[----:B--2---:R-:W-:Y:S02]  /*21870*/  LOP3.LUT R228, R202, 0x7f, RZ, 0xc0, !PT ;  /* 0x0000007fcae47812 */ /* 0x004fe400078ec0ff */
[----:B------:R-:W0:Y:S02]  /*21880*/  S2R R202, SR_TID.X ;  /* 0x0000000000ca7919 */ /* 0x000e240000002100 */
[----:B------:R-:W-:Y:S01]  /*21890*/  ISETP.NE.AND P0, PT, R228, RZ, PT ;  /* 0x000000ffe400720c */ /* 0x000fe20003f05270 */
[----:B------:R-:W2:Y:S01]  /*218a0*/  MUFU.TANH R165, R165 ;  /* 0x000000a500a57308 */ /* 0x000ea20000002400 */
[----:B-1----:R-:W-:-:S07]  /*218b0*/  FMNMX.FTZ R88, R137, R88, !PT ;  /* 0x0000005889587209 */ /* 0x002fce0007810000 */
[----:B------:R-:W1:Y:S01]  /*218c0*/  MUFU.TANH R163, R163 ;  /* 0x000000a300a37308 */ /* 0x000e620000002400 */
[----:B---3--:R-:W-:-:S07]  /*218d0*/  FMNMX.FTZ R20, R161, R20, !PT ;  /* 0x00000014a1147209 */ /* 0x008fce0007810000 */
[----:B------:R-:W3:Y:S01]  /*218e0*/  MUFU.TANH R141, R141 ;  /* 0x0000008d008d7308 */ /* 0x000ee20000002400 */
[----:B--2---:R-:W-:-:S07]  /*218f0*/  FMNMX.FTZ R88, R165, R88, !PT ;  /* 0x00000058a5587209 */ /* 0x004fce0007810000 */
[----:B------:R-:W2:Y:S01]  /*21900*/  MUFU.TANH R139, R139 ;  /* 0x0000008b008b7308 */ /* 0x000ea20000002400 */
[----:B-1----:R-:W-:Y:S02]  /*21910*/  FMNMX.FTZ R20, R163, R20, !PT ;  /* 0x00000014a3147209 */ /* 0x002fe40007810000 */
[----:B0-----:R-:W-:-:S05]  /*21920*/  SHF.R.U32.HI R202, RZ, 0x7, R202 ;  /* 0x00000007ffca7819 */ /* 0x001fca00000116ca */
[----:B------:R-:W0:Y:S01]  /*21930*/  MUFU.TANH R193, R193 ;  /* 0x000000c100c17308 */ /* 0x000e220000002400 */
[----:B---3--:R-:W-:-:S07]  /*21940*/  FMNMX.FTZ R88, R141, R88, !PT ;  /* 0x000000588d587209 */ /* 0x008fce0007810000 */
        /* <DEDUP_REMOVED lines=116> */
[----:B---3--:R-:W-:Y:S01]  /*22090*/  FMNMX.FTZ R89, R103, R20, !PT ;  /* 0x0000001467597209 */ /* 0x008fe20007810000 */
[----:B------:R-:W-:Y:S01]  /*220a0*/  VIADD R20, R16, 0x400 ;  /* 0x0000040010147836 */ /* 0x000fe20000000000 */
[----:B0-----:R-:W-:Y:S01]  /*220b0*/  FMNMX.FTZ R102, R88, R21, !PT ;  /* 0x0000001558667209 */ /* 0x001fe20007810000 */
[----:B------:R-:W-:-:S03]  /*220c0*/  IMAD.MOV.U32 R21, RZ, RZ, -0x3ffffff0 ;  /* 0xc0000010ff157424 */ /* 0x000fc600078e00ff */
[----:B------:R-:W-:Y:S01]  /*220d0*/  SHF.R.U32.HI R20, RZ, 0x4, R20 ;  /* 0x00000004ff147819 */ /* 0x000fe20000011614 */
[----:B------:R-:W0:Y:S03]  /*220e0*/  SHFL.BFLY PT, R138, R89, 0x2, 0x1f ;  /* 0x0c401f00598a7f89 */ /* 0x000e2600000e0000 */
[----:B------:R-:W-:Y:S02]  /*220f0*/  LOP3.LUT R20, R20, 0x3fff, RZ, 0xc0, !PT ;  /* 0x00003fff14147812 */ /* 0x000fe400078ec0ff */
[----:B------:R-:W-:Y:S02]  /*22100*/  R2UR UR7, R21 ;  /* 0x00000000150772ca */ /* 0x000fe400000e0000 */
[----:B------:R-:W-:Y:S01]  /*22110*/  LOP3.LUT R20, R20, 0x10000, RZ, 0xfc, !PT ;  /* 0x0001000014147812 */ /* 0x000fe200078efcff */
[----:B------:R-:W1:Y:S04]  /*22120*/  SHFL.BFLY PT, R21, R102, 0x1, 0x1f ;  /* 0x0c201f0066157f89 */ /* 0x000e6800000e0000 */
[----:B------:R-:W-:-:S05]  /*22130*/  IMAD R20, R9, 0x500, R20 ;  /* 0x0000050009147824 */ /* 0x000fca00078e0214 */
[C---:B------:R-:W-:Y:S02]  /*22140*/  R2UR UR6, R20.reuse ;  /* 0x00000000140672ca */ /* 0x040fe400000e0000 */
[----:B------:R-:W-:Y:S02]  /*22150*/  IADD3 R88, R20, 0x100, RZ ;  /* 0x0000010014587810 */ /* 0x000fe40007ffe0ff */
[----:B0-----:R-:W-:Y:S01]  /*22160*/  FMNMX.FTZ R138, R89, R138, !PT ;  /* 0x0000008a598a7209 */ /* 0x001fe20007810000 */
[----:B------:R-:W-:-:S04]  /*22170*/  IMAD.MOV.U32 R89, RZ, RZ, -0x3ffffff0 ;  /* 0xc0000010ff597424 */ /* 0x000fc800078e00ff */
[----:B------:R-:W0:Y:S04]  /*22180*/  SHFL.BFLY PT, R140, R138, 0x1, 0x1f ;  /* 0x0c201f008a8c7f89 */ /* 0x000e2800000e0000 */
[----:B------:R-:W-:Y:S01]  /*22190*/  QGMMA.64x128x32.F32.E4M3.E4M3 R24, R184, gdesc[UR4], R24, gsb0 ;  /* 0x01e00004b8187df3 */ /* 0x000fe20008000818 */
[----:B------:R-:W-:Y:S01]  /*221a0*/  R2UR UR6, R88 ;  /* 0x00000000580672ca */ /* 0x000fe200000e0000 */
[----:B------:R-:W-:Y:S01]  /*221b0*/  IMAD.U32 R88, RZ, RZ, UR54 ;  /* 0x00000036ff587e24 */ /* 0x000fe2000f8e00ff */
[----:B------:R-:W-:Y:S02]  /*221c0*/  R2UR UR7, R89 ;  /* 0x00000000590772ca */ /* 0x000fe400000e0000 */
[----:B-1----:R-:W-:Y:S02]  /*221d0*/  FMNMX.FTZ R89, R102, R21, !PT ;  /* 0x0000001566597209 */ /* 0x002fe40007810000 */
[----:B0-----:R-:W-:-:S05]  /*221e0*/  FMNMX.FTZ R21, R138, R140, !PT ;  /* 0x0000008c8a157209 */ /* 0x001fca0007810000 */
[----:B------:R-:W-:-:S04]  /*221f0*/  FADD.FTZ R5, -R21, R5 ;  /* 0x0000000515057221 */ /* 0x000fc80000010100 */
[----:B------:R-:W-:-:S06]  /*22200*/  FMUL.FTZ R5, R5, R88 ;  /* 0x0000005805057220 */ /* 0x000fcc0000410000 */
[----:B------:R-:W-:Y:S01]  /*22210*/  MUFU.EX2 R5, R5 ;  /* 0x0000000500057308 */ /* 0x000fe20000000800 */
[----:B------:R-:W-:Y:S02]  /*22220*/  WARPGROUP.DEPBAR.LE gsb0, 0x0 ;  /* 0x00008000000079c5 */ /* 0x000fe40000010000 */
[----:B------:R-:W-:Y:S01]  /*22230*/  WARPGROUP.ARRIVE ;  /* 0x00000000000079c5 */ /* 0x000fe20000000000 */
[----:B------:R-:W-:-:S01]  /*22240*/  FADD.FTZ R185, -R89, R6 ;  /* 0x0000000659b97221 */ /* 0x000fc20000010100 */
[----:B------:R-:W-:-:S03]  /*22250*/  FFMA.FTZ R187, R89, R88, -8 ;  /* 0xc100000059bb7423 */ /* 0x000fc60000010058 */
[-C--:B------:R-:W-:Y:S01]  /*22260*/  FMUL.FTZ R6, R185, R88.reuse ;  /* 0x00000058b9067220 */ /* 0x080fe20000410000 */
[----:B------:R-:W-:Y:S01]  /*22270*/  QGMMA.64x128x32.F32.E4M3.E4M3 R24, R180, gdesc[UR4], R24, gsb0 ;  /* 0x01e00004b4187df3 */ /* 0x000fe20008000818 */
[----:B------:R-:W-:-:S01]  /*22280*/  FFMA.FTZ R185, R7, R88, -R187 ;  /* 0x0000005807b97223 */ /* 0x000fc200000108bb */
[----:B------:R-:W-:Y:S01]  /*22290*/  MOV R7, 0xc0000010 ;  /* 0xc000001000077802 */ /* 0x000fe20000000f00 */
[----:B------:R0:W-:Y:S01]  /*222a0*/  MUFU.EX2 R102, R6 ;  /* 0x0000000600667308 */ /* 0x0001e20000000800 */
[----:B------:R-:W-:-:S01]  /*222b0*/  FFMA.FTZ R138, R11, R88, -R187 ;  /* 0x000000580b8a7223 */ /* 0x000fc200000108bb */
[-CC-:B------:R-:W-:Y:S01]  /*222c0*/  FFMA.FTZ R146, R193, R88.reuse, -R187.reuse ;  /* 0x00000058c1927223 */ /* 0x180fe200000108bb */
[----:B------:R-:W-:Y:S01]  /*222d0*/  R2UR UR7, R7 ;  /* 0x00000000070772ca */ /* 0x000fe200000e0000 */
[----:B------:R-:W-:Y:S02]  /*222e0*/  IMAD.MOV.U32 R7, RZ, RZ, -0x3ffffff0 ;  /* 0xc0000010ff077424 */ /* 0x000fe400078e00ff */
[----:B------:R-:W-:-:S01]  /*222f0*/  FFMA.FTZ R193, R235, R88, -R187 ;  /* 0x00000058ebc17223 */ /* 0x000fc200000108bb */
[-CC-:B------:R-:W-:Y:S01]  /*22300*/  FFMA.FTZ R235, R116, R88.reuse, -R187.reuse ;  /* 0x0000005874eb7223 */ /* 0x180fe200000108bb */
[----:B------:R-:W-:-:S01]  /*22310*/  FFMA.FTZ R11, R14, R88, -R187 ;  /* 0x000000580e0b7223 */ /* 0x000fc200000108bb */
[----:B------:R-:W1:Y:S01]  /*22320*/  MUFU.EX2 R185, R185 ;  /* 0x000000b900b97308 */ /* 0x000e620000000800 */
[----:B0-----:R-:W-:-:S02]  /*22330*/  VIADD R6, R20, 0x200 ;  /* 0x0000020014067836 */ /* 0x001fc40000000000 */
[-CC-:B------:R-:W-:Y:S01]  /*22340*/  FFMA.FTZ R150, R233, R88.reuse, -R187.reuse ;  /* 0x00000058e9967223 */ /* 0x180fe200000108bb */
[----:B------:R-:W-:-:S01]  /*22350*/  FFMA.FTZ R233, R112, R88, -R187 ;  /* 0x0000005870e97223 */ /* 0x000fc200000108bb */
[-CC-:B------:R-:W-:Y:S01]  /*22360*/  FFMA.FTZ R14, R15, R88.reuse, -R187.reuse ;  /* 0x000000580f0e7223 */ /* 0x180fe200000108bb */
[----:B------:R-:W-:-:S01]  /*22370*/  FFMA.FTZ R112, R118, R88, -R187 ;  /* 0x0000005876707223 */ /* 0x000fc200000108bb */
[----:B------:R-:W-:Y:S01]  /*22380*/  R2UR UR6, R6 ;  /* 0x00000000060672ca */ /* 0x000fe200000e0000 */
[----:B------:R-:W-:Y:S01]  /*22390*/  VIADD R6, R20, 0x300 ;  /* 0x0000030014067836 */ /* 0x000fe20000000000 */
        /* <DEDUP_REMOVED lines=25> */
[----:B------:R-:W-:-:S01]  /*22530*/  FFMA.FTZ R114, R134, R88, -R187 ;  /* 0x0000005886727223 */ /* 0x000fc200000108bb */
[-CC-:B------:R-:W-:Y:S01]  /*22540*/  FFMA.FTZ R104, R104, R88.reuse, -R187.reuse ;  /* 0x0000005868687223 */ /* 0x180fe200000108bb */
[----:B------:R-:W-:-:S01]  /*22550*/  FFMA.FTZ R106, R106, R88, -R187 ;  /* 0x000000586a6a7223 */ /* 0x000fc200000108bb */
[-CC-:B------:R-:W-:Y:S01]  /*22560*/  FFMA.FTZ R92, R92, R88.reuse, -R187.reuse ;  /* 0x000000585c5c7223 */ /* 0x180fe200000108bb */
[----:B------:R-:W-:-:S01]  /*22570*/  FFMA.FTZ R94, R94, R88, -R187 ;  /* 0x000000585e5e7223 */ /* 0x000fc200000108bb */
[-CC-:B------:R-:W-:Y:S01]  /*22580*/  FFMA.FTZ R96, R96, R88.reuse, -R187.reuse ;  /* 0x0000005860607223 */ /* 0x180fe200000108bb */
[----:B------:R-:W-:-:S01]  /*22590*/  FFMA.FTZ R98, R98, R88, -R187 ;  /* 0x0000005862627223 */ /* 0x000fc200000108bb */
[----:B------:R-:W4:Y:S08]  /*225a0*/  MUFU.EX2 R140, R140 ;  /* 0x0000008c008c7308 */ /* 0x000f300000000800 */
        /* <DEDUP_REMOVED lines=14> */
[----:B------:R-:W-:-:S03]  /*22690*/  FFMA.FTZ R183, R128, R88, -R187 ;  /* 0x0000005880b77223 */ /* 0x000fc600000108bb */
[----:B------:R-:W-:Y:S01]  /*226a0*/  MUFU.EX2 R193, R193 ;  /* 0x000000c100c17308 */ /* 0x000fe20000000800 */
[----:B------:R-:W-:Y:S01]  /*226b0*/  QGMMA.64x128x32.F32.E4M3.E4M3 R24, R176, gdesc[UR4], R24, gsb0 ;  /* 0x01e00004b0187df3 */ /* 0x000fe20008000818 */
[----:B------:R-:W-:Y:S01]  /*226c0*/  R2UR UR6, R6 ;  /* 0x00000000060672ca */ /* 0x000fe200000e0000 */
[----:B0-----:R-:W-:Y:S01]  /*226d0*/  FADD.FTZ R6, R138, R3 ;  /* 0x000000038a067221 */ /* 0x001fe20000010000 */
[----:B------:R-:W-:-:S04]  /*226e0*/  R2UR UR7, R7 ;  /* 0x00000000070772ca */ /* 0x000fc800000e0000 */
[----:B------:R-:W-:Y:S01]  /*226f0*/  MUFU.EX2 R154, R154 ;  /* 0x0000009a009a7308 */ /* 0x000fe20000000800 */
[----:B--2---:R-:W-:-:S04]  /*22700*/  FADD.FTZ R7, R11, R6 ;  /* 0x000000060b077221 */ /* 0x004fc80000010000 */
[----:B-1----:R-:W-:-:S03]  /*22710*/  FADD.FTZ R6, R14, R7 ;  /* 0x000000070e067221 */ /* 0x002fc60000010000 */
[----:B------:R-:W-:Y:S01]  /*22720*/  MUFU.EX2 R195, R195 ;  /* 0x000000c300c37308 */ /* 0x000fe20000000800 */
[----:B---3--:R-:W-:-:S04]  /*22730*/  FADD.FTZ R7, R15, R6 ;  /* 0x000000060f077221 */ /* 0x008fc80000010000 */
[----:B----4-:R-:W-:-:S03]  /*22740*/  FADD.FTZ R7, R140, R7 ;  /* 0x000000078c077221 */ /* 0x010fc60000010000 */
        /* <DEDUP_REMOVED lines=19> */
[----:B------:R-:W-:-:S03]  /*22880*/  FFMA.FTZ R100, R21, R88, -8 ;  /* 0xc100000015647423 */ /* 0x000fc60000010058 */
[----:B------:R-:W-:Y:S01]  /*22890*/  MUFU.EX2 R94, R94 ;  /* 0x0000005e005e7308 */ /* 0x000fe20000000800 */
[----:B------:R-:W-:Y:S01]  /*228a0*/  QGMMA.64x128x32.F32.E4M3.E4M3 R24, R172, gdesc[UR4], R24, gsb0 ;  /* 0x01e00004ac187df3 */ /* 0x000fe20008000818 */
[----:B------:R-:W-:-:S01]  /*228b0*/  FFMA.FTZ R12, R12, R88, -R100 ;  /* 0x000000580c0c7223 */ /* 0x000fc20000010864 */
        /* <DEDUP_REMOVED lines=30> */
[----:B-1----:R-:W-:-:S01]  /*22aa0*/  FADD.FTZ R3, R13, R0 ;  /* 0x000000000d037221 */ /* 0x002fc20000010000 */
[-CC-:B------:R-:W-:Y:S01]  /*22ab0*/  FFMA.FTZ R105, R105, R88.reuse, -R100.reuse ;  /* 0x0000005869697223 */ /* 0x180fe20000010864 */
[----:B------:R-:W-:-:S01]  /*22ac0*/  FFMA.FTZ R113, R113, R88, -R100 ;  /* 0x0000005871717223 */ /* 0x000fc20000010864 */
[-CC-:B------:R-:W-:Y:S01]  /*22ad0*/  FFMA.FTZ R90, R90, R88.reuse, -R100.reuse ;  /* 0x000000585a5a7223 */ /* 0x180fe20000010864 */
[----:B------:R-:W-:-:S01]  /*22ae0*/  FFMA.FTZ R91, R91, R88, -R100 ;  /* 0x000000585b5b7223 */ /* 0x000fc20000010864 */
[----:B------:R-:W-:-:S02]  /*22af0*/  FFMA.FTZ R93, R93, R88, -R100 ;  /* 0x000000585d5d7223 */ /* 0x000fc40000010864 */
        /* <DEDUP_REMOVED lines=8> */
[----:B------:R-:W-:-:S06]  /*22b80*/  FADD.FTZ R0, R142, R7 ;  /* 0x000000078e007221 */ /* 0x000fcc0000010000 */
        /* <DEDUP_REMOVED lines=14> */
[----:B------:R-:W-:Y:S02]  /*22c70*/  VIADD R6, R20, 0x400 ;  /* 0x0000040014067836 */ /* 0x000fe40000000000 */
[----:B------:R-:W-:-:S01]  /*22c80*/  FADD.FTZ R3, R159, R0 ;  /* 0x000000009f037221 */ /* 0x000fc20000010000 */
[----:B------:R-:W-:Y:S02]  /*22c90*/  FFMA.FTZ R20, R111, R88, -R100 ;  /* 0x000000586f147223 */ /* 0x000fe40000010864 */
[----:B------:R-:W-:Y:S01]  /*22ca0*/  R2UR UR6, R6 ;  /* 0x00000000060672ca */ /* 0x000fe200000e0000 */
        /* <DEDUP_REMOVED lines=10> */
[----:B------:R-:W-:Y:S01]  /*22d50*/  MOV R7, 0xc0000010 ;  /* 0xc000001000077802 */ /* 0x000fe20000000f00 */
[----:B------:R-:W-:-:S03]  /*22d60*/  FADD.FTZ R164, R154, R111 ;  /* 0x0000006f9aa47221 */ /* 0x000fc60000010000 */
[----:B------:R-:W-:Y:S01]  /*22d70*/  R2UR UR7, R7 ;  /* 0x00000000070772ca */ /* 0x000fe200000e0000 */
[----:B------:R-:W-:-:S01]  /*22d80*/  FADD.FTZ R111, R195, R164 ;  /* 0x000000a4c36f7221 */ /* 0x000fc20000010000 */
[----:B------:R-:W0:Y:S01]  /*22d90*/  MUFU.EX2 R147, R147 ;  /* 0x0000009300937308 */ /* 0x000e220000000800 */
[----:B-1----:R-:W-:-:S01]  /*22da0*/  FADD.FTZ R109, R145, R162 ;  /* 0x000000a2916d7221 */ /* 0x002fc20000010000 */
[----:B------:R-:W-:Y:S01]  /*22db0*/  FFMA.FTZ R7, R115, R88, -R100 ;  /* 0x0000005873077223 */ /* 0x000fe20000010864 */
[----:B------:R-:W-:-:S04]  /*22dc0*/  FADD.FTZ R164, R120, R111 ;  /* 0x0000006f78a47221 */ /* 0x000fc80000010000 */
[----:B------:R-:W-:Y:S01]  /*22dd0*/  FADD.FTZ R111, R181, R164 ;  /* 0x000000a4b56f7221 */ /* 0x000fe20000010000 */
[----:B------:R-:W1:Y:S01]  /*22de0*/  MUFU.EX2 R121, R121 ;  /* 0x0000007900797308 */ /* 0x000e620000000800 */
[----:B--2---:R-:W-:-:S01]  /*22df0*/  FADD.FTZ R162, R132, R109 ;  /* 0x0000006d84a27221 */ /* 0x004fc20000010000 */
[----:B------:R-:W-:Y:S01]  /*22e00*/  FFMA.FTZ R109, R117, R88, -R100 ;  /* 0x00000058756d7223 */ /* 0x000fe20000010864 */
[----:B------:R-:W-:-:S01]  /*22e10*/  FADD.FTZ R164, R122, R111 ;  /* 0x0000006f7aa47221 */ /* 0x000fc20000010000 */
[----:B------:R-:W-:Y:S02]  /*22e20*/  WARPGROUP.DEPBAR.LE gsb0, 0x0 ;  /* 0x00008000000079c5 */ /* 0x000fe40000010000 */
[----:B------:R-:W-:Y:S02]  /*22e30*/  WARPGROUP.ARRIVE ;  /* 0x00000000000079c5 */ /* 0x000fe40000000000 */
[----:B------:R-:W2:Y:S01]  /*22e40*/  MUFU.EX2 R134, R134 ;  /* 0x0000008600867308 */ /* 0x000ea20000000800 */
[----:B0-----:R-:W-:-:S01]  /*22e50*/  FADD.FTZ R162, R147, R162 ;  /* 0x000000a293a27221 */ /* 0x001fc20000010000 */
[----:B------:R-:W-:-:S02]  /*22e60*/  FADD.FTZ R111, R183, R164 ;  /* 0x000000a4b76f7221 */ /* 0x000fc40000010000 */
[----:B------:R-:W-:Y:S02]  /*22e70*/  QGMMA.64x128x32.F32.E4M3.E4M3 R24, R168, gdesc[UR4], R24, gsb0 ;  /* 0x01e00004a8187df3 */ /* 0x000fe40008000818 */
[----:B------:R-:W-:-:S01]  /*22e80*/  FADD.FTZ R164, R104, R111 ;  /* 0x0000006f68a47221 */ /* 0x000fc20000010000 */
[----:B-1----:R-:W-:Y:S01]  /*22e90*/  FADD.FTZ R3, R121, R162 ;  /* 0x000000a279037221 */ /* 0x002fe20000010000 */
[----:B------:R-:W0:Y:S01]  /*22ea0*/  MUFU.EX2 R123, R123 ;  /* 0x0000007b007b7308 */ /* 0x000e220000000800 */
[----:B------:R-:W-:-:S01]  /*22eb0*/  FFMA.FTZ R162, R119, R88, -R100 ;  /* 0x0000005877a27223 */ /* 0x000fc20000010864 */
[----:B------:R-:W-:Y:S01]  /*22ec0*/  FADD.FTZ R111, R229, R164 ;  /* 0x000000a4e56f7221 */ /* 0x000fe20000010000 */
[----:B------:R-:W-:-:S03]  /*22ed0*/  FFMA.FTZ R164, R95, R88, -R100 ;  /* 0x000000585fa47223 */ /* 0x000fc60000010864 */
[----:B------:R-:W-:Y:S01]  /*22ee0*/  FADD.FTZ R166, R106, R111 ;  /* 0x0000006f6aa67221 */ /* 0x000fe20000010000 */
[----:B------:R-:W-:Y:S01]  /*22ef0*/  IADD3 R111, -R202, 0xb, RZ ;  /* 0x0000000bca6f7810 */ /* 0x000fe20007ffe1ff */
        /* <DEDUP_REMOVED lines=21> */
[----:B------:R-:W-:Y:S01]  /*23050*/  FADD.FTZ R0, R108, R95 ;  /* 0x0000005f6c007221 */ /* 0x000fe20000010000 */
[----:B------:R-:W-:-:S01]  /*23060*/  FFMA.FTZ R95, R97, R88, -R100 ;  /* 0x00000058615f7223 */ /* 0x000fc20000010864 */
[----:B------:R-:W-:-:S04]  /*23070*/  FFMA.FTZ R97, R101, R88, -R100 ;  /* 0x0000005865617223 */ /* 0x000fc80000010864 */
[----:B------:R-:W2:Y:S01]  /*23080*/  MUFU.EX2 R7, R7 ;  /* 0x0000000700077308 */ /* 0x000ea20000000800 */
[----:B0-----:R-:W-:-:S07]  /*23090*/  FADD.FTZ R3, R20, R3 ;  /* 0x0000000314037221 */ /* 0x001fce0000010000 */
[----:B------:R-:W0:Y:S01]  /*230a0*/  MUFU.EX2 R109, R109 ;  /* 0x0000006d006d7308 */ /* 0x000e220000000800 */
[----:B-1----:R-:W-:-:S01]  /*230b0*/  FADD.FTZ R166, R6, R3 ;  /* 0x0000000306a67221 */ /* 0x002fc20000010000 */
[----:B------:R-:W-:-:S06]  /*230c0*/  FADD.FTZ R3, R233, R0 ;  /* 0x00000000e9037221 */ /* 0x000fcc0000010000 */
[----:B------:R-:W1:Y:S01]  /*230d0*/  MUFU.EX2 R162, R162 ;  /* 0x000000a200a27308 */ /* 0x000e620000000800 */
[----:B--2---:R-:W-:-:S01]  /*230e0*/  FADD.FTZ R0, R7, R166 ;  /* 0x000000a607007221 */ /* 0x004fc20000010000 */
[-CC-:B------:R-:W-:Y:S01]  /*230f0*/  FFMA.FTZ R166, R99, R88.reuse, -R100.reuse ;  /* 0x0000005863a67223 */ /* 0x180fe20000010864 */
[----:B------:R-:W-:-:S05]  /*23100*/  FFMA.FTZ R100, R103, R88, -R100 ;  /* 0x0000005867647223 */ /* 0x000fca0000010864 */
[----:B------:R-:W2:Y:S08]  /*23110*/  MUFU.EX2 R90, R90 ;  /* 0x0000005a005a7308 */ /* 0x000eb00000000800 */
[----:B------:R-:W3:Y:S08]  /*23120*/  MUFU.EX2 R91, R91 ;  /* 0x0000005b005b7308 */ /* 0x000ef00000000800 */
[----:B------:R-:W4:Y:S08]  /*23130*/  MUFU.EX2 R93, R93 ;  /* 0x0000005d005d7308 */ /* 0x000f300000000800 */
[----:B------:R-:W5:Y:S01]  /*23140*/  MUFU.EX2 R164, R164 ;  /* 0x000000a400a47308 */ /* 0x000f620000000800 */
[----:B------:R-:W-:-:S02]  /*23150*/  WARPGROUP.DEPBAR.LE gsb0, 0x0 ;  /* 0x00008000000079c5 */ /* 0x000fc40000010000 */
[----:B------:R-:W-:Y:S01]  /*23160*/  FADD.FTZ R168, R110, R3 ;  /* 0x000000036ea87221 */ /* 0x000fe20000010000 */
[----:B0-----:R-:W-:-:S01]  /*23170*/  FADD.FTZ R3, R109, R0 ;  /* 0x000000006d037221 */ /* 0x001fc20000010000 */
[----:B------:R-:W-:-:S03]  /*23180*/  @!P0 IMAD R0, R10, 0x8, R16 ;  /* 0x000000080a008824 */ /* 0x000fc600078e0210 */
[----:B------:R-:W-:Y:S01]  /*23190*/  MUFU.EX2 R95, R95 ;  /* 0x0000005f005f7308 */ /* 0x000fe20000000800 */
[----:B------:R-:W-:-:S01]  /*231a0*/  FADD.FTZ R99, R235, R168 ;  /* 0x000000a8eb637221 */ /* 0x000fc20000010000 */
[----:B-1----:R-:W-:Y:S01]  /*231b0*/  FADD.FTZ R3, R162, R3 ;  /* 0x00000003a2037221 */ /* 0x002fe20000010000 */
[----:B------:R-:W-:Y:S02]  /*231c0*/  @!P0 VIADD R0, R0, 0x29840 ;  /* 0x0002984000008836 */ /* 0x000fe40000000000 */
[----:B------:R-:W-:Y:S01]  /*231d0*/  FADD.FTZ R168, R112, R99 ;  /* 0x0000006370a87221 */ /* 0x000fe20000010000 */
[----:B--2---:R-:W-:-:S02]  /*231e0*/  FADD.FTZ R170, R90, R3 ;  /* 0x000000035aaa7221 */ /* 0x004fc40000010000 */
[----:B------:R-:W0:Y:S01]  /*231f0*/  MUFU.EX2 R96, R96 ;  /* 0x0000006000607308 */ /* 0x000e220000000800 */
[----:B------:R-:W-:-:S01]  /*23200*/  FADD.FTZ R3, R237, R168 ;  /* 0x000000a8ed037221 */ /* 0x000fc20000010000 */
[----:B---3--:R-:W-:Y:S01]  /*23210*/  FADD.FTZ R170, R91, R170 ;  /* 0x000000aa5baa7221 */ /* 0x008fe20000010000 */
[----:B------:R-:W-:Y:S01]  /*23220*/  @!P0 PRMT R0, RZ, 0x654, R0 ;  /* 0x00000654ff008816 */ /* 0x000fe20000000000 */
[----:B------:R1:W-:Y:S06]  /*23230*/  BAR.ARV R111, 0x100 ;  /* 0x0004006f0000751d */ /* 0x0003ec0000002000 */
[----:B------:R-:W2:Y:S01]  /*23240*/  MUFU.EX2 R166, R166 ;  /* 0x000000a600a67308 */ /* 0x000ea20000000800 */
[----:B------:R-:W-:-:S01]  /*23250*/  FADD.FTZ R3, R92, R3 ;  /* 0x000000035c037221 */ /* 0x000fc20000010000 */
[----:B----4-:R-:W-:Y:S01]  /*23260*/  FADD.FTZ R99, R93, R170 ;  /* 0x000000aa5d637221 */ /* 0x010fe20000010000 */
[----:B------:R5:W-:Y:S02]  /*23270*/  @!P0 SYNCS.ARRIVE.TRANS64.RED.A1T0 RZ, [R0+URZ], RZ ;  /* 0x000000ff00ff89a7 */ /* 0x000be4000810043f */
[----:B------:R-:W-:-:S03]  /*23280*/  FADD.FTZ R3, R114, R3 ;  /* 0x0000000372037221 */ /* 0x000fc60000010000 */
[----:B------:R-:W3:Y:S01]  /*23290*/  MUFU.EX2 R98, R98 ;  /* 0x0000006200627308 */ /* 0x000ee20000000800 */
[----:B------:R-:W-:-:S01]  /*232a0*/  FADD.FTZ R3, R94, R3 ;  /* 0x000000035e037221 */ /* 0x000fc20000010000 */
[----:B-----5:R-:W-:-:S03]  /*232b0*/  FADD.FTZ R0, R164, R99 ;  /* 0x00000063a4007221 */ /* 0x020fc60000010000 */
[----:B0-----:R-:W-:Y:S01]  /*232c0*/  FADD.FTZ R3, R96, R3 ;  /* 0x0000000360037221 */ /* 0x001fe20000010000 */
[----:B------:R-:W-:-:S02]  /*232d0*/  FADD.FTZ R99, R95, R0 ;  /* 0x000000005f637221 */ /* 0x000fc40000010000 */
[----:B------:R-:W0:Y:S02]  /*232e0*/  MUFU.EX2 R97, R97 ;  /* 0x0000006100617308 */ /* 0x000e240000000800 */
[----:B--2---:R-:W-:-:S06]  /*232f0*/  FADD.FTZ R0, R166, R99 ;  /* 0x00000063a6007221 */ /* 0x004fcc0000010000 */
[----:B------:R-:W2:Y:S01]  /*23300*/  MUFU.EX2 R177, R177 ;  /* 0x000000b100b17308 */ /* 0x000ea20000000800 */
[----:B---3--:R-:W-:-:S07]  /*23310*/  FADD.FTZ R168, R98, R3 ;  /* 0x0000000362a87221 */ /* 0x008fce0000010000 */
[----:B------:R-:W3:Y:S01]  /*23320*/  MUFU.EX2 R100, R100 ;  /* 0x0000006400647308 */ /* 0x000ee20000000800 */
[----:B0-----:R-:W-:-:S01]  /*23330*/  FADD.FTZ R0, R97, R0 ;  /* 0x0000000061007221 */ /* 0x001fc20000010000 */
[----:B--2---:R-:W-:-:S03]  /*23340*/  FADD.FTZ R3, R177, R168 ;  /* 0x000000a8b1037221 */ /* 0x004fc60000010000 */
[----:B---3--:R-:W-:Y:S01]  /*23350*/  FADD.FTZ R0, R100, R0 ;  /* 0x0000000064007221 */ /* 0x008fe20000010000 */
[----:B-1----:R-:W-:Y:S06]  /*23360*/  @!P1 BRA `(.L_x_2338) ;  /* 0x0000000000049947 */ /* 0x002fec0003800000 */
[----:B------:R-:W-:Y:S01]  /*23370*/  BPT.TRAP 0x1 ;  /* 0x000000040000795c */ /* 0x000fe20000300000 */
.L_x_2338:
[----:B------:R-:W-:Y:S01]  /*23380*/  F2FP.SATFINITE.E4M3.F32.PACK_AB_MERGE_C R11, R14, R11, RZ ;  /* 0x0000000b0e0b723e */ /* 0x000fe200048070ff */
[----:B------:R-:W-:Y:S01]  /*23390*/  IMAD R9, R9, 0x8, R16 ;  /* 0x0000000809097824 */ /* 0x000fe200078e0210 */
[----:B------:R-:W-:Y:S01]  /*233a0*/  F2FP.SATFINITE.E4M3.F32.PACK_AB_MERGE_C R116, R153, R116, RZ ;  /* 0x000000749974723e */ /* 0x000fe200048070ff */
[----:B------:R-:W-:Y:S01]  /*233b0*/  FMUL.FTZ R26, R26, R5 ;  /* 0x000000051a1a7220 */ /* 0x000fe20000410000 */
[----:B------:R-:W-:Y:S01]  /*233c0*/  ISETP.GT.AND P0, PT, R8, RZ, PT ;  /* 0x000000ff0800720c */ /* 0x000fe20003f04270 */
[----:B------:R-:W-:Y:S01]  /*233d0*/  VIADD R9, R9, 0x29860 ;  /* 0x0002986009097836 */ /* 0x000fe20000000000 */
[----:B------:R-:W-:Y:S01]  /*233e0*/  F2FP.SATFINITE.E4M3.F32.PACK_AB_MERGE_C R184, R138, R185, R11 ;  /* 0x000000b98ab8723e */ /* 0x000fe2000480700b */
[-C--:B------:R-:W-:Y:S01]  /*233f0*/  FMUL.FTZ R27, R27, R5.reuse ;  /* 0x000000051b1b7220 */ /* 0x080fe20000410000 */
[----:B------:R-:W-:Y:S01]  /*23400*/  F2FP.SATFINITE.E4M3.F32.PACK_AB_MERGE_C R185, R13, R12, R116 ;  /* 0x0000000c0db9723e */ /* 0x000fe20004807074 */
[-C--:B------:R-:W-:Y:S01]  /*23410*/  FMUL.FTZ R30, R30, R5.reuse ;  /* 0x000000051e1e7220 */ /* 0x080fe20000410000 */
[----:B------:R-:W-:Y:S01]  /*23420*/  MOV R12, UR37 ;  /* 0x00000025000c7c02 */ /* 0x000fe20008000f00 */
[-C--:B------:R-:W-:Y:S01]  /*23430*/  FMUL.FTZ R31, R31, R5.reuse ;  /* 0x000000051f1f7220 */ /* 0x080fe20000410000 */
[----:B------:R-:W-:Y:S01]  /*23440*/  F2FP.SATFINITE.E4M3.F32.PACK_AB_MERGE_C R128, R143, R128, RZ ;  /* 0x000000808f80723e */ /* 0x000fe200048070ff */
[-C--:B------:R-:W-:Y:S01]  /*23450*/  FMUL.FTZ R34, R34, R5.reuse ;  /* 0x0000000522227220 */ /* 0x080fe20000410000 */
[----:B------:R-:W-:Y:S01]  /*23460*/  PRMT R9, R12, 0x654, R9 ;  /* 0x000006540c097816 */ /* 0x000fe20000000009 */
[-C--:B------:R-:W-:Y:S01]  /*23470*/  FMUL.FTZ R35, R35, R5.reuse ;  /* 0x0000000523237220 */ /* 0x080fe20000410000 */
[----:B------:R-:W-:Y:S01]  /*23480*/  F2FP.SATFINITE.E4M3.F32.PACK_AB_MERGE_C R122, R183, R122, RZ ;  /* 0x0000007ab77a723e */ /* 0x000fe200048070ff */
[----:B------:R-:W-:Y:S01]  /*23490*/  FMUL.FTZ R38, R38, R5 ;  /* 0x0000000526267220 */ /* 0x000fe20000410000 */
        /* <DEDUP_REMOVED lines=94> */
[----:B------:R-:W-:-:S02]  /*23a80*/  IMAD.MOV.U32 R5, RZ, RZ, R21 ;  /* 0x000000ffff057224 */ /* 0x000fc400078e0015 */
[----:B------:R-:W-:Y:S02]  /*23a90*/  IMAD.MOV.U32 R7, RZ, RZ, R188 ;  /* 0x000000ffff077224 */ /* 0x000fe400078e00bc */
[----:B0-----:R-:W-:Y:S02]  /*23aa0*/  IMAD.MOV.U32 R9, RZ, RZ, R10 ;  /* 0x000000ffff097224 */ /* 0x001fe400078e000a */
[----:B------:R-:W-:Y:S01]  /*23ab0*/  IMAD.MOV.U32 R181, RZ, RZ, R128 ;  /* 0x000000ffffb57224 */ /* 0x000fe200078e0080 */
[----:B------:R-:W-:Y:S06]  /*23ac0*/  @P0 BRA `(.L_x_2339) ;  /* 0xffffffc000ec0947 */ /* 0x000fec000383ffff */
[----:B------:R-:W-:-:S07]  /*23ad0*/  MOV R145, R10 ;  /* 0x0000000a00917202 */ /* 0x000fce0000000f00 */
.L_x_2327:
[----:B------:R-:W-:Y:S05]  /*23ae0*/  WARPSYNC.ALL ;  /* 0x0000000000007948 */ /* 0x000fea0003800000 */
[----:B------:R-:W-:Y:S06]  /*23af0*/  BAR.ARV 0x8, 0x120 ;  /* 0x0204800000007b1d */ /* 0x000fec0000002000 */
[----:B------:R-:W-:Y:S05]  /*23b00*/  @!P1 BRA `(.L_x_2340) ;  /* 0x0000000000049947 */ /* 0x000fea0003800000 */
[----:B------:R-:W-:Y:S01]  /*23b10*/  BPT.TRAP 0x1 ;  /* 0x000000040000795c */ /* 0x000fe20000300000 */
.L_x_2340:
[----:B------:R-:W-:Y:S01]  /*23b20*/  IMAD R11, R145, 0x8, R16 ;  /* 0x00000008910b7824 */ /* 0x000fe200078e0210 */
[----:B------:R-:W-:-:S04]  /*23b30*/  SHF.L.U32 R2, R188, 0x1f, RZ ;  /* 0x0000001fbc027819 */ /* 0x000fc800000006ff */
[----:B------:R0:W1:Y:S01]  /*23b40*/  SYNCS.PHASECHK.TRANS64.TRYWAIT P0, [R11+URZ+0x29850], R2 ;  /* 0x029850020b0075a7 */ /* 0x000062000800017f */
[----:B------:R-:W-:Y:S05]  /*23b50*/  @!P1 BRA `(.L_x_2341) ;  /* 0x0000000000049947 */ /* 0x000fea0003800000 */
[----:B------:R-:W-:Y:S01]  /*23b60*/  BPT.TRAP 0x1 ;  /* 0x000000040000795c */ /* 0x000fe20000300000 */
.L_x_2341:
[----:B------:R-:W-:-:S05]  /*23b70*/  VIADD R16, R16, 0x400 ;  /* 0x0000040010107836 */ /* 0x000fca0000000000 */
[----:B------:R-:W-:-:S04]  /*23b80*/  SHF.R.U32.HI R16, RZ, 0x4, R16 ;  /* 0x00000004ff107819 */ /* 0x000fc80000011610 */
[----:B------:R-:W-:-:S04]  /*23b90*/  LOP3.LUT R16, R16, 0x3fff, RZ, 0xc0, !PT ;  /* 0x00003fff10107812 */ /* 0x000fc800078ec0ff */
[----:B------:R-:W-:Y:S01]  /*23ba0*/  LOP3.LUT R16, R16, 0x10000, RZ, 0xfc, !PT ;  /* 0x0001000010107812 */ /* 0x000fe200078efcff */
[----:B-1----:R-:W-:Y:S06]  /*23bb0*/  @P0 BRA `(.L_x_2342) ;  /* 0x0000000000080947 */ /* 0x002fec0003800000 */
[----:B------:R-:W1:Y:S02]  /*23bc0*/  SYNCS.PHASECHK.TRANS64.TRYWAIT P0, [R11+URZ+0x29850], R2 ;  /* 0x029850020b0075a7 */ /* 0x000e64000800017f */
[----:B-1----:R-:W-:Y:S05]  /*23bd0*/  @!P0 BRA `(.L_x_2343) ;  /* 0x000000a000488947 */ /* 0x002fea0003800000 */
.L_x_2342:
[----:B------:R-:W-:Y:S01]  /*23be0*/  IMAD R4, R145, 0x500, R16 ;  /* 0x0000050091047824 */ /* 0x000fe200078e0210 */
[----:B------:R-:W-:Y:S05]  /*23bf0*/  WARPSYNC.ALL ;  /* 0x0000000000007948 */ /* 0x000fea0003800000 */
[----:B------:R-:W-:Y:S01]  /*23c00*/  IMAD.MOV.U32 R5, RZ, RZ, -0x3ffffff0 ;  /* 0xc0000010ff057424 */ /* 0x000fe200078e00ff */
[C---:B------:R-:W-:Y:S01]  /*23c10*/  R2UR UR6, R4.reuse ;  /* 0x00000000040672ca */ /* 0x040fe200000e0000 */
[----:B------:R-:W-:Y:S01]  /*23c20*/  WARPGROUP.ARRIVE ;  /* 0x00000000000079c5 */ /* 0x000fe20000000000 */
[----:B------:R-:W-:Y:S01]  /*23c30*/  IMAD.MOV.U32 R7, RZ, RZ, -0x3ffffff0 ;  /* 0xc0000010ff077424 */ /* 0x000fe200078e00ff */
[----:B------:R-:W-:Y:S01]  /*23c40*/  IADD3 R6, R4, 0x100, RZ ;  /* 0x0000010004067810 */ /* 0x000fe20007ffe0ff */
[----:B------:R-:W-:Y:S01]  /*23c50*/  ULDC.64 UR4, c[0x0][0x9a0] ;  /* 0x0002680000047ab9 */ /* 0x000fe20000000a00 */
[----:B------:R-:W-:-:S02]  /*23c60*/  R2UR UR7, R5 ;  /* 0x00000000050772ca */ /* 0x000fc400000e0000 */
[----:B------:R-:W-:-:S04]  /*23c70*/  ISETP.NE.U32.AND P0, PT, RZ, UR4, PT ;  /* 0x00000004ff007c0c */ /* 0x000fc8000bf05070 */
[----:B------:R-:W-:-:S07]  /*23c80*/  ISETP.NE.AND.EX P0, PT, RZ, UR5, PT, P0 ;  /* 0x00000005ff007c0c */ /* 0x000fce000bf05300 */
[----:B------:R-:W-:Y:S01]  /*23c90*/  QGMMA.64x128x32.F32.E4M3.E4M3 R24, R184, gdesc[UR4], R24, gsb0 ;  /* 0x01e00004b8187df3 */ /* 0x000fe20008000818 */
[----:B------:R-:W-:Y:S02]  /*23ca0*/  R2UR UR6, R6 ;  /* 0x00000000060672ca */ /* 0x000fe400000e0000 */
[----:B------:R-:W-:-:S03]  /*23cb0*/  R2UR UR7, R7 ;  /* 0x00000000070772ca */ /* 0x000fc600000e0000 */
[----:B------:R-:W0:Y:S01]  /*23cc0*/  @P0 LDC.64 R6, c[0x0][0x9c8] ;  /* 0x00027200ff060b82 */ /* 0x000e220000000a00 */
[----:B------:R-:W-:-:S07]  /*23cd0*/  @P0 SHF.R.S32.HI R13, RZ, 0x1f, R194 ;  /* 0x0000001fff0d0819 */ /* 0x000fce00000114c2 */
[----:B------:R-:W2:Y:S01]  /*23ce0*/  @P0 LDC.64 R8, c[0x0][0x9d0] ;  /* 0x00027400ff080b82 */ /* 0x000ea20000000a00 */
[----:B01----:R-:W-:-:S04]  /*23cf0*/  @P0 IMAD R2, R214, R6, RZ ;  /* 0x00000006d6020224 */ /* 0x003fc800078e02ff */
[C---:B------:R-:W-:Y:S02]  /*23d00*/  @P0 IMAD R5, R210.reuse, R7, R2 ;  /* 0x00000007d2050224 */ /* 0x040fe400078e0202 */
[----:B------:R-:W-:-:S04]  /*23d10*/  @P0 IMAD.WIDE.U32 R6, R210, R6, RZ ;  /* 0x00000006d2060225 */ /* 0x000fc800078e00ff */
[-C--:B--2---:R-:W-:Y:S02]  /*23d20*/  @P0 IMAD R2, R13, R8.reuse, RZ ;  /* 0x000000080d020224 */ /* 0x084fe400078e02ff */
[----:B------:R-:W-:Y:S02]  /*23d30*/  @P0 IMAD.IADD R7, R7, 0x1, R5 ;  /* 0x0000000107070824 */ /* 0x000fe400078e0205 */
[C---:B------:R-:W-:Y:S02]  /*23d40*/  @P0 IMAD R5, R194.reuse, R9, R2 ;  /* 0x00000009c2050224 */ /* 0x040fe400078e0202 */
[----:B------:R-:W-:Y:S01]  /*23d50*/  @P0 IMAD.WIDE.U32 R194, R194, R8, R6 ;  /* 0x00000008c2c20225 */ /* 0x000fe200078e0006 */
[----:B------:R-:W-:-:S03]  /*23d60*/  IADD3 R6, R4, 0x200, RZ ;  /* 0x0000020004067810 */ /* 0x000fc60007ffe0ff */
[----:B------:R-:W-:Y:S01]  /*23d70*/  IMAD.MOV.U32 R7, RZ, RZ, -0x3ffffff0 ;  /* 0xc0000010ff077424 */ /* 0x000fe200078e00ff */
[----:B------:R-:W-:Y:S01]  /*23d80*/  @P0 LEA R8, P2, R194, UR4, 0x2 ;  /* 0x00000004c2080c11 */ /* 0x000fe2000f8410ff */
[----:B------:R-:W-:Y:S02]  /*23d90*/  @P0 IMAD.IADD R5, R195, 0x1, R5 ;  /* 0x00000001c3050824 */ /* 0x000fe400078e0205 */
[----:B------:R-:W-:-:S03]  /*23da0*/  IMAD.MOV.U32 R2, RZ, RZ, 0x3f800000 ;  /* 0x3f800000ff027424 */ /* 0x000fc600078e00ff */
        /* <DEDUP_REMOVED lines=26> */
[----:B------:R-:W0:Y:S01]  /*23f50*/  SHFL.BFLY PT, R4, R7, 0x1, 0x1f ;  /* 0x0c201f0007047f89 */ /* 0x000e2200000e0000 */
        /* <DEDUP_REMOVED lines=9> */
[----:B------:R-:W-:Y:S02]  /*23ff0*/  FSETP.NE.FTZ.AND P0, PT, R8, RZ, PT ;  /* 0x000000ff0800720b */ /* 0x000fe40003f15000 */
[----:B------:R-:W-:Y:S01]  /*24000*/  MOV R7, RZ ;  /* 0x000000ff00077202 */ /* 0x000fe20000000f00 */
        /* <DEDUP_REMOVED lines=19> */
.L_x_2344:
[----:B------:R-:W-:Y:S01]  /*24140*/  VIADD R0, R11, 0x29860 ;  /* 0x000298600b007836 */ /* 0x000fe20000000000 */
[----:B------:R-:W-:Y:S01]  /*24150*/  MOV R5, UR37 ;  /* 0x0000002500057c02 */ /* 0x000fe20008000f00 */
        /* <DEDUP_REMOVED lines=73> */
.L_x_2269:
        /* <DEDUP_REMOVED lines=56> */
[C---:B------:R-:W-:Y:S02]  /*24970*/  IADD3 R11, P2, R4.reuse, 0x4020, RZ ;  /* 0x00004020040b7810 */ /* 0x040fe40007f5e0ff */
[----:B------:R-:W-:-:S02]  /*24980*/  IADD3 R21, P4, R4, 0x60, RZ ;  /* 0x0000006004157810 */ /* 0x000fc40007f9e0ff */
[----:B------:R-:W-:Y:S02]  /*24990*/  IADD3 R25, P5, R4, 0x40, RZ ;  /* 0x0000004004197810 */ /* 0x000fe40007fbe0ff */
[----:B------:R-:W-:Y:S02]  /*249a0*/  SHF.R.U64 R14, R14, 0x3, RZ ;  /* 0x000000030e0e7819 */ /* 0x000fe400000012ff */
[----:B------:R-:W-:Y:S02]  /*249b0*/  IADD3 R27, P1, R4, 0x20, RZ ;  /* 0x00000020041b7810 */ /* 0x000fe40007f3e0ff */
[----:B------:R-:W-:Y:S02]  /*249c0*/  LOP3.LUT R10, R11, 0x380, RZ, 0xc0, !PT ;  /* 0x000003800b0a7812 */ /* 0x000fe400078ec0ff */
[----:B------:R-:W-:Y:S02]  /*249d0*/  LOP3.LUT R20, R21, 0x380, RZ, 0xc0, !PT ;  /* 0x0000038015147812 */ /* 0x000fe400078ec0ff */
[----:B------:R-:W-:-:S02]  /*249e0*/  LOP3.LUT R14, R14, R15, RZ, 0x3c, !PT ;  /* 0x0000000f0e0e7212 */ /* 0x000fc400078e3cff */
        /* <DEDUP_REMOVED lines=16> */
[----:B------:R-:W-:-:S02]  /*24af0*/  LOP3.LUT R4, R15, R4, RZ, 0x3c, !PT ;  /* 0x000000040f047212 */ /* 0x000fc400078e3cff */
[----:B------:R-:W-:Y:S02]  /*24b00*/  IADD3.X R15, RZ, R5, RZ, P3, !PT ;  /* 0x00000005ff0f7210 */ /* 0x000fe40001ffe4ff */
        /* <DEDUP_REMOVED lines=14> */
[----:B------:R-:W-:Y:S02]  /*24bf0*/  MOV R79, R4 ;  /* 0x00000004004f7202 */ /* 0x000fe40000000f00 */
[----:B------:R-:W-:Y:S02]  /*24c00*/  MOV R64, R6 ;  /* 0x0000000600407202 */ /* 0x000fe40000000f00 */
[----:B------:R-:W-:-:S02]  /*24c10*/  MOV R66, R8 ;  /* 0x0000000800427202 */ /* 0x000fc40000000f00 */
[----:B------:R-:W-:Y:S02]  /*24c20*/  MOV R70, R10 ;  /* 0x0000000a00467202 */ /* 0x000fe40000000f00 */
[----:B------:R-:W-:Y:S02]  /*24c30*/  MOV R72, R14 ;  /* 0x0000000e00487202 */ /* 0x000fe40000000f00 */
        /* <DEDUP_REMOVED lines=61> */
[----:B------:R-:W-:Y:S02]  /*25010*/  SEL R14, R20, R37, P0 ;  /* 0x00000025140e7207 */ /* 0x000fe40000000000 */
        /* <DEDUP_REMOVED lines=11> */
[----:B------:R-:W-:Y:S02]  /*250d0*/  SEL R46, R40, R41, P0 ;  /* 0x00000029282e7207 */ /* 0x000fe40000000000 */
[----:B------:R-:W-:Y:S01]  /*250e0*/  MOV R20, RZ ;  /* 0x000000ff00147202 */ /* 0x000fe20000000f00 */
        /* <DEDUP_REMOVED lines=23> */
.L_x_2560:
        /* <DEDUP_REMOVED lines=26> */
[----:B0-----:R-:W-:-:S03]  /*25400*/  IMAD R5, R204, 0x40, R201 ;  /* 0x00000040cc057824 */ /* 0x001fc600078e02c9 */
[----:B------:R1:W5:Y:S01]  /*25410*/  @P0 LDG.E R0, desc[UR56][R212.64] ;  /* 0x00000038d4000981 */ /* 0x000362000c1e1900 */
[----:B------:R-:W-:Y:S01]  /*25420*/  IMAD.WIDE R60, R5, 0x2, R60 ;  /* 0x00000002053c7825 */ /* 0x000fe200078e023c */
[----:B------:R-:W-:Y:S06]  /*25430*/  @P0 BRA `(.L_x_2348) ;  /* 0x0000000000100947 */ /* 0x000fec0003800000 */
[----:B------:R-:W-:Y:S05]  /*25440*/  @!P2 BRA `(.L_x_2348) ;  /* 0x00000000000ca947 */ /* 0x000fea0003800000 */
[----:B------:R-:W2:Y:S04]  /*25450*/  LDG.E R5, desc[UR56][R2.64] ;  /* 0x0000003802057981 */ /* 0x000ea8000c1e1900 */
[----:B-----5:R-:W2:Y:S02]  /*25460*/  LDG.E R0, desc[UR56][R2.64+0x4] ;  /* 0x0000043802007981 */ /* 0x020ea4000c1e1900 */
[----:B--2---:R-:W-:-:S07]  /*25470*/  IMAD.IADD R0, R0, 0x1, -R5 ;  /* 0x0000000100007824 */ /* 0x004fce00078e0a05 */
.L_x_2348:
        /* <DEDUP_REMOVED lines=20> */
[----:B------:R-:W-:Y:S01]  /*255c0*/  SHF.R.U64 R8, R8, 0x3, RZ ;  /* 0x0000000308087819 */ /* 0x000fe200000012ff */
[----:B------:R-:W-:Y:S01]  /*255d0*/  ULDC.64 UR4, c[0x0][0xb40] ;  /* 0x0002d00000047ab9 */ /* 0x000fe20000000a00 */
        /* <DEDUP_REMOVED lines=8> */
[----:B------:R-:W-:-:S02]  /*25660*/  LOP3.LUT P0, RZ, R219, 0x3, RZ, 0xc0, !PT ;  /* 0x00000003dbff7812 */ /* 0x000fc4000780c0ff */
[----:B------:R-:W-:Y:S01]  /*25670*/  LOP3.LUT R24, R24, R25, RZ, 0x3c, !PT ;  /* 0x0000001918187212 */ /* 0x000fe200078e3cff */
[----:B------:R-:W-:Y:S01]  /*25680*/  IMAD.X R25, RZ, RZ, R61, P2 ;  /* 0x000000ffff197224 */ /* 0x000fe200010e063d */
[----:B------:R-:W-:Y:S01]  /*25690*/  LEA.HI.X R45, R2, UR5, R5, 0x2, P5 ;  /* 0x00000005022d7c11 */ /* 0x000fe2000a8f1405 */
[----:B------:R-:W-:Y:S01]  /*256a0*/  ULDC.64 UR4, c[0x0][0xaa0] ;  /* 0x0002a80000047ab9 */ /* 0x000fe20000000a00 */
[----:B------:R-:W-:Y:S02]  /*256b0*/  IADD3 R3, R7, 0x8, RZ ;  /* 0x0000000807037810 */ /* 0x000fe40007ffe0ff */
[----:B------:R-:W-:Y:S02]  /*256c0*/  IADD3 R29, P3, R60, 0x4000, RZ ;  /* 0x000040003c1d7810 */ /* 0x000fe40007f7e0ff */
[----:B------:R-:W-:Y:S01]  /*256d0*/  LOP3.LUT R12, R12, R13, RZ, 0x3c, !PT ;  /* 0x0000000d0c0c7212 */ /* 0x000fe200078e3cff */
[----:B------:R-:W-:Y:S01]  /*256e0*/  IMAD.X R13, RZ, RZ, R61, P1 ;  /* 0x000000ffff0d7224 */ /* 0x000fe200008e063d */
[----:B------:R-:W-:-:S02]  /*256f0*/  IADD3 R33, P4, R60, 0x5000, RZ ;  /* 0x000050003c217810 */ /* 0x000fc40007f9e0ff */
[C---:B------:R-:W-:Y:S02]  /*25700*/  IADD3 R37, P5, R60.reuse, 0x6000, RZ ;  /* 0x000060003c257810 */ /* 0x040fe40007fbe0ff */
[C---:B------:R-:W-:Y:S02]  /*25710*/  LOP3.LUT R2, R60.reuse, 0x380, RZ, 0xc0, !PT ;  /* 0x000003803c027812 */ /* 0x040fe400078ec0ff */
[----:B------:R-:W-:Y:S02]  /*25720*/  IADD3 R5, P2, R60, 0x7000, RZ ;  /* 0x000070003c057810 */ /* 0x000fe40007f5e0ff */
[-C--:B------:R-:W-:Y:S02]  /*25730*/  ISETP.GE.OR P1, PT, R7, R0.reuse, P0 ;  /* 0x000000000700720c */ /* 0x080fe40000726670 */
[----:B------:R-:W-:Y:S01]  /*25740*/  ISETP.GE.OR P0, PT, R3, R0, P0 ;  /* 0x000000000300720c */ /* 0x000fe20000706670 */
[----:B------:R-:W-:Y:S01]  /*25750*/  IMAD.X R41, RZ, RZ, R61, P2 ;  /* 0x000000ffff297224 */ /* 0x000fe200010e063d */
[----:B------:R-:W-:-:S02]  /*25760*/  LOP3.LUT R28, R29, 0x380, RZ, 0xc0, !PT ;  /* 0x000003801d1c7812 */ /* 0x000fc400078ec0ff */
[----:B------:R-:W-:Y:S02]  /*25770*/  LOP3.LUT R32, R33, 0x380, RZ, 0xc0, !PT ;  /* 0x0000038021207812 */ /* 0x000fe400078ec0ff */
[----:B------:R-:W-:Y:S02]  /*25780*/  LOP3.LUT R36, R37, 0x380, RZ, 0xc0, !PT ;  /* 0x0000038025247812 */ /* 0x000fe400078ec0ff */
[----:B------:R-:W-:Y:S02]  /*25790*/  SHF.R.U64 R3, R2, 0x3, RZ ;  /* 0x0000000302037819 */ /* 0x000fe400000012ff */
[----:B------:R-:W-:Y:S01]  /*257a0*/  LOP3.LUT R2, R5, 0x380, RZ, 0xc0, !PT ;  /* 0x0000038005027812 */ /* 0x000fe200078ec0ff */
[----:B------:R-:W-:Y:S01]  /*257b0*/  @!P1 STG.E desc[UR56][R44.64], R91 ;  /* 0x0000005b2c009986 */ /* 0x000fe2000c101938 */
[----:B------:R-:W-:Y:S02]  /*257c0*/  SHF.R.U64 R28, R28, 0x3, RZ ;  /* 0x000000031c1c7819 */ /* 0x000fe400000012ff */
[----:B------:R-:W-:Y:S01]  /*257d0*/  SHF.R.U64 R32, R32, 0x3, RZ ;  /* 0x0000000320207819 */ /* 0x000fe200000012ff */
[----:B------:R0:W-:Y:S01]  /*257e0*/  @!P0 STG.E desc[UR56][R44.64+0x20], R90 ;  /* 0x0000205a2c008986 */ /* 0x0001e2000c101938 */
[----:B------:R-:W-:-:S02]  /*257f0*/  SHF.R.U64 R36, R36, 0x3, RZ ;  /* 0x0000000324247819 */ /* 0x000fc400000012ff */
[----:B------:R-:W-:Y:S01]  /*25800*/  SHF.R.U64 R2, R2, 0x3, RZ ;  /* 0x0000000302027819 */ /* 0x000fe200000012ff */
[----:B------:R-:W5:Y:S01]  /*25810*/  LD.E.128 R8, desc[UR56][R8.64] ;  /* 0x0000003808087980 */ /* 0x000f62000c101d00 */
[----:B------:R-:W-:Y:S01]  /*25820*/  LOP3.LUT R28, R28, R29, RZ, 0x3c, !PT ;  /* 0x0000001d1c1c7212 */ /* 0x000fe200078e3cff */
[--C-:B------:R-:W-:Y:S01]  /*25830*/  IMAD.X R29, RZ, RZ, R61.reuse, P3 ;  /* 0x000000ffff1d7224 */ /* 0x100fe200018e063d */
[----:B------:R-:W-:Y:S01]  /*25840*/  LOP3.LUT R32, R32, R33, RZ, 0x3c, !PT ;  /* 0x0000002120207212 */ /* 0x000fe200078e3cff */
[----:B------:R-:W-:Y:S01]  /*25850*/  IMAD.X R33, RZ, RZ, R61, P4 ;  /* 0x000000ffff217224 */ /* 0x000fe200020e063d */
[----:B------:R-:W-:Y:S01]  /*25860*/  LOP3.LUT R36, R36, R37, RZ, 0x3c, !PT ;  /* 0x0000002524247212 */ /* 0x000fe200078e3cff */
[----:B------:R-:W5:Y:S01]  /*25870*/  LD.E.128 R12, desc[UR56][R12.64] ;  /* 0x000000380c0c7980 */ /* 0x000f62000c101d00 */
[----:B------:R-:W-:Y:S02]  /*25880*/  IADD3.X R37, RZ, R61, RZ, P5, !PT ;  /* 0x0000003dff257210 */ /* 0x000fe40002ffe4ff */
[----:B------:R-:W-:Y:S01]  /*25890*/  LOP3.LUT R40, R2, R5, RZ, 0x3c, !PT ;  /* 0x0000000502287212 */ /* 0x000fe200078e3cff */
[----:B------:R-:W5:Y:S01]  /*258a0*/  LD.E.128 R24, desc[UR56][R24.64] ;  /* 0x0000003818187980 */ /* 0x000f62000c101d00 */
[----:B------:R-:W-:-:S03]  /*258b0*/  LOP3.LUT R60, R3, R60, RZ, 0x3c, !PT ;  /* 0x0000003c033c7212 */ /* 0x000fc600078e3cff */
[----:B------:R-:W5:Y:S01]  /*258c0*/  LD.E.128 R28, desc[UR56][R28.64] ;  /* 0x000000381c1c7980 */ /* 0x000f62000c101d00 */
[----:B------:R-:W-:-:S03]  /*258d0*/  SHF.R.S32.HI R3, RZ, 0x1f, R201 ;  /* 0x0000001fff037819 */ /* 0x000fc600000114c9 */
[----:B------:R1:W5:Y:S04]  /*258e0*/  LD.E.128 R4, desc[UR56][R60.64] ;  /* 0x000000383c047980 */ /* 0x000368000c101d00 */
[----:B------:R-:W5:Y:S04]  /*258f0*/  LD.E.128 R32, desc[UR56][R32.64] ;  /* 0x0000003820207980 */ /* 0x000f68000c101d00 */
[----:B------:R-:W5:Y:S04]  /*25900*/  LD.E.128 R36, desc[UR56][R36.64] ;  /* 0x0000003824247980 */ /* 0x000f68000c101d00 */
[----:B------:R-:W5:Y:S01]  /*25910*/  LD.E.128 R40, desc[UR56][R40.64] ;  /* 0x0000003828287980 */ /* 0x000f62000c101d00 */
[----:B------:R-:W-:Y:S01]  /*25920*/  IMAD R21, R21, UR4, RZ ;  /* 0x0000000415157c24 */ /* 0x000fe2000f8e02ff */
[----:B------:R-:W-:Y:S01]  /*25930*/  @!PT LDS RZ, [RZ] ;  /* 0x00000000fffff984 */ /* 0x000fe20000000800 */
[----:B------:R-:W-:Y:S01]  /*25940*/  @!PT LDS RZ, [RZ] ;  /* 0x00000000fffff984 */ /* 0x000fe20000000800 */
[----:B------:R-:W-:Y:S01]  /*25950*/  @!PT LDS RZ, [RZ] ;  /* 0x00000000fffff984 */ /* 0x000fe20000000800 */
[----:B------:R-:W-:Y:S01]  /*25960*/  @!PT LDS RZ, [RZ] ;  /* 0x00000000fffff984 */ /* 0x000fe20000000800 */
[----:B------:R2:W-:Y:S06]  /*25970*/  MEMBAR.ALL.CTA ;  /* 0x0000000000007992 */ /* 0x0005ec0000008000 */
[----:B--2---:R-:W2:Y:S01]  /*25980*/  FENCE.VIEW.ASYNC.S ;  /* 0x00000000000073c6 */ /* 0x004ea20000000000 */
[----:B------:R-:W-:-:S02]  /*25990*/  IMAD.MOV.U32 R2, RZ, RZ, R201 ;  /* 0x000000ffff027224 */ /* 0x000fc400078e00c9 */
[C---:B------:R-:W-:Y:S02]  /*259a0*/  IMAD R21, R20.reuse, UR5, R21 ;  /* 0x0000000514157c24 */ /* 0x040fe4000f8e0215 */
[----:B------:R-:W-:Y:S01]  /*259b0*/  IMAD.WIDE.U32 R2, R20, UR4, R2 ;  /* 0x0000000414027c25 */ /* 0x000fe2000f8e0002 */
[----:B------:R-:W-:-:S03]  /*259c0*/  ULDC.64 UR4, c[0x0][0xae0] ;  /* 0x0002b80000047ab9 */ /* 0x000fc60000000a00 */
[----:B------:R-:W-:Y:S02]  /*259d0*/  IMAD R47, R217, -0x80, R0 ;  /* 0xffffff80d92f7824 */ /* 0x000fe400078e0200 */
[C---:B------:R-:W-:Y:S02]  /*259e0*/  VIADD R0, R204.reuse, 0x40 ;  /* 0x00000040cc007836 */ /* 0x040fe40000000000 */
[----:B------:R-:W-:Y:S01]  /*259f0*/  IMAD.IADD R3, R3, 0x1, R21 ;  /* 0x0000000103037824 */ /* 0x000fe200078e0215 */
[-C--:B------:R-:W-:Y:S01]  /*25a00*/  ISETP.GE.AND P3, PT, R204, R47.reuse, PT ;  /* 0x0000002fcc00720c */ /* 0x080fe20003f66270 */
[----:B0-----:R-:W-:Y:S01]  /*25a10*/  IMAD R44, R46, UR4, RZ ;  /* 0x000000042e2c7c24 */ /* 0x001fe2000f8e02ff */
[----:B------:R-:W-:Y:S01]  /*25a20*/  IADD3 R20, R204, 0x20, RZ ;  /* 0x00000020cc147810 */ /* 0x000fe20007ffe0ff */
[C---:B------:R-:W-:Y:S01]  /*25a30*/  IMAD.WIDE.U32 R2, R211.reuse, UR4, R2 ;  /* 0x00000004d3027c25 */ /* 0x040fe2000f8e0002 */
[-C--:B------:R-:W-:Y:S02]  /*25a40*/  ISETP.GE.AND P1, PT, R0, R47.reuse, PT ;  /* 0x0000002f0000720c */ /* 0x080fe40003f26270 */
[----:B------:R-:W-:Y:S01]  /*25a50*/  IADD3 R0, R16, 0x29820, RZ ;  /* 0x0002982010007810 */ /* 0x000fe20007ffe0ff */
[----:B------:R-:W-:Y:S01]  /*25a60*/  IMAD R45, R211, UR5, R44 ;  /* 0x00000005d32d7c24 */ /* 0x000fe2000f8e022c */
[----:B------:R-:W-:Y:S01]  /*25a70*/  ULDC.64 UR4, c[0x0][0xae8] ;  /* 0x0002ba0000047ab9 */ /* 0x000fe20000000a00 */
[----:B------:R-:W-:Y:S01]  /*25a80*/  VIADD R21, R204, 0x60 ;  /* 0x00000060cc157836 */ /* 0x000fe20000000000 */
[-C--:B------:R-:W-:Y:S01]  /*25a90*/  ISETP.GE.AND P0, PT, R20, R47.reuse, PT ;  /* 0x0000002f1400720c */ /* 0x080fe20003f06270 */
        /* <DEDUP_REMOVED lines=12> */
[----:B------:R-:W-:Y:S01]  /*25b60*/  MOV R3, R49 ;  /* 0x0000003100037202 */ /* 0x000fe20000000f00 */
[----:B------:R-:W-:Y:S01]  /*25b70*/  ULDC.64 UR4, c[0x0][0xad8] ;  /* 0x0002b60000047ab9 */ /* 0x000fe20000000a00 */
[----:B------:R-:W-:Y:S01]  /*25b80*/  IMAD.MOV.U32 R2, RZ, RZ, R44 ;  /* 0x000000ffff027224 */ /* 0x000fe200078e002c */
[----:B------:R-:W-:Y:S01]  /*25b90*/  ULDC.64 UR6, c[0x0][0xa80] ;  /* 0x0002a00000067ab9 */ /* 0x000fe20000000a00 */
[----:B------:R-:W-:Y:S02]  /*25ba0*/  IMAD R47, R21, UR4, RZ ;  /* 0x00000004152f7c24 */ /* 0x000fe4000f8e02ff */
[C---:B------:R-:W-:Y:S02]  /*25bb0*/  VIADD R0, R201.reuse, 0x40 ;  /* 0x00000040c9007836 */ /* 0x040fe40000000000 */
[C---:B------:R-:W-:Y:S01]  /*25bc0*/  IMAD.WIDE.U32 R2, R20.reuse, UR4, R2 ;  /* 0x0000000414027c25 */ /* 0x040fe2000f8e0002 */
[----:B------:R-:W-:Y:S02]  /*25bd0*/  ULDC UR4, c[0x0][0xa8c] ;  /* 0x0002a30000047ab9 */ /* 0x000fe40000000800 */
[----:B------:R-:W-:Y:S01]  /*25be0*/  ISETP.GE.AND P3, PT, R201, UR4, PT ;  /* 0x00000004c9007c0c */ /* 0x000fe2000bf66270 */
[----:B------:R-:W-:Y:S01]  /*25bf0*/  IMAD R47, R20, UR5, R47 ;  /* 0x00000005142f7c24 */ /* 0x000fe2000f8e022f */
[----:B------:R-:W-:-:S02]  /*25c00*/  ISETP.GE.AND P4, PT, R0, UR4, PT ;  /* 0x0000000400007c0c */ /* 0x000fc4000bf86270 */
[----:B------:R-:W-:Y:S01]  /*25c10*/  LEA R46, P5, R2, UR6, 0x1 ;  /* 0x00000006022e7c11 */ /* 0x000fe2000f8a08ff */
[----:B------:R-:W-:-:S05]  /*25c20*/  IMAD.IADD R3, R3, 0x1, R47 ;  /* 0x0000000103037824 */ /* 0x000fca00078e022f */
[----:B------:R-:W-:-:S05]  /*25c30*/  LEA.HI.X R47, R2, UR7, R3, 0x1, P5 ;  /* 0x00000007022f7c11 */ /* 0x000fca000a8f0c03 */
[----:B-----5:R0:W-:Y:S04]  /*25c40*/  @!P3 STG.E.128 desc[UR56][R46.64], R4 ;  /* 0x000000042e00b986 */ /* 0x0201e8000c101d38 */
[----:B------:R0:W-:Y:S02]  /*25c50*/  @!P4 STG.E.128 desc[UR56][R46.64+0x80], R28 ;  /* 0x0000801c2e00c986 */ /* 0x0001e4000c101d38 */
.L_x_2350:
[----:B------:R-:W-:Y:S05]  /*25c60*/  BSYNC B1 ;  /* 0x0000000000017941 */ /* 0x000fea0003800000 */
.L_x_2349:
        /* <DEDUP_REMOVED lines=20> */
.L_x_2352:
[----:B------:R-:W-:Y:S05]  /*25db0*/  BSYNC B1 ;  /* 0x0000000000017941 */ /* 0x000fea0003800000 */
.L_x_2351:
[----:B------:R-:W-:Y:S04]  /*25dc0*/  BSSY B1, `(.L_x_2353) ;  /* 0x0000014000017945 */ /* 0x000fe80003800000 */
[----:B------:R-:W-:Y:S05]  /*25dd0*/  @P1 BRA `(.L_x_2354) ;  /* 0x0000000000481947 */ /* 0x000fea0003800000 */
[----:B01---5:R-:W-:Y:S01]  /*25de0*/  IADD3 R5, P0, R20, 0x40, RZ ;  /* 0x0000004014057810 */ /* 0x023fe20007f1e0ff */
[----:B------:R-:W-:Y:S01]  /*25df0*/  ULDC.64 UR4, c[0x0][0xad8] ;  /* 0x0002b60000047ab9 */ /* 0x000fe20000000a00 */
[----:B------:R-:W-:Y:S01]  /*25e00*/  IMAD.MOV.U32 R2, RZ, RZ, R44 ;  /* 0x000000ffff027224 */ /* 0x000fe200078e002c */
[----:B------:R-:W-:Y:S01]  /*25e10*/  IADD3 R4, R201, 0x40, RZ ;  /* 0x00000040c9047810 */ /* 0x000fe20007ffe0ff */
[----:B------:R-:W-:Y:S01]  /*25e20*/  IMAD.MOV.U32 R3, RZ, RZ, R49 ;  /* 0x000000ffff037224 */ /* 0x000fe200078e0031 */
[----:B------:R-:W-:Y:S01]  /*25e30*/  ULDC.64 UR6, c[0x0][0xa80] ;  /* 0x0002a00000067ab9 */ /* 0x000fe20000000a00 */
[----:B------:R-:W-:Y:S02]  /*25e40*/  IMAD.X R0, RZ, RZ, R21, P0 ;  /* 0x000000ffff007224 */ /* 0x000fe400000e0615 */
        /* <DEDUP_REMOVED lines=11> */
.L_x_2354:
[----:B------:R-:W-:Y:S05]  /*25f00*/  BSYNC B1 ;  /* 0x0000000000017941 */ /* 0x000fea0003800000 */
.L_x_2353:
[----:B------:R-:W-:Y:S05]  /*25f10*/  @P2 BRA `(.L_x_2355) ;  /* 0x0000000800cc2947 */ /* 0x000fea0003800000 */
[----:B012--5:R-:W-:Y:S01]  /*25f20*/  IADD3 R5, P0, R20, 0x60, RZ ;  /* 0x0000006014057810 */ /* 0x027fe20007f1e0ff */
[----:B------:R-:W-:Y:S01]  /*25f30*/  ULDC.64 UR6, c[0x0][0xad8] ;  /* 0x0002b60000067ab9 */ /* 0x000fe20000000a00 */
[----:B------:R-:W-:Y:S01]  /*25f40*/  IMAD.MOV.U32 R2, RZ, RZ, R44 ;  /* 0x000000ffff027224 */ /* 0x000fe200078e002c */
[----:B------:R-:W-:Y:S01]  /*25f50*/  ULDC UR4, c[0x0][0xa8c] ;  /* 0x0002a30000047ab9 */ /* 0x000fe20000000800 */
[----:B------:R-:W-:Y:S01]  /*25f60*/  IADD3.X R20, RZ, R21, RZ, P0, !PT ;  /* 0x00000015ff147210 */ /* 0x000fe200007fe4ff */
[----:B------:R-:W-:Y:S01]  /*25f70*/  IMAD.MOV.U32 R3, RZ, RZ, R49 ;  /* 0x000000ffff037224 */ /* 0x000fe200078e0031 */
[C---:B------:R-:W-:Y:S02]  /*25f80*/  ISETP.GE.AND P1, PT, R201.reuse, UR4, PT ;  /* 0x00000004c9007c0c */ /* 0x040fe4000bf26270 */
[----:B------:R-:W-:Y:S01]  /*25f90*/  IADD3 R0, R201, 0x40, RZ ;  /* 0x00000040c9007810 */ /* 0x000fe20007ffe0ff */
[----:B------:R-:W-:Y:S02]  /*25fa0*/  IMAD R20, R20, UR6, RZ ;  /* 0x0000000614147c24 */ /* 0x000fe4000f8e02ff */
[----:B------:R-:W-:-:S04]  /*25fb0*/  IMAD.WIDE.U32 R2, R5, UR6, R2 ;  /* 0x0000000605027c25 */ /* 0x000fc8000f8e0002 */
        /* <DEDUP_REMOVED lines=10> */
.L_x_2346:
        /* <DEDUP_REMOVED lines=15> */
[----:B------:R-:W-:Y:S01]  /*26150*/  ISETP.GT.AND P2, PT, R234, 0x7f, PT ;  /* 0x0000007fea00780c */ /* 0x000fe20003f44270 */
[----:B------:R-:W-:-:S12]  /*26160*/  @P1 BRA `(.L_x_2356) ;  /* 0x0000000000101947 */ /* 0x000fd80003800000 */
[----:B------:R-:W-:Y:S05]  /*26170*/  @!P0 BRA `(.L_x_2356) ;  /* 0x00000000000c8947 */ /* 0x000fea0003800000 */
[----:B------:R-:W3:Y:S04]  /*26180*/  LDG.E R5, desc[UR56][R2.64] ;  /* 0x0000003802057981 */ /* 0x000ee8000c1e1900 */
[----:B-----5:R-:W3:Y:S02]  /*26190*/  LDG.E R0, desc[UR56][R2.64+0x4] ;  /* 0x0000043802007981 */ /* 0x020ee4000c1e1900 */
[----:B---3--:R-:W-:-:S07]  /*261a0*/  IMAD.IADD R0, R0, 0x1, -R5 ;  /* 0x0000000100007824 */ /* 0x008fce00078e0a05 */
.L_x_2356:
[----:B------:R-:W-:Y:S01]  /*261b0*/  BSSY B1, `(.L_x_2357) ;  /* 0x000001d000017945 */ /* 0x000fe20003800000 */
[----:B------:R-:W-:Y:S02]  /*261c0*/  SHF.R.S32.HI R8, RZ, 0x1f, R211 ;  /* 0x0000001fff087819 */ /* 0x000fe400000114d3 */
[----:B------:R-:W-:Y:S02]  /*261d0*/  SHF.R.S32.HI R10, RZ, 0x1f, R201 ;  /* 0x0000001fff0a7819 */ /* 0x000fe400000114c9 */
[----:B------:R-:W-:Y:S02]  /*261e0*/  SEL R11, R210, RZ, !P0 ;  /* 0x000000ffd20b7207 */ /* 0x000fe40004000000 */
[----:B------:R-:W-:Y:S02]  /*261f0*/  SEL R214, R214, RZ, !P0 ;  /* 0x000000ffd6d67207 */ /* 0x000fe40004000000 */
[----:B-----5:R-:W-:Y:S01]  /*26200*/  SHF.R.S32.HI R6, RZ, 0x1f, R7 ;  /* 0x0000001fff067819 */ /* 0x020fe20000011407 */
[----:B------:R-:W-:Y:S06]  /*26210*/  @P2 BRA `(.L_x_2358) ;  /* 0x0000000000582947 */ /* 0x000fec0003800000 */
[----:B--2---:R-:W2:Y:S02]  /*26220*/  S2R R2, SR_TID.X ;  /* 0x0000000000027919 */ /* 0x004ea40000002100 */
[----:B--2---:R-:W-:-:S05]  /*26230*/  LEA R2, R217, R2, 0x7 ;  /* 0x00000002d9027211 */ /* 0x004fca00078e38ff */
        /* <DEDUP_REMOVED lines=17> */
[----:B------:R-:W-:Y:S02]  /*26350*/  LEA.HI.X R5, R2, UR5, R3, 0x2, P0 ;  /* 0x0000000502057c11 */ /* 0x000fe400080f1403 */
[----:B------:R-:W-:-:S05]  /*26360*/  MOV R3, 0xff800000 ;  /* 0xff80000000037802 */ /* 0x000fca0000000f00 */
[----:B------:R3:W-:Y:S02]  /*26370*/  STG.E desc[UR56][R4.64], R3 ;  /* 0x0000000304007986 */ /* 0x0007e4000c101938 */
.L_x_2358:
[----:B------:R-:W-:Y:S05]  /*26380*/  BSYNC B1 ;  /* 0x0000000000017941 */ /* 0x000fea0003800000 */
.L_x_2357:
[----:B------:R-:W-:Y:S01]  /*26390*/  ULDC.64 UR4, c[0x0][0xaa0] ;  /* 0x0002a80000047ab9 */ /* 0x000fe20000000a00 */
[----:B--2---:R-:W-:Y:S01]  /*263a0*/  IMAD.MOV.U32 R2, RZ, RZ, R201 ;  /* 0x000000ffff027224 */ /* 0x004fe200078e00c9 */
[----:B------:R-:W-:Y:S01]  /*263b0*/  BSSY B1, `(.L_x_2359) ;  /* 0x000002c000017945 */ /* 0x000fe20003800000 */
[----:B---3--:R-:W-:Y:S02]  /*263c0*/  IMAD.MOV.U32 R3, RZ, RZ, R10 ;  /* 0x000000ffff037224 */ /* 0x008fe400078e000a */
[----:B------:R-:W-:Y:S01]  /*263d0*/  IMAD R4, R6, UR4, RZ ;  /* 0x0000000406047c24 */ /* 0x000fe2000f8e02ff */
[----:B------:R-:W-:Y:S01]  /*263e0*/  IADD3 R6, R204, 0x20, RZ ;  /* 0x00000020cc067810 */ /* 0x000fe20007ffe0ff */
[----:B------:R-:W-:-:S04]  /*263f0*/  IMAD.WIDE.U32 R2, R7, UR4, R2 ;  /* 0x0000000407027c25 */ /* 0x000fc8000f8e0002 */
[----:B------:R-:W-:Y:S01]  /*26400*/  IMAD R7, R7, UR5, R4 ;  /* 0x0000000507077c24 */ /* 0x000fe2000f8e0204 */
[----:B------:R-:W-:Y:S02]  /*26410*/  ULDC.64 UR4, c[0x0][0xae0] ;  /* 0x0002b80000047ab9 */ /* 0x000fe40000000a00 */
[----:B------:R-:W-:Y:S02]  /*26420*/  IMAD R4, R8, UR4, RZ ;  /* 0x0000000408047c24 */ /* 0x000fe4000f8e02ff */
[----:B------:R-:W-:Y:S02]  /*26430*/  IMAD.IADD R3, R3, 0x1, R7 ;  /* 0x0000000103037824 */ /* 0x000fe400078e0207 */
[----:B------:R-:W-:Y:S02]  /*26440*/  IMAD R7, R217, -0x80, R0 ;  /* 0xffffff80d9077824 */ /* 0x000fe400078e0200 */
[C---:B------:R-:W-:Y:S02]  /*26450*/  VIADD R0, R204.reuse, 0x40 ;  /* 0x00000040cc007836 */ /* 0x040fe40000000000 */
[C---:B------:R-:W-:Y:S01]  /*26460*/  IMAD R5, R211.reuse, UR5, R4 ;  /* 0x00000005d3057c24 */ /* 0x040fe2000f8e0204 */
[-C--:B------:R-:W-:Y:S01]  /*26470*/  ISETP.GE.AND P3, PT, R204, R7.reuse, PT ;  /* 0x00000007cc00720c */ /* 0x080fe20003f66270 */
[----:B------:R-:W-:Y:S01]  /*26480*/  IMAD.WIDE.U32 R2, R211, UR4, R2 ;  /* 0x00000004d3027c25 */ /* 0x000fe2000f8e0002 */
[----:B------:R-:W-:Y:S01]  /*26490*/  ULDC.64 UR4, c[0x0][0xae8] ;  /* 0x0002ba0000047ab9 */ /* 0x000fe20000000a00 */
[----:B------:R-:W-:-:S02]  /*264a0*/  ISETP.GE.AND P0, PT, R0, R7, PT ;  /* 0x000000070000720c */ /* 0x000fc40003f06270 */
[----:B------:R-:W-:Y:S01]  /*264b0*/  VIADD R4, R204, 0x60 ;  /* 0x00000060cc047836 */ /* 0x000fe20000000000 */
[-C--:B------:R-:W-:Y:S01]  /*264c0*/  ISETP.GE.AND P2, PT, R6, R7.reuse, PT ;  /* 0x000000070600720c */ /* 0x080fe20003f46270 */
[----:B------:R-:W-:Y:S01]  /*264d0*/  IMAD.IADD R3, R3, 0x1, R5 ;  /* 0x0000000103037824 */ /* 0x000fe200078e0205 */
[----:B------:R-:W-:Y:S01]  /*264e0*/  MOV R6, R204 ;  /* 0x000000cc00067202 */ /* 0x000fe20000000f00 */
        /* <DEDUP_REMOVED lines=24> */
.L_x_2360:
[----:B------:R-:W-:Y:S05]  /*26670*/  BSYNC B1 ;  /* 0x0000000000017941 */ /* 0x000fea0003800000 */
.L_x_2359:
        /* <DEDUP_REMOVED lines=20> */
.L_x_2362:
[----:B------:R-:W-:Y:S05]  /*267c0*/  BSYNC B1 ;  /* 0x0000000000017941 */ /* 0x000fea0003800000 */
.L_x_2361:
[----:B------:R-:W-:Y:S04]  /*267d0*/  BSSY B1, `(.L_x_2363) ;  /* 0x0000014000017945 */ /* 0x000fe80003800000 */
[----:B------:R-:W-:Y:S05]  /*267e0*/  @P0 BRA `(.L_x_2364) ;  /* 0x0000000000480947 */ /* 0x000fea0003800000 */
[----:B--23--:R-:W-:Y:S01]  /*267f0*/  IADD3 R9, P0, R6, 0x40, RZ ;  /* 0x0000004006097810 */ /* 0x00cfe20007f1e0ff */
        /* <DEDUP_REMOVED lines=17> */
.L_x_2364:
[----:B------:R-:W-:Y:S05]  /*26910*/  BSYNC B1 ;  /* 0x0000000000017941 */ /* 0x000fea0003800000 */
.L_x_2363:
[----:B------:R-:W-:Y:S05]  /*26920*/  @P1 BRA `(.L_x_2355) ;  /* 0x0000000000481947 */ /* 0x000fea0003800000 */
[----:B------:R-:W-:Y:S01]  /*26930*/  IADD3 R5, P0, R6, 0x60, RZ ;  /* 0x0000006006057810 */ /* 0x000fe20007f1e0ff */
        /* <DEDUP_REMOVED lines=17> */
.L_x_2355:
[----:B------:R-:W-:Y:S05]  /*26a50*/  BSYNC B0 ;  /* 0x0000000000007941 */ /* 0x000fea0003800000 */
.L_x_2345:
[----:B------:R-:W-:Y:S02]  /*26a60*/  ULDC UR4, c[0x0][0xc14] ;  /* 0x0003050000047ab9 */ /* 0x000fe40000000800 */
[----:B-1----:R-:W-:-:S13]  /*26a70*/  ISETP.GE.AND P0, PT, R195, UR4, PT ;  /* 0x00000004c3007c0c */ /* 0x002fda000bf06270 */
[----:B------:R-:W-:Y:S05]  /*26a80*/  @!P0 BRA `(.L_x_2365) ;  /* 0xfffffda8002c8947 */ /* 0x000fea000383ffff */
[----:B------:R-:W-:Y:S05]  /*26a90*/  BRA `(.L_x_2159) ;  /* 0x0000006800507947 */ /* 0x000fea0003800000 */
.L_x_2157:
        /* <DEDUP_REMOVED lines=20> */
.L_x_2366:
        /* <DEDUP_REMOVED lines=33> */
[----:B0-----:R-:W-:-:S05]  /*26df0*/  IMAD R7, R7, UR5, RZ ;  /* 0x0000000507077c24 */ /* 0x001fca000f8e02ff */
[----:B--2---:R-:W-:Y:S02]  /*26e00*/  ISETP.GT.AND P6, PT, R7, UR6, PT ;  /* 0x0000000607007c0c */ /* 0x004fe4000bfc4270 */
[----:B------:R-:W-:-:S11]  /*26e10*/  MOV R2, R7 ;  /* 0x0000000700027202 */ /* 0x000fd60000000f00 */
[----:B------:R-:W-:Y:S05]  /*26e20*/  @P6 BRA `(.L_x_2368) ;  /* 0x0000000000a06947 */ /* 0x000fea0003800000 */
[----:B------:R-:W0:Y:S01]  /*26e30*/  LDC R6, c[0x0][0xc14] ;  /* 0x00030500ff067b82 */ /* 0x000e220000000800 */
[----:B------:R-:W-:Y:S01]  /*26e40*/  IMAD.MOV.U32 R7, RZ, RZ, R2 ;  /* 0x000000ffff077224 */ /* 0x000fe200078e0002 */
[----:B------:R-:W-:Y:S01]  /*26e50*/  UMOV UR4, URZ ;  /* 0x0000003f00047c82 */ /* 0x000fe20008000000 */
[----:B------:R-:W-:Y:S01]  /*26e60*/  ULDC UR7, c[0x0][0xc14] ;  /* 0x0003050000077ab9 */ /* 0x000fe20000000800 */
[----:B------:R-:W-:-:S05]  /*26e70*/  ULDC UR5, c[0x0][0xc10] ;  /* 0x0003040000057ab9 */ /* 0x000fca0000000800 */
.L_x_2372:
        /* <DEDUP_REMOVED lines=13> */
.L_x_2371:
[----:B------:R-:W-:Y:S05]  /*26f50*/  BSYNC B0 ;  /* 0x0000000000007941 */ /* 0x000fea0003800000 */
.L_x_2370:
        /* <DEDUP_REMOVED lines=21> */
.L_x_2368:
[----:B------:R-:W-:-:S05]  /*270b0*/  IADD3 R7, -R2, R7, RZ ;  /* 0x0000000702077210 */ /* 0x000fca0007ffe1ff */
        /* <DEDUP_REMOVED lines=20> */
.L_x_2373:
[----:B-1----:R-:W-:Y:S01]  /*27200*/  IADD3 R2, RZ, -R3, RZ ;  /* 0x80000003ff027210 */ /* 0x002fe20007ffe0ff */
[----:B---3--:R-:W-:Y:S01]  /*27210*/  IMAD R4, R4, UR5, R7 ;  /* 0x0000000504047c24 */ /* 0x008fe2000f8e0207 */
[----:B--2---:R-:W-:-:S03]  /*27220*/  IABS R6, R9 ;  /* 0x0000000900067213 */ /* 0x004fc60000000000 */
[----:B------:R-:W-:Y:S01]  /*27230*/  IMAD R7, R2, R11, RZ ;  /* 0x0000000b02077224 */ /* 0x000fe200078e02ff */
[----:B------:R1:W-:Y:S01]  /*27240*/  STL [R1], R4 ;  /* 0x0000000401007387 */ /* 0x0003e20000100800 */
[----:B------:R-:W-:Y:S02]  /*27250*/  IMAD.MOV.U32 R2, RZ, RZ, RZ ;  /* 0x000000ffff027224 */ /* 0x000fe400078e00ff */
        /* <DEDUP_REMOVED lines=9> */
[----:B------:R-:W-:Y:S01]  /*272f0*/  @!P1 IMAD.IADD R4, R4, 0x1, -R11 ;  /* 0x0000000104049824 */ /* 0x000fe200078e0a0b */
[----:B------:R-:W-:Y:S02]  /*27300*/  @!P1 IADD3 R7, R7, 0x1, RZ ;  /* 0x0000000107079810 */ /* 0x000fe40007ffe0ff */
        /* <DEDUP_REMOVED lines=14> */
[----:B-1----:R-:W-:-:S02]  /*273f0*/  IADD3 R3, R8, 0xffffffe, RZ ;  /* 0x0ffffffe08037810 */ /* 0x002fc40007ffe0ff */
[----:B------:R-:W-:-:S04]  /*27400*/  IABS R8, R10 ;  /* 0x0000000a00087213 */ /* 0x000fc80000000000 */
[----:B------:R-:W1:Y:S02]  /*27410*/  F2I.FTZ.U32.TRUNC.NTZ R3, R3 ;  /* 0x0000000300037305 */ /* 0x000e64000021f000 */
[----:B-1----:R-:W-:-:S04]  /*27420*/  IMAD.MOV R7, RZ, RZ, -R3 ;  /* 0x000000ffff077224 */ /* 0x002fc800078e0a03 */
[----:B------:R-:W-:-:S04]  /*27430*/  IMAD R7, R7, R6, RZ ;  /* 0x0000000607077224 */ /* 0x000fc800078e02ff */
[----:B------:R-:W-:Y:S01]  /*27440*/  IMAD.HI.U32 R2, R3, R7, R2 ;  /* 0x0000000703027227 */ /* 0x000fe200078e0002 */
[----:B------:R-:W-:Y:S02]  /*27450*/  IABS R7, R9 ;  /* 0x0000000900077213 */ /* 0x000fe40000000000 */
[----:B------:R-:W-:-:S03]  /*27460*/  IADD3 R3, RZ, -R8, RZ ;  /* 0x80000008ff037210 */ /* 0x000fc60007ffe0ff */
        /* <DEDUP_REMOVED lines=11> */
[----:B------:R-:W-:Y:S02]  /*27520*/  @!P2 IADD3 R2, -R2, RZ, RZ ;  /* 0x000000ff0202a210 */ /* 0x000fe40007ffe1ff */
        /* <DEDUP_REMOVED lines=8> */
.L_x_2369:
[----:B------:R-:W-:Y:S01]  /*275b0*/  MOV R2, UR6 ;  /* 0x0000000600027c02 */ /* 0x000fe20008000f00 */
[----:B------:R0:W-:Y:S04]  /*275c0*/  STL [R1+0x4], RZ ;  /* 0x000004ff01007387 */ /* 0x0001e80000100800 */
[----:B------:R0:W-:Y:S04]  /*275d0*/  STL [R1+0x8], RZ ;  /* 0x000008ff01007387 */ /* 0x0001e80000100800 */
[----:B------:R0:W-:Y:S02]  /*275e0*/  STL [R1], R2 ;  /* 0x0000000201007387 */ /* 0x0001e40000100800 */
.L_x_2374:
        /* <DEDUP_REMOVED lines=10> */
.L_x_2367:
        /* <DEDUP_REMOVED lines=8> */
[----:B-1----:R-:W1:Y:S01]  /*27710*/  S2R R0, SR_TID.X ;  /* 0x0000000000007919 */ /* 0x002e620000002100 */
[----:B------:R-:W-:Y:S01]  /*27720*/  BSSY B7, `(.L_x_2375) ;  /* 0x000058a000077945 */ /* 0x000fe20003800000 */
[----:B------:R-:W-:Y:S01]  /*27730*/  ULDC UR38, c[0x0][0xc] ;  /* 0x0000030000267ab9 */ /* 0x000fe20000000800 */
[----:B------:R-:W-:Y:S01]  /*27740*/  ULOP3.LUT UR37, UR36, 0x1, URZ, 0xfc, !UPT ;  /* 0x0000000124257892 */ /* 0x000fe2000f8efc3f */
[----:B--2---:R-:W2:Y:S01]  /*27750*/  S2R R6, SR_TID.X ;  /* 0x0000000000067919 */ /* 0x004ea20000002100 */
[----:B------:R-:W-:Y:S01]  /*27760*/  ULOP3.LUT UR39, UR36, 0x2, URZ, 0xfc, !UPT ;  /* 0x0000000224277892 */ /* 0x000fe2000f8efc3f */
[----:B------:R-:W-:Y:S01]  /*27770*/  ULDC.64 UR40, c[0x0][0x198] ;  /* 0x0000660000287ab9 */ /* 0x000fe20000000a00 */
[----:B-1----:R-:W-:Y:S01]  /*27780*/  LOP3.LUT R0, R0, 0x7f, RZ, 0xc0, !PT ;  /* 0x0000007f00007812 */ /* 0x002fe200078ec0ff */
[C---:B--2---:R-:W-:Y:S01]  /*27790*/  IMAD.SHL.U32 R4, R6.reuse, 0x20, RZ ;  /* 0x0000002006047824 */ /* 0x044fe200078e00ff */
[----:B------:R-:W-:-:S03]  /*277a0*/  LOP3.LUT P0, RZ, R6, 0x4, RZ, 0xc0, !PT ;  /* 0x0000000406ff7812 */ /* 0x000fc6000780c0ff */
[----:B------:R-:W-:Y:S02]  /*277b0*/  IMAD.SHL.U32 R0, R0, 0x10, RZ ;  /* 0x0000001000007824 */ /* 0x000fe400078e00ff */
[----:B------:R-:W-:-:S03]  /*277c0*/  IMAD.SHL.U32 R7, R6, 0x4, RZ ;  /* 0x0000000406077824 */ /* 0x000fc600078e00ff */
[----:B------:R-:W-:Y:S02]  /*277d0*/  LOP3.LUT R3, R0, 0x600, RZ, 0xc0, !PT ;  /* 0x0000060000037812 */ /* 0x000fe400078ec0ff */
[----:B------:R-:W-:Y:S02]  /*277e0*/  SHF.L.U32 R0, R6, 0x7, RZ ;  /* 0x0000000706007819 */ /* 0x000fe400000006ff */
[----:B------:R-:W-:Y:S02]  /*277f0*/  LOP3.LUT R5, R3, 0x60, R4, 0xf8, !PT ;  /* 0x0000006003057812 */ /* 0x000fe400078ef804 */
[----:B------:R-:W-:Y:S02]  /*27800*/  SHF.R.U32.HI R3, RZ, 0x1, R6 ;  /* 0x00000001ff037819 */ /* 0x000fe40000011606 */
[----:B0-----:R-:W-:Y:S02]  /*27810*/  LOP3.LUT R2, R0, 0x380, RZ, 0xc0, !PT ;  /* 0x0000038000027812 */ /* 0x001fe400078ec0ff */
[----:B------:R-:W-:-:S02]  /*27820*/  LOP3.LUT R5, R5, 0x100, R4, 0xf8, !PT ;  /* 0x0000010005057812 */ /* 0x000fc400078ef804 */
        /* <DEDUP_REMOVED lines=12> */
[----:B------:R-:W-:Y:S02]  /*278f0*/  SEL R2, R0, 0xffffffc0, !P0 ;  /* 0xffffffc000027807 */ /* 0x000fe40004000000 */
[----:B------:R-:W-:-:S05]  /*27900*/  MOV R0, 0x1 ;  /* 0x0000000100007802 */ /* 0x000fca0000000f00 */
[----:B------:R1:W-:Y:S04]  /*27910*/  STL [R1+0x1c], R0 ;  /* 0x00001c0001007387 */ /* 0x0003e80000100800 */
[----:B------:R1:W-:Y:S04]  /*27920*/  STL [R1+0x14], RZ ;  /* 0x000014ff01007387 */ /* 0x0003e80000100800 */
[----:B------:R1:W-:Y:S04]  /*27930*/  STL [R1+0x10], RZ ;  /* 0x000010ff01007387 */ /* 0x0003e80000100800 */
[----:B------:R1:W-:Y:S02]  /*27940*/  STL [R1+0x18], R0 ;  /* 0x0000180001007387 */ /* 0x0003e40000100800 */
.L_x_2480:
[----:B-1----:R-:W2:Y:S01]  /*27950*/  LDL R0, [R1+0xc] ;  /* 0x00000c0001007983 */ /* 0x002ea20000100800 */
[----:B------:R-:W2:Y:S01]  /*27960*/  LDC.64 R16, c[0x0][0xc60] ;  /* 0x00031800ff107b82 */ /* 0x000ea20000000a00 */
[----:B------:R-:W-:Y:S05]  /*27970*/  YIELD ;  /* 0x0000000000007946 */ /* 0x000fea0003800000 */
[----:B------:R-:W-:Y:S01]  /*27980*/  ULDC.64 UR4, c[0x0][0xa28] ;  /* 0x00028a0000047ab9 */ /* 0x000fe20000000a00 */
[----:B------:R-:W-:Y:S01]  /*27990*/  ULDC.64 UR10, c[0x0][0xa18] ;  /* 0x00028600000a7ab9 */ /* 0x000fe20000000a00 */
[----:B------:R-:W-:Y:S01]  /*279a0*/  ISETP.NE.U32.AND P0, PT, RZ, UR4, PT ;  /* 0x00000004ff007c0c */ /* 0x000fe2000bf05070 */
[----:B------:R-:W-:Y:S01]  /*279b0*/  IMAD.MOV.U32 R8, RZ, RZ, RZ ;  /* 0x000000ffff087224 */ /* 0x000fe200078e00ff */
[----:B------:R-:W-:Y:S01]  /*279c0*/  ULDC.64 UR6, c[0x0][0xa08] ;  /* 0x0002820000067ab9 */ /* 0x000fe20000000a00 */
[----:B------:R-:W-:Y:S01]  /*279d0*/  ULDC.64 UR8, c[0x0][0xa10] ;  /* 0x0002840000087ab9 */ /* 0x000fe20000000a00 */
[----:B--2---:R-:W-:-:S06]  /*279e0*/  IMAD.WIDE R16, R0, 0x4, R16 ;  /* 0x0000000400107825 */ /* 0x004fcc00078e0210 */
[----:B------:R-:W2:Y:S01]  /*279f0*/  LDG.E R16, desc[UR56][R16.64] ;  /* 0x0000003810107981 */ /* 0x000ea2000c1e1900 */
[----:B------:R-:W-:Y:S02]  /*27a00*/  ISETP.NE.AND.EX P0, PT, RZ, UR5, PT, P0 ;  /* 0x00000005ff007c0c */ /* 0x000fe4000bf05300 */
[----:B------:R-:W-:-:S04]  /*27a10*/  ISETP.NE.U32.AND P3, PT, RZ, UR10, PT ;  /* 0x0000000aff007c0c */ /* 0x000fc8000bf65070 */
[----:B------:R-:W-:Y:S01]  /*27a20*/  ISETP.NE.AND.EX P3, PT, RZ, UR11, PT, P3 ;  /* 0x0000000bff007c0c */ /* 0x000fe2000bf65330 */
[----:B------:R-:W-:Y:S01]  /*27a30*/  IMAD.MOV.U32 R0, RZ, RZ, RZ ;  /* 0x000000ffff007224 */ /* 0x000fe200078e00ff */
[----:B------:R-:W-:Y:S01]  /*27a40*/  MOV R11, RZ ;  /* 0x000000ff000b7202 */ /* 0x000fe20000000f00 */
[----:B------:R-:W-:Y:S01]  /*27a50*/  IMAD.MOV.U32 R20, RZ, RZ, RZ ;  /* 0x000000ffff147224 */ /* 0x000fe200078e00ff */
[----:B--2---:R-:W-:-:S03]  /*27a60*/  SHF.R.S32.HI R18, RZ, 0x1f, R16 ;  /* 0x0000001fff127819 */ /* 0x004fc60000011410 */
[----:B------:R-:W-:-:S04]  /*27a70*/  @P0 LEA R2, P1, R16, UR4, 0x2 ;  /* 0x0000000410020c11 */ /* 0x000fc8000f8210ff */
[C-C-:B------:R-:W-:Y:S01]  /*27a80*/  @P0 LEA.HI.X R3, R16.reuse, UR5, R18.reuse, 0x2, P1 ;  /* 0x0000000510030c11 */ /* 0x140fe200088f1412 */
[----:B------:R-:W-:Y:S01]  /*27a90*/  ULDC.64 UR4, c[0x0][0xa00] ;  /* 0x0002800000047ab9 */ /* 0x000fe20000000a00 */
[C---:B------:R-:W-:Y:S01]  /*27aa0*/  IMAD.SHL.U32 R17, R16.reuse, 0x4, RZ ;  /* 0x0000000410117824 */ /* 0x040fe200078e00ff */
[----:B------:R-:W-:Y:S02]  /*27ab0*/  ISETP.NE.U32.AND P2, PT, RZ, UR4, PT ;  /* 0x00000004ff007c0c */ /* 0x000fe4000bf45070 */
[----:B0-----:R0:W5:Y:S01]  /*27ac0*/  @P0 LDG.E R8, desc[UR56][R2.64] ;  /* 0x0000003802080981 */ /* 0x001162000c1e1900 */
[----:B------:R-:W-:Y:S02]  /*27ad0*/  SHF.L.U64.HI R18, R16, 0x2, R18 ;  /* 0x0000000210127819 */ /* 0x000fe40000010212 */
[----:B------:R-:W-:Y:S02]  /*27ae0*/  ISETP.NE.AND.EX P2, PT, RZ, UR5, PT, P2 ;  /* 0x00000005ff007c0c */ /* 0x000fe4000bf45320 */
[----:B------:R-:W-:-:S02]  /*27af0*/  ISETP.NE.U32.AND P0, PT, RZ, UR6, PT ;  /* 0x00000006ff007c0c */ /* 0x000fc4000bf05070 */
[----:B------:R-:W-:Y:S02]  /*27b00*/  ISETP.NE.U32.AND P1, PT, RZ, UR8, PT ;  /* 0x00000008ff007c0c */ /* 0x000fe4000bf25070 */
[----:B------:R-:W-:Y:S02]  /*27b10*/  ISETP.NE.AND.EX P0, PT, RZ, UR7, PT, P0 ;  /* 0x00000007ff007c0c */ /* 0x000fe4000bf05300 */
[C---:B0-----:R-:W-:Y:S02]  /*27b20*/  IADD3 R2, P4, R17.reuse, UR4, RZ ;  /* 0x0000000411027c10 */ /* 0x041fe4000ff9e0ff */
[----:B------:R-:W-:Y:S02]  /*27b30*/  ISETP.NE.AND.EX P1, PT, RZ, UR9, PT, P1 ;  /* 0x00000009ff007c0c */ /* 0x000fe4000bf25310 */
[C---:B------:R-:W-:Y:S02]  /*27b40*/  IADD3.X R3, R18.reuse, UR5, RZ, P4, !PT ;  /* 0x0000000512037c10 */ /* 0x040fe4000a7fe4ff */
[C---:B------:R-:W-:Y:S01]  /*27b50*/  IADD3 R4, P4, R17.reuse, UR8, RZ ;  /* 0x0000000811047c10 */ /* 0x040fe2000ff9e0ff */
[----:B------:R-:W-:Y:S01]  /*27b60*/  ULDC UR4, c[0x0][0x288] ;  /* 0x0000a20000047ab9 */ /* 0x000fe20000000800 */
[----:B------:R-:W-:Y:S01]  /*27b70*/  IADD3 R6, P5, R17, UR6, RZ ;  /* 0x0000000611067c10 */ /* 0x000fe2000ffbe0ff */
[----:B------:R-:W2:Y:S01]  /*27b80*/  @P2 LDG.E R0, desc[UR56][R2.64] ;  /* 0x0000003802002981 */ /* 0x000ea2000c1e1900 */
[----:B------:R-:W-:-:S02]  /*27b90*/  IADD3.X R5, R18, UR9, RZ, P4, !PT ;  /* 0x0000000912057c10 */ /* 0x000fc4000a7fe4ff */
[----:B------:R-:W-:Y:S01]  /*27ba0*/  @P3 IADD3 R12, P4, R17, UR10, RZ ;  /* 0x0000000a110c3c10 */ /* 0x000fe2000ff9e0ff */
[----:B------:R-:W-:Y:S01]  /*27bb0*/  IMAD.U32 R10, RZ, RZ, UR4 ;  /* 0x00000004ff0a7e24 */ /* 0x000fe2000f8e00ff */
[C---:B------:R-:W-:Y:S01]  /*27bc0*/  IADD3.X R7, R18.reuse, UR7, RZ, P5, !PT ;  /* 0x0000000712077c10 */ /* 0x040fe2000affe4ff */
[----:B------:R0:W5:Y:S01]  /*27bd0*/  @P1 LDG.E R20, desc[UR56][R4.64] ;  /* 0x0000003804141981 */ /* 0x000162000c1e1900 */
[----:B------:R-:W-:Y:S01]  /*27be0*/  @P3 IADD3.X R13, R18, UR11, RZ, P4, !PT ;  /* 0x0000000b120d3c10 */ /* 0x000fe2000a7fe4ff */
[----:B------:R-:W-:Y:S02]  /*27bf0*/  ULDC.64 UR4, c[0x0][0x3f8] ;  /* 0x0000fe0000047ab9 */ /* 0x000fe40000000a00 */
[----:B------:R0:W5:Y:S04]  /*27c00*/  @P0 LDG.E R11, desc[UR56][R6.64] ;  /* 0x00000038060b0981 */ /* 0x000168000c1e1900 */
[----:B------:R0:W5:Y:S01]  /*27c10*/  @P3 LDG.E R10, desc[UR56][R12.64] ;  /* 0x000000380c0a3981 */ /* 0x000162000c1e1900 */
[----:B------:R-:W-:-:S03]  /*27c20*/  UISETP.NE.U32.AND UP0, UPT, UR4, URZ, UPT ;  /* 0x0000003f0400728c */ /* 0x000fc6000bf05070 */
[----:B------:R-:W-:Y:S01]  /*27c30*/  ULDC UR4, c[0x0][0x404] ;  /* 0x0001010000047ab9 */ /* 0x000fe20000000800 */
[----:B------:R-:W-:-:S03]  /*27c40*/  UISETP.NE.AND.EX UP0, UPT, UR5, URZ, UPT, UP0 ;  /* 0x0000003f0500728c */ /* 0x000fc6000bf05300 */
[----:B------:R-:W-:Y:S01]  /*27c50*/  ULDC UR5, c[0x0][0x2e0] ;  /* 0x0000b80000057ab9 */ /* 0x000fe20000000800 */
[----:B------:R-:W-:-:S04]  /*27c60*/  USEL UR4, UR4, 0x1, UP0 ;  /* 0x0000000104047887 */ /* 0x000fc80008000000 */
[----:B------:R-:W-:-:S03]  /*27c70*/  UIMAD UR4, UR4, UR5, URZ ;  /* 0x00000005040472a4 */ /* 0x000fc6000f8e023f */
[----:B------:R-:W-:-:S03]  /*27c80*/  ULDC UR5, c[0x0][0x338] ;  /* 0x0000ce0000057ab9 */ /* 0x000fc60000000800 */
[----:B------:R-:W-:Y:S01]  /*27c90*/  MOV R9, UR4 ;  /* 0x0000000400097c02 */ /* 0x000fe20008000f00 */
[----:B--2---:R1:W-:Y:S02]  /*27ca0*/  STL [R1+0x28], R0 ;  /* 0x0000280001007387 */ /* 0x0043e40000100800 */
[----:B-1----:R-:W-:Y:S01]  /*27cb0*/  IMAD.U32 R0, RZ, RZ, UR5 ;  /* 0x00000005ff007e24 */ /* 0x002fe2000f8e00ff */
[----:B0-----:R-:W-:Y:S06]  /*27cc0*/  @P3 BRA `(.L_x_2376) ;  /* 0x0000000000103947 */ /* 0x001fec0003800000 */
[----:B------:R-:W-:Y:S05]  /*27cd0*/  @!P2 BRA `(.L_x_2376) ;  /* 0x00000000000ca947 */ /* 0x000fea0003800000 */
[----:B-----5:R-:W2:Y:S04]  /*27ce0*/  LDG.E R10, desc[UR56][R2.64] ;  /* 0x00000038020a7981 */ /* 0x020ea8000c1e1900 */
[----:B------:R-:W2:Y:S02]  /*27cf0*/  LDG.E R2, desc[UR56][R2.64+0x4] ;  /* 0x0000043802027981 */ /* 0x000ea4000c1e1900 */
[----:B--2---:R-:W-:-:S07]  /*27d00*/  IMAD.IADD R10, R2, 0x1, -R10 ;  /* 0x00000001020a7824 */ /* 0x004fce00078e0a0a */
.L_x_2376:
[----:B-----5:R-:W-:Y:S01]  /*27d10*/  IMAD.IADD R2, R11, 0x1, R8 ;  /* 0x000000010b027824 */ /* 0x020fe200078e0208 */
[----:B------:R-:W-:Y:S02]  /*27d20*/  ULDC.64 UR4, c[0x0][0xa20] ;  /* 0x0002880000047ab9 */ /* 0x000fe40000000a00 */
[----:B------:R-:W-:Y:S02]  /*27d30*/  ISETP.NE.U32.AND P2, PT, RZ, UR4, PT ;  /* 0x00000004ff007c0c */ /* 0x000fe4000bf45070 */
[----:B------:R0:W-:Y:S02]  /*27d40*/  STL [R1+0x2c], R2 ;  /* 0x00002c0201007387 */ /* 0x0001e40000100800 */
[----:B------:R-:W-:-:S13]  /*27d50*/  ISETP.NE.AND.EX P2, PT, RZ, UR5, PT, P2 ;  /* 0x00000005ff007c0c */ /* 0x000fda000bf45320 */
[----:B0-----:R-:W-:Y:S05]  /*27d60*/  @!P2 BRA `(.L_x_2377) ;  /* 0x000000000010a947 */ /* 0x001fea0003800000 */
[----:B------:R-:W-:-:S04]  /*27d70*/  IADD3 R2, P0, R17, UR4, RZ ;  /* 0x0000000411027c10 */ /* 0x000fc8000ff1e0ff */
[----:B------:R-:W-:-:S05]  /*27d80*/  IADD3.X R3, R18, UR5, RZ, P0, !PT ;  /* 0x0000000512037c10 */ /* 0x000fca00087fe4ff */
[----:B------:R0:W5:Y:S01]  /*27d90*/  LDG.E R9, desc[UR56][R2.64] ;  /* 0x0000003802097981 */ /* 0x000162000c1e1900 */
[----:B------:R-:W-:Y:S05]  /*27da0*/  BRA `(.L_x_2378) ;  /* 0x0000000000107947 */ /* 0x000fea0003800000 */
.L_x_2377:
[----:B------:R-:W-:Y:S05]  /*27db0*/  @!P0 BRA `(.L_x_2378) ;  /* 0x00000000000c8947 */ /* 0x000fea0003800000 */
[----:B------:R-:W2:Y:S04]  /*27dc0*/  LDG.E R9, desc[UR56][R6.64] ;  /* 0x0000003806097981 */ /* 0x000ea8000c1e1900 */
[----:B------:R-:W2:Y:S02]  /*27dd0*/  LDG.E R6, desc[UR56][R6.64+0x4] ;  /* 0x0000043806067981 */ /* 0x000ea4000c1e1900 */
[----:B--2---:R-:W-:-:S07]  /*27de0*/  IMAD.IADD R9, R6, 0x1, -R9 ;  /* 0x0000000106097824 */ /* 0x004fce00078e0a09 */
.L_x_2378:
[----:B0-----:R-:W2:Y:S04]  /*27df0*/  @P1 LDG.E R2, desc[UR56][R4.64] ;  /* 0x0000003804021981 */ /* 0x001ea8000c1e1900 */
[----:B------:R-:W3:Y:S01]  /*27e00*/  LDL R3, [R1+0x4] ;  /* 0x0000040001037983 */ /* 0x000ee20000100800 */
[----:B-----5:R-:W-:-:S03]  /*27e10*/  IADD3 R9, -R8, R9, RZ ;  /* 0x0000000908097210 */ /* 0x020fc60007ffe1ff */
[----:B------:R-:W2:Y:S01]  /*27e20*/  @P1 LDG.E R4, desc[UR56][R4.64+0x4] ;  /* 0x0000043804041981 */ /* 0x000ea2000c1e1900 */
[----:B------:R-:W-:Y:S01]  /*27e30*/  BSSY B0, `(.L_x_2379) ;  /* 0x000013c000007945 */ /* 0x000fe20003800000 */
[----:B---3--:R-:W-:Y:S01]  /*27e40*/  LEA R3, R3, 0x11f, 0x7 ;  /* 0x0000011f03037811 */ /* 0x008fe200078e38ff */
[----:B--2---:R-:W-:-:S04]  /*27e50*/  @P1 IMAD.IADD R0, R4, 0x1, -R2 ;  /* 0x0000000104001824 */ /* 0x004fc800078e0a02 */
[----:B------:R-:W-:-:S05]  /*27e60*/  IMAD.IADD R2, R9, 0x1, R0 ;  /* 0x0000000109027824 */ /* 0x000fca00078e0200 */
[C---:B------:R-:W-:Y:S01]  /*27e70*/  IADD3 R3, R2.reuse, R3, -R10 ;  /* 0x0000000302037210 */ /* 0x040fe20007ffe80a */
[----:B------:R-:W-:-:S04]  /*27e80*/  VIADD R2, R2, 0x9f ;  /* 0x0000009f02027836 */ /* 0x000fc80000000000 */
[----:B------:R-:W-:-:S04]  /*27e90*/  IMAD.HI R2, R2, 0x66666667, RZ ;  /* 0x6666666702027827 */ /* 0x000fc800078e02ff */
[----:B------:R-:W-:Y:S01]  /*27ea0*/  IMAD.HI R3, R3, 0x66666667, RZ ;  /* 0x6666666703037827 */ /* 0x000fe200078e02ff */
[----:B------:R-:W-:-:S04]  /*27eb0*/  SHF.R.U32.HI R4, RZ, 0x1f, R2 ;  /* 0x0000001fff047819 */ /* 0x000fc80000011602 */
[----:B------:R-:W-:Y:S02]  /*27ec0*/  SHF.R.U32.HI R19, RZ, 0x1f, R3 ;  /* 0x0000001fff137819 */ /* 0x000fe40000011603 */
[----:B------:R-:W-:Y:S02]  /*27ed0*/  LEA.HI.SX32 R4, R2, R4, 0x1a ;  /* 0x0000000402047211 */ /* 0x000fe400078fd2ff */
[----:B------:R-:W-:-:S04]  /*27ee0*/  LEA.HI.SX32 R19, R3, R19, 0x1a ;  /* 0x0000001303137211 */ /* 0x000fc800078fd2ff */
[----:B------:R-:W-:-:S05]  /*27ef0*/  VIMNMX R19, R4, R19, PT ;  /* 0x0000001304137248 */ /* 0x000fca0003fe0100 */
[----:B------:R-:W-:Y:S01]  /*27f00*/  IMAD R2, R19, 0xa0, -R9 ;  /* 0x000000a013027824 */ /* 0x000fe200078e0a09 */
[----:B------:R-:W-:-:S04]  /*27f10*/  IADD3 R9, -R9, RZ, RZ ;  /* 0x000000ff09097210 */ /* 0x000fc80007ffe1ff */
[----:B------:R-:W-:Y:S02]  /*27f20*/  VIMNMX R0, R2, R0, PT ;  /* 0x0000000002007248 */ /* 0x000fe40003fe0100 */
[----:B------:R-:W-:-:S04]  /*27f30*/  VIMNMX R2, RZ, R9, !PT ;  /* 0x00000009ff027248 */ /* 0x000fc80007fe0100 */
[----:B------:R-:W-:Y:S01]  /*27f40*/  ISETP.GT.AND P0, PT, R0, R2, PT ;  /* 0x000000020000720c */ /* 0x000fe20003f04270 */
[----:B------:R-:W-:-:S05]  /*27f50*/  IMAD.WIDE.U32 R2, R2, -0x33333333, RZ ;  /* 0xcccccccd02027825 */ /* 0x000fca00078e00ff */
[----:B------:R-:W-:-:S07]  /*27f60*/  SHF.R.U32.HI R3, RZ, 0x7, R3 ;  /* 0x00000007ff037819 */ /* 0x000fce0000011603 */
[----:B------:R-:W-:-:S04]  /*27f70*/  @P0 VIADD R0, R0, 0x9f ;  /* 0x0000009f00000836 */ /* 0x000fc80000000000 */
[----:B------:R-:W-:-:S05]  /*27f80*/  @P0 IMAD.HI R0, R0, 0x66666667, RZ ;  /* 0x6666666700000827 */ /* 0x000fca00078e02ff */
[----:B------:R-:W-:Y:S01]  /*27f90*/  @P0 SHF.R.U32.HI R2, RZ, 0x1f, R0 ;  /* 0x0000001fff020819 */ /* 0x000fe20000011600 */
[----:B------:R-:W-:-:S03]  /*27fa0*/  IMAD.MOV.U32 R4, RZ, RZ, R3 ;  /* 0x000000ffff047224 */ /* 0x000fc600078e0003 */
[----:B------:R-:W-:-:S04]  /*27fb0*/  @P0 LEA.HI.SX32 R4, R0, R2, 0x1a ;  /* 0x0000000200040211 */ /* 0x000fc800078fd2ff */
[----:B------:R-:W-:Y:S02]  /*27fc0*/  ISETP.GT.AND P2, PT, R4, R3, PT ;  /* 0x000000030400720c */ /* 0x000fe40003f44270 */
[----:B------:R-:W-:-:S11]  /*27fd0*/  PLOP3.LUT P0, PT, PT, PT, PT, 0x80, 0x0 ;  /* 0x000000000000781c */ /* 0x000fd60003f0f070 */
[----:B------:R-:W-:Y:S05]  /*27fe0*/  @!P2 BRA `(.L_x_2380) ;  /* 0x000000100080a947 */ /* 0x000fea0003800000 */
        /* <DEDUP_REMOVED lines=15> */
.L_x_2563:
[----:B-1----:R-:W-:Y:S02]  /*280e0*/  ISETP.NE.AND P0, PT, R14, RZ, PT ;  /* 0x000000ff0e00720c */ /* 0x002fe40003f05270 */
[----:B------:R-:W-:-:S11]  /*280f0*/  PLOP3.LUT P6, PT, PT, PT, PT, 0x8, 0x0 ;  /* 0x000000000000781c */ /* 0x000fd60003fce170 */
[----:B------:R-:W-:Y:S05]  /*28100*/  @P0 BRA `(.L_x_2382) ;  /* 0x00000000000c0947 */ /* 0x000fea0003800000 */
[----:B------:R-:W-:-:S03]  /*28110*/  UMOV UR4, 0xffffffff ;  /* 0xffffffff00047882 */ /* 0x000fc60000000000 */
[----:B------:R-:W-:Y:S05]  /*28120*/  BRA.DIV UR4, `(.L_x_2383) ;  /* 0x0000006e04387947 */ /* 0x000fea000b800000 */
[----:B------:R-:W-:-:S13]  /*28130*/  ELECT P6, URZ, PT ;  /* 0x00000000003f782f */ /* 0x000fda00038c0000 */
.L_x_2382:
[----:B0-----:R-:W2:Y:S01]  /*28140*/  LDL R5, [R1+0x3c] ;  /* 0x00003c0001057983 */ /* 0x001ea20000100800 */
[----:B------:R-:W-:Y:S01]  /*28150*/  BSSY B1, `(.L_x_2384) ;  /* 0x000000b000017945 */ /* 0x000fe20003800000 */
[----:B------:R-:W0:Y:S01]  /*28160*/  S2R R11, SR_CgaCtaId ;  /* 0x00000000000b7919 */ /* 0x000e220000008800 */
        /* <DEDUP_REMOVED lines=9> */
.L_x_2566:
[----:B------:R-:W-:Y:S05]  /*28200*/  BSYNC B1 ;  /* 0x0000000000017941 */ /* 0x000fea0003800000 */
.L_x_2384:
        /* <DEDUP_REMOVED lines=12> */
.L_x_2567:
[----:B------:R-:W-:Y:S05]  /*282d0*/  BSYNC B2 ;  /* 0x0000000000027941 */ /* 0x000fea0003800000 */
.L_x_2388:
        /* <DEDUP_REMOVED lines=9> */
.L_x_2391:
[----:B------:R-:W-:Y:S05]  /*28370*/  BSYNC B2 ;  /* 0x0000000000027941 */ /* 0x000fea0003800000 */
.L_x_2390:
        /* <DEDUP_REMOVED lines=13> */
.L_x_2392:
        /* <DEDUP_REMOVED lines=11> */
[----:B------:R-:W-:Y:S01]  /*28500*/  UMOV UR6, 0x0 ;  /* 0x0000000000067882 */ /* 0x000fe20000000000 */
[----:B------:R-:W-:Y:S01]  /*28510*/  IADD3 R7, R9, 0x1cc00, RZ ;  /* 0x0001cc0009077810 */ /* 0x000fe20007ffe0ff */
[----:B------:R-:W-:Y:S01]  /*28520*/  UMOV UR7, 0x12f00000 ;  /* 0x12f0000000077882 */ /* 0x000fe20000000000 */
[----:B------:R-:W-:-:S09]  /*28530*/  UMOV UR10, 0x40 ;  /* 0x00000040000a7882 */ /* 0x000fd20000000000 */
.L_x_2393:
        /* <DEDUP_REMOVED lines=15> */
.L_x_2394:
        /* <DEDUP_REMOVED lines=13> */
.L_x_2568:
[----:B------:R-:W-:Y:S05]  /*28700*/  BSYNC B2 ;  /* 0x0000000000027941 */ /* 0x000fea0003800000 */
.L_x_2395:
[----:B------:R-:W-:Y:S01]  /*28710*/  BSSY B2, `(.L_x_2397) ;  /* 0x000000b000027945 */ /* 0x000fe20003800000 */
[----:B------:R-:W-:Y:S02]  /*28720*/  IMAD.MOV.U32 R14, RZ, RZ, 0x0 ;  /* 0x00000000ff0e7424 */ /* 0x000fe400078e00ff */
[----:B------:R-:W-:Y:S01]  /*28730*/  IMAD.MOV.U32 R15, RZ, RZ, 0x12f00000 ;  /* 0x12f00000ff0f7424 */ /* 0x000fe200078e00ff */
[----:B------:R-:W-:Y:S06]  /*28740*/  @P1 BRA `(.L_x_2398) ;  /* 0x00000000001c1947 */ /* 0x000fec0003800000 */
[----:B------:R-:W2:Y:S02]  /*28750*/  S2R R5, SR_TID.X ;  /* 0x0000000000057919 */ /* 0x000ea40000002100 */
[----:B--2---:R-:W-:Y:S02]  /*28760*/  LOP3.LUT R7, R5, 0x1f, RZ, 0xc0, !PT ;  /* 0x0000001f05077812 */ /* 0x004fe400078ec0ff */
[----:B------:R-:W-:Y:S02]  /*28770*/  MOV R5, 0x5000 ;  /* 0x0000500000057802 */ /* 0x000fe40000000f00 */
[----:B------:R-:W-:Y:S02]  /*28780*/  ISETP.NE.AND P0, PT, R7, RZ, PT ;  /* 0x000000ff0700720c */ /* 0x000fe40003f05270 */
[----:B------:R2:W-:Y:S11]  /*28790*/  SYNCS.ARRIVE.TRANS64 RZ, [R8+URZ+0x298b0], R5 ;  /* 0x0298b00508ff79a7 */ /* 0x0005f6000800003f */
[----:B--2---:R-:W-:Y:S05]  /*287a0*/  @!P0 BRA `(.L_x_2398) ;  /* 0x0000000000048947 */ /* 0x004fea0003800000 */
[----:B------:R-:W-:Y:S01]  /*287b0*/  BPT.TRAP 0x1 ;  /* 0x000000040000795c */ /* 0x000fe20000300000 */
.L_x_2398:
[----:B------:R-:W-:Y:S05]  /*287c0*/  BSYNC B2 ;  /* 0x0000000000027941 */ /* 0x000fea0003800000 */
.L_x_2397:
[----:B------:R-:W2:Y:S01]  /*287d0*/  LDL R5, [R1+0x14] ;  /* 0x0000140001057983 */ /* 0x000ea20000100800 */
[----:B------:R-:W-:Y:S01]  /*287e0*/  R2UR UR10, R12 ;  /* 0x000000000c0a72ca */ /* 0x000fe200000e0000 */
[----:B------:R-:W-:Y:S01]  /*287f0*/  UIADD3 UR4, UP0, UR40, 0x670, URZ ;  /* 0x0000067028047890 */ /* 0x000fe2000ff1e03f */
[----:B------:R-:W-:Y:S01]  /*28800*/  R2UR UR6, R14 ;  /* 0x000000000e0672ca */ /* 0x000fe200000e0000 */
[----:B01----:R-:W-:Y:S01]  /*28810*/  VIADD R8, R8, 0x298b0 ;  /* 0x000298b008087836 */ /* 0x003fe20000000000 */
[----:B------:R-:W-:Y:S01]  /*28820*/  R2UR UR7, R15 ;  /* 0x000000000f0772ca */ /* 0x000fe200000e0000 */
[----:B------:R-:W-:Y:S01]  /*28830*/  UIADD3.X UR5, URZ, UR41, URZ, UP0, !UPT ;  /* 0x000000293f057290 */ /* 0x000fe200087fe43f */
[----:B------:R-:W-:Y:S01]  /*28840*/  PLOP3.LUT P0, PT, PT, PT, PT, 0x80, 0x0 ;  /* 0x000000000000781c */ /* 0x000fe20003f0f070 */
[----:B--2---:R-:W-:-:S04]  /*28850*/  IMAD R5, R5, 0x5000, R11 ;  /* 0x0000500005057824 */ /* 0x004fc800078e020b */
[----:B------:R-:W-:-:S08]  /*28860*/  VIADD R5, R5, 0xa400 ;  /* 0x0000a40005057836 */ /* 0x000fd00000000000 */
.L_x_2399:
        /* <DEDUP_REMOVED lines=10> */
.L_x_2387:
[----:B------:R-:W-:Y:S05]  /*28910*/  BSYNC B1 ;  /* 0x0000000000017941 */ /* 0x000fea0003800000 */
.L_x_2386:
[----:B------:R-:W0:Y:S04]  /*28920*/  LDL.LU R9, [R1+0x14] ;  /* 0x0000140001097983 */ /* 0x000e280000300800 */
[----:B------:R-:W2:Y:S01]  /*28930*/  LDL.LU R7, [R1+0x1c] ;  /* 0x00001c0001077983 */ /* 0x000ea20000300800 */
[----:B------:R-:W-:Y:S02]  /*28940*/  PLOP3.LUT P0, PT, PT, PT, PT, 0x8, 0x0 ;  /* 0x000000000000781c */ /* 0x000fe40003f0e170 */
[----:B0-----:R-:W-:-:S04]  /*28950*/  IADD3 R5, R9, 0x1, RZ ;  /* 0x0000000109057810 */ /* 0x001fc80007ffe0ff */
        /* <DEDUP_REMOVED lines=8> */
[----:B0-----:R-:W-:Y:S05]  /*289e0*/  @!P2 BRA `(.L_x_2380) ;  /* 0x000000080000a947 */ /* 0x001fea0003800000 */
[C---:B------:R-:W-:Y:S02]  /*289f0*/  IMAD R8, R4.reuse, 0xa0, R20 ;  /* 0x000000a004087824 */ /* 0x040fe400078e0214 */
[----:B------:R-:W-:-:S03]  /*28a00*/  VIADD R9, R4, 0xffffffff ;  /* 0xffffffff04097836 */ /* 0x000fc60000000000 */
[----:B------:R-:W-:-:S07]  /*28a10*/  IADD3 R8, R8, -0x140, RZ ;  /* 0xfffffec008087810 */ /* 0x000fce0007ffe0ff */
.L_x_2414:
        /* <DEDUP_REMOVED lines=13> */
.L_x_2569:
[----:B------:R-:W-:Y:S05]  /*28af0*/  BSYNC B2 ;  /* 0x0000000000027941 */ /* 0x000fea0003800000 */
.L_x_2402:
        /* <DEDUP_REMOVED lines=9> */
.L_x_2405:
[----:B------:R-:W-:Y:S05]  /*28b90*/  BSYNC B2 ;  /* 0x0000000000027941 */ /* 0x000fea0003800000 */
.L_x_2404:
[----:B------:R-:W2:Y:S01]  /*28ba0*/  LDL R4, [R1+0x14] ;  /* 0x0000140001047983 */ /* 0x000ea20000100800 */
[----:B------:R-:W-:Y:S01]  /*28bb0*/  MOV R12, RZ ;  /* 0x000000ff000c7202 */ /* 0x000fe20000000f00 */
[----:B------:R-:W-:Y:S01]  /*28bc0*/  UIADD3 UR4, UP0, UR40, 0x570, URZ ;  /* 0x0000057028047890 */ /* 0x000fe2000ff1e03f */
[----:B------:R-:W-:Y:S01]  /*28bd0*/  PLOP3.LUT P1, PT, PT, PT, PT, 0x80, 0x0 ;  /* 0x000000000000781c */ /* 0x000fe20003f2f070 */
[----:B------:R-:W-:Y:S01]  /*28be0*/  UMOV UR6, 0x0 ;  /* 0x0000000000067882 */ /* 0x000fe20000000000 */
[----:B------:R-:W-:Y:S01]  /*28bf0*/  R2UR UR10, R12 ;  /* 0x000000000c0a72ca */ /* 0x000fe200000e0000 */
[----:B------:R-:W-:Y:S01]  /*28c00*/  UIADD3.X UR5, URZ, UR41, URZ, UP0, !UPT ;  /* 0x000000293f057290 */ /* 0x000fe200087fe43f */
[----:B------:R-:W-:Y:S01]  /*28c10*/  UMOV UR7, 0x12f00000 ;  /* 0x12f0000000077882 */ /* 0x000fe20000000000 */
[----:B--2---:R-:W-:Y:S02]  /*28c20*/  IMAD R5, R4, 0x7800, R11 ;  /* 0x0000780004057824 */ /* 0x004fe400078e020b */
[----:B------:R-:W-:-:S02]  /*28c30*/  VIADD R4, R7, 0x29890 ;  /* 0x0002989007047836 */ /* 0x000fc40000000000 */
[----:B------:R-:W-:-:S08]  /*28c40*/  VIADD R10, R5, 0x1a400 ;  /* 0x0001a400050a7836 */ /* 0x000fd00000000000 */
.L_x_2406:
        /* <DEDUP_REMOVED lines=15> */
.L_x_2407:
        /* <DEDUP_REMOVED lines=15> */
.L_x_2408:
        /* <DEDUP_REMOVED lines=13> */
.L_x_2570:
[----:B------:R-:W-:Y:S05]  /*28f00*/  BSYNC B2 ;  /* 0x0000000000027941 */ /* 0x000fea0003800000 */
.L_x_2409:
[----:B------:R-:W-:Y:S01]  /*28f10*/  BSSY B2, `(.L_x_2411) ;  /* 0x000000b000027945 */ /* 0x000fe20003800000 */
[----:B------:R-:W-:Y:S01]  /*28f20*/  IMAD.MOV.U32 R4, RZ, RZ, 0x0 ;  /* 0x00000000ff047424 */ /* 0x000fe200078e00ff */
[----:B------:R-:W-:Y:S02]  /*28f30*/  MOV R5, 0x12f00000 ;  /* 0x12f0000000057802 */ /* 0x000fe40000000f00 */
        /* <DEDUP_REMOVED lines=8> */
.L_x_2412:
[----:B------:R-:W-:Y:S05]  /*28fc0*/  BSYNC B2 ;  /* 0x0000000000027941 */ /* 0x000fea0003800000 */
.L_x_2411:
        /* <DEDUP_REMOVED lines=8> */
[----:B--2---:R-:W-:-:S05]  /*29050*/  IMAD R4, R6, 0x5000, R11 ;  /* 0x0000500006047824 */ /* 0x004fca00078e020b */
[----:B------:R-:W-:-:S07]  /*29060*/  IADD3 R4, R4, 0xa400, RZ ;  /* 0x0000a40004047810 */ /* 0x000fce0007ffe0ff */
.L_x_2413:
        /* <DEDUP_REMOVED lines=10> */
.L_x_2401:
[----:B------:R-:W-:Y:S05]  /*29110*/  BSYNC B1 ;  /* 0x0000000000017941 */ /* 0x000fea0003800000 */
.L_x_2400:
[----:B------:R-:W2:Y:S04]  /*29120*/  LDL.LU R5, [R1+0x14] ;  /* 0x0000140001057983 */ /* 0x000ea80000300800 */
[----:B------:R-:W3:Y:S01]  /*29130*/  LDL.LU R6, [R1+0x1c] ;  /* 0x00001c0001067983 */ /* 0x000ee20000300800 */
[----:B------:R-:W-:Y:S01]  /*29140*/  VIADD R9, R9, 0xffffffff ;  /* 0xffffffff09097836 */ /* 0x000fe20000000000 */
[----:B------:R-:W-:-:S04]  /*29150*/  IADD3 R8, R8, -0xa0, RZ ;  /* 0xffffff6008087810 */ /* 0x000fc80007ffe0ff */
        /* <DEDUP_REMOVED lines=9> */
.L_x_2380:
[----:B------:R-:W-:Y:S05]  /*291f0*/  BSYNC B0 ;  /* 0x0000000000007941 */ /* 0x000fea0003800000 */
.L_x_2379:
        /* <DEDUP_REMOVED lines=23> */
.L_x_2416:
[----:B------:R-:W1:Y:S01]  /*29370*/  S2R R0, SR_CgaCtaId ;  /* 0x0000000000007919 */ /* 0x000e620000008800 */
[----:B------:R-:W-:-:S04]  /*29380*/  MOV R2, 0x400 ;  /* 0x0000040000027802 */ /* 0x000fc80000000f00 */
[----:B-1----:R-:W-:-:S05]  /*29390*/  LEA R3, R0, R2, 0x18 ;  /* 0x0000000200037211 */ /* 0x002fca00078ec0ff */
[----:B------:R1:W-:Y:S01]  /*293a0*/  STL [R1+0x38], R3 ;  /* 0x0000380301007387 */ /* 0x0003e20000100800 */
[----:B------:R-:W-:-:S05]  /*293b0*/  VIADD R0, R3, 0x1a400 ;  /* 0x0001a40003007836 */ /* 0x000fca0000000000 */
        /* <DEDUP_REMOVED lines=18> */
.L_x_2418:
        /* <DEDUP_REMOVED lines=27> */
.L_x_2419:
[----:B-1----:R-:W2:Y:S02]  /*29690*/  LDL R2, [R1+0x38] ;  /* 0x0000380001027983 */ /* 0x002ea40000100800 */
[----:B--2---:R-:W-:-:S04]  /*296a0*/  IADD3 R0, R2, 0x400, RZ ;  /* 0x0000040002007810 */ /* 0x004fc80007ffe0ff */
[----:B------:R-:W-:-:S13]  /*296b0*/  LOP3.LUT P0, RZ, R0, 0x9f, RZ, 0xc0, !PT ;  /* 0x0000009f00ff7812 */ /* 0x000fda000780c0ff */
[----:B------:R-:W-:Y:S05]  /*296c0*/  @!P0 BRA `(.L_x_2420) ;  /* 0x0000000000408947 */ /* 0x000fea0003800000 */
        /* <DEDUP_REMOVED lines=16> */
.L_x_2420:
[----:B------:R-:W2:Y:S02]  /*297d0*/  LDL.LU R2, [R1+0x24] ;  /* 0x0000240001027983 */ /* 0x000ea40000300800 */
[----:B--2---:R-:W-:-:S13]  /*297e0*/  LOP3.LUT P6, RZ, R2, 0x3ff, RZ, 0xc0, !PT ;  /* 0x000003ff02ff7812 */ /* 0x004fda00078cc0ff */
        /* <DEDUP_REMOVED lines=17> */
.L_x_2421:
[----:B------:R-:W-:Y:S01]  /*29900*/  ULDC.64 UR4, c[0x0][0x9f8] ;  /* 0x00027e0000047ab9 */ /* 0x000fe20000000a00 */
[----:B0-----:R-:W2:Y:S01]  /*29910*/  LDL.LU R4, [R1+0x28] ;  /* 0x0000280001047983 */ /* 0x001ea20000300800 */
[----:B------:R-:W-:-:S03]  /*29920*/  ISETP.NE.U32.AND P0, PT, RZ, UR4, PT ;  /* 0x00000004ff007c0c */ /* 0x000fc6000bf05070 */
[----:B------:R-:W2:Y:S01]  /*29930*/  LDL.LU R0, [R1+0x4] ;  /* 0x0000040001007983 */ /* 0x000ea20000300800 */
[----:B------:R-:W-:Y:S01]  /*29940*/  ISETP.NE.AND.EX P0, PT, RZ, UR5, PT, P0 ;  /* 0x00000005ff007c0c */ /* 0x000fe2000bf05300 */
[----:B------:R-:W-:Y:S02]  /*29950*/  IMAD.MOV.U32 R5, RZ, RZ, R16 ;  /* 0x000000ffff057224 */ /* 0x000fe400078e0010 */
        /* <DEDUP_REMOVED lines=8> */
[----:B0-----:R-:W-:Y:S02]  /*299e0*/  ISETP.NE.AND P0, PT, R0, 0x1, PT ;  /* 0x000000010000780c */ /* 0x001fe40003f05270 */
[----:B---3--:R-:W-:Y:S01]  /*299f0*/  MOV R0, R6 ;  /* 0x0000000600007202 */ /* 0x008fe20000000f00 */
[----:B-1----:R-:W0:Y:S10]  /*29a00*/  S2R R5, SR_TID.X ;  /* 0x0000000000057919 */ /* 0x002e340000002100 */
        /* <DEDUP_REMOVED lines=14> */
.L_x_2422:
        /* <DEDUP_REMOVED lines=14> */
.L_x_2423:
        /* <DEDUP_REMOVED lines=13> */
.L_x_2424:
        /* <DEDUP_REMOVED lines=24> */
.L_x_2573:
[----:B--2---:R-:W-:Y:S02]  /*29e20*/  ISETP.NE.AND P0, PT, R14, RZ, PT ;  /* 0x000000ff0e00720c */ /* 0x004fe40003f05270 */
[----:B------:R-:W-:-:S11]  /*29e30*/  PLOP3.LUT P6, PT, PT, PT, PT, 0x8, 0x0 ;  /* 0x000000000000781c */ /* 0x000fd60003fce170 */
[----:B------:R-:W-:Y:S05]  /*29e40*/  @P0 BRA `(.L_x_2426) ;  /* 0x0000000800440947 */ /* 0x000fea0003800000 */
[----:B------:R-:W-:-:S03]  /*29e50*/  UMOV UR4, 0xffffffff ;  /* 0xffffffff00047882 */ /* 0x000fc60000000000 */
[----:B------:R-:W-:Y:S05]  /*29e60*/  BRA.DIV UR4, `(.L_x_2427) ;  /* 0x0000005204a07947 */ /* 0x000fea000b800000 */
[----:B------:R-:W-:-:S13]  /*29e70*/  ELECT P6, URZ, PT ;  /* 0x00000000003f782f */ /* 0x000fda00038c0000 */
.L_x_2576:
[----:B------:R-:W-:Y:S05]  /*29e80*/  @!P6 BRA `(.L_x_2428) ;  /* 0x000000040098e947 */ /* 0x000fea0003800000 */
[----:B------:R-:W-:Y:S01]  /*29e90*/  ISETP.NE.U32.AND P0, PT, R6, RZ, PT ;  /* 0x000000ff0600720c */ /* 0x000fe20003f05070 */
[----:B-1----:R-:W-:-:S03]  /*29ea0*/  VIADD R5, R19, 0xffffffff ;  /* 0xffffffff13057836 */ /* 0x002fc60000000000 */
[----:B------:R-:W-:-:S13]  /*29eb0*/  ISETP.NE.AND.EX P0, PT, R7, RZ, PT, P0 ;  /* 0x000000ff0700720c */ /* 0x000fda0003f05300 */
        /* <DEDUP_REMOVED lines=8> */
[----:B------:R-:W-:Y:S02]  /*29f40*/  IADD3 R8, -R2, RZ, RZ ;  /* 0x000000ff02087210 */ /* 0x000fe40007ffe1ff */
[----:B------:R-:W-:-:S03]  /*29f50*/  SHF.R.S32.HI R9, RZ, 0x1f, R2 ;  /* 0x0000001fff097819 */ /* 0x000fc60000011402 */
        /* <DEDUP_REMOVED lines=9> */
.L_x_2429:
[----:B-1----:R-:W2:Y:S01]  /*29ff0*/  LDL R6, [R1+0x10] ;  /* 0x0000100001067983 */ /* 0x002ea20000100800 */
[----:B------:R-:W-:-:S03]  /*2a000*/  MOV R9, 0x400 ;  /* 0x0000040000097802 */ /* 0x000fc60000000f00 */
[----:B------:R-:W3:Y:S01]  /*2a010*/  LDL R7, [R1+0x18] ;  /* 0x0000180001077983 */ /* 0x000ee20000100800 */
[----:B------:R-:W1:Y:S01]  /*2a020*/  S2R R10, SR_CgaCtaId ;  /* 0x00000000000a7919 */ /* 0x000e620000008800 */
[----:B------:R-:W4:Y:S01]  /*2a030*/  S2R R8, SR_TID.X ;  /* 0x0000000000087919 */ /* 0x000f220000002100 */
[----:B-1----:R-:W-:Y:S02]  /*2a040*/  LEA R9, R10, R9, 0x18 ;  /* 0x000000090a097211 */ /* 0x002fe400078ec0ff */
[----:B----4-:R-:W-:-:S04]  /*2a050*/  LOP3.LUT R8, R8, 0x7f, RZ, 0xc0, !PT ;  /* 0x0000007f08087812 */ /* 0x010fc800078ec0ff */
[----:B------:R-:W-:Y:S02]  /*2a060*/  ISETP.NE.AND P0, PT, R8, RZ, PT ;  /* 0x000000ff0800720c */ /* 0x000fe40003f05270 */
[----:B--2---:R-:W-:Y:S02]  /*2a070*/  LEA R6, R6, R9, 0x3 ;  /* 0x0000000906067211 */ /* 0x004fe400078e18ff */
[----:B---3--:R-:W-:-:S04]  /*2a080*/  SHF.L.U32 R7, R7, 0x1f, RZ ;  /* 0x0000001f07077819 */ /* 0x008fc800000006ff */
[----:B------:R-:W1:Y:S02]  /*2a090*/  SYNCS.PHASECHK.TRANS64.TRYWAIT P2, [R6+URZ+0x29880], R7 ;  /* 0x02988007060075a7 */ /* 0x000e64000804017f */
[----:B-1----:R-:W-:Y:S05]  /*2a0a0*/  @!P2 BRA `(.L_x_2430) ;  /* 0x000000500030a947 */ /* 0x002fea0003800000 */
.L_x_2577:
        /* <DEDUP_REMOVED lines=8> */
.L_x_2431:
        /* <DEDUP_REMOVED lines=22> */
.L_x_2578:
        /* <DEDUP_REMOVED lines=8> */
.L_x_2433:
        /* <DEDUP_REMOVED lines=30> */
.L_x_2428:
        /* <DEDUP_REMOVED lines=10> */
[----:B------:R-:W-:Y:S02]  /*2a590*/  R2UR UR24, R7 ;  /* 0x00000000071872ca */ /* 0x000fe400000e0000 */
[----:B-1----:R-:W-:Y:S01]  /*2a5a0*/  @P0 MOV R5, 0x6000 ;  /* 0x0000600000050802 */ /* 0x002fe20000000f00 */
[----:B------:R-:W-:Y:S01]  /*2a5b0*/  BAR.SYNC.DEFER_BLOCKING 0x8, 0x120 ;  /* 0x0204800000007b1d */ /* 0x000fe20000010000 */
[----:B------:R-:W-:-:S09]  /*2a5c0*/  @P0 R2UR UR21, R3 ;  /* 0x00000000031502ca */ /* 0x000fd200000e0000 */
        /* <DEDUP_REMOVED lines=25> */
.L_x_2426:
        /* <DEDUP_REMOVED lines=13> */
.L_x_2579:
[----:B------:R-:W-:Y:S05]  /*2a830*/  BSYNC B0 ;  /* 0x0000000000007941 */ /* 0x000fea0003800000 */
.L_x_2434:
[----:B------:R-:W-:-:S13]  /*2a840*/  ISETP.GE.AND P0, PT, R19, 0x2, PT ;  /* 0x000000021300780c */ /* 0x000fda0003f06270 */
[----:B------:R-:W-:Y:S05]  /*2a850*/  @!P0 BRA `(.L_x_2436) ;  /* 0x0000001000508947 */ /* 0x000fea0003800000 */
[----:B------:R2:W5:Y:S01]  /*2a860*/  LDL.LU R6, [R1+0x10] ;  /* 0x0000100001067983 */ /* 0x0005620000300800 */
[----:B------:R-:W-:-:S03]  /*2a870*/  IADD3 R20, R19, -0x2, RZ ;  /* 0xfffffffe13147810 */ /* 0x000fc60007ffe0ff */
[----:B------:R2:W5:Y:S04]  /*2a880*/  LDL.LU R7, [R1+0x18] ;  /* 0x0000180001077983 */ /* 0x0005680000300800 */
.L_x_2458:
[----:B-1---5:R-:W-:Y:S01]  /*2a890*/  VIADD R4, R6, 0x1 ;  /* 0x0000000106047836 */ /* 0x022fe20000000000 */
[----:B------:R-:W-:Y:S05]  /*2a8a0*/  YIELD ;  /* 0x0000000000007946 */ /* 0x000fea0003800000 */
[----:B------:R-:W-:Y:S01]  /*2a8b0*/  ISETP.NE.AND P0, PT, R4, 0x2, PT ;  /* 0x000000020400780c */ /* 0x000fe20003f05270 */
[----:B------:R-:W-:Y:S03]  /*2a8c0*/  BSSY B0, `(.L_x_2437) ;  /* 0x0000094000007945 */ /* 0x000fe60003800000 */
[----:B---3--:R-:W-:-:S02]  /*2a8d0*/  SEL R3, RZ, 0x1, P0 ;  /* 0x00000001ff037807 */ /* 0x008fc40000000000 */
        /* <DEDUP_REMOVED lines=16> */
[----:B----4-:R-:W-:Y:S01]  /*2a9e0*/  @P0 IMAD.HI.U32 R4, R20, R2, RZ ;  /* 0x0000000214040227 */ /* 0x010fe200078e00ff */
[----:B------:R-:W-:-:S04]  /*2a9f0*/  MOV R2, R20 ;  /* 0x0000001400027202 */ /* 0x000fc80000000f00 */
        /* <DEDUP_REMOVED lines=11> */
.L_x_2439:
[----:B---3--:R-:W3:Y:S01]  /*2aab0*/  S2R R4, SR_CgaCtaId ;  /* 0x0000000000047919 */ /* 0x008ee20000008800 */
[----:B------:R-:W-:Y:S01]  /*2aac0*/  MOV R3, 0x400 ;  /* 0x0000040000037802 */ /* 0x000fe20000000f00 */
[----:B------:R-:W-:Y:S01]  /*2aad0*/  BSSY B1, `(.L_x_2440) ;  /* 0x0000009000017945 */ /* 0x000fe20003800000 */
[----:B------:R-:W4:Y:S02]  /*2aae0*/  S2R R5, SR_TID.X ;  /* 0x0000000000057919 */ /* 0x000f240000002100 */
[----:B---3--:R-:W-:-:S04]  /*2aaf0*/  LEA R3, R4, R3, 0x18 ;  /* 0x0000000304037211 */ /* 0x008fc800078ec0ff */
[----:B------:R-:W-:Y:S02]  /*2ab00*/  LEA R4, R10, R3, 0x3 ;  /* 0x000000030a047211 */ /* 0x000fe400078e18ff */
[----:B------:R-:W-:Y:S02]  /*2ab10*/  SHF.L.U32 R3, R9, 0x1f, RZ ;  /* 0x0000001f09037819 */ /* 0x000fe400000006ff */
[----:B----4-:R-:W-:Y:S02]  /*2ab20*/  LOP3.LUT R5, R5, 0x7f, RZ, 0xc0, !PT ;  /* 0x0000007f05057812 */ /* 0x010fe400078ec0ff */
[----:B------:R-:W3:Y:S02]  /*2ab30*/  SYNCS.PHASECHK.TRANS64.TRYWAIT P0, [R4+URZ+0x29880], R3 ;  /* 0x02988003040075a7 */ /* 0x000ee4000800017f */
[----:B------:R-:W-:Y:S01]  /*2ab40*/  ISETP.NE.AND P2, PT, R5, RZ, PT ;  /* 0x000000ff0500720c */ /* 0x000fe20003f45270 */
[----:B---3--:R-:W-:-:S12]  /*2ab50*/  @!P0 BRA `(.L_x_2441) ;  /* 0x0000004400cc8947 */ /* 0x008fd80003800000 */
.L_x_2580:
[----:B------:R-:W-:Y:S05]  /*2ab60*/  BSYNC B1 ;  /* 0x0000000000017941 */ /* 0x000fea0003800000 */
.L_x_2440:
[----:B------:R-:W-:Y:S04]  /*2ab70*/  BSSY B1, `(.L_x_2442) ;  /* 0x0000009000017945 */ /* 0x000fe80003800000 */
[----:B------:R-:W-:Y:S05]  /*2ab80*/  @P2 BRA `(.L_x_2443) ;  /* 0x00000000001c2947 */ /* 0x000fea0003800000 */
[----:B------:R-:W1:Y:S02]  /*2ab90*/  S2R R5, SR_TID.X ;  /* 0x0000000000057919 */ /* 0x000e640000002100 */
[----:B-1----:R-:W-:Y:S01]  /*2aba0*/  LOP3.LUT R9, R5, 0x1f, RZ, 0xc0, !PT ;  /* 0x0000001f05097812 */ /* 0x002fe200078ec0ff */
[----:B------:R-:W-:-:S03]  /*2abb0*/  IMAD.MOV.U32 R5, RZ, RZ, 0x5000 ;  /* 0x00005000ff057424 */ /* 0x000fc600078e00ff */
[----:B------:R-:W-:Y:S01]  /*2abc0*/  ISETP.NE.AND P0, PT, R9, RZ, PT ;  /* 0x000000ff0900720c */ /* 0x000fe20003f05270 */
[----:B------:R4:W-:-:S12]  /*2abd0*/  SYNCS.ARRIVE.TRANS64 RZ, [R4+URZ+0x29870], R5 ;  /* 0x0298700504ff79a7 */ /* 0x0009d8000800003f */
[----:B----4-:R-:W-:Y:S05]  /*2abe0*/  @!P0 BRA `(.L_x_2443) ;  /* 0x0000000000048947 */ /* 0x010fea0003800000 */
[----:B------:R-:W-:Y:S01]  /*2abf0*/  BPT.TRAP 0x1 ;  /* 0x000000040000795c */ /* 0x000fe20000300000 */
.L_x_2443:
[----:B------:R-:W-:Y:S05]  /*2ac00*/  BSYNC B1 ;  /* 0x0000000000017941 */ /* 0x000fea0003800000 */
.L_x_2442:
[----:B-1----:R-:W4:Y:S04]  /*2ac10*/  LDL R9, [R1+0x10] ;  /* 0x0000100001097983 */ /* 0x002f280000100800 */
[----:B------:R-:W2:Y:S01]  /*2ac20*/  LDL R5, [R1+0x2c] ;  /* 0x00002c0001057983 */ /* 0x000ea20000100800 */
[----:B------:R-:W-:Y:S01]  /*2ac30*/  MOV R10, 0x400 ;  /* 0x00000400000a7802 */ /* 0x000fe20000000f00 */
[----:B------:R-:W-:Y:S01]  /*2ac40*/  IMAD.MOV.U32 R12, RZ, RZ, RZ ;  /* 0x000000ffff0c7224 */ /* 0x000fe200078e00ff */
        /* <DEDUP_REMOVED lines=8> */
[----:B----4-:R-:W-:Y:S02]  /*2acd0*/  IMAD R9, R9, 0x5000, R10 ;  /* 0x0000500009097824 */ /* 0x010fe400078e020a */
[----:B--2---:R-:W-:-:S03]  /*2ace0*/  IMAD R5, R8, 0xa0, R5 ;  /* 0x000000a008057824 */ /* 0x004fc600078e0205 */
[----:B------:R-:W-:Y:S01]  /*2acf0*/  IADD3 R8, R9, 0xa400, RZ ;  /* 0x0000a40009087810 */ /* 0x000fe20007ffe0ff */
[----:B------:R-:W-:-:S07]  /*2ad00*/  VIADD R9, R4, 0x29870 ;  /* 0x0002987004097836 */ /* 0x000fce0000000000 */
.L_x_2444:
        /* <DEDUP_REMOVED lines=13> */
.L_x_2581:
[----:B------:R-:W-:Y:S05]  /*2ade0*/  BSYNC B1 ;  /* 0x0000000000017941 */ /* 0x000fea0003800000 */
.L_x_2445:
[----:B------:R-:W-:Y:S01]  /*2adf0*/  BSSY B1, `(.L_x_2447) ;  /* 0x000000b000017945 */ /* 0x000fe20003800000 */
[----:B------:R-:W-:Y:S01]  /*2ae00*/  IMAD.MOV.U32 R10, RZ, RZ, 0x0 ;  /* 0x00000000ff0a7424 */ /* 0x000fe200078e00ff */
[----:B------:R-:W-:Y:S02]  /*2ae10*/  MOV R11, 0x14f00000 ;  /* 0x14f00000000b7802 */ /* 0x000fe40000000f00 */
[----:B------:R-:W-:Y:S05]  /*2ae20*/  @P2 BRA `(.L_x_2448) ;  /* 0x00000000001c2947 */ /* 0x000fea0003800000 */
[----:B------:R-:W2:Y:S01]  /*2ae30*/  S2R R8, SR_TID.X ;  /* 0x0000000000087919 */ /* 0x000ea20000002100 */
[----:B-1-3--:R-:W-:-:S04]  /*2ae40*/  IMAD.MOV.U32 R3, RZ, RZ, 0x7800 ;  /* 0x00007800ff037424 */ /* 0x00afc800078e00ff */
[----:B------:R4:W-:Y:S01]  /*2ae50*/  SYNCS.ARRIVE.TRANS64 RZ, [R4+URZ+0x29830], R3 ;  /* 0x0298300304ff79a7 */ /* 0x0009e2000800003f */
[----:B--2---:R-:W-:-:S04]  /*2ae60*/  LOP3.LUT R8, R8, 0x1f, RZ, 0xc0, !PT ;  /* 0x0000001f08087812 */ /* 0x004fc800078ec0ff */
[----:B------:R-:W-:-:S13]  /*2ae70*/  ISETP.NE.AND P0, PT, R8, RZ, PT ;  /* 0x000000ff0800720c */ /* 0x000fda0003f05270 */
[----:B----4-:R-:W-:Y:S05]  /*2ae80*/  @!P0 BRA `(.L_x_2448) ;  /* 0x0000000000048947 */ /* 0x010fea0003800000 */
[----:B------:R-:W-:Y:S01]  /*2ae90*/  BPT.TRAP 0x1 ;  /* 0x000000040000795c */ /* 0x000fe20000300000 */
.L_x_2448:
[----:B------:R-:W-:Y:S05]  /*2aea0*/  BSYNC B1 ;  /* 0x0000000000017941 */ /* 0x000fea0003800000 */
.L_x_2447:
[----:B-1-3--:R-:W2:Y:S01]  /*2aeb0*/  LDL R3, [R1+0x10] ;  /* 0x0000100001037983 */ /* 0x00aea20000100800 */
        /* <DEDUP_REMOVED lines=10> */
[----:B--2---:R-:W-:-:S05]  /*2af60*/  IMAD R3, R3, 0x7800, R8 ;  /* 0x0000780003037824 */ /* 0x004fca00078e0208 */
[----:B------:R-:W-:-:S07]  /*2af70*/  IADD3 R8, R3, 0x1a400, RZ ;  /* 0x0001a40003087810 */ /* 0x000fce0007ffe0ff */
.L_x_2449:
        /* <DEDUP_REMOVED lines=15> */
.L_x_2450:
        /* <DEDUP_REMOVED lines=15> */
.L_x_2451:
        /* <DEDUP_REMOVED lines=10> */
.L_x_2438:
[----:B------:R-:W-:Y:S05]  /*2b200*/  BSYNC B0 ;  /* 0x0000000000007941 */ /* 0x000fea0003800000 */
.L_x_2437:
[----:B------:R-:W-:-:S06]  /*2b210*/  UISETP.NE.AND UP0, UPT, UR37, 0x3, UPT ;  /* 0x000000032500788c */ /* 0x000fcc000bf05270 */
[----:B------:R-:W-:-:S13]  /*2b220*/  PLOP3.LUT P0, PT, PT, PT, UP0, 0x80, 0x0 ;  /* 0x000000000000781c */ /* 0x000fda0003f0f008 */
[----:B------:R-:W-:Y:S05]  /*2b230*/  @!P0 BRA `(.L_x_2452) ;  /* 0x0000000000048947 */ /* 0x000fea0003800000 */
[----:B------:R-:W-:Y:S01]  /*2b240*/  BPT.TRAP 0x1 ;  /* 0x000000040000795c */ /* 0x000fe20000300000 */
.L_x_2452:
[----:B------:R-:W3:Y:S01]  /*2b250*/  S2R R5, SR_CgaCtaId ;  /* 0x0000000000057919 */ /* 0x000ee20000008800 */
[----:B------:R-:W-:Y:S01]  /*2b260*/  MOV R3, UR39 ;  /* 0x0000002700037c02 */ /* 0x000fe20008000f00 */
[----:B------:R-:W-:Y:S01]  /*2b270*/  BSSY B0, `(.L_x_2453) ;  /* 0x000000a000007945 */ /* 0x000fe20003800000 */
[----:B------:R-:W-:Y:S02]  /*2b280*/  MOV R4, 0x400 ;  /* 0x0000040000047802 */ /* 0x000fe40000000f00 */
        /* <DEDUP_REMOVED lines=8> */
.L_x_2582:
[----:B------:R-:W-:Y:S05]  /*2b310*/  BSYNC B0 ;  /* 0x0000000000007941 */ /* 0x000fea0003800000 */
.L_x_2453:
[----:B------:R-:W-:Y:S05]  /*2b320*/  @!P0 BRA `(.L_x_2455) ;  /* 0x0000000000048947 */ /* 0x000fea0003800000 */
[----:B------:R-:W-:Y:S01]  /*2b330*/  BPT.TRAP 0x1 ;  /* 0x000000040000795c */ /* 0x000fe20000300000 */
.L_x_2455:
[----:B---3--:R-:W3:Y:S01]  /*2b340*/  LDL R4, [R1+0x4] ;  /* 0x0000040001047983 */ /* 0x008ee20000100800 */
[----:B------:R-:W-:Y:S01]  /*2b350*/  SHF.L.U32 R3, R7, 0x1f, RZ ;  /* 0x0000001f07037819 */ /* 0x000fe200000006ff */
[----:B------:R-:W-:-:S03]  /*2b360*/  IMAD R12, R6, 0x5000, RZ ;  /* 0x00005000060c7824 */ /* 0x000fc600078e02ff */
[----:B---3--:R-:W3:Y:S02]  /*2b370*/  SYNCS.PHASECHK.TRANS64.TRYWAIT P2, [R4+URZ+0x29860], R3 ;  /* 0x02986003040075a7 */ /* 0x008ee4000804017f */
[----:B---3--:R-:W-:Y:S05]  /*2b380*/  @!P2 BRA `(.L_x_2456) ;  /* 0x000000400000a947 */ /* 0x008fea0003800000 */
.L_x_2583:
[----:B---3--:R-:W3:Y:S04]  /*2b390*/  LDL R4, [R1+0x34] ;  /* 0x0000340001047983 */ /* 0x008ee80000100800 */
[----:B------:R-:W4:Y:S01]  /*2b3a0*/  LDL R15, [R1+0x30] ;  /* 0x00003000010f7983 */ /* 0x000f220000100800 */
[----:B------:R-:W-:Y:S01]  /*2b3b0*/  MOV R13, 0x400 ;  /* 0x00000400000d7802 */ /* 0x000fe20000000f00 */
[----:B------:R-:W-:Y:S05]  /*2b3c0*/  WARPSYNC.ALL ;  /* 0x0000000000007948 */ /* 0x000fea0003800000 */
[----:B------:R-:W5:Y:S01]  /*2b3d0*/  S2R R14, SR_CgaCtaId ;  /* 0x00000000000e7919 */ /* 0x000f620000008800 */
[----:B------:R-:W-:Y:S01]  /*2b3e0*/  MOV R16, 0x40 ;  /* 0x0000004000107802 */ /* 0x000fe20000000f00 */
[----:B-1----:R-:W1:Y:S01]  /*2b3f0*/  S2R R9, SR_TID.X ;  /* 0x0000000000097919 */ /* 0x002e620000002100 */
[----:B-----5:R-:W-:-:S02]  /*2b400*/  LEA R13, R14, R13, 0x18 ;  /* 0x0000000d0e0d7211 */ /* 0x020fc400078ec0ff */
[----:B-1----:R-:W-:-:S04]  /*2b410*/  LOP3.LUT P2, RZ, R9, 0x4, RZ, 0xc0, !PT ;  /* 0x0000000409ff7812 */ /* 0x002fc8000784c0ff */
[----:B------:R-:W-:Y:S02]  /*2b420*/  SEL R16, R16, 0xffffffc0, !P2 ;  /* 0xffffffc010107807 */ /* 0x000fe40005000000 */
[C---:B---3--:R-:W-:Y:S02]  /*2b430*/  LOP3.LUT R3, R12.reuse, R4, RZ, 0xfc, !PT ;  /* 0x000000040c037212 */ /* 0x048fe400078efcff */
[----:B----4-:R-:W-:-:S03]  /*2b440*/  LOP3.LUT R12, R12, R15, RZ, 0xfc, !PT ;  /* 0x0000000f0c0c7212 */ /* 0x010fc600078efcff */
[----:B------:R-:W-:-:S04]  /*2b450*/  IMAD.IADD R3, R13, 0x1, R3 ;  /* 0x000000010d037824 */ /* 0x000fc800078e0203 */
[----:B------:R-:W-:Y:S01]  /*2b460*/  IMAD.IADD R21, R16, 0x1, R3 ;  /* 0x0000000110157824 */ /* 0x000fe200078e0203 */
[----:B------:R-:W1:Y:S01]  /*2b470*/  LDSM.16.MT88.4 R4, [R3+0xa400] ;  /* 0x00a400000304783b */ /* 0x000e620000004200 */
        /* <DEDUP_REMOVED lines=71> */
.L_x_2457:
[----:B------:R-:W0:Y:S01]  /*2b8f0*/  LDL.LU R3, [R1+0x4] ;  /* 0x0000040001037983 */ /* 0x000e220000300800 */
[C---:B------:R-:W-:Y:S01]  /*2b900*/  ISETP.GT.AND P0, PT, R20.reuse, RZ, PT ;  /* 0x000000ff1400720c */ /* 0x040fe20003f04270 */
[----:B------:R-:W-:Y:S02]  /*2b910*/  VIADD R20, R20, 0xffffffff ;  /* 0xffffffff14147836 */ /* 0x000fe40000000000 */
[----:B------:R3:W5:Y:S04]  /*2b920*/  LDL R6, [R1+0x10] ;  /* 0x0000100001067983 */ /* 0x0007680000100800 */
[----:B------:R3:W5:Y:S01]  /*2b930*/  LDL R7, [R1+0x18] ;  /* 0x0000180001077983 */ /* 0x0007620000100800 */
[----:B0-----:R0:W-:Y:S02]  /*2b940*/  SYNCS.ARRIVE.TRANS64.A1T0 RZ, [R3+URZ+0x29850], RZ ;  /* 0x029850ff03ff79a7 */ /* 0x0011e4000810003f */
[----:B0-----:R-:W-:-:S04]  /*2b950*/  @!P1 IADD3 R3, R3, 0x29880, RZ ;  /* 0x0002988003039810 */ /* 0x001fc80007ffe0ff */
[----:B------:R-:W-:Y:S01]  /*2b960*/  @!P1 PRMT R3, RZ, 0x654, R3 ;  /* 0x00000654ff039816 */ /* 0x000fe20000000003 */
[----:B------:R-:W-:Y:S06]  /*2b970*/  BAR.SYNC.DEFER_BLOCKING 0x2, 0x80 ;  /* 0x0082000000007b1d */ /* 0x000fec0000010000 */
[----:B------:R3:W-:Y:S01]  /*2b980*/  @!P1 SYNCS.ARRIVE.TRANS64.RED.A1T0 RZ, [R3+URZ], RZ ;  /* 0x000000ff03ff99a7 */ /* 0x0007e2000810043f */
[----:B------:R-:W-:Y:S05]  /*2b990*/  @P0 BRA `(.L_x_2458) ;  /* 0xffffffec00bc0947 */ /* 0x000fea000383ffff */
.L_x_2436:
[----:B------:R-:W-:Y:S04]  /*2b9a0*/  BSSY B0, `(.L_x_2459) ;  /* 0x000000f000007945 */ /* 0x000fe80003800000 */
[----:B------:R-:W-:Y:S05]  /*2b9b0*/  @P1 BRA `(.L_x_2460) ;  /* 0x0000000000341947 */ /* 0x000fea0003800000 */
[----:B------:R-:W4:Y:S01]  /*2b9c0*/  S2R R5, SR_LANEID ;  /* 0x0000000000057919 */ /* 0x000f220000000000 */
[----:B------:R-:W-:Y:S01]  /*2b9d0*/  VOTEU.ANY UR4, UPT, PT ;  /* 0x0000000000047886 */ /* 0x000fe200038e0100 */
[----:B-1-3--:R-:W1:Y:S01]  /*2b9e0*/  LDC.64 R2, c[0x0][0xc38] ;  /* 0x00030e00ff027b82 */ /* 0x00ae620000000a00 */
[----:B------:R-:W4:Y:S02]  /*2b9f0*/  FLO.U32 R0, UR4 ;  /* 0x0000000400007d00 */ /* 0x000f2400080e0000 */
[----:B----4-:R-:W-:-:S06]  /*2ba00*/  ISETP.EQ.U32.AND P0, PT, R0, R5, PT ;  /* 0x000000050000720c */ /* 0x010fcc0003f02070 */
[----:B------:R-:W1:Y:S07]  /*2ba10*/  POPC R5, UR4 ;  /* 0x0000000400057d09 */ /* 0x000e6e0008000000 */
[----:B-1----:R-:W3:Y:S01]  /*2ba20*/  @P0 ATOMG.E.ADD.STRONG.GPU PT, R3, desc[UR56][R2.64], R5 ;  /* 0x00000005020309a8 */ /* 0x002ee200081ee1f8 */
[----:B------:R-:W1:Y:S02]  /*2ba30*/  S2R R4, SR_LTMASK ;  /* 0x0000000000047919 */ /* 0x000e640000003900 */
[----:B-1----:R-:W-:-:S04]  /*2ba40*/  LOP3.LUT R4, R4, UR4, RZ, 0xc0, !PT ;  /* 0x0000000404047c12 */ /* 0x002fc8000f8ec0ff */
[----:B-----5:R-:W1:Y:S01]  /*2ba50*/  POPC R7, R4 ;  /* 0x0000000400077309 */ /* 0x020e620000000000 */
[----:B---3--:R-:W1:Y:S02]  /*2ba60*/  SHFL.IDX PT, R0, R3, R0, 0x1f ;  /* 0x00001f0003007589 */ /* 0x008e6400000e0000 */
[----:B-1----:R-:W-:-:S05]  /*2ba70*/  IADD3 R0, R0, UR38, R7 ;  /* 0x0000002600007c10 */ /* 0x002fca000fffe007 */
[----:B------:R4:W-:Y:S02]  /*2ba80*/  STL [R1], R0 ;  /* 0x0000000001007387 */ /* 0x0009e40000100800 */
.L_x_2460:
[----:B------:R-:W-:Y:S05]  /*2ba90*/  BSYNC B0 ;  /* 0x0000000000007941 */ /* 0x000fea0003800000 */
.L_x_2459:
[----:B------:R-:W-:-:S06]  /*2baa0*/  UISETP.NE.AND UP0, UPT, UR37, 0x3, UPT ;  /* 0x000000032500788c */ /* 0x000fcc000bf05270 */
[----:B------:R-:W-:-:S13]  /*2bab0*/  PLOP3.LUT P0, PT, PT, PT, UP0, 0x80, 0x0 ;  /* 0x000000000000781c */ /* 0x000fda0003f0f008 */
[----:B------:R-:W-:Y:S05]  /*2bac0*/  @!P0 BRA `(.L_x_2461) ;  /* 0x0000000000048947 */ /* 0x000fea0003800000 */
[----:B------:R-:W-:Y:S01]  /*2bad0*/  BPT.TRAP 0x1 ;  /* 0x000000040000795c */ /* 0x000fe20000300000 */
.L_x_2461:
[----:B-1-3--:R-:W3:Y:S04]  /*2bae0*/  LDL R3, [R1+0x18] ;  /* 0x0000180001037983 */ /* 0x00aee80000100800 */
[----:B----4-:R-:W4:Y:S01]  /*2baf0*/  LDL R0, [R1+0x10] ;  /* 0x0000100001007983 */ /* 0x010f220000100800 */
[----:B------:R-:W1:Y:S01]  /*2bb00*/  S2R R4, SR_CgaCtaId ;  /* 0x0000000000047919 */ /* 0x000e620000008800 */
[----:B------:R-:W-:-:S04]  /*2bb10*/  MOV R2, 0x400 ;  /* 0x0000040000027802 */ /* 0x000fc80000000f00 */
[----:B-1----:R-:W-:Y:S01]  /*2bb20*/  LEA R2, R4, R2, 0x18 ;  /* 0x0000000204027211 */ /* 0x002fe200078ec0ff */
[----:B------:R-:W-:Y:S01]  /*2bb30*/  BSSY B0, `(.L_x_2462) ;  /* 0x0000008000007945 */ /* 0x000fe20003800000 */
[----:B---3--:R-:W-:-:S04]  /*2bb40*/  LOP3.LUT R3, R3, 0x1, RZ, 0x3c, !PT ;  /* 0x0000000103037812 */ /* 0x008fc800078e3cff */
[----:B------:R-:W-:Y:S01]  /*2bb50*/  SHF.L.U32 R3, R3, 0x1f, RZ ;  /* 0x0000001f03037819 */ /* 0x000fe200000006ff */
[----:B----4-:R-:W-:-:S04]  /*2bb60*/  IMAD R20, R0, 0x8, R2 ;  /* 0x0000000800147824 */ /* 0x010fc800078e0202 */
[----:B------:R-:W1:Y:S01]  /*2bb70*/  SYNCS.PHASECHK.TRANS64.TRYWAIT P0, [R20+URZ+0x29870], R3 ;  /* 0x02987003140075a7 */ /* 0x000e62000800017f */
[----:B------:R-:W-:-:S04]  /*2bb80*/  MOV R0, UR39 ;  /* 0x0000002700007c02 */ /* 0x000fc80008000f00 */
[----:B------:R-:W-:Y:S01]  /*2bb90*/  ISETP.NE.AND P2, PT, R0, 0x3, PT ;  /* 0x000000030000780c */ /* 0x000fe20003f45270 */
[----:B-1----:R-:W-:-:S12]  /*2bba0*/  @!P0 BRA `(.L_x_2463) ;  /* 0x0000003800108947 */ /* 0x002fd80003800000 */
.L_x_2584:
[----:B------:R-:W-:Y:S05]  /*2bbb0*/  BSYNC B0 ;  /* 0x0000000000007941 */ /* 0x000fea0003800000 */
.L_x_2462:
[----:B------:R-:W-:Y:S05]  /*2bbc0*/  @!P2 BRA `(.L_x_2464) ;  /* 0x000000000004a947 */ /* 0x000fea0003800000 */
[----:B------:R-:W-:Y:S01]  /*2bbd0*/  BPT.TRAP 0x1 ;  /* 0x000000040000795c */ /* 0x000fe20000300000 */
.L_x_2464:
[----:B------:R-:W1:Y:S02]  /*2bbe0*/  LDL R0, [R1+0x18] ;  /* 0x0000180001007983 */ /* 0x000e640000100800 */
[----:B-1----:R-:W-:-:S04]  /*2bbf0*/  SHF.L.U32 R3, R0, 0x1f, RZ ;  /* 0x0000001f00037819 */ /* 0x002fc800000006ff */
[----:B------:R-:W1:Y:S02]  /*2bc00*/  SYNCS.PHASECHK.TRANS64.TRYWAIT P0, [R20+URZ+0x29860], R3 ;  /* 0x02986003140075a7 */ /* 0x000e64000800017f */
[----:B-1----:R-:W-:Y:S05]  /*2bc10*/  @!P0 BRA `(.L_x_2465) ;  /* 0x0000003800088947 */ /* 0x002fea0003800000 */
.L_x_2585:
[----:B------:R-:W3:Y:S04]  /*2bc20*/  LDL R0, [R1+0x10] ;  /* 0x0000100001007983 */ /* 0x000ee80000100800 */
[----:B------:R-:W4:Y:S04]  /*2bc30*/  LDL R2, [R1+0x34] ;  /* 0x0000340001027983 */ /* 0x000f280000100800 */
[----:B------:R-:W2:Y:S01]  /*2bc40*/  LDL R11, [R1+0x30] ;  /* 0x00003000010b7983 */ /* 0x000ea20000100800 */
[----:B------:R-:W-:Y:S01]  /*2bc50*/  MOV R8, 0x400 ;  /* 0x0000040000087802 */ /* 0x000fe20000000f00 */
[----:B------:R-:W-:Y:S05]  /*2bc60*/  WARPSYNC.ALL ;  /* 0x0000000000007948 */ /* 0x000fea0003800000 */
[----:B------:R-:W0:Y:S01]  /*2bc70*/  S2R R10, SR_CgaCtaId ;  /* 0x00000000000a7919 */ /* 0x000e220000008800 */
[----:B------:R-:W-:Y:S01]  /*2bc80*/  MOV R12, 0x40 ;  /* 0x00000040000c7802 */ /* 0x000fe20000000f00 */
[----:B------:R-:W1:Y:S01]  /*2bc90*/  S2R R9, SR_TID.X ;  /* 0x0000000000097919 */ /* 0x000e620000002100 */
[----:B0-----:R-:W-:-:S02]  /*2bca0*/  LEA R8, R10, R8, 0x18 ;  /* 0x000000080a087211 */ /* 0x001fc400078ec0ff */
[----:B-1----:R-:W-:-:S04]  /*2bcb0*/  LOP3.LUT P0, RZ, R9, 0x4, RZ, 0xc0, !PT ;  /* 0x0000000409ff7812 */ /* 0x002fc8000780c0ff */
[----:B------:R-:W-:Y:S01]  /*2bcc0*/  SEL R12, R12, 0xffffffc0, !P0 ;  /* 0xffffffc00c0c7807 */ /* 0x000fe20004000000 */
[----:B---3--:R-:W-:-:S05]  /*2bcd0*/  IMAD R0, R0, 0x5000, RZ ;  /* 0x0000500000007824 */ /* 0x008fca00078e02ff */
[C---:B----4-:R-:W-:Y:S02]  /*2bce0*/  LOP3.LUT R2, R0.reuse, R2, RZ, 0xfc, !PT ;  /* 0x0000000200027212 */ /* 0x050fe400078efcff */
[----:B--2---:R-:W-:-:S03]  /*2bcf0*/  LOP3.LUT R0, R0, R11, RZ, 0xfc, !PT ;  /* 0x0000000b00007212 */ /* 0x004fc600078efcff */
[C---:B------:R-:W-:Y:S02]  /*2bd00*/  IMAD.IADD R2, R8.reuse, 0x1, R2 ;  /* 0x0000000108027824 */ /* 0x040fe400078e0202 */
[----:B------:R-:W-:-:S03]  /*2bd10*/  IMAD.IADD R0, R8, 0x1, R0 ;  /* 0x0000000108007824 */ /* 0x000fc600078e0200 */
[----:B-----5:R-:W0:Y:S01]  /*2bd20*/  LDSM.16.MT88.4 R4, [R2+0xa400] ;  /* 0x00a400000204783b */ /* 0x020e220000004200 */
        /* <DEDUP_REMOVED lines=68> */
.L_x_2466:
[----:B------:R-:W2:Y:S01]  /*2c170*/  LDL.LU R2, [R1+0x10] ;  /* 0x0000100001027983 */ /* 0x000ea20000300800 */
[----:B0-----:R-:W-:Y:S03]  /*2c180*/  SYNCS.ARRIVE.TRANS64.A1T0 RZ, [R20+URZ+0x29850], RZ ;  /* 0x029850ff14ff79a7 */ /* 0x001fe6000810003f */
[----:B------:R-:W3:Y:S01]  /*2c190*/  LDL.LU R3, [R1+0x18] ;  /* 0x0000180001037983 */ /* 0x000ee20000300800 */
[----:B-1----:R-:W-:-:S05]  /*2c1a0*/  @!P1 VIADD R0, R20, 0x29880 ;  /* 0x0002988014009836 */ /* 0x002fca0000000000 */
[----:B------:R-:W-:Y:S01]  /*2c1b0*/  @!P1 PRMT R0, RZ, 0x654, R0 ;  /* 0x00000654ff009816 */ /* 0x000fe20000000000 */
[----:B------:R-:W-:Y:S06]  /*2c1c0*/  BAR.SYNC.DEFER_BLOCKING 0x2, 0x80 ;  /* 0x0082000000007b1d */ /* 0x000fec0000010000 */
[----:B------:R2:W-:Y:S02]  /*2c1d0*/  @!P1 SYNCS.ARRIVE.TRANS64.RED.A1T0 RZ, [R0+URZ], RZ ;  /* 0x000000ff00ff99a7 */ /* 0x0005e4000810043f */
[----:B--2---:R-:W-:-:S04]  /*2c1e0*/  IADD3 R0, R2, 0x1, RZ ;  /* 0x0000000102007810 */ /* 0x004fc80007ffe0ff */
[----:B------:R-:W-:-:S04]  /*2c1f0*/  ISETP.NE.AND P0, PT, R0, 0x2, PT ;  /* 0x000000020000780c */ /* 0x000fc80003f05270 */
[----:B------:R-:W-:Y:S02]  /*2c200*/  SEL R2, RZ, 0x1, P0 ;  /* 0x00000001ff027807 */ /* 0x000fe40000000000 */
[----:B------:R-:W-:Y:S02]  /*2c210*/  SEL R0, R0, RZ, P0 ;  /* 0x000000ff00007207 */ /* 0x000fe40000000000 */
[----:B---3--:R-:W-:-:S03]  /*2c220*/  LOP3.LUT R3, R3, R2, RZ, 0x3c, !PT ;  /* 0x0000000203037212 */ /* 0x008fc600078e3cff */
[----:B------:R0:W-:Y:S04]  /*2c230*/  STL [R1+0x10], R0 ;  /* 0x0000100001007387 */ /* 0x0001e80000100800 */
[----:B------:R0:W-:Y:S02]  /*2c240*/  STL [R1+0x18], R3 ;  /* 0x0000180301007387 */ /* 0x0001e40000100800 */
.L_x_2417:
[----:B------:R-:W-:Y:S05]  /*2c250*/  BSYNC B6 ;  /* 0x0000000000067941 */ /* 0x000fea0003800000 */
.L_x_2415:
        /* <DEDUP_REMOVED lines=13> */
.L_x_2467:
        /* <DEDUP_REMOVED lines=17> */
[----:B------:R-:W-:Y:S01]  /*2c440*/  ISETP.GE.U32.AND P5, PT, R7, 0x10, PT ;  /* 0x000000100700780c */ /* 0x000fe20003fa6070 */
[----:B------:R-:W-:Y:S01]  /*2c450*/  SHFL.IDX PT, R4, R6, 0x1, 0x1f ;  /* 0x00201f0006047f89 */ /* 0x000fe200000e0000 */
[----:B0-----:R-:W-:Y:S01]  /*2c460*/  IMAD.MOV.U32 R3, RZ, RZ, RZ ;  /* 0x000000ffff037224 */ /* 0x001fe200078e00ff */
[----:B---3--:R-:W-:-:S02]  /*2c470*/  @!P1 MOV R3, R2 ;  /* 0x0000000200039202 */ /* 0x008fc40000000f00 */
[----:B------:R-:W-:-:S03]  /*2c480*/  ISETP.NE.AND P1, PT, R7, RZ, PT ;  /* 0x000000ff0700720c */ /* 0x000fc60003f25270 */
        /* <DEDUP_REMOVED lines=15> */
[----:B------:R0:W1:Y:S02]  /*2c580*/  SHFL.IDX PT, R14, R2, 0x1f, 0x1f ;  /* 0x03e01f00020e7f89 */ /* 0x00006400000e0000 */
.L_x_2595:
[----:B------:R-:W-:Y:S02]  /*2c590*/  ULDC UR4, c[0x0][0xc10] ;  /* 0x0003040000047ab9 */ /* 0x000fe40000000800 */
[----:B------:R-:W-:-:S05]  /*2c5a0*/  MOV R5, UR4 ;  /* 0x0000000400057c02 */ /* 0x000fca0008000f00 */
[----:B-1----:R-:W-:-:S04]  /*2c5b0*/  IMAD R7, R14, R5, RZ ;  /* 0x000000050e077224 */ /* 0x002fc800078e02ff */
[----:B------:R-:W-:-:S05]  /*2c5c0*/  IMAD.IADD R4, R4, 0x1, R7 ;  /* 0x0000000104047824 */ /* 0x000fca00078e0207 */
[----:B------:R-:W-:-:S13]  /*2c5d0*/  ISETP.GT.AND P6, PT, R4, R0, PT ;  /* 0x000000000400720c */ /* 0x000fda0003fc4270 */
[----:B------:R-:W-:Y:S05]  /*2c5e0*/  @P6 BRA `(.L_x_2470) ;  /* 0x0000000000a46947 */ /* 0x000fea0003800000 */
.L_x_2475:
        /* <DEDUP_REMOVED lines=8> */
[----:B0-----:R-:W-:-:S04]  /*2c670*/  LOP3.LUT R3, R3, 0x1f, RZ, 0xc0, !PT ;  /* 0x0000001f03037812 */ /* 0x001fc800078ec0ff */
[----:B------:R-:W-:Y:S01]  /*2c680*/  IADD3 R6, R2, R3, RZ ;  /* 0x0000000302067210 */ /* 0x000fe20007ffe0ff */
[----:B------:R-:W-:-:S03]  /*2c690*/  IMAD.MOV.U32 R3, RZ, RZ, RZ ;  /* 0x000000ffff037224 */ /* 0x000fc600078e00ff */
[----:B------:R-:W-:-:S13]  /*2c6a0*/  ISETP.GE.OR P6, PT, R6, R5, !P0 ;  /* 0x000000050600720c */ /* 0x000fda00047c6670 */
[----:B-1----:R-:W-:Y:S05]  /*2c6b0*/  @P6 BRA `(.L_x_2473) ;  /* 0x00000000000c6947 */ /* 0x002fea0003800000 */
[----:B------:R-:W0:Y:S02]  /*2c6c0*/  LDC.64 R2, c[0x0][0xc58] ;  /* 0x00031600ff027b82 */ /* 0x000e240000000a00 */
[----:B0-----:R-:W-:-:S06]  /*2c6d0*/  IMAD.WIDE R2, R6, 0x4, R2 ;  /* 0x0000000406027825 */ /* 0x001fcc00078e0202 */
[----:B------:R0:W5:Y:S02]  /*2c6e0*/  LDG.E R3, desc[UR56][R2.64] ;  /* 0x0000003802037981 */ /* 0x000164000c1e1900 */
.L_x_2473:
[----:B------:R-:W-:Y:S05]  /*2c6f0*/  BSYNC B0 ;  /* 0x0000000000007941 */ /* 0x000fea0003800000 */
.L_x_2472:
[----:B------:R-:W-:-:S03]  /*2c700*/  UMOV UR4, 0xffffffff ;  /* 0xffffffff00047882 */ /* 0x000fc60000000000 */
[----:B------:R-:W-:Y:S05]  /*2c710*/  BRA.DIV UR4, `(.L_x_2474) ;  /* 0x0000003204887947 */ /* 0x000fea000b800000 */
[----:B-----5:R-:W1:Y:S02]  /*2c720*/  SHFL.UP PT, R14, R3, 0x1, RZ ;  /* 0x04200000030e7989 */ /* 0x020e6400000e00ff */
        /* <DEDUP_REMOVED lines=8> */
[----:B------:R-:W1:Y:S02]  /*2c7b0*/  SHFL.UP PT, R14, R6, 0x8, RZ ;  /* 0x05000000060e7989 */ /* 0x000e6400000e00ff */
[----:B-1----:R-:W-:-:S05]  /*2c7c0*/  SEL R7, R14, RZ, P4 ;  /* 0x000000ff0e077207 */ /* 0x002fca0002000000 */
[----:B------:R-:W-:-:S05]  /*2c7d0*/  IMAD.IADD R7, R6, 0x1, R7 ;  /* 0x0000000106077824 */ /* 0x000fca00078e0207 */
[----:B------:R-:W0:Y:S02]  /*2c7e0*/  SHFL.UP PT, R14, R7, 0x10, RZ ;  /* 0x06000000070e7989 */ /* 0x000e2400000e00ff */
[----:B0-----:R-:W-:-:S04]  /*2c7f0*/  SEL R2, R14, RZ, P5 ;  /* 0x000000ff0e027207 */ /* 0x001fc80002800000 */
[----:B------:R-:W-:-:S05]  /*2c800*/  IADD3 R2, R7, R2, RZ ;  /* 0x0000000207027210 */ /* 0x000fca0007ffe0ff */
[----:B------:R0:W1:Y:S02]  /*2c810*/  SHFL.IDX PT, R14, R2, 0x1f, 0x1f ;  /* 0x03e01f00020e7f89 */ /* 0x00006400000e0000 */
.L_x_2603:
[----:B------:R-:W-:Y:S02]  /*2c820*/  ULDC UR4, c[0x0][0xc10] ;  /* 0x0003040000047ab9 */ /* 0x000fe40000000800 */
[----:B------:R-:W-:-:S04]  /*2c830*/  IMAD.U32 R5, RZ, RZ, UR4 ;  /* 0x00000004ff057e24 */ /* 0x000fc8000f8e00ff */
[----:B-1----:R-:W-:-:S04]  /*2c840*/  IMAD R7, R14, R5, RZ ;  /* 0x000000050e077224 */ /* 0x002fc800078e02ff */
[----:B------:R-:W-:-:S05]  /*2c850*/  IMAD.IADD R4, R7, 0x1, R4 ;  /* 0x0000000107047824 */ /* 0x000fca00078e0204 */
[----:B------:R-:W-:-:S13]  /*2c860*/  ISETP.GT.AND P6, PT, R4, R0, PT ;  /* 0x000000000400720c */ /* 0x000fda0003fc4270 */
[----:B------:R-:W-:Y:S05]  /*2c870*/  @!P6 BRA `(.L_x_2475) ;  /* 0xfffffffc005ce947 */ /* 0x000fea000383ffff */
.L_x_2470:
[----:B------:R-:W-:Y:S01]  /*2c880*/  IADD3 R8, -R7, R4, RZ ;  /* 0x0000000407087210 */ /* 0x000fe20007ffe1ff */
[----:B------:R-:W-:-:S04]  /*2c890*/  UMOV UR4, 0xffffffff ;  /* 0xffffffff00047882 */ /* 0x000fc80000000000 */
[----:B------:R-:W-:-:S05]  /*2c8a0*/  IMAD R7, R2, R5, R8 ;  /* 0x0000000502077224 */ /* 0x000fca00078e0208 */
[----:B------:R-:W-:Y:S01]  /*2c8b0*/  ISETP.GT.AND P6, PT, R7, R0, PT ;  /* 0x000000000700720c */ /* 0x000fe20003fc4270 */
[----:B------:R-:W-:-:S12]  /*2c8c0*/  BRA.DIV UR4, `(.L_x_2476) ;  /* 0x0000003204d87947 */ /* 0x000fd8000b800000 */
[----:B------:R-:W-:-:S04]  /*2c8d0*/  VOTE.ANY R6, PT, !P6 ;  /* 0x0000000000067806 */ /* 0x000fc800070e0100 */
[----:B------:R-:W1:Y:S02]  /*2c8e0*/  POPC R7, R6 ;  /* 0x0000000600077309 */ /* 0x000e640000000000 */
[----:B-1----:R1:W2:Y:S02]  /*2c8f0*/  SHFL.IDX PT, R4, R3, R7, 0x1f ;  /* 0x00001f0703047589 */ /* 0x0022a400000e0000 */
.L_x_2607:
[----:B------:R-:W-:Y:S01]  /*2c900*/  ISETP.NE.AND P0, PT, R6, RZ, PT ;  /* 0x000000ff0600720c */ /* 0x000fe20003f05270 */
[----:B------:R-:W-:-:S12]  /*2c910*/  IMAD.MOV.U32 R9, RZ, RZ, RZ ;  /* 0x000000ffff097224 */ /* 0x000fd800078e00ff */
[----:B------:R-:W-:Y:S05]  /*2c920*/  @!P0 BRA `(.L_x_2477) ;  /* 0x0000000000108947 */ /* 0x000fea0003800000 */
[----:B------:R-:W-:Y:S01]  /*2c930*/  UMOV UR4, 0xffffffff ;  /* 0xffffffff00047882 */ /* 0x000fe20000000000 */
[----:B------:R-:W-:Y:S02]  /*2c940*/  VIADD R12, R7, 0xffffffff ;  /* 0xffffffff070c7836 */ /* 0x000fe40000000000 */
[----:B------:R-:W-:Y:S05]  /*2c950*/  BRA.DIV UR4, `(.L_x_2478) ;  /* 0x0000003204fc7947 */ /* 0x000fea000b800000 */
[----:B------:R3:W4:Y:S02]  /*2c960*/  SHFL.IDX PT, R9, R2, R12, 0x1f ;  /* 0x00001f0c02097589 */ /* 0x00072400000e0000 */
.L_x_2477:
[----:B------:R-:W5:Y:S01]  /*2c970*/  LDL.LU R6, [R1+0xc] ;  /* 0x00000c0001067983 */ /* 0x000f620000300800 */
[----:B01-3--:R-:W0:Y:S01]  /*2c980*/  LDC.64 R2, c[0x0][0xc68] ;  /* 0x00031a00ff027b82 */ /* 0x00be220000000a00 */
[----:B-----5:R-:W-:-:S05]  /*2c990*/  IADD3 R6, R7, R6, RZ ;  /* 0x0000000607067210 */ /* 0x020fca0007ffe0ff */
        /* <DEDUP_REMOVED lines=13> */
[----:B------:R-:W-:Y:S01]  /*2ca70*/  IMAD R8, R2, R10, RZ ;  /* 0x0000000a02087224 */ /* 0x000fe200078e02ff */
[----:B------:R-:W-:-:S05]  /*2ca80*/  MOV R2, RZ ;  /* 0x000000ff00027202 */ /* 0x000fca0000000f00 */
[----:B------:R-:W-:Y:S01]  /*2ca90*/  IMAD.HI.U32 R2, R3, R8, R2 ;  /* 0x0000000803027227 */ /* 0x000fe200078e0002 */
[----:B------:R-:W-:Y:S02]  /*2caa0*/  IABS R3, R0 ;  /* 0x0000000000037213 */ /* 0x000fe40000000000 */
[----:B------:R-:W-:-:S03]  /*2cab0*/  IABS R8, R6 ;  /* 0x0000000600087213 */ /* 0x000fc60000000000 */
        /* <DEDUP_REMOVED lines=13> */
[----:B------:R-:W-:Y:S01]  /*2cb90*/  IMAD R8, R7, R2, RZ ;  /* 0x0000000207087224 */ /* 0x000fe200078e02ff */
[----:B------:R-:W-:-:S03]  /*2cba0*/  IADD3 R2, -R2, RZ, RZ ;  /* 0x000000ff02027210 */ /* 0x000fc60007ffe1ff */
        /* <DEDUP_REMOVED lines=14> */
[----:B------:R-:W-:Y:S01]  /*2cc90*/  IMAD.HI.U32 R2, R2, R3, RZ ;  /* 0x0000000302027227 */ /* 0x000fe200078e00ff */
[----:B------:R-:W-:-:S05]  /*2cca0*/  IADD3 R6, RZ, -R6, RZ ;  /* 0x80000006ff067210 */ /* 0x000fca0007ffe0ff */
[----:B------:R-:W-:Y:S01]  /*2ccb0*/  IMAD R6, R2, R6, R3 ;  /* 0x0000000602067224 */ /* 0x000fe200078e0203 */
[----:B------:R-:W-:-:S04]  /*2ccc0*/  LOP3.LUT R3, R0, R5, RZ, 0x3c, !PT ;  /* 0x0000000500037212 */ /* 0x000fc800078e3cff */
[----:B------:R-:W-:Y:S02]  /*2ccd0*/  ISETP.GT.U32.AND P1, PT, R7, R6, PT ;  /* 0x000000060700720c */ /* 0x000fe40003f24070 */
[----:B------:R-:W-:Y:S01]  /*2cce0*/  ISETP.GE.AND P2, PT, R3, RZ, PT ;  /* 0x000000ff0300720c */ /* 0x000fe20003f46270 */
[----:B------:R-:W-:-:S10]  /*2ccf0*/  IMAD.IADD R3, R0, 0x1, R8 ;  /* 0x0000000100037824 */ /* 0x000fd400078e0208 */
[----:B------:R-:W-:Y:S02]  /*2cd00*/  @!P1 IMAD.IADD R6, R6, 0x1, -R7 ;  /* 0x0000000106069824 */ /* 0x000fe400078e0a07 */
[----:B------:R-:W-:Y:S01]  /*2cd10*/  @!P1 VIADD R2, R2, 0x1 ;  /* 0x0000000102029836 */ /* 0x000fe20000000000 */
[----:B------:R-:W-:Y:S02]  /*2cd20*/  ISETP.NE.AND P1, PT, R5, RZ, PT ;  /* 0x000000ff0500720c */ /* 0x000fe40003f25270 */
[----:B------:R-:W-:-:S13]  /*2cd30*/  ISETP.GE.U32.AND P0, PT, R6, R7, PT ;  /* 0x000000070600720c */ /* 0x000fda0003f06070 */
[----:B------:R-:W-:-:S05]  /*2cd40*/  @P0 IADD3 R2, R2, 0x1, RZ ;  /* 0x0000000102020810 */ /* 0x000fca0007ffe0ff */
[----:B------:R-:W-:Y:S01]  /*2cd50*/  @!P2 IMAD.MOV R2, RZ, RZ, -R2 ;  /* 0x000000ffff02a224 */ /* 0x000fe200078e0a02 */
[----:B------:R-:W-:Y:S02]  /*2cd60*/  @!P1 LOP3.LUT R2, RZ, R5, RZ, 0x33, !PT ;  /* 0x00000005ff029212 */ /* 0x000fe400078e33ff */
[----:B------:R-:W-:-:S05]  /*2cd70*/  IADD3 R5, -R5, RZ, RZ ;  /* 0x000000ff05057210 */ /* 0x000fca0007ffe1ff */
[----:B------:R-:W-:Y:S01]  /*2cd80*/  IMAD R5, R2, R5, R3 ;  /* 0x0000000502057224 */ /* 0x000fe200078e0203 */
[----:B------:R-:W-:-:S04]  /*2cd90*/  LOP3.LUT R3, RZ, R2, RZ, 0x33, !PT ;  /* 0x00000002ff037212 */ /* 0x000fc800078e33ff */
[----:B------:R0:W-:Y:S01]  /*2cda0*/  STL [R1+0x8], R5 ;  /* 0x0000080501007387 */ /* 0x0001e20000100800 */
[----:B------:R-:W-:-:S05]  /*2cdb0*/  IMAD.IADD R0, R4, 0x1, R3 ;  /* 0x0000000104007824 */ /* 0x000fca00078e0203 */
[----:B------:R0:W-:Y:S01]  /*2cdc0*/  STL [R1+0x4], R0 ;  /* 0x0000040001007387 */ /* 0x0001e20000100800 */
[----:B------:R-:W-:Y:S05]  /*2cdd0*/  BRA `(.L_x_2479) ;  /* 0x0000000000287947 */ /* 0x000fea0003800000 */
.L_x_2471:
[----:B------:R-:W-:Y:S01]  /*2cde0*/  UMOV UR4, URZ ;  /* 0x0000003f00047c82 */ /* 0x000fe20008000000 */
[----:B------:R-:W-:Y:S01]  /*2cdf0*/  ULDC UR6, c[0x0][0xc14] ;  /* 0x0003050000067ab9 */ /* 0x000fe20000000800 */
[----:B------:R-:W-:Y:S01]  /*2ce00*/  UMOV UR5, URZ ;  /* 0x0000003f00057c82 */ /* 0x000fe20008000000 */
[----:B------:R0:W-:Y:S01]  /*2ce10*/  STL [R1], R0 ;  /* 0x0000000001007387 */ /* 0x0001e20000100800 */
[----:B------:R-:W-:Y:S01]  /*2ce20*/  IMAD.U32 R3, RZ, RZ, UR4 ;  /* 0x00000004ff037e24 */ /* 0x000fe2000f8e00ff */
[----:B------:R-:W-:-:S04]  /*2ce30*/  MOV R2, UR5 ;  /* 0x0000000500027c02 */ /* 0x000fc80008000f00 */
[----:B------:R1:W-:Y:S01]  /*2ce40*/  STL [R1+0x4], R3 ;  /* 0x0000040301007387 */ /* 0x0003e20000100800 */
[----:B0-----:R-:W-:-:S05]  /*2ce50*/  IMAD.U32 R0, RZ, RZ, UR6 ;  /* 0x00000006ff007e24 */ /* 0x001fca000f8e00ff */
[----:B------:R1:W-:Y:S04]  /*2ce60*/  STL [R1+0xc], R0 ;  /* 0x00000c0001007387 */ /* 0x0003e80000100800 */
[----:B------:R1:W-:Y:S02]  /*2ce70*/  STL [R1+0x8], R2 ;  /* 0x0000080201007387 */ /* 0x0003e40000100800 */
.L_x_2479:
        /* <DEDUP_REMOVED lines=12> */
[----:B---3--:R-:W-:Y:S02]  /*2cf40*/  MOV R7, R2 ;  /* 0x0000000200077202 */ /* 0x008fe40000000f00 */
[----:B0-----:R-:W-:-:S05]  /*2cf50*/  @!P0 LEA R0, R3, R0, 0x18 ;  /* 0x0000000003008211 */ /* 0x001fca00078ec0ff */
[----:B----4-:R1:W-:Y:S01]  /*2cf60*/  @!P0 STS.128 [R0+0x298d0], R4 ;  /* 0x0298d00400008388 */ /* 0x0103e20000000c00 */
[----:B------:R-:W-:Y:S06]  /*2cf70*/  BAR.ARV 0x5, 0x180 ;  /* 0x0146000000007b1d */ /* 0x000fec0000002000 */
.L_x_2468:
[----:B-1----:R-:W2:Y:S01]  /*2cf80*/  LDL R0, [R1+0xc] ;  /* 0x00000c0001007983 */ /* 0x002ea20000100800 */
[----:B------:R-:W-:Y:S02]  /*2cf90*/  ULDC UR4, c[0x0][0xc14] ;  /* 0x0003050000047ab9 */ /* 0x000fe40000000800 */
[----:B--2---:R-:W-:-:S13]  /*2cfa0*/  ISETP.GE.AND P0, PT, R0, UR4, PT ;  /* 0x0000000400007c0c */ /* 0x004fda000bf06270 */
[----:B------:R-:W-:Y:S05]  /*2cfb0*/  @!P0 BRA `(.L_x_2480) ;  /* 0xffffffa800648947 */ /* 0x000fea000383ffff */
[----:B------:R-:W-:Y:S05]  /*2cfc0*/  BSYNC B7 ;  /* 0x0000000000077941 */ /* 0x000fea0003800000 */
.L_x_2375:
        /* <DEDUP_REMOVED lines=12> */
.L_x_2610:
[----:B------:R-:W-:Y:S05]  /*2d090*/  BSYNC B0 ;  /* 0x0000000000007941 */ /* 0x000fea0003800000 */
.L_x_2481:
[----:B------:R-:W-:-:S03]  /*2d0a0*/  UMOV UR4, 0xffffffff ;  /* 0xffffffff00047882 */ /* 0x000fc60000000000 */
[----:B------:R-:W-:Y:S05]  /*2d0b0*/  BRA.DIV UR4, `(.L_x_2483) ;  /* 0x0000002e04607947 */ /* 0x000fea000b800000 */
[----:B------:R-:W1:Y:S02]  /*2d0c0*/  S2R R2, SR_TID.X ;  /* 0x0000000000027919 */ /* 0x000e640000002100 */
[----:B-1----:R-:W-:-:S04]  /*2d0d0*/  SHF.R.U32.HI R2, RZ, 0x5, R2 ;  /* 0x00000005ff027819 */ /* 0x002fc80000011602 */
[----:B------:R-:W-:-:S05]  /*2d0e0*/  LOP3.LUT R2, R2, 0x3, RZ, 0xc0, !PT ;  /* 0x0000000302027812 */ /* 0x000fca00078ec0ff */
[----:B------:R1:W2:Y:S02]  /*2d0f0*/  SHFL.IDX PT, R14, R2, RZ, 0x1f ;  /* 0x00001fff020e7589 */ /* 0x0002a400000e0000 */
.L_x_2613:
[----:B--2---:R-:W-:-:S13]  /*2d100*/  ISETP.NE.AND P0, PT, R14, RZ, PT ;  /* 0x000000ff0e00720c */ /* 0x004fda0003f05270 */
[----:B------:R-:W-:Y:S05]  /*2d110*/  @P0 BRA `(.L_x_2159) ;  /* 0x0000000000b00947 */ /* 0x000fea0003800000 */
[----:B------:R-:W-:-:S03]  /*2d120*/  UMOV UR4, 0xffffffff ;  /* 0xffffffff00047882 */ /* 0x000fc60000000000 */
[----:B------:R-:W-:Y:S05]  /*2d130*/  BRA.DIV UR4, `(.L_x_2484) ;  /* 0x0000002e04747947 */ /* 0x000fea000b800000 */
[----:B------:R-:W-:-:S13]  /*2d140*/  ELECT P6, URZ, PT ;  /* 0x00000000003f782f */ /* 0x000fda00038c0000 */
.L_x_2616:
[----:B------:R-:W-:Y:S05]  /*2d150*/  @!P6 BRA `(.L_x_2159) ;  /* 0x0000000000a0e947 */ /* 0x000fea0003800000 */
[----:B------:R-:W-:-:S06]  /*2d160*/  ULOP3.LUT UR4, UR36, 0x2, URZ, 0xfc, !UPT ;  /* 0x0000000224047892 */ /* 0x000fcc000f8efc3f */
[----:B-1----:R-:W-:-:S04]  /*2d170*/  MOV R2, UR4 ;  /* 0x0000000400027c02 */ /* 0x002fc80008000f00 */
[----:B------:R-:W-:-:S13]  /*2d180*/  ISETP.NE.AND P0, PT, R2, 0x3, PT ;  /* 0x000000030200780c */ /* 0x000fda0003f05270 */
[----:B------:R-:W-:Y:S05]  /*2d190*/  @!P0 BRA `(.L_x_2485) ;  /* 0x0000000000048947 */ /* 0x000fea0003800000 */
[----:B------:R-:W-:Y:S01]  /*2d1a0*/  BPT.TRAP 0x1 ;  /* 0x000000040000795c */ /* 0x000fe20000300000 */
.L_x_2485:
[----:B0-----:R-:W2:Y:S04]  /*2d1b0*/  LDL R3, [R1+0x10] ;  /* 0x0000100001037983 */ /* 0x001ea80000100800 */
[----:B------:R-:W3:Y:S01]  /*2d1c0*/  LDL.LU R7, [R1+0x18] ;  /* 0x0000180001077983 */ /* 0x000ee20000300800 */
[----:B------:R-:W-:-:S04]  /*2d1d0*/  VIADD R2, R0, 0x29840 ;  /* 0x0002984000027836 */ /* 0x000fc80000000000 */
[C---:B--2---:R-:W-:Y:S01]  /*2d1e0*/  IMAD R6, R3.reuse, 0x8, R2 ;  /* 0x0000000803067824 */ /* 0x044fe200078e0202 */
[----:B------:R-:W-:Y:S02]  /*2d1f0*/  IADD3 R3, R3, 0x1, RZ ;  /* 0x0000000103037810 */ /* 0x000fe40007ffe0ff */
[----:B---3--:R-:W-:Y:S02]  /*2d200*/  SHF.L.U32 R5, R7, 0x1f, RZ ;  /* 0x0000001f07057819 */ /* 0x008fe400000006ff */
[C---:B------:R-:W-:Y:S02]  /*2d210*/  ISETP.NE.AND P2, PT, R3.reuse, 0x2, PT ;  /* 0x000000020300780c */ /* 0x040fe40003f45270 */
[----:B------:R-:W0:Y:S02]  /*2d220*/  SYNCS.PHASECHK.TRANS64.TRYWAIT P1, [R6+URZ], R5 ;  /* 0x00000005060075a7 */ /* 0x000e24000802017f */
[----:B------:R-:W-:Y:S02]  /*2d230*/  SEL R4, RZ, 0x1, P2 ;  /* 0x00000001ff047807 */ /* 0x000fe40001000000 */
[----:B------:R-:W-:-:S02]  /*2d240*/  SEL R3, R3, RZ, P2 ;  /* 0x000000ff03037207 */ /* 0x000fc40001000000 */
[----:B------:R-:W-:-:S03]  /*2d250*/  LOP3.LUT R4, R7, R4, RZ, 0x3c, !PT ;  /* 0x0000000407047212 */ /* 0x000fc600078e3cff */
[----:B------:R-:W-:Y:S01]  /*2d260*/  IMAD R7, R3, 0x8, R2 ;  /* 0x0000000803077824 */ /* 0x000fe200078e0202 */
[----:B------:R-:W-:Y:S01]  /*2d270*/  SHF.L.U32 R2, R4, 0x1f, RZ ;  /* 0x0000001f04027819 */ /* 0x000fe200000006ff */
[----:B0-----:R-:W-:Y:S06]  /*2d280*/  @!P1 BRA `(.L_x_2486) ;  /* 0x0000002c00409947 */ /* 0x001fec0003800000 */
.L_x_2617:
[----:B------:R-:W1:Y:S02]  /*2d290*/  SYNCS.PHASECHK.TRANS64.TRYWAIT P1, [R7+URZ], R2 ;  /* 0x00000002070075a7 */ /* 0x000e64000802017f */
[----:B-1----:R-:W-:Y:S05]  /*2d2a0*/  @!P1 BRA `(.L_x_2487) ;  /* 0x0000002c004c9947 */ /* 0x002fea0003800000 */
.L_x_2618:
[----:B------:R-:W-:Y:S05]  /*2d2b0*/  @!P0 BRA `(.L_x_2488) ;  /* 0x0000000000048947 */ /* 0x000fea0003800000 */
[----:B------:R-:W-:Y:S01]  /*2d2c0*/  BPT.TRAP 0x1 ;  /* 0x000000040000795c */ /* 0x000fe20000300000 */
.L_x_2488:
[----:B------:R-:W2:Y:S02]  /*2d2d0*/  LDL.LU R4, [R1+0x10] ;  /* 0x0000100001047983 */ /* 0x000ea40000300800 */
[----:B--2---:R-:W-:-:S04]  /*2d2e0*/  IMAD R4, R4, 0x8, R0 ;  /* 0x0000000804047824 */ /* 0x004fc800078e0200 */
[----:B------:R-:W2:Y:S02]  /*2d2f0*/  SYNCS.PHASECHK.TRANS64.TRYWAIT P1, [R4+URZ+0x29860], R5 ;  /* 0x02986005040075a7 */ /* 0x000ea4000802017f */
[----:B--2---:R-:W-:Y:S05]  /*2d300*/  @!P1 BRA `(.L_x_2489) ;  /* 0x0000002c00489947 */ /* 0x004fea0003800000 */
.L_x_2619:
[----:B------:R-:W-:Y:S05]  /*2d310*/  @!P0 BRA `(.L_x_2490) ;  /* 0x0000000000048947 */ /* 0x000fea0003800000 */
[----:B------:R-:W-:Y:S01]  /*2d320*/  BPT.TRAP 0x1 ;  /* 0x000000040000795c */ /* 0x000fe20000300000 */
.L_x_2490:
[----:B------:R-:W-:-:S04]  /*2d330*/  LEA R3, R3, R0, 0x3 ;  /* 0x0000000003037211 */ /* 0x000fc800078e18ff */
[----:B------:R-:W3:Y:S02]  /*2d340*/  SYNCS.PHASECHK.TRANS64.TRYWAIT P1, [R3+URZ+0x29860], R2 ;  /* 0x02986002030075a7 */ /* 0x000ee4000802017f */
[----:B---3--:R-:W-:Y:S05]  /*2d350*/  @!P1 BRA `(.L_x_2491) ;  /* 0x0000002c00489947 */ /* 0x008fea0003800000 */
.L_x_2620:
[----:B------:R-:W-:Y:S05]  /*2d360*/  @!P0 BRA `(.L_x_2492) ;  /* 0x0000000000048947 */ /* 0x000fea0003800000 */
[----:B------:R-:W-:Y:S01]  /*2d370*/  BPT.TRAP 0x1 ;  /* 0x000000040000795c */ /* 0x000fe20000300000 */
.L_x_2492:
[----:B------:R-:W4:Y:S02]  /*2d380*/  SYNCS.PHASECHK.TRANS64.TRYWAIT P0, [R4+URZ+0x29880], R5 ;  /* 0x02988005040075a7 */ /* 0x000f24000800017f */
[----:B----4-:R-:W-:Y:S05]  /*2d390*/  @!P0 BRA `(.L_x_2493) ;  /* 0x0000002c004c8947 */ /* 0x010fea0003800000 */
.L_x_2494:
[----:B------:R0:W0:Y:S02]  /*2d3a0*/  SYNCS.PHASECHK.TRANS64.TRYWAIT P0, [R3+URZ+0x29880], R2 ;  /* 0x02988002030075a7 */ /* 0x000024000800017f */
[----:B0-----:R-:W-:Y:S05]  /*2d3b0*/  @!P0 NANOSLEEP.SYNCS 0x989680 ;  /* 0x009896800000895d */ /* 0x001fea0003900000 */
[----:B------:R-:W0:Y:S02]  /*2d3c0*/  @!P0 SYNCS.PHASECHK.TRANS64 P0, [R3+URZ+0x29880], R2 ;  /* 0x02988002030085a7 */ /* 0x000e24000800007f */
[----:B0-----:R-:W-:Y:S05]  /*2d3d0*/  @!P0 BRA `(.L_x_2494) ;  /* 0xfffffffc00f08947 */ /* 0x001fea000383ffff */
.L_x_2159:
[----:B------:R-:W-:Y:S05]  /*2d3e0*/  BSYNC B8 ;  /* 0x0000000000087941 */ /* 0x000fea0003800000 */
.L_x_2156:
[----:B------:R-:W-:Y:S05]  /*2d3f0*/  EXIT ;  /* 0x000000000000794d */ /* 0x000fea0003800000 */
.L_x_2177:
[----:B---3--:R3:W4:Y:S02]  /*2d400*/  SYNCS.PHASECHK.TRANS64.TRYWAIT P5, [R39+URZ+0x29890], R96 ;  /* 0x02989060270075a7 */ /* 0x00872400080a017f */
[----:B----4-:R-:W-:Y:S05]  /*2d410*/  @!P5 NANOSLEEP.SYNCS 0x989680 ;  /* 0x009896800000d95d */ /* 0x010fea0003900000 */
[----:B------:R-:W4:Y:S02]  /*2d420*/  @!P5 SYNCS.PHASECHK.TRANS64 P5, [R39+URZ+0x29890], R96 ;  /* 0x029890602700d5a7 */ /* 0x000f2400080a007f */
[----:B----4-:R-:W-:Y:S05]  /*2d430*/  @!P5 BRA `(.L_x_2177) ;  /* 0xfffffffc00f0d947 */ /* 0x010fea000383ffff */
[----:B------:R-:W-:Y:S05]  /*2d440*/  BRA `(.L_x_2495) ;  /* 0xfffffd6000347947 */ /* 0x000fea000383ffff */
.L_x_2231:
[----:B--2---:R2:W4:Y:S02]  /*2d450*/  SYNCS.PHASECHK.TRANS64.TRYWAIT P5, [R39+URZ+0x29890], R96 ;  /* 0x02989060270075a7 */ /* 0x00452400080a017f */
[----:B----4-:R-:W-:Y:S05]  /*2d460*/  @!P5 NANOSLEEP.SYNCS 0x989680 ;  /* 0x009896800000d95d */ /* 0x010fea0003900000 */
[----:B------:R-:W4:Y:S02]  /*2d470*/  @!P5 SYNCS.PHASECHK.TRANS64 P5, [R39+URZ+0x29890], R96 ;  /* 0x029890602700d5a7 */ /* 0x000f2400080a007f */
[----:B----4-:R-:W-:Y:S05]  /*2d480*/  @!P5 BRA `(.L_x_2231) ;  /* 0xfffffffc00f0d947 */ /* 0x010fea000383ffff */
[----:B------:R-:W-:Y:S05]  /*2d490*/  BRA `(.L_x_2496) ;  /* 0xfffffdbc00947947 */ /* 0x000fea000383ffff */
.L_x_2256:
[----:B-1----:R1:W2:Y:S02]  /*2d4a0*/  SYNCS.PHASECHK.TRANS64.TRYWAIT P2, [R39+URZ+0x29890], R96 ;  /* 0x02989060270075a7 */ /* 0x0022a4000804017f */
[----:B--2---:R-:W-:Y:S05]  /*2d4b0*/  @!P2 NANOSLEEP.SYNCS 0x989680 ;  /* 0x009896800000a95d */ /* 0x004fea0003900000 */
[----:B------:R-:W2:Y:S02]  /*2d4c0*/  @!P2 SYNCS.PHASECHK.TRANS64 P2, [R39+URZ+0x29890], R96 ;  /* 0x029890602700a5a7 */ /* 0x000ea4000804007f */
[----:B--2---:R-:W-:Y:S05]  /*2d4d0*/  @!P2 BRA `(.L_x_2256) ;  /* 0xfffffffc00f0a947 */ /* 0x004fea000383ffff */
[----:B------:R-:W-:Y:S05]  /*2d4e0*/  BRA `(.L_x_2497) ;  /* 0xfffffe1c00307947 */ /* 0x000fea000383ffff */
.L_x_2262:
[----:B-1----:R1:W2:Y:S02]  /*2d4f0*/  SYNCS.PHASECHK.TRANS64.TRYWAIT P1, [R39+URZ+0x298b0], R96 ;  /* 0x0298b060270075a7 */ /* 0x0022a4000802017f */
[----:B--2---:R-:W-:Y:S05]  /*2d500*/  @!P1 NANOSLEEP.SYNCS 0x989680 ;  /* 0x009896800000995d */ /* 0x004fea0003900000 */
[----:B------:R-:W2:Y:S02]  /*2d510*/  @!P1 SYNCS.PHASECHK.TRANS64 P1, [R39+URZ+0x298b0], R96 ;  /* 0x0298b060270095a7 */ /* 0x000ea4000802007f */
[----:B--2---:R-:W-:Y:S05]  /*2d520*/  @!P1 BRA `(.L_x_2262) ;  /* 0xfffffffc00f09947 */ /* 0x004fea000383ffff */
[----:B------:R-:W-:Y:S05]  /*2d530*/  BRA `(.L_x_2498) ;  /* 0xfffffe2000307947 */ /* 0x000fea000383ffff */
.L_x_2270:
[----:B------:R-:W-:Y:S01]  /*2d540*/  BSSY B0, `(.L_x_2499) ;  /* 0x0000008000007945 */ /* 0x000fe20003800000 */
[----:B------:R-:W-:Y:S01]  /*2d550*/  IMAD.MOV.U32 R13, RZ, RZ, R223 ;  /* 0x000000ffff0d7224 */ /* 0x000fe200078e00df */
[----:B------:R-:W-:Y:S01]  /*2d560*/  MOV R11, 0x1f ;  /* 0x0000001f000b7802 */ /* 0x000fe20000000f00 */
[----:B------:R-:W-:Y:S02]  /*2d570*/  IMAD.MOV.U32 R12, RZ, RZ, RZ ;  /* 0x000000ffff0c7224 */ /* 0x000fe400078e00ff */
[----:B------:R-:W-:-:S07]  /*2d580*/  IMAD.MOV.U32 R15, RZ, RZ, -0x1 ;  /* 0xffffffffff0f7424 */ /* 0x000fce00078e00ff */
[----:B-----5:R-:W-:Y:S05]  /*2d590*/  WARPSYNC.COLLECTIVE R15, `(.L_x_2500) ;  /* 0x000000000f087348 */ /* 0x020fea0003c00000 */
[----:B------:R0:W1:Y:S02]  /*2d5a0*/  SHFL.IDX P6, R14, R13, R12, R11 ;  /* 0x0000000c0d0e7389 */ /* 0x00006400000c000b */
[----:B01---5:R-:W-:Y:S01]  /*2d5b0*/  ENDCOLLECTIVE ;  /* 0x000000000000791b */ /* 0x023fe20003800000 */
.L_x_2500:
[----:B------:R-:W-:Y:S05]  /*2d5c0*/  BSYNC B0 ;  /* 0x0000000000007941 */ /* 0x000fea0003800000 */
.L_x_2499:
[----:B------:R-:W-:Y:S01]  /*2d5d0*/  IMAD.MOV.U32 R192, RZ, RZ, R14 ;  /* 0x000000ffffc07224 */ /* 0x000fe200078e000e */
[----:B------:R-:W-:Y:S06]  /*2d5e0*/  BRA `(.L_x_2501) ;  /* 0xfffffe2800207947 */ /* 0x000fec000383ffff */
.L_x_2282:
[----:B------:R-:W-:Y:S01]  /*2d5f0*/  BSSY B1, `(.L_x_2502) ;  /* 0x0000007000017945 */ /* 0x000fe20003800000 */
[----:B------:R-:W-:Y:S01]  /*2d600*/  MOV R12, RZ ;  /* 0x000000ff000c7202 */ /* 0x000fe20000000f00 */
[----:B------:R-:W-:Y:S02]  /*2d610*/  IMAD.MOV.U32 R11, RZ, RZ, 0x1e1f ;  /* 0x00001e1fff0b7424 */ /* 0x000fe400078e00ff */
[----:B-1----:R-:W-:-:S07]  /*2d620*/  IMAD.MOV.U32 R15, RZ, RZ, -0x1 ;  /* 0xffffffffff0f7424 */ /* 0x002fce00078e00ff */
[----:B0----5:R-:W-:Y:S05]  /*2d630*/  WARPSYNC.COLLECTIVE R15, `(.L_x_2503) ;  /* 0x000000000f087348 */ /* 0x021fea0003c00000 */
[----:B------:R1:W2:Y:S02]  /*2d640*/  SHFL.IDX P6, R14, R13, R12, R11 ;  /* 0x0000000c0d0e7389 */ /* 0x0002a400000c000b */
[----:B012--5:R-:W-:Y:S01]  /*2d650*/  ENDCOLLECTIVE ;  /* 0x000000000000791b */ /* 0x027fe20003800000 */
.L_x_2503:
[----:B------:R-:W-:Y:S05]  /*2d660*/  BSYNC B1 ;  /* 0x0000000000017941 */ /* 0x000fea0003800000 */
.L_x_2502:
[----:B------:R-:W-:Y:S05]  /*2d670*/  BRA `(.L_x_2504) ;  /* 0xfffffe3400a47947 */ /* 0x000fea000383ffff */
.L_x_2283:
[----:B------:R-:W-:Y:S01]  /*2d680*/  BSSY B1, `(.L_x_2505) ;  /* 0x0000008000017945 */ /* 0x000fe20003800000 */
[----:B------:R-:W-:Y:S01]  /*2d690*/  MOV R13, R4 ;  /* 0x00000004000d7202 */ /* 0x000fe20000000f00 */
[----:B------:R-:W-:Y:S01]  /*2d6a0*/  IMAD.MOV.U32 R12, RZ, RZ, RZ ;  /* 0x000000ffff0c7224 */ /* 0x000fe200078e00ff */
[----:B-1----:R-:W-:Y:S01]  /*2d6b0*/  MOV R15, 0xffffffff ;  /* 0xffffffff000f7802 */ /* 0x002fe20000000f00 */
[----:B------:R-:W-:-:S07]  /*2d6c0*/  IMAD.MOV.U32 R11, RZ, RZ, 0x1e1f ;  /* 0x00001e1fff0b7424 */ /* 0x000fce00078e00ff */
[----:B0----5:R-:W-:Y:S05]  /*2d6d0*/  WARPSYNC.COLLECTIVE R15, `(.L_x_2506) ;  /* 0x000000000f087348 */ /* 0x021fea0003c00000 */
[----:B------:R1:W2:Y:S02]  /*2d6e0*/  SHFL.IDX P6, R14, R13, R12, R11 ;  /* 0x0000000c0d0e7389 */ /* 0x0002a400000c000b */
[----:B012--5:R-:W-:Y:S01]  /*2d6f0*/  ENDCOLLECTIVE ;  /* 0x000000000000791b */ /* 0x027fe20003800000 */
.L_x_2506:
[----:B------:R-:W-:Y:S05]  /*2d700*/  BSYNC B1 ;  /* 0x0000000000017941 */ /* 0x000fea0003800000 */
.L_x_2505:
[----:B------:R-:W-:Y:S05]  /*2d710*/  BRA `(.L_x_2507) ;  /* 0xfffffe3400847947 */ /* 0x000fea000383ffff */
.L_x_2284:
[----:B------:R-:W-:Y:S01]  /*2d720*/  BSSY B1, `(.L_x_2508) ;  /* 0x0000008000017945 */ /* 0x000fe20003800000 */
[----:B------:R-:W-:Y:S01]  /*2d730*/  IMAD.MOV.U32 R13, RZ, RZ, R3 ;  /* 0x000000ffff0d7224 */ /* 0x000fe200078e0003 */
[----:B------:R-:W-:Y:S01]  /*2d740*/  MOV R11, 0x1e1f ;  /* 0x00001e1f000b7802 */ /* 0x000fe20000000f00 */
[----:B------:R-:W-:Y:S02]  /*2d750*/  IMAD.MOV.U32 R12, RZ, RZ, RZ ;  /* 0x000000ffff0c7224 */ /* 0x000fe400078e00ff */
[----:B-1----:R-:W-:-:S07]  /*2d760*/  IMAD.MOV.U32 R15, RZ, RZ, -0x1 ;  /* 0xffffffffff0f7424 */ /* 0x002fce00078e00ff */
[----:B0----5:R-:W-:Y:S05]  /*2d770*/  WARPSYNC.COLLECTIVE R15, `(.L_x_2509) ;  /* 0x000000000f087348 */ /* 0x021fea0003c00000 */
[----:B------:R1:W2:Y:S02]  /*2d780*/  SHFL.IDX P6, R14, R13, R12, R11 ;  /* 0x0000000c0d0e7389 */ /* 0x0002a400000c000b */
[----:B012--5:R-:W-:Y:S01]  /*2d790*/  ENDCOLLECTIVE ;  /* 0x000000000000791b */ /* 0x027fe20003800000 */
.L_x_2509:
[----:B------:R-:W-:Y:S05]  /*2d7a0*/  BSYNC B1 ;  /* 0x0000000000017941 */ /* 0x000fea0003800000 */
.L_x_2508:
[----:B------:R-:W-:Y:S05]  /*2d7b0*/  BRA `(.L_x_2510) ;  /* 0xfffffe3400647947 */ /* 0x000fea000383ffff */
.L_x_2285:
[----:B------:R-:W-:Y:S01]  /*2d7c0*/  BSSY B1, `(.L_x_2511) ;  /* 0x0000008000017945 */ /* 0x000fe20003800000 */
[----:B------:R-:W-:Y:S01]  /*2d7d0*/  IMAD.MOV.U32 R13, RZ, RZ, R0 ;  /* 0x000000ffff0d7224 */ /* 0x000fe200078e0000 */
[----:B------:R-:W-:Y:S01]  /*2d7e0*/  MOV R12, RZ ;  /* 0x000000ff000c7202 */ /* 0x000fe20000000f00 */
[----:B------:R-:W-:Y:S02]  /*2d7f0*/  IMAD.MOV.U32 R11, RZ, RZ, 0x1e1f ;  /* 0x00001e1fff0b7424 */ /* 0x000fe400078e00ff */
[----:B-1----:R-:W-:-:S07]  /*2d800*/  IMAD.MOV.U32 R15, RZ, RZ, -0x1 ;  /* 0xffffffffff0f7424 */ /* 0x002fce00078e00ff */
[----:B0----5:R-:W-:Y:S05]  /*2d810*/  WARPSYNC.COLLECTIVE R15, `(.L_x_2512) ;  /* 0x000000000f087348 */ /* 0x021fea0003c00000 */
[----:B------:R1:W2:Y:S02]  /*2d820*/  SHFL.IDX P6, R14, R13, R12, R11 ;  /* 0x0000000c0d0e7389 */ /* 0x0002a400000c000b */
[----:B012--5:R-:W-:Y:S01]  /*2d830*/  ENDCOLLECTIVE ;  /* 0x000000000000791b */ /* 0x027fe20003800000 */
.L_x_2512:
[----:B------:R-:W-:Y:S05]  /*2d840*/  BSYNC B1 ;  /* 0x0000000000017941 */ /* 0x000fea0003800000 */
.L_x_2511:
[----:B------:R-:W-:Y:S05]  /*2d850*/  BRA `(.L_x_2513) ;  /* 0xfffffe3400447947 */ /* 0x000fea000383ffff */
.L_x_2287:
[----:B--2---:R2:W3:Y:S02]  /*2d860*/  SYNCS.PHASECHK.TRANS64.TRYWAIT P1, [R16+URZ+0x29800], R3 ;  /* 0x02980003100075a7 */ /* 0x0044e4000802017f */
[----:B---3--:R-:W-:Y:S05]  /*2d870*/  @!P1 NANOSLEEP.SYNCS 0x989680 ;  /* 0x009896800000995d */ /* 0x008fea0003900000 */
[----:B------:R-:W3:Y:S02]  /*2d880*/  @!P1 SYNCS.PHASECHK.TRANS64 P1, [R16+URZ+0x29800], R3 ;  /* 0x02980003100095a7 */ /* 0x000ee4000802007f */
[----:B---3--:R-:W-:Y:S05]  /*2d890*/  @!P1 BRA `(.L_x_2287) ;  /* 0xfffffffc00f09947 */ /* 0x008fea000383ffff */
[----:B------:R-:W-:Y:S05]  /*2d8a0*/  BRA `(.L_x_2514) ;  /* 0xfffffe3400507947 */ /* 0x000fea000383ffff */
.L_x_2301:
[----:B------:R-:W-:Y:S01]  /*2d8b0*/  BSSY B1, `(.L_x_2515) ;  /* 0x0000007000017945 */ /* 0x000fe20003800000 */
[----:B------:R-:W-:Y:S01]  /*2d8c0*/  MOV R12, RZ ;  /* 0x000000ff000c7202 */ /* 0x000fe20000000f00 */
[----:B------:R-:W-:Y:S02]  /*2d8d0*/  IMAD.MOV.U32 R11, RZ, RZ, 0x1e1f ;  /* 0x00001e1fff0b7424 */ /* 0x000fe400078e00ff */
[----:B------:R-:W-:-:S07]  /*2d8e0*/  IMAD.MOV.U32 R15, RZ, RZ, -0x1 ;  /* 0xffffffffff0f7424 */ /* 0x000fce00078e00ff */
[----:B0----5:R-:W-:Y:S05]  /*2d8f0*/  WARPSYNC.COLLECTIVE R15, `(.L_x_2516) ;  /* 0x000000000f087348 */ /* 0x021fea0003c00000 */
[----:B------:R1:W2:Y:S02]  /*2d900*/  SHFL.IDX P6, R14, R13, R12, R11 ;  /* 0x0000000c0d0e7389 */ /* 0x0002a400000c000b */
[----:B012--5:R-:W-:Y:S01]  /*2d910*/  ENDCOLLECTIVE ;  /* 0x000000000000791b */ /* 0x027fe20003800000 */
.L_x_2516:
[----:B------:R-:W-:Y:S05]  /*2d920*/  BSYNC B1 ;  /* 0x0000000000017941 */ /* 0x000fea0003800000 */
.L_x_2515:
[----:B------:R-:W-:Y:S05]  /*2d930*/  BRA `(.L_x_2517) ;  /* 0xfffffe6800387947 */ /* 0x000fea000383ffff */
.L_x_2302:
[----:B------:R-:W-:Y:S01]  /*2d940*/  BSSY B1, `(.L_x_2518) ;  /* 0x0000008000017945 */ /* 0x000fe20003800000 */
[----:B------:R-:W-:Y:S01]  /*2d950*/  MOV R13, R8 ;  /* 0x00000008000d7202 */ /* 0x000fe20000000f00 */
[----:B------:R-:W-:Y:S01]  /*2d960*/  IMAD.MOV.U32 R12, RZ, RZ, RZ ;  /* 0x000000ffff0c7224 */ /* 0x000fe200078e00ff */
[----:B------:R-:W-:Y:S01]  /*2d970*/  MOV R15, 0xffffffff ;  /* 0xffffffff000f7802 */ /* 0x000fe20000000f00 */
[----:B------:R-:W-:-:S07]  /*2d980*/  IMAD.MOV.U32 R11, RZ, RZ, 0x1e1f ;  /* 0x00001e1fff0b7424 */ /* 0x000fce00078e00ff */
[----:B0----5:R-:W-:Y:S05]  /*2d990*/  WARPSYNC.COLLECTIVE R15, `(.L_x_2519) ;  /* 0x000000000f087348 */ /* 0x021fea0003c00000 */
[----:B------:R1:W2:Y:S02]  /*2d9a0*/  SHFL.IDX P6, R14, R13, R12, R11 ;  /* 0x0000000c0d0e7389 */ /* 0x0002a400000c000b */
[----:B012--5:R-:W-:Y:S01]  /*2d9b0*/  ENDCOLLECTIVE ;  /* 0x000000000000791b */ /* 0x027fe20003800000 */
.L_x_2519:
[----:B------:R-:W-:Y:S05]  /*2d9c0*/  BSYNC B1 ;  /* 0x0000000000017941 */ /* 0x000fea0003800000 */
.L_x_2518:
[----:B------:R-:W-:Y:S05]  /*2d9d0*/  BRA `(.L_x_2520) ;  /* 0xfffffe6800187947 */ /* 0x000fea000383ffff */
.L_x_2303:
[----:B------:R-:W-:Y:S01]  /*2d9e0*/  BSSY B1, `(.L_x_2521) ;  /* 0x0000008000017945 */ /* 0x000fe20003800000 */
[----:B------:R-:W-:Y:S01]  /*2d9f0*/  IMAD.MOV.U32 R13, RZ, RZ, R3 ;  /* 0x000000ffff0d7224 */ /* 0x000fe200078e0003 */
[----:B------:R-:W-:Y:S01]  /*2da00*/  MOV R11, 0x1e1f ;  /* 0x00001e1f000b7802 */ /* 0x000fe20000000f00 */
[----:B------:R-:W-:Y:S02]  /*2da10*/  IMAD.MOV.U32 R12, RZ, RZ, RZ ;  /* 0x000000ffff0c7224 */ /* 0x000fe400078e00ff */
[----:B------:R-:W-:-:S07]  /*2da20*/  IMAD.MOV.U32 R15, RZ, RZ, -0x1 ;  /* 0xffffffffff0f7424 */ /* 0x000fce00078e00ff */
[----:B0----5:R-:W-:Y:S05]  /*2da30*/  WARPSYNC.COLLECTIVE R15, `(.L_x_2522) ;  /* 0x000000000f087348 */ /* 0x021fea0003c00000 */
[----:B------:R1:W2:Y:S02]  /*2da40*/  SHFL.IDX P6, R14, R13, R12, R11 ;  /* 0x0000000c0d0e7389 */ /* 0x0002a400000c000b */
[----:B012--5:R-:W-:Y:S01]  /*2da50*/  ENDCOLLECTIVE ;  /* 0x000000000000791b */ /* 0x027fe20003800000 */
.L_x_2522:
[----:B------:R-:W-:Y:S05]  /*2da60*/  BSYNC B1 ;  /* 0x0000000000017941 */ /* 0x000fea0003800000 */
.L_x_2521:
[----:B------:R-:W-:Y:S05]  /*2da70*/  BRA `(.L_x_2523) ;  /* 0xfffffe6400f87947 */ /* 0x000fea000383ffff */
.L_x_2304:
        /* <DEDUP_REMOVED lines=8> */
.L_x_2525:
[----:B------:R-:W-:Y:S05]  /*2db00*/  BSYNC B1 ;  /* 0x0000000000017941 */ /* 0x000fea0003800000 */
.L_x_2524:
[----:B------:R-:W-:Y:S05]  /*2db10*/  BRA `(.L_x_2526) ;  /* 0xfffffe6400d87947 */ /* 0x000fea000383ffff */
.L_x_2306:
[----:B-1----:R1:W2:Y:S02]  /*2db20*/  SYNCS.PHASECHK.TRANS64.TRYWAIT P1, [R16+URZ+0x29800], R3 ;  /* 0x02980003100075a7 */ /* 0x0022a4000802017f */
[----:B--2---:R-:W-:Y:S05]  /*2db30*/  @!P1 NANOSLEEP.SYNCS 0x989680 ;  /* 0x009896800000995d */ /* 0x004fea0003900000 */
[----:B------:R-:W2:Y:S02]  /*2db40*/  @!P1 SYNCS.PHASECHK.TRANS64 P1, [R16+URZ+0x29800], R3 ;  /* 0x02980003100095a7 */ /* 0x000ea4000802007f */
[----:B--2---:R-:W-:Y:S05]  /*2db50*/  @!P1 BRA `(.L_x_2306) ;  /* 0xfffffffc00f09947 */ /* 0x004fea000383ffff */
[----:B------:R-:W-:Y:S05]  /*2db60*/  BRA `(.L_x_2527) ;  /* 0xfffffe6400e47947 */ /* 0x000fea000383ffff */
.L_x_2314:
[----:B--2---:R2:W3:Y:S02]  /*2db70*/  SYNCS.PHASECHK.TRANS64.TRYWAIT P2, [R0+URZ+0x29830], R3 ;  /* 0x02983003000075a7 */ /* 0x0044e4000804017f */
[----:B---3--:R-:W-:Y:S05]  /*2db80*/  @!P2 NANOSLEEP.SYNCS 0x989680 ;  /* 0x009896800000a95d */ /* 0x008fea0003900000 */
[----:B------:R-:W3:Y:S02]  /*2db90*/  @!P2 SYNCS.PHASECHK.TRANS64 P2, [R0+URZ+0x29830], R3 ;  /* 0x029830030000a5a7 */ /* 0x000ee4000804007f */
[----:B---3--:R-:W-:Y:S05]  /*2dba0*/  @!P2 BRA `(.L_x_2314) ;  /* 0xfffffffc00f0a947 */ /* 0x008fea000383ffff */
[----:B------:R-:W-:Y:S05]  /*2dbb0*/  BRA `(.L_x_2313) ;  /* 0xfffffe9800107947 */ /* 0x000fea000383ffff */
.L_x_2320:
[----:B-1----:R1:W2:Y:S02]  /*2dbc0*/  SYNCS.PHASECHK.TRANS64.TRYWAIT P2, [R11+URZ+0x29830], R12 ;  /* 0x0298300c0b0075a7 */ /* 0x0022a4000804017f */
[----:B--2---:R-:W-:Y:S05]  /*2dbd0*/  @!P2 NANOSLEEP.SYNCS 0x989680 ;  /* 0x009896800000a95d */ /* 0x004fea0003900000 */
[----:B------:R-:W2:Y:S02]  /*2dbe0*/  @!P2 SYNCS.PHASECHK.TRANS64 P2, [R11+URZ+0x29830], R12 ;  /* 0x0298300c0b00a5a7 */ /* 0x000ea4000804007f */
[----:B--2---:R-:W-:Y:S05]  /*2dbf0*/  @!P2 BRA `(.L_x_2320) ;  /* 0xfffffffc00f0a947 */ /* 0x004fea000383ffff */
[----:B------:R-:W-:Y:S05]  /*2dc00*/  BRA `(.L_x_2319) ;  /* 0xfffffedc00107947 */ /* 0x000fea000383ffff */
.L_x_2324:
[----:B-1----:R1:W2:Y:S02]  /*2dc10*/  SYNCS.PHASECHK.TRANS64.TRYWAIT P0, [R12+URZ+0x29850], R9 ;  /* 0x029850090c0075a7 */ /* 0x0022a4000800017f */
[----:B--2---:R-:W-:Y:S05]  /*2dc20*/  @!P0 NANOSLEEP.SYNCS 0x989680 ;  /* 0x009896800000895d */ /* 0x004fea0003900000 */
[----:B------:R-:W2:Y:S02]  /*2dc30*/  @!P0 SYNCS.PHASECHK.TRANS64 P0, [R12+URZ+0x29850], R9 ;  /* 0x029850090c0085a7 */ /* 0x000ea4000800007f */
[----:B--2---:R-:W-:Y:S05]  /*2dc40*/  @!P0 BRA `(.L_x_2324) ;  /* 0xfffffffc00f08947 */ /* 0x004fea000383ffff */
[----:B------:R-:W-:Y:S05]  /*2dc50*/  BRA `(.L_x_2321) ;  /* 0xfffffeec004c7947 */ /* 0x000fea000383ffff */
.L_x_2332:
[----:B-1----:R1:W2:Y:S02]  /*2dc60*/  SYNCS.PHASECHK.TRANS64.TRYWAIT P2, [R11+URZ+0x29830], R10 ;  /* 0x0298300a0b0075a7 */ /* 0x0022a4000804017f */
[----:B--2---:R-:W-:Y:S05]  /*2dc70*/  @!P2 NANOSLEEP.SYNCS 0x989680 ;  /* 0x009896800000a95d */ /* 0x004fea0003900000 */
[----:B------:R-:W2:Y:S02]  /*2dc80*/  @!P2 SYNCS.PHASECHK.TRANS64 P2, [R11+URZ+0x29830], R10 ;  /* 0x0298300a0b00a5a7 */ /* 0x000ea4000804007f */
[----:B--2---:R-:W-:Y:S05]  /*2dc90*/  @!P2 BRA `(.L_x_2332) ;  /* 0xfffffffc00f0a947 */ /* 0x004fea000383ffff */
[----:B------:R-:W-:Y:S05]  /*2dca0*/  BRA `(.L_x_2331) ;  /* 0xffffff2000c47947 */ /* 0x000fea000383ffff */
.L_x_2337:
[----:B-1----:R1:W2:Y:S02]  /*2dcb0*/  SYNCS.PHASECHK.TRANS64.TRYWAIT P0, [R12+URZ+0x29850], R7 ;  /* 0x029850070c0075a7 */ /* 0x0022a4000800017f */
[----:B--2---:R-:W-:Y:S05]  /*2dcc0*/  @!P0 NANOSLEEP.SYNCS 0x989680 ;  /* 0x009896800000895d */ /* 0x004fea0003900000 */
[----:B------:R-:W2:Y:S02]  /*2dcd0*/  @!P0 SYNCS.PHASECHK.TRANS64 P0, [R12+URZ+0x29850], R7 ;  /* 0x029850070c0085a7 */ /* 0x000ea4000800007f */
[----:B--2---:R-:W-:Y:S05]  /*2dce0*/  @!P0 BRA `(.L_x_2337) ;  /* 0xfffffffc00f08947 */ /* 0x004fea000383ffff */
[----:B------:R-:W-:Y:S05]  /*2dcf0*/  BRA `(.L_x_2336) ;  /* 0xffffff3400047947 */ /* 0x000fea000383ffff */
.L_x_2343:
[----:B-1----:R1:W2:Y:S02]  /*2dd00*/  SYNCS.PHASECHK.TRANS64.TRYWAIT P0, [R11+URZ+0x29850], R2 ;  /* 0x029850020b0075a7 */ /* 0x0022a4000800017f */
[----:B--2---:R-:W-:Y:S05]  /*2dd10*/  @!P0 NANOSLEEP.SYNCS 0x989680 ;  /* 0x009896800000895d */ /* 0x004fea0003900000 */
[----:B------:R-:W2:Y:S02]  /*2dd20*/  @!P0 SYNCS.PHASECHK.TRANS64 P0, [R11+URZ+0x29850], R2 ;  /* 0x029850020b0085a7 */ /* 0x000ea4000800007f */
[----:B--2---:R-:W-:Y:S05]  /*2dd30*/  @!P0 BRA `(.L_x_2343) ;  /* 0xfffffffc00f08947 */ /* 0x004fea000383ffff */
[----:B------:R-:W-:Y:S05]  /*2dd40*/  BRA `(.L_x_2342) ;  /* 0xffffff5c00a47947 */ /* 0x000fea000383ffff */
.L_x_2347:
[----:B------:R-:W-:Y:S01]  /*2dd50*/  MOV R12, R0 ;  /* 0x00000000000c7202 */ /* 0x000fe20000000f00 */
[----:B------:R-:W-:Y:S01]  /*2dd60*/  IMAD.MOV.U32 R11, RZ, RZ, 0x1c1f ;  /* 0x00001c1fff0b7424 */ /* 0x000fe200078e00ff */
[----:B------:R-:W-:Y:S01]  /*2dd70*/  SEL R5, R96, R97, P0 ;  /* 0x0000006160057207 */ /* 0x000fe20000000000 */
[----:B------:R-:W-:Y:S01]  /*2dd80*/  IMAD.MOV.U32 R15, RZ, RZ, -0x1 ;  /* 0xffffffffff0f7424 */ /* 0x000fe200078e00ff */
[----:B------:R-:W-:Y:S02]  /*2dd90*/  SEL R7, R97, R96, P0 ;  /* 0x0000006061077207 */ /* 0x000fe40000000000 */
[----:B------:R-:W-:-:S07]  /*2dda0*/  SEL R9, R92, R93, P0 ;  /* 0x0000005d5c097207 */ /* 0x000fce0000000000 */
[----:B01---5:R-:W-:Y:S05]  /*2ddb0*/  WARPSYNC.COLLECTIVE R15, `(.L_x_2528) ;  /* 0x000000000f087348 */ /* 0x023fea0003c00000 */
[----:B------:R2:W3:Y:S02]  /*2ddc0*/  SHFL.IDX P6, R14, R13, R12, R11 ;  /* 0x0000000c0d0e7389 */ /* 0x0004e400000c000b */
[----:B0123-5:R-:W-:Y:S01]  /*2ddd0*/  ENDCOLLECTIVE ;  /* 0x000000000000791b */ /* 0x02ffe20003800000 */
.L_x_2528:
        /* <DEDUP_REMOVED lines=13> */
[----:B------:R-:W-:-:S02]  /*2deb0*/  SEL R71, R73, R34, P0 ;  /* 0x0000002249477207 */ /* 0x000fc40000000000 */
[----:B------:R-:W-:-:S07]  /*2dec0*/  MOV R6, R14 ;  /* 0x0000000e00067202 */ /* 0x000fce0000000f00 */
[----:B------:R-:W-:Y:S05]  /*2ded0*/  WARPSYNC.COLLECTIVE R15, `(.L_x_2529) ;  /* 0x000000000f087348 */ /* 0x000fea0003c00000 */
[----:B------:R0:W1:Y:S02]  /*2dee0*/  SHFL.IDX P6, R14, R13, R12, R11 ;  /* 0x0000000c0d0e7389 */ /* 0x00006400000c000b */
[----:B01----:R-:W-:Y:S01]  /*2def0*/  ENDCOLLECTIVE ;  /* 0x000000000000791b */ /* 0x003fe20003800000 */
.L_x_2529:
        /* <DEDUP_REMOVED lines=18> */
.L_x_2530:
[----:B------:R-:W-:Y:S02]  /*2e020*/  SEL R55, R52, R55, P0 ;  /* 0x0000003734377207 */ /* 0x000fe40000000000 */
[----:B------:R-:W-:Y:S02]  /*2e030*/  SEL R57, R46, R59, P0 ;  /* 0x0000003b2e397207 */ /* 0x000fe40000000000 */
[----:B------:R-:W-:Y:S02]  /*2e040*/  SEL R59, R59, R46, P0 ;  /* 0x0000002e3b3b7207 */ /* 0x000fe40000000000 */
[----:B------:R-:W-:Y:S02]  /*2e050*/  SEL R4, R6, R3, P0 ;  /* 0x0000000306047207 */ /* 0x000fe40000000000 */
[----:B------:R-:W-:Y:S01]  /*2e060*/  SEL R6, R3, R6, P0 ;  /* 0x0000000603067207 */ /* 0x000fe20000000000 */
[----:B------:R-:W-:Y:S02]  /*2e070*/  IMAD.MOV.U32 R13, RZ, RZ, R7 ;  /* 0x000000ffff0d7224 */ /* 0x000fe400078e0007 */
[----:B------:R-:W-:Y:S01]  /*2e080*/  IMAD.MOV.U32 R12, RZ, RZ, R2 ;  /* 0x000000ffff0c7224 */ /* 0x000fe200078e0002 */
[----:B------:R-:W-:-:S07]  /*2e090*/  MOV R10, R14 ;  /* 0x0000000e000a7202 */ /* 0x000fce0000000f00 */
[----:B------:R-:W-:Y:S05]  /*2e0a0*/  WARPSYNC.COLLECTIVE R15, `(.L_x_2531) ;  /* 0x000000000f087348 */ /* 0x000fea0003c00000 */
[----:B------:R0:W1:Y:S02]  /*2e0b0*/  SHFL.IDX P6, R14, R13, R12, R11 ;  /* 0x0000000c0d0e7389 */ /* 0x00006400000c000b */
[----:B01----:R-:W-:Y:S01]  /*2e0c0*/  ENDCOLLECTIVE ;  /* 0x000000000000791b */ /* 0x003fe20003800000 */
.L_x_2531:
[----:B------:R-:W-:Y:S02]  /*2e0d0*/  IMAD.MOV.U32 R13, RZ, RZ, R9 ;  /* 0x000000ffff0d7224 */ /* 0x000fe400078e0009 */
[----:B------:R-:W-:Y:S01]  /*2e0e0*/  IMAD.MOV.U32 R12, RZ, RZ, R0 ;  /* 0x000000ffff0c7224 */ /* 0x000fe200078e0000 */
[----:B------:R-:W-:-:S07]  /*2e0f0*/  MOV R7, R14 ;  /* 0x0000000e00077202 */ /* 0x000fce0000000f00 */
[----:B------:R-:W-:Y:S05]  /*2e100*/  WARPSYNC.COLLECTIVE R15, `(.L_x_2532) ;  /* 0x000000000f087348 */ /* 0x000fea0003c00000 */
[----:B------:R0:W1:Y:S02]  /*2e110*/  SHFL.IDX P6, R14, R13, R12, R11 ;  /* 0x0000000c0d0e7389 */ /* 0x00006400000c000b */
[----:B01----:R-:W-:Y:S01]  /*2e120*/  ENDCOLLECTIVE ;  /* 0x000000000000791b */ /* 0x003fe20003800000 */
.L_x_2532:
        /* <DEDUP_REMOVED lines=8> */
.L_x_2533:
[----:B------:R-:W-:Y:S02]  /*2e1b0*/  IMAD.MOV.U32 R13, RZ, RZ, R25 ;  /* 0x000000ffff0d7224 */ /* 0x000fe400078e0019 */
[----:B------:R-:W-:Y:S01]  /*2e1c0*/  IMAD.MOV.U32 R12, RZ, RZ, R0 ;  /* 0x000000ffff0c7224 */ /* 0x000fe200078e0000 */
[----:B------:R-:W-:-:S07]  /*2e1d0*/  MOV R21, R14 ;  /* 0x0000000e00157202 */ /* 0x000fce0000000f00 */
[----:B------:R-:W-:Y:S05]  /*2e1e0*/  WARPSYNC.COLLECTIVE R15, `(.L_x_2534) ;  /* 0x000000000f087348 */ /* 0x000fea0003c00000 */
[----:B------:R0:W1:Y:S02]  /*2e1f0*/  SHFL.IDX P6, R14, R13, R12, R11 ;  /* 0x0000000c0d0e7389 */ /* 0x00006400000c000b */
[----:B01----:R-:W-:Y:S01]  /*2e200*/  ENDCOLLECTIVE ;  /* 0x000000000000791b */ /* 0x003fe20003800000 */
.L_x_2534:
        /* <DEDUP_REMOVED lines=8> */
.L_x_2535:
[----:B------:R-:W-:Y:S02]  /*2e290*/  IMAD.MOV.U32 R13, RZ, RZ, R29 ;  /* 0x000000ffff0d7224 */ /* 0x000fe400078e001d */
[----:B------:R-:W-:Y:S01]  /*2e2a0*/  IMAD.MOV.U32 R12, RZ, RZ, R0 ;  /* 0x000000ffff0c7224 */ /* 0x000fe200078e0000 */
[----:B------:R-:W-:-:S07]  /*2e2b0*/  MOV R27, R14 ;  /* 0x0000000e001b7202 */ /* 0x000fce0000000f00 */
[----:B------:R-:W-:Y:S05]  /*2e2c0*/  WARPSYNC.COLLECTIVE R15, `(.L_x_2536) ;  /* 0x000000000f087348 */ /* 0x000fea0003c00000 */
[----:B------:R0:W1:Y:S02]  /*2e2d0*/  SHFL.IDX P6, R14, R13, R12, R11 ;  /* 0x0000000c0d0e7389 */ /* 0x00006400000c000b */
[----:B01----:R-:W-:Y:S01]  /*2e2e0*/  ENDCOLLECTIVE ;  /* 0x000000000000791b */ /* 0x003fe20003800000 */
.L_x_2536:
        /* <DEDUP_REMOVED lines=8> */
.L_x_2537:
[----:B------:R-:W-:Y:S02]  /*2e370*/  IMAD.MOV.U32 R13, RZ, RZ, R33 ;  /* 0x000000ffff0d7224 */ /* 0x000fe400078e0021 */
[----:B------:R-:W-:Y:S01]  /*2e380*/  IMAD.MOV.U32 R12, RZ, RZ, R0 ;  /* 0x000000ffff0c7224 */ /* 0x000fe200078e0000 */
[----:B------:R-:W-:-:S07]  /*2e390*/  MOV R31, R14 ;  /* 0x0000000e001f7202 */ /* 0x000fce0000000f00 */
[----:B------:R-:W-:Y:S05]  /*2e3a0*/  WARPSYNC.COLLECTIVE R15, `(.L_x_2538) ;  /* 0x000000000f087348 */ /* 0x000fea0003c00000 */
[----:B------:R0:W1:Y:S02]  /*2e3b0*/  SHFL.IDX P6, R14, R13, R12, R11 ;  /* 0x0000000c0d0e7389 */ /* 0x00006400000c000b */
[----:B01----:R-:W-:Y:S01]  /*2e3c0*/  ENDCOLLECTIVE ;  /* 0x000000000000791b */ /* 0x003fe20003800000 */
.L_x_2538:
        /* <DEDUP_REMOVED lines=8> */
.L_x_2539:
[----:B------:R-:W-:Y:S02]  /*2e450*/  IMAD.MOV.U32 R13, RZ, RZ, R37 ;  /* 0x000000ffff0d7224 */ /* 0x000fe400078e0025 */
[----:B------:R-:W-:Y:S01]  /*2e460*/  IMAD.MOV.U32 R12, RZ, RZ, R0 ;  /* 0x000000ffff0c7224 */ /* 0x000fe200078e0000 */
[----:B------:R-:W-:-:S07]  /*2e470*/  MOV R35, R14 ;  /* 0x0000000e00237202 */ /* 0x000fce0000000f00 */
[----:B------:R-:W-:Y:S05]  /*2e480*/  WARPSYNC.COLLECTIVE R15, `(.L_x_2540) ;  /* 0x000000000f087348 */ /* 0x000fea0003c00000 */
[----:B------:R0:W1:Y:S02]  /*2e490*/  SHFL.IDX P6, R14, R13, R12, R11 ;  /* 0x0000000c0d0e7389 */ /* 0x00006400000c000b */
[----:B01----:R-:W-:Y:S01]  /*2e4a0*/  ENDCOLLECTIVE ;  /* 0x000000000000791b */ /* 0x003fe20003800000 */
.L_x_2540:
        /* <DEDUP_REMOVED lines=8> */
.L_x_2541:
[----:B------:R-:W-:Y:S02]  /*2e530*/  IMAD.MOV.U32 R13, RZ, RZ, R41 ;  /* 0x000000ffff0d7224 */ /* 0x000fe400078e0029 */
[----:B------:R-:W-:Y:S01]  /*2e540*/  IMAD.MOV.U32 R12, RZ, RZ, R0 ;  /* 0x000000ffff0c7224 */ /* 0x000fe200078e0000 */
[----:B------:R-:W-:-:S07]  /*2e550*/  MOV R20, R14 ;  /* 0x0000000e00147202 */ /* 0x000fce0000000f00 */
[----:B------:R-:W-:Y:S05]  /*2e560*/  WARPSYNC.COLLECTIVE R15, `(.L_x_2542) ;  /* 0x000000000f087348 */ /* 0x000fea0003c00000 */
[----:B------:R0:W1:Y:S02]  /*2e570*/  SHFL.IDX P6, R14, R13, R12, R11 ;  /* 0x0000000c0d0e7389 */ /* 0x00006400000c000b */
[----:B01----:R-:W-:Y:S01]  /*2e580*/  ENDCOLLECTIVE ;  /* 0x000000000000791b */ /* 0x003fe20003800000 */
.L_x_2542:
[----:B------:R-:W-:Y:S02]  /*2e590*/  IMAD.MOV.U32 R13, RZ, RZ, R43 ;  /* 0x000000ffff0d7224 */ /* 0x000fe400078e002b */
[----:B------:R-:W-:Y:S01]  /*2e5a0*/  IMAD.MOV.U32 R12, RZ, RZ, R2 ;  /* 0x000000ffff0c7224 */ /* 0x000fe200078e0002 */
[----:B------:R-:W-:-:S07]  /*2e5b0*/  MOV R41, R14 ;  /* 0x0000000e00297202 */ /* 0x000fce0000000f00 */
[----:B------:R-:W-:Y:S05]  /*2e5c0*/  WARPSYNC.COLLECTIVE R15, `(.L_x_2543) ;  /* 0x000000000f087348 */ /* 0x000fea0003c00000 */
[----:B------:R0:W1:Y:S02]  /*2e5d0*/  SHFL.IDX P6, R14, R13, R12, R11 ;  /* 0x0000000c0d0e7389 */ /* 0x00006400000c000b */
[----:B01----:R-:W-:Y:S01]  /*2e5e0*/  ENDCOLLECTIVE ;  /* 0x000000000000791b */ /* 0x003fe20003800000 */
.L_x_2543:
[----:B------:R-:W-:Y:S02]  /*2e5f0*/  IMAD.MOV.U32 R13, RZ, RZ, R45 ;  /* 0x000000ffff0d7224 */ /* 0x000fe400078e002d */
[----:B------:R-:W-:Y:S01]  /*2e600*/  IMAD.MOV.U32 R12, RZ, RZ, R0 ;  /* 0x000000ffff0c7224 */ /* 0x000fe200078e0000 */
[----:B------:R-:W-:-:S07]  /*2e610*/  MOV R40, R14 ;  /* 0x0000000e00287202 */ /* 0x000fce0000000f00 */
[----:B------:R-:W-:Y:S05]  /*2e620*/  WARPSYNC.COLLECTIVE R15, `(.L_x_2544) ;  /* 0x000000000f087348 */ /* 0x000fea0003c00000 */
[----:B------:R0:W1:Y:S02]  /*2e630*/  SHFL.IDX P6, R14, R13, R12, R11 ;  /* 0x0000000c0d0e7389 */ /* 0x00006400000c000b */
[----:B01----:R-:W-:Y:S01]  /*2e640*/  ENDCOLLECTIVE ;  /* 0x000000000000791b */ /* 0x003fe20003800000 */
.L_x_2544:
        /* <DEDUP_REMOVED lines=8> */
.L_x_2545:
[----:B------:R-:W-:Y:S02]  /*2e6d0*/  IMAD.MOV.U32 R13, RZ, RZ, R49 ;  /* 0x000000ffff0d7224 */ /* 0x000fe400078e0031 */
[----:B------:R-:W-:Y:S01]  /*2e6e0*/  IMAD.MOV.U32 R12, RZ, RZ, R0 ;  /* 0x000000ffff0c7224 */ /* 0x000fe200078e0000 */
[----:B------:R-:W-:-:S07]  /*2e6f0*/  MOV R42, R14 ;  /* 0x0000000e002a7202 */ /* 0x000fce0000000f00 */
[----:B------:R-:W-:Y:S05]  /*2e700*/  WARPSYNC.COLLECTIVE R15, `(.L_x_2546) ;  /* 0x000000000f087348 */ /* 0x000fea0003c00000 */
[----:B------:R0:W1:Y:S02]  /*2e710*/  SHFL.IDX P6, R14, R13, R12, R11 ;  /* 0x0000000c0d0e7389 */ /* 0x00006400000c000b */
[----:B01----:R-:W-:Y:S01]  /*2e720*/  ENDCOLLECTIVE ;  /* 0x000000000000791b */ /* 0x003fe20003800000 */
.L_x_2546:
        /* <DEDUP_REMOVED lines=8> */
.L_x_2547:
[----:B------:R-:W-:Y:S02]  /*2e7b0*/  IMAD.MOV.U32 R13, RZ, RZ, R53 ;  /* 0x000000ffff0d7224 */ /* 0x000fe400078e0035 */
[----:B------:R-:W-:Y:S01]  /*2e7c0*/  IMAD.MOV.U32 R12, RZ, RZ, R0 ;  /* 0x000000ffff0c7224 */ /* 0x000fe200078e0000 */
[----:B------:R-:W-:-:S07]  /*2e7d0*/  MOV R48, R14 ;  /* 0x0000000e00307202 */ /* 0x000fce0000000f00 */
[----:B------:R-:W-:Y:S05]  /*2e7e0*/  WARPSYNC.COLLECTIVE R15, `(.L_x_2548) ;  /* 0x000000000f087348 */ /* 0x000fea0003c00000 */
[----:B------:R0:W1:Y:S02]  /*2e7f0*/  SHFL.IDX P6, R14, R13, R12, R11 ;  /* 0x0000000c0d0e7389 */ /* 0x00006400000c000b */
[----:B01----:R-:W-:Y:S01]  /*2e800*/  ENDCOLLECTIVE ;  /* 0x000000000000791b */ /* 0x003fe20003800000 */
.L_x_2548:
[----:B------:R-:W-:Y:S01]  /*2e810*/  SEL R9, R49, R48, P0 ;  /* 0x0000003031097207 */ /* 0x000fe20000000000 */
[----:B------:R-:W-:Y:S02]  /*2e820*/  IMAD.MOV.U32 R13, RZ, RZ, R55 ;  /* 0x000000ffff0d7224 */ /* 0x000fe400078e0037 */
[----:B------:R-:W-:Y:S01]  /*2e830*/  IMAD.MOV.U32 R12, RZ, RZ, R2 ;  /* 0x000000ffff0c7224 */ /* 0x000fe200078e0002 */
[----:B------:R-:W-:-:S07]  /*2e840*/  MOV R53, R14 ;  /* 0x0000000e00357202 */ /* 0x000fce0000000f00 */
[----:B------:R-:W-:Y:S05]  /*2e850*/  WARPSYNC.COLLECTIVE R15, `(.L_x_2549) ;  /* 0x000000000f087348 */ /* 0x000fea0003c00000 */
[----:B------:R0:W1:Y:S02]  /*2e860*/  SHFL.IDX P6, R14, R13, R12, R11 ;  /* 0x0000000c0d0e7389 */ /* 0x00006400000c000b */
[----:B01----:R-:W-:Y:S01]  /*2e870*/  ENDCOLLECTIVE ;  /* 0x000000000000791b */ /* 0x003fe20003800000 */
.L_x_2549:
[----:B------:R-:W-:Y:S02]  /*2e880*/  IMAD.MOV.U32 R13, RZ, RZ, R57 ;  /* 0x000000ffff0d7224 */ /* 0x000fe400078e0039 */
[----:B------:R-:W-:Y:S01]  /*2e890*/  IMAD.MOV.U32 R12, RZ, RZ, R0 ;  /* 0x000000ffff0c7224 */ /* 0x000fe200078e0000 */
[----:B------:R-:W-:-:S07]  /*2e8a0*/  MOV R50, R14 ;  /* 0x0000000e00327202 */ /* 0x000fce0000000f00 */
[----:B------:R-:W-:Y:S05]  /*2e8b0*/  WARPSYNC.COLLECTIVE R15, `(.L_x_2550) ;  /* 0x000000000f087348 */ /* 0x000fea0003c00000 */
[----:B------:R0:W1:Y:S02]  /*2e8c0*/  SHFL.IDX P6, R14, R13, R12, R11 ;  /* 0x0000000c0d0e7389 */ /* 0x00006400000c000b */
[----:B01----:R-:W-:Y:S01]  /*2e8d0*/  ENDCOLLECTIVE ;  /* 0x000000000000791b */ /* 0x003fe20003800000 */
.L_x_2550:
        /* <DEDUP_REMOVED lines=8> */
.L_x_2551:
[----:B------:R-:W-:Y:S02]  /*2e960*/  IMAD.MOV.U32 R13, RZ, RZ, R63 ;  /* 0x000000ffff0d7224 */ /* 0x000fe400078e003f */
[----:B------:R-:W-:Y:S01]  /*2e970*/  IMAD.MOV.U32 R12, RZ, RZ, R0 ;  /* 0x000000ffff0c7224 */ /* 0x000fe200078e0000 */
[----:B------:R-:W-:-:S07]  /*2e980*/  MOV R52, R14 ;  /* 0x0000000e00347202 */ /* 0x000fce0000000f00 */
[----:B------:R-:W-:Y:S05]  /*2e990*/  WARPSYNC.COLLECTIVE R15, `(.L_x_2552) ;  /* 0x000000000f087348 */ /* 0x000fea0003c00000 */
[----:B------:R0:W1:Y:S02]  /*2e9a0*/  SHFL.IDX P6, R14, R13, R12, R11 ;  /* 0x0000000c0d0e7389 */ /* 0x00006400000c000b */
[----:B01----:R-:W-:Y:S01]  /*2e9b0*/  ENDCOLLECTIVE ;  /* 0x000000000000791b */ /* 0x003fe20003800000 */
.L_x_2552:
        /* <DEDUP_REMOVED lines=8> */
.L_x_2553:
[----:B------:R-:W-:Y:S02]  /*2ea40*/  IMAD.MOV.U32 R13, RZ, RZ, R67 ;  /* 0x000000ffff0d7224 */ /* 0x000fe400078e0043 */
[----:B------:R-:W-:Y:S01]  /*2ea50*/  IMAD.MOV.U32 R12, RZ, RZ, R0 ;  /* 0x000000ffff0c7224 */ /* 0x000fe200078e0000 */
[----:B------:R-:W-:-:S07]  /*2ea60*/  MOV R54, R14 ;  /* 0x0000000e00367202 */ /* 0x000fce0000000f00 */
[----:B------:R-:W-:Y:S05]  /*2ea70*/  WARPSYNC.COLLECTIVE R15, `(.L_x_2554) ;  /* 0x000000000f087348 */ /* 0x000fea0003c00000 */
[----:B------:R0:W1:Y:S02]  /*2ea80*/  SHFL.IDX P6, R14, R13, R12, R11 ;  /* 0x0000000c0d0e7389 */ /* 0x00006400000c000b */
[----:B01----:R-:W-:Y:S01]  /*2ea90*/  ENDCOLLECTIVE ;  /* 0x000000000000791b */ /* 0x003fe20003800000 */
.L_x_2554:
        /* <DEDUP_REMOVED lines=8> */
.L_x_2555:
[----:B------:R-:W-:Y:S02]  /*2eb20*/  IMAD.MOV.U32 R13, RZ, RZ, R71 ;  /* 0x000000ffff0d7224 */ /* 0x000fe400078e0047 */
[----:B------:R-:W-:Y:S01]  /*2eb30*/  IMAD.MOV.U32 R12, RZ, RZ, R0 ;  /* 0x000000ffff0c7224 */ /* 0x000fe200078e0000 */
[----:B------:R-:W-:-:S07]  /*2eb40*/  MOV R56, R14 ;  /* 0x0000000e00387202 */ /* 0x000fce0000000f00 */
[----:B------:R-:W-:Y:S05]  /*2eb50*/  WARPSYNC.COLLECTIVE R15, `(.L_x_2556) ;  /* 0x000000000f087348 */ /* 0x000fea0003c00000 */
[----:B------:R0:W1:Y:S02]  /*2eb60*/  SHFL.IDX P6, R14, R13, R12, R11 ;  /* 0x0000000c0d0e7389 */ /* 0x00006400000c000b */
[----:B01----:R-:W-:Y:S01]  /*2eb70*/  ENDCOLLECTIVE ;  /* 0x000000000000791b */ /* 0x003fe20003800000 */
.L_x_2556:
[----:B------:R-:W-:Y:S01]  /*2eb80*/  SEL R39, R56, R67, P0 ;  /* 0x0000004338277207 */ /* 0x000fe20000000000 */
[----:B------:R-:W-:Y:S02]  /*2eb90*/  IMAD.MOV.U32 R13, RZ, RZ, R73 ;  /* 0x000000ffff0d7224 */ /* 0x000fe400078e0049 */
[----:B------:R-:W-:Y:S01]  /*2eba0*/  IMAD.MOV.U32 R12, RZ, RZ, R2 ;  /* 0x000000ffff0c7224 */ /* 0x000fe200078e0002 */
[----:B------:R-:W-:-:S07]  /*2ebb0*/  MOV R71, R14 ;  /* 0x0000000e00477202 */ /* 0x000fce0000000f00 */
[----:B------:R-:W-:Y:S05]  /*2ebc0*/  WARPSYNC.COLLECTIVE R15, `(.L_x_2557) ;  /* 0x000000000f087348 */ /* 0x000fea0003c00000 */
[----:B------:R0:W1:Y:S02]  /*2ebd0*/  SHFL.IDX P6, R14, R13, R12, R11 ;  /* 0x0000000c0d0e7389 */ /* 0x00006400000c000b */
[----:B01----:R-:W-:Y:S01]  /*2ebe0*/  ENDCOLLECTIVE ;  /* 0x000000000000791b */ /* 0x003fe20003800000 */
.L_x_2557:
[----:B------:R-:W-:Y:S02]  /*2ebf0*/  IMAD.MOV.U32 R13, RZ, RZ, R75 ;  /* 0x000000ffff0d7224 */ /* 0x000fe400078e004b */
[----:B------:R-:W-:Y:S01]  /*2ec00*/  IMAD.MOV.U32 R12, RZ, RZ, R0 ;  /* 0x000000ffff0c7224 */ /* 0x000fe200078e0000 */
[----:B------:R-:W-:-:S07]  /*2ec10*/  MOV R58, R14 ;  /* 0x0000000e003a7202 */ /* 0x000fce0000000f00 */
[----:B------:R-:W-:Y:S05]  /*2ec20*/  WARPSYNC.COLLECTIVE R15, `(.L_x_2558) ;  /* 0x000000000f087348 */ /* 0x000fea0003c00000 */
[----:B------:R0:W1:Y:S02]  /*2ec30*/  SHFL.IDX P6, R14, R13, R12, R11 ;  /* 0x0000000c0d0e7389 */ /* 0x00006400000c000b */
[----:B01----:R-:W-:Y:S01]  /*2ec40*/  ENDCOLLECTIVE ;  /* 0x000000000000791b */ /* 0x003fe20003800000 */
.L_x_2558:
[----:B------:R-:W-:Y:S02]  /*2ec50*/  IMAD.MOV.U32 R13, RZ, RZ, R77 ;  /* 0x000000ffff0d7224 */ /* 0x000fe400078e004d */
[----:B------:R-:W-:Y:S01]  /*2ec60*/  IMAD.MOV.U32 R12, RZ, RZ, R2 ;  /* 0x000000ffff0c7224 */ /* 0x000fe200078e0002 */
[----:B------:R-:W-:-:S07]  /*2ec70*/  MOV R75, R14 ;  /* 0x0000000e004b7202 */ /* 0x000fce0000000f00 */
[----:B------:R-:W-:Y:S05]  /*2ec80*/  WARPSYNC.COLLECTIVE R15, `(.L_x_2559) ;  /* 0x000000000f087348 */ /* 0x000fea0003c00000 */
[----:B------:R0:W1:Y:S02]  /*2ec90*/  SHFL.IDX P6, R14, R13, R12, R11 ;  /* 0x0000000c0d0e7389 */ /* 0x00006400000c000b */
[----:B01----:R-:W-:Y:S01]  /*2eca0*/  ENDCOLLECTIVE ;  /* 0x000000000000791b */ /* 0x003fe20003800000 */
.L_x_2559:
[----:B------:R-:W-:Y:S02]  /*2ecb0*/  SEL R12, R37, R20, P0 ;  /* 0x00000014250c7207 */ /* 0x000fe40000000000 */
[----:B------:R-:W-:Y:S02]  /*2ecc0*/  SEL R11, R48, R49, P0 ;  /* 0x00000031300b7207 */ /* 0x000fe40000000000 */
[----:B------:R-:W-:Y:S02]  /*2ecd0*/  SEL R13, R71, R58, P0 ;  /* 0x0000003a470d7207 */ /* 0x000fe40000000000 */
[----:B------:R-:W-:Y:S02]  /*2ece0*/  SEL R15, R58, R71, P0 ;  /* 0x000000473a0f7207 */ /* 0x000fe40000000000 */
[----:B------:R-:W-:Y:S02]  /*2ecf0*/  MOV R62, R14 ;  /* 0x0000000e003e7202 */ /* 0x000fe40000000f00 */
[----:B------:R-:W-:Y:S01]  /*2ed00*/  SEL R14, R20, R37, P0 ;  /* 0x00000025140e7207 */ /* 0x000fe20000000000 */
[----:B------:R-:W-:Y:S01]  /*2ed10*/  IMAD.MOV.U32 R20, RZ, RZ, RZ ;  /* 0x000000ffff147224 */ /* 0x000fe200078e00ff */
[----:B------:R-:W-:Y:S01]  /*2ed20*/  SEL R37, R67, R56, P0 ;  /* 0x0000003843257207 */ /* 0x000fe20000000000 */
[----:B------:R-:W-:Y:S06]  /*2ed30*/  BRA `(.L_x_2560) ;  /* 0xffffff6400487947 */ /* 0x000fec000383ffff */
.L_x_2381:
[----:B------:R-:W0:Y:S01]  /*2ed40*/  S2R R6, SR_TID.X ;  /* 0x0000000000067919 */ /* 0x000e220000002100 */
[----:B------:R-:W-:Y:S01]  /*2ed50*/  BSSY B1, `(.L_x_2561) ;  /* 0x000000a000017945 */ /* 0x000fe20003800000 */
[----:B------:R-:W-:Y:S01]  /*2ed60*/  MOV R12, RZ ;  /* 0x000000ff000c7202 */ /* 0x000fe20000000f00 */
[----:B------:R-:W-:Y:S02]  /*2ed70*/  IMAD.MOV.U32 R11, RZ, RZ, 0x1f ;  /* 0x0000001fff0b7424 */ /* 0x000fe400078e00ff */
[----:B------:R-:W-:Y:S01]  /*2ed80*/  IMAD.MOV.U32 R15, RZ, RZ, -0x1 ;  /* 0xffffffffff0f7424 */ /* 0x000fe200078e00ff */
[----:B0-----:R-:W-:-:S04]  /*2ed90*/  SHF.R.U32.HI R6, RZ, 0x5, R6 ;  /* 0x00000005ff067819 */ /* 0x001fc80000011606 */
[----:B------:R-:W-:-:S05]  /*2eda0*/  LOP3.LUT R6, R6, 0x3, RZ, 0xc0, !PT ;  /* 0x0000000306067812 */ /* 0x000fca00078ec0ff */
[----:B------:R-:W-:-:S07]  /*2edb0*/  IMAD.MOV.U32 R13, RZ, RZ, R6 ;  /* 0x000000ffff0d7224 */ /* 0x000fce00078e0006 */
[----:B------:R-:W-:Y:S05]  /*2edc0*/  WARPSYNC.COLLECTIVE R15, `(.L_x_2562) ;  /* 0x000000000f087348 */ /* 0x000fea0003c00000 */
[----:B------:R0:W1:Y:S02]  /*2edd0*/  SHFL.IDX P6, R14, R13, R12, R11 ;  /* 0x0000000c0d0e7389 */ /* 0x00006400000c000b */
[----:B01----:R-:W-:Y:S01]  /*2ede0*/  ENDCOLLECTIVE ;  /* 0x000000000000791b */ /* 0x003fe20003800000 */
.L_x_2562:
[----:B------:R-:W-:Y:S05]  /*2edf0*/  BSYNC B1 ;  /* 0x0000000000017941 */ /* 0x000fea0003800000 */
.L_x_2561:
[----:B------:R-:W-:Y:S05]  /*2ee00*/  BRA `(.L_x_2563) ;  /* 0xffffff9000b47947 */ /* 0x000fea000383ffff */
.L_x_2383:
[----:B------:R-:W-:Y:S01]  /*2ee10*/  BSSY B1, `(.L_x_2564) ;  /* 0x0000006000017945 */ /* 0x000fe20003800000 */
[----:B------:R-:W-:-:S07]  /*2ee20*/  MOV R15, 0xffffffff ;  /* 0xffffffff000f7802 */ /* 0x000fce0000000f00 */
[----:B0-----:R-:W-:Y:S05]  /*2ee30*/  WARPSYNC.COLLECTIVE R15, `(.L_x_2565) ;  /* 0x000000000f0c7348 */ /* 0x001fea0003c00000 */
[----:B------:R-:W-:Y:S02]  /*2ee40*/  ELECT P6, UR62, PT ;  /* 0x00000000003e782f */ /* 0x000fe400038c0000 */
[----:B------:R-:W-:Y:S01]  /*2ee50*/  MOV R14, UR62 ;  /* 0x0000003e000e7c02 */ /* 0x000fe20008000f00 */
[----:B0-----:R-:W-:Y:S10]  /*2ee60*/  ENDCOLLECTIVE ;  /* 0x000000000000791b */ /* 0x001ff40003800000 */
.L_x_2565:
[----:B------:R-:W-:Y:S05]  /*2ee70*/  BSYNC B1 ;  /* 0x0000000000017941 */ /* 0x000fea0003800000 */
.L_x_2564:
[----:B------:R-:W-:Y:S05]  /*2ee80*/  BRA `(.L_x_2382) ;  /* 0xffffff9000ac7947 */ /* 0x000fea000383ffff */
.L_x_2385:
[----:B0-----:R0:W1:Y:S02]  /*2ee90*/  SYNCS.PHASECHK.TRANS64.TRYWAIT P0, [R11+URZ+0x29820], R5 ;  /* 0x029820050b0075a7 */ /* 0x001064000800017f */
[----:B-1----:R-:W-:Y:S05]  /*2eea0*/  @!P0 NANOSLEEP.SYNCS 0x989680 ;  /* 0x009896800000895d */ /* 0x002fea0003900000 */
[----:B------:R-:W1:Y:S02]  /*2eeb0*/  @!P0 SYNCS.PHASECHK.TRANS64 P0, [R11+URZ+0x29820], R5 ;  /* 0x029820050b0085a7 */ /* 0x000e64000800007f */
[----:B-1----:R-:W-:Y:S05]  /*2eec0*/  @!P0 BRA `(.L_x_2385) ;  /* 0xfffffffc00f08947 */ /* 0x002fea000383ffff */
[----:B------:R-:W-:Y:S05]  /*2eed0*/  BRA `(.L_x_2566) ;  /* 0xffffff9000c87947 */ /* 0x000fea000383ffff */
.L_x_2389:
[----:B-1----:R1:W2:Y:S02]  /*2eee0*/  SYNCS.PHASECHK.TRANS64.TRYWAIT P0, [R8+URZ+0x298a0], R10 ;  /* 0x0298a00a080075a7 */ /* 0x0022a4000800017f */
[----:B--2---:R-:W-:Y:S05]  /*2eef0*/  @!P0 NANOSLEEP.SYNCS 0x989680 ;  /* 0x009896800000895d */ /* 0x004fea0003900000 */
[----:B------:R-:W2:Y:S02]  /*2ef00*/  @!P0 SYNCS.PHASECHK.TRANS64 P0, [R8+URZ+0x298a0], R10 ;  /* 0x0298a00a080085a7 */ /* 0x000ea4000800007f */
[----:B--2---:R-:W-:Y:S05]  /*2ef10*/  @!P0 BRA `(.L_x_2389) ;  /* 0xfffffffc00f08947 */ /* 0x004fea000383ffff */
[----:B------:R-:W-:Y:S05]  /*2ef20*/  BRA `(.L_x_2567) ;  /* 0xffffff9000e87947 */ /* 0x000fea000383ffff */
.L_x_2396:
[----:B0-----:R0:W2:Y:S02]  /*2ef30*/  SYNCS.PHASECHK.TRANS64.TRYWAIT P0, [R8+URZ+0x298c0], R10 ;  /* 0x0298c00a080075a7 */ /* 0x0010a4000800017f */
[----:B--2---:R-:W-:Y:S05]  /*2ef40*/  @!P0 NANOSLEEP.SYNCS 0x989680 ;  /* 0x009896800000895d */ /* 0x004fea0003900000 */
[----:B------:R-:W2:Y:S02]  /*2ef50*/  @!P0 SYNCS.PHASECHK.TRANS64 P0, [R8+URZ+0x298c0], R10 ;  /* 0x0298c00a080085a7 */ /* 0x000ea4000800007f */
[----:B--2---:R-:W-:Y:S05]  /*2ef60*/  @!P0 BRA `(.L_x_2396) ;  /* 0xfffffffc00f08947 */ /* 0x004fea000383ffff */
[----:B------:R-:W-:Y:S05]  /*2ef70*/  BRA `(.L_x_2568) ;  /* 0xffffff9400e07947 */ /* 0x000fea000383ffff */
.L_x_2403:
[----:B0-----:R0:W1:Y:S02]  /*2ef80*/  SYNCS.PHASECHK.TRANS64.TRYWAIT P1, [R7+URZ+0x298a0], R6 ;  /* 0x0298a006070075a7 */ /* 0x001064000802017f */
[----:B-1----:R-:W-:Y:S05]  /*2ef90*/  @!P1 NANOSLEEP.SYNCS 0x989680 ;  /* 0x009896800000995d */ /* 0x002fea0003900000 */
[----:B------:R-:W1:Y:S02]  /*2efa0*/  @!P1 SYNCS.PHASECHK.TRANS64 P1, [R7+URZ+0x298a0], R6 ;  /* 0x0298a006070095a7 */ /* 0x000e64000802007f */
[----:B-1----:R-:W-:Y:S05]  /*2efb0*/  @!P1 BRA `(.L_x_2403) ;  /* 0xfffffffc00f09947 */ /* 0x002fea000383ffff */
[----:B------:R-:W-:Y:S05]  /*2efc0*/  BRA `(.L_x_2569) ;  /* 0xffffff9800c87947 */ /* 0x000fea000383ffff */
.L_x_2410:
[----:B-1----:R1:W2:Y:S02]  /*2efd0*/  SYNCS.PHASECHK.TRANS64.TRYWAIT P1, [R7+URZ+0x298c0], R6 ;  /* 0x0298c006070075a7 */ /* 0x0022a4000802017f */
[----:B--2---:R-:W-:Y:S05]  /*2efe0*/  @!P1 NANOSLEEP.SYNCS 0x989680 ;  /* 0x009896800000995d */ /* 0x004fea0003900000 */
[----:B------:R-:W2:Y:S02]  /*2eff0*/  @!P1 SYNCS.PHASECHK.TRANS64 P1, [R7+URZ+0x298c0], R6 ;  /* 0x0298c006070095a7 */ /* 0x000ea4000802007f */
[----:B--2---:R-:W-:Y:S05]  /*2f000*/  @!P1 BRA `(.L_x_2410) ;  /* 0xfffffffc00f09947 */ /* 0x004fea000383ffff */
[----:B------:R-:W-:Y:S05]  /*2f010*/  BRA `(.L_x_2570) ;  /* 0xffffff9c00b87947 */ /* 0x000fea000383ffff */
.L_x_2425:
[----:B------:R-:W1:Y:S01]  /*2f020*/  S2R R5, SR_TID.X ;  /* 0x0000000000057919 */ /* 0x000e620000002100 */
[----:B------:R-:W-:Y:S01]  /*2f030*/  BSSY B0, `(.L_x_2571) ;  /* 0x000000a000007945 */ /* 0x000fe20003800000 */
[----:B------:R-:W-:Y:S01]  /*2f040*/  IMAD.MOV.U32 R12, RZ, RZ, RZ ;  /* 0x000000ffff0c7224 */ /* 0x000fe200078e00ff */
[----:B------:R-:W-:Y:S01]  /*2f050*/  MOV R11, 0x1f ;  /* 0x0000001f000b7802 */ /* 0x000fe20000000f00 */
[----:B------:R-:W-:Y:S01]  /*2f060*/  IMAD.MOV.U32 R15, RZ, RZ, -0x1 ;  /* 0xffffffffff0f7424 */ /* 0x000fe200078e00ff */
[----:B-1----:R-:W-:-:S04]  /*2f070*/  SHF.R.U32.HI R5, RZ, 0x5, R5 ;  /* 0x00000005ff057819 */ /* 0x002fc80000011605 */
[----:B------:R-:W-:-:S05]  /*2f080*/  LOP3.LUT R5, R5, 0x3, RZ, 0xc0, !PT ;  /* 0x0000000305057812 */ /* 0x000fca00078ec0ff */
[----:B------:R-:W-:-:S07]  /*2f090*/  IMAD.MOV.U32 R13, RZ, RZ, R5 ;  /* 0x000000ffff0d7224 */ /* 0x000fce00078e0005 */
[----:B0-----:R-:W-:Y:S05]  /*2f0a0*/  WARPSYNC.COLLECTIVE R15, `(.L_x_2572) ;  /* 0x000000000f087348 */ /* 0x001fea0003c00000 */
[----:B------:R1:W2:Y:S02]  /*2f0b0*/  SHFL.IDX P6, R14, R13, R12, R11 ;  /* 0x0000000c0d0e7389 */ /* 0x0002a400000c000b */
[----:B012---:R-:W-:Y:S01]  /*2f0c0*/  ENDCOLLECTIVE ;  /* 0x000000000000791b */ /* 0x007fe20003800000 */
.L_x_2572:
[----:B------:R-:W-:Y:S05]  /*2f0d0*/  BSYNC B0 ;  /* 0x0000000000007941 */ /* 0x000fea0003800000 */
.L_x_2571:
[----:B------:R-:W-:Y:S05]  /*2f0e0*/  BRA `(.L_x_2573) ;  /* 0xffffffac004c7947 */ /* 0x000fea000383ffff */
.L_x_2427:
[----:B------:R-:W-:Y:S01]  /*2f0f0*/  BSSY B0, `(.L_x_2574) ;  /* 0x0000006000007945 */ /* 0x000fe20003800000 */
[----:B------:R-:W-:-:S07]  /*2f100*/  IMAD.MOV.U32 R15, RZ, RZ, -0x1 ;  /* 0xffffffffff0f7424 */ /* 0x000fce00078e00ff */
[----:B01----:R-:W-:Y:S05]  /*2f110*/  WARPSYNC.COLLECTIVE R15, `(.L_x_2575) ;  /* 0x000000000f0c7348 */ /* 0x003fea0003c00000 */
[----:B------:R-:W-:Y:S02]  /*2f120*/  ELECT P6, UR62, PT ;  /* 0x00000000003e782f */ /* 0x000fe400038c0000 */
[----:B------:R-:W-:Y:S01]  /*2f130*/  MOV R14, UR62 ;  /* 0x0000003e000e7c02 */ /* 0x000fe20008000f00 */
[----:B01----:R-:W-:Y:S10]  /*2f140*/  ENDCOLLECTIVE ;  /* 0x000000000000791b */ /* 0x003ff40003800000 */
.L_x_2575:
[----:B------:R-:W-:Y:S05]  /*2f150*/  BSYNC B0 ;  /* 0x0000000000007941 */ /* 0x000fea0003800000 */
.L_x_2574:
[----:B------:R-:W-:Y:S05]  /*2f160*/  BRA `(.L_x_2576) ;  /* 0xffffffac00447947 */ /* 0x000fea000383ffff */
.L_x_2430:
[----:B-1----:R1:W2:Y:S02]  /*2f170*/  SYNCS.PHASECHK.TRANS64.TRYWAIT P2, [R6+URZ+0x29880], R7 ;  /* 0x02988007060075a7 */ /* 0x0022a4000804017f */
[----:B--2---:R-:W-:Y:S05]  /*2f180*/  @!P2 NANOSLEEP.SYNCS 0x989680 ;  /* 0x009896800000a95d */ /* 0x004fea0003900000 */
[----:B------:R-:W2:Y:S02]  /*2f190*/  @!P2 SYNCS.PHASECHK.TRANS64 P2, [R6+URZ+0x29880], R7 ;  /* 0x029880070600a5a7 */ /* 0x000ea4000804007f */
[----:B--2---:R-:W-:Y:S05]  /*2f1a0*/  @!P2 BRA `(.L_x_2430) ;  /* 0xfffffffc00f0a947 */ /* 0x004fea000383ffff */
[----:B------:R-:W-:Y:S05]  /*2f1b0*/  BRA `(.L_x_2577) ;  /* 0xffffffac00bc7947 */ /* 0x000fea000383ffff */
.L_x_2432:
[----:B--2---:R2:W3:Y:S02]  /*2f1c0*/  SYNCS.PHASECHK.TRANS64.TRYWAIT P2, [R6+URZ+0x29840], R7 ;  /* 0x02984007060075a7 */ /* 0x0044e4000804017f */
[----:B---3--:R-:W-:Y:S05]  /*2f1d0*/  @!P2 NANOSLEEP.SYNCS 0x989680 ;  /* 0x009896800000a95d */ /* 0x008fea0003900000 */
[----:B------:R-:W3:Y:S02]  /*2f1e0*/  @!P2 SYNCS.PHASECHK.TRANS64 P2, [R6+URZ+0x29840], R7 ;  /* 0x029840070600a5a7 */ /* 0x000ee4000804007f */
[----:B---3--:R-:W-:Y:S05]  /*2f1f0*/  @!P2 BRA `(.L_x_2432) ;  /* 0xfffffffc00f0a947 */ /* 0x008fea000383ffff */
[----:B------:R-:W-:Y:S05]  /*2f200*/  BRA `(.L_x_2578) ;  /* 0xffffffb000207947 */ /* 0x000fea000383ffff */
.L_x_2435:
        /* <DEDUP_REMOVED lines=8> */
.L_x_2441:
[----:B---3--:R3:W4:Y:S02]  /*2f290*/  SYNCS.PHASECHK.TRANS64.TRYWAIT P0, [R4+URZ+0x29880], R3 ;  /* 0x02988003040075a7 */ /* 0x008724000800017f */
[----:B----4-:R-:W-:Y:S05]  /*2f2a0*/  @!P0 NANOSLEEP.SYNCS 0x989680 ;  /* 0x009896800000895d */ /* 0x010fea0003900000 */
[----:B------:R-:W4:Y:S02]  /*2f2b0*/  @!P0 SYNCS.PHASECHK.TRANS64 P0, [R4+URZ+0x29880], R3 ;  /* 0x02988003040085a7 */ /* 0x000f24000800007f */
[----:B----4-:R-:W-:Y:S05]  /*2f2c0*/  @!P0 BRA `(.L_x_2441) ;  /* 0xfffffffc00f08947 */ /* 0x010fea000383ffff */
[----:B------:R-:W-:Y:S05]  /*2f2d0*/  BRA `(.L_x_2580) ;  /* 0xffffffb800207947 */ /* 0x000fea000383ffff */
.L_x_2446:
[----:B-1----:R1:W2:Y:S02]  /*2f2e0*/  SYNCS.PHASECHK.TRANS64.TRYWAIT P0, [R4+URZ+0x29840], R3 ;  /* 0x02984003040075a7 */ /* 0x0022a4000800017f */
[----:B--2---:R-:W-:Y:S05]  /*2f2f0*/  @!P0 NANOSLEEP.SYNCS 0x989680 ;  /* 0x009896800000895d */ /* 0x004fea0003900000 */
[----:B------:R-:W2:Y:S02]  /*2f300*/  @!P0 SYNCS.PHASECHK.TRANS64 P0, [R4+URZ+0x29840], R3 ;  /* 0x02984003040085a7 */ /* 0x000ea4000800007f */
[----:B--2---:R-:W-:Y:S05]  /*2f310*/  @!P0 BRA `(.L_x_2446) ;  /* 0xfffffffc00f08947 */ /* 0x004fea000383ffff */
[----:B------:R-:W-:Y:S05]  /*2f320*/  BRA `(.L_x_2581) ;  /* 0xffffffb800ac7947 */ /* 0x000fea000383ffff */
.L_x_2454:
[----:B---3--:R-:W3:Y:S02]  /*2f330*/  LDL R4, [R1+0x4] ;  /* 0x0000040001047983 */ /* 0x008ee40000100800 */
[----:B---3--:R3:W4:Y:S02]  /*2f340*/  SYNCS.PHASECHK.TRANS64.TRYWAIT P2, [R4+URZ+0x29870], R3 ;  /* 0x02987003040075a7 */ /* 0x008724000804017f */
[----:B----4-:R-:W-:Y:S05]  /*2f350*/  @!P2 NANOSLEEP.SYNCS 0x989680 ;  /* 0x009896800000a95d */ /* 0x010fea0003900000 */
[----:B------:R-:W4:Y:S02]  /*2f360*/  @!P2 SYNCS.PHASECHK.TRANS64 P2, [R4+URZ+0x29870], R3 ;  /* 0x029870030400a5a7 */ /* 0x000f24000804007f */
[----:B----4-:R-:W-:Y:S05]  /*2f370*/  @!P2 BRA `(.L_x_2454) ;  /* 0xfffffffc00eca947 */ /* 0x010fea000383ffff */
[----:B------:R-:W-:Y:S05]  /*2f380*/  BRA `(.L_x_2582) ;  /* 0xffffffbc00e07947 */ /* 0x000fea000383ffff */
.L_x_2456:
[----:B---3--:R-:W3:Y:S02]  /*2f390*/  LDL R4, [R1+0x4] ;  /* 0x0000040001047983 */ /* 0x008ee40000100800 */
[----:B---3--:R3:W4:Y:S02]  /*2f3a0*/  SYNCS.PHASECHK.TRANS64.TRYWAIT P2, [R4+URZ+0x29860], R3 ;  /* 0x02986003040075a7 */ /* 0x008724000804017f */
[----:B----4-:R-:W-:Y:S05]  /*2f3b0*/  @!P2 NANOSLEEP.SYNCS 0x989680 ;  /* 0x009896800000a95d */ /* 0x010fea0003900000 */
[----:B------:R-:W4:Y:S02]  /*2f3c0*/  @!P2 SYNCS.PHASECHK.TRANS64 P2, [R4+URZ+0x29860], R3 ;  /* 0x029860030400a5a7 */ /* 0x000f24000804007f */
[----:B----4-:R-:W-:Y:S05]  /*2f3d0*/  @!P2 BRA `(.L_x_2456) ;  /* 0xfffffffc00eca947 */ /* 0x010fea000383ffff */
[----:B------:R-:W-:Y:S05]  /*2f3e0*/  BRA `(.L_x_2583) ;  /* 0xffffffbc00e87947 */ /* 0x000fea000383ffff */
.L_x_2463:
[----:B-1----:R1:W3:Y:S02]  /*2f3f0*/  SYNCS.PHASECHK.TRANS64.TRYWAIT P0, [R20+URZ+0x29870], R3 ;  /* 0x02987003140075a7 */ /* 0x0022e4000800017f */
[----:B---3--:R-:W-:Y:S05]  /*2f400*/  @!P0 NANOSLEEP.SYNCS 0x989680 ;  /* 0x009896800000895d */ /* 0x008fea0003900000 */
[----:B------:R-:W3:Y:S02]  /*2f410*/  @!P0 SYNCS.PHASECHK.TRANS64 P0, [R20+URZ+0x29870], R3 ;  /* 0x02987003140085a7 */ /* 0x000ee4000800007f */
[----:B---3--:R-:W-:Y:S05]  /*2f420*/  @!P0 BRA `(.L_x_2463) ;  /* 0xfffffffc00f08947 */ /* 0x008fea000383ffff */
[----:B------:R-:W-:Y:S05]  /*2f430*/  BRA `(.L_x_2584) ;  /* 0xffffffc400dc7947 */ /* 0x000fea000383ffff */
.L_x_2465:
[----:B-1----:R1:W3:Y:S02]  /*2f440*/  SYNCS.PHASECHK.TRANS64.TRYWAIT P0, [R20+URZ+0x29860], R3 ;  /* 0x02986003140075a7 */ /* 0x0022e4000800017f */
[----:B---3--:R-:W-:Y:S05]  /*2f450*/  @!P0 NANOSLEEP.SYNCS 0x989680 ;  /* 0x009896800000895d */ /* 0x008fea0003900000 */
[----:B------:R-:W3:Y:S02]  /*2f460*/  @!P0 SYNCS.PHASECHK.TRANS64 P0, [R20+URZ+0x29860], R3 ;  /* 0x02986003140085a7 */ /* 0x000ee4000800007f */
[----:B---3--:R-:W-:Y:S05]  /*2f470*/  @!P0 BRA `(.L_x_2465) ;  /* 0xfffffffc00f08947 */ /* 0x008fea000383ffff */
[----:B------:R-:W-:Y:S05]  /*2f480*/  BRA `(.L_x_2585) ;  /* 0xffffffc400e47947 */ /* 0x000fea000383ffff */
.L_x_2469:
[----:B------:R-:W2:Y:S01]  /*2f490*/  LDL R3, [R1] ;  /* 0x0000000001037983 */ /* 0x000ea20000100800 */
[----:B------:R-:W-:Y:S01]  /*2f4a0*/  BSSY B0, `(.L_x_2586) ;  /* 0x0000008000007945 */ /* 0x000fe20003800000 */
[----:B------:R-:W-:Y:S01]  /*2f4b0*/  IMAD.MOV.U32 R12, RZ, RZ, RZ ;  /* 0x000000ffff0c7224 */ /* 0x000fe200078e00ff */
[----:B------:R-:W-:Y:S01]  /*2f4c0*/  MOV R15, 0xffffffff ;  /* 0xffffffff000f7802 */ /* 0x000fe20000000f00 */
[----:B------:R-:W-:Y:S01]  /*2f4d0*/  IMAD.MOV.U32 R11, RZ, RZ, 0x1f ;  /* 0x0000001fff0b7424 */ /* 0x000fe200078e00ff */
[----:B--2---:R-:W-:-:S07]  /*2f4e0*/  MOV R13, R3 ;  /* 0x00000003000d7202 */ /* 0x004fce0000000f00 */
[----:B------:R-:W-:Y:S05]  /*2f4f0*/  WARPSYNC.COLLECTIVE R15, `(.L_x_2587) ;  /* 0x000000000f087348 */ /* 0x000fea0003c00000 */
[----:B------:R0:W1:Y:S02]  /*2f500*/  SHFL.IDX P6, R14, R13, R12, R11 ;  /* 0x0000000c0d0e7389 */ /* 0x00006400000c000b */
[----:B01----:R-:W-:Y:S01]  /*2f510*/  ENDCOLLECTIVE ;  /* 0x000000000000791b */ /* 0x003fe20003800000 */
.L_x_2587:
[----:B------:R-:W-:Y:S05]  /*2f520*/  BSYNC B0 ;  /* 0x0000000000007941 */ /* 0x000fea0003800000 */
.L_x_2586:
[----:B------:R0:W5:Y:S01]  /*2f530*/  LDL R2, [R1+0xc] ;  /* 0x00000c0001027983 */ /* 0x0001620000100800 */
[----:B------:R-:W-:Y:S01]  /*2f540*/  IMAD.MOV.U32 R13, RZ, RZ, R3 ;  /* 0x000000ffff0d7224 */ /* 0x000fe200078e0003 */
[----:B------:R-:W-:Y:S01]  /*2f550*/  MOV R12, 0x1 ;  /* 0x00000001000c7802 */ /* 0x000fe20000000f00 */
[----:B------:R-:W-:Y:S02]  /*2f560*/  IMAD.MOV.U32 R11, RZ, RZ, 0x1f ;  /* 0x0000001fff0b7424 */ /* 0x000fe400078e00ff */
[----:B------:R-:W-:Y:S02]  /*2f570*/  IMAD.MOV.U32 R15, RZ, RZ, -0x1 ;  /* 0xffffffffff0f7424 */ /* 0x000fe400078e00ff */
[----:B------:R-:W-:-:S07]  /*2f580*/  IMAD.MOV.U32 R0, RZ, RZ, R14 ;  /* 0x000000ffff007224 */ /* 0x000fce00078e000e */
[----:B0----5:R-:W-:Y:S05]  /*2f590*/  WARPSYNC.COLLECTIVE R15, `(.L_x_2588) ;  /* 0x000000000f087348 */ /* 0x021fea0003c00000 */
[----:B------:R1:W2:Y:S02]  /*2f5a0*/  SHFL.IDX P6, R14, R13, R12, R11 ;  /* 0x0000000c0d0e7389 */ /* 0x0002a400000c000b */
[----:B012--5:R-:W-:Y:S01]  /*2f5b0*/  ENDCOLLECTIVE ;  /* 0x000000000000791b */ /* 0x027fe20003800000 */
.L_x_2588:
[----:B------:R-:W-:Y:S01]  /*2f5c0*/  ULDC UR4, c[0x0][0xc14] ;  /* 0x0003050000047ab9 */ /* 0x000fe20000000800 */
[----:B------:R-:W-:Y:S01]  /*2f5d0*/  IMAD.IADD R5, R2, 0x1, R7 ;  /* 0x0000000102057824 */ /* 0x000fe200078e0207 */
[----:B------:R-:W-:-:S04]  /*2f5e0*/  MOV R4, R14 ;  /* 0x0000000e00047202 */ /* 0x000fc80000000f00 */
[----:B------:R-:W-:-:S13]  /*2f5f0*/  ISETP.GE.OR P1, PT, R5, UR4, !P0 ;  /* 0x0000000405007c0c */ /* 0x000fda000c726670 */
[----:B------:R-:W0:Y:S02]  /*2f600*/  @!P1 LDC.64 R2, c[0x0][0xc58] ;  /* 0x00031600ff029b82 */ /* 0x000e240000000a00 */
[----:B0-----:R-:W-:-:S06]  /*2f610*/  @!P1 IMAD.WIDE R2, R5, 0x4, R2 ;  /* 0x0000000405029825 */ /* 0x001fcc00078e0202 */
[----:B------:R0:W2:Y:S01]  /*2f620*/  @!P1 LDG.E R2, desc[UR56][R2.64] ;  /* 0x0000003802029981 */ /* 0x0000a2000c1e1900 */
[----:B------:R-:W-:Y:S01]  /*2f630*/  IMAD.MOV.U32 R11, RZ, RZ, RZ ;  /* 0x000000ffff0b7224 */ /* 0x000fe200078e00ff */
[C---:B------:R-:W-:Y:S02]  /*2f640*/  ISETP.GE.U32.AND P2, PT, R7.reuse, 0x2, PT ;  /* 0x000000020700780c */ /* 0x040fe40003f46070 */
[C---:B------:R-:W-:Y:S02]  /*2f650*/  ISETP.GE.U32.AND P3, PT, R7.reuse, 0x4, PT ;  /* 0x000000040700780c */ /* 0x040fe40003f66070 */
[C---:B------:R-:W-:Y:S02]  /*2f660*/  ISETP.GE.U32.AND P4, PT, R7.reuse, 0x8, PT ;  /* 0x000000080700780c */ /* 0x040fe40003f86070 */
[----:B------:R-:W-:Y:S01]  /*2f670*/  ISETP.GE.U32.AND P5, PT, R7, 0x10, PT ;  /* 0x000000100700780c */ /* 0x000fe20003fa6070 */
[----:B0-----:R-:W-:Y:S01]  /*2f680*/  IMAD.MOV.U32 R3, RZ, RZ, RZ ;  /* 0x000000ffff037224 */ /* 0x001fe200078e00ff */
[----:B--2---:R-:W-:-:S02]  /*2f690*/  @!P1 MOV R3, R2 ;  /* 0x0000000200039202 */ /* 0x004fc40000000f00 */
[----:B------:R-:W-:-:S03]  /*2f6a0*/  ISETP.NE.AND P1, PT, R7, RZ, PT ;  /* 0x000000ff0700720c */ /* 0x000fc60003f25270 */
[----:B------:R-:W-:-:S10]  /*2f6b0*/  IMAD.MOV.U32 R13, RZ, RZ, R3 ;  /* 0x000000ffff0d7224 */ /* 0x000fd400078e0003 */
[----:B------:R-:W-:Y:S05]  /*2f6c0*/  WARPSYNC.COLLECTIVE R15, `(.L_x_2589) ;  /* 0x000000000f087348 */ /* 0x000fea0003c00000 */
[----:B------:R0:W1:Y:S02]  /*2f6d0*/  SHFL.UP P6, R14, R13, R12, R11 ;  /* 0x0400000c0d0e7389 */ /* 0x00006400000c000b */
[----:B01----:R-:W-:Y:S01]  /*2f6e0*/  ENDCOLLECTIVE ;  /* 0x000000000000791b */ /* 0x003fe20003800000 */
.L_x_2589:
[----:B------:R-:W-:Y:S01]  /*2f6f0*/  IMAD.MOV.U32 R12, RZ, RZ, 0x2 ;  /* 0x00000002ff0c7424 */ /* 0x000fe200078e00ff */
[----:B------:R-:W-:-:S04]  /*2f700*/  SEL R14, R14, RZ, P1 ;  /* 0x000000ff0e0e7207 */ /* 0x000fc80000800000 */
[----:B------:R-:W-:-:S05]  /*2f710*/  IADD3 R2, R3, R14, RZ ;  /* 0x0000000e03027210 */ /* 0x000fca0007ffe0ff */
[----:B------:R-:W-:-:S07]  /*2f720*/  IMAD.MOV.U32 R13, RZ, RZ, R2 ;  /* 0x000000ffff0d7224 */ /* 0x000fce00078e0002 */
[----:B------:R-:W-:Y:S05]  /*2f730*/  WARPSYNC.COLLECTIVE R15, `(.L_x_2590) ;  /* 0x000000000f087348 */ /* 0x000fea0003c00000 */
[----:B------:R0:W1:Y:S02]  /*2f740*/  SHFL.UP P6, R14, R13, R12, R11 ;  /* 0x0400000c0d0e7389 */ /* 0x00006400000c000b */
[----:B01----:R-:W-:Y:S01]  /*2f750*/  ENDCOLLECTIVE ;  /* 0x000000000000791b */ /* 0x003fe20003800000 */
.L_x_2590:
[----:B------:R-:W-:Y:S01]  /*2f760*/  IMAD.MOV.U32 R12, RZ, RZ, 0x4 ;  /* 0x00000004ff0c7424 */ /* 0x000fe200078e00ff */
[----:B------:R-:W-:-:S04]  /*2f770*/  SEL R5, R14, RZ, P2 ;  /* 0x000000ff0e057207 */ /* 0x000fc80001000000 */
[----:B------:R-:W-:-:S05]  /*2f780*/  IADD3 R2, R2, R5, RZ ;  /* 0x0000000502027210 */ /* 0x000fca0007ffe0ff */
[----:B------:R-:W-:-:S07]  /*2f790*/  IMAD.MOV.U32 R13, RZ, RZ, R2 ;  /* 0x000000ffff0d7224 */ /* 0x000fce00078e0002 */
[----:B------:R-:W-:Y:S05]  /*2f7a0*/  WARPSYNC.COLLECTIVE R15, `(.L_x_2591) ;  /* 0x000000000f087348 */ /* 0x000fea0003c00000 */
[----:B------:R0:W1:Y:S02]  /*2f7b0*/  SHFL.UP P6, R14, R13, R12, R11 ;  /* 0x0400000c0d0e7389 */ /* 0x00006400000c000b */
[----:B01----:R-:W-:Y:S01]  /*2f7c0*/  ENDCOLLECTIVE ;  /* 0x000000000000791b */ /* 0x003fe20003800000 */
.L_x_2591:
[----:B------:R-:W-:Y:S01]  /*2f7d0*/  IMAD.MOV.U32 R12, RZ, RZ, 0x8 ;  /* 0x00000008ff0c7424 */ /* 0x000fe200078e00ff */
[----:B------:R-:W-:-:S04]  /*2f7e0*/  SEL R5, R14, RZ, P3 ;  /* 0x000000ff0e057207 */ /* 0x000fc80001800000 */
[----:B------:R-:W-:-:S05]  /*2f7f0*/  IADD3 R2, R2, R5, RZ ;  /* 0x0000000502027210 */ /* 0x000fca0007ffe0ff */
[----:B------:R-:W-:-:S07]  /*2f800*/  IMAD.MOV.U32 R13, RZ, RZ, R2 ;  /* 0x000000ffff0d7224 */ /* 0x000fce00078e0002 */
[----:B------:R-:W-:Y:S05]  /*2f810*/  WARPSYNC.COLLECTIVE R15, `(.L_x_2592) ;  /* 0x000000000f087348 */ /* 0x000fea0003c00000 */
[----:B------:R0:W1:Y:S02]  /*2f820*/  SHFL.UP P6, R14, R13, R12, R11 ;  /* 0x0400000c0d0e7389 */ /* 0x00006400000c000b */
[----:B01----:R-:W-:Y:S01]  /*2f830*/  ENDCOLLECTIVE ;  /* 0x000000000000791b */ /* 0x003fe20003800000 */
.L_x_2592:
[----:B------:R-:W-:Y:S01]  /*2f840*/  IMAD.MOV.U32 R12, RZ, RZ, 0x10 ;  /* 0x00000010ff0c7424 */ /* 0x000fe200078e00ff */
[----:B------:R-:W-:-:S04]  /*2f850*/  SEL R5, R14, RZ, P4 ;  /* 0x000000ff0e057207 */ /* 0x000fc80002000000 */
[----:B------:R-:W-:-:S05]  /*2f860*/  IADD3 R2, R2, R5, RZ ;  /* 0x0000000502027210 */ /* 0x000fca0007ffe0ff */
[----:B------:R-:W-:-:S07]  /*2f870*/  IMAD.MOV.U32 R13, RZ, RZ, R2 ;  /* 0x000000ffff0d7224 */ /* 0x000fce00078e0002 */
[----:B------:R-:W-:Y:S05]  /*2f880*/  WARPSYNC.COLLECTIVE R15, `(.L_x_2593) ;  /* 0x000000000f087348 */ /* 0x000fea0003c00000 */
[----:B------:R0:W1:Y:S02]  /*2f890*/  SHFL.UP P6, R14, R13, R12, R11 ;  /* 0x0400000c0d0e7389 */ /* 0x00006400000c000b */
[----:B01----:R-:W-:Y:S01]  /*2f8a0*/  ENDCOLLECTIVE ;  /* 0x000000000000791b */ /* 0x003fe20003800000 */
.L_x_2593:
[----:B------:R-:W-:Y:S01]  /*2f8b0*/  IMAD.MOV.U32 R12, RZ, RZ, 0x1f ;  /* 0x0000001fff0c7424 */ /* 0x000fe200078e00ff */
[----:B------:R-:W-:Y:S02]  /*2f8c0*/  MOV R11, 0x1f ;  /* 0x0000001f000b7802 */ /* 0x000fe40000000f00 */
[----:B------:R-:W-:-:S04]  /*2f8d0*/  SEL R5, R14, RZ, P5 ;  /* 0x000000ff0e057207 */ /* 0x000fc80002800000 */
[----:B------:R-:W-:-:S05]  /*2f8e0*/  IADD3 R2, R2, R5, RZ ;  /* 0x0000000502027210 */ /* 0x000fca0007ffe0ff */
[----:B------:R-:W-:-:S07]  /*2f8f0*/  IMAD.MOV.U32 R13, RZ, RZ, R2 ;  /* 0x000000ffff0d7224 */ /* 0x000fce00078e0002 */
[----:B------:R-:W-:Y:S05]  /*2f900*/  WARPSYNC.COLLECTIVE R15, `(.L_x_2594) ;  /* 0x000000000f087348 */ /* 0x000fea0003c00000 */
[----:B------:R0:W1:Y:S02]  /*2f910*/  SHFL.IDX P6, R14, R13, R12, R11 ;  /* 0x0000000c0d0e7389 */ /* 0x00006400000c000b */
[----:B01----:R-:W-:Y:S01]  /*2f920*/  ENDCOLLECTIVE ;  /* 0x000000000000791b */ /* 0x003fe20003800000 */
.L_x_2594:
[----:B------:R-:W-:Y:S05]  /*2f930*/  BRA `(.L_x_2595) ;  /* 0xffffffcc00147947 */ /* 0x000fea000383ffff */
.L_x_2474:
[----:B------:R-:W-:Y:S01]  /*2f940*/  BSSY B0, `(.L_x_2596) ;  /* 0x0000008000007945 */ /* 0x000fe20003800000 */
[----:B-----5:R-:W-:Y:S01]  /*2f950*/  IMAD.MOV.U32 R13, RZ, RZ, R3 ;  /* 0x000000ffff0d7224 */ /* 0x020fe200078e0003 */
[----:B------:R-:W-:Y:S01]  /*2f960*/  MOV R11, RZ ;  /* 0x000000ff000b7202 */ /* 0x000fe20000000f00 */
[----:B------:R-:W-:Y:S02]  /*2f970*/  IMAD.MOV.U32 R12, RZ, RZ, 0x1 ;  /* 0x00000001ff0c7424 */ /* 0x000fe400078e00ff */
[----:B------:R-:W-:-:S07]  /*2f980*/  IMAD.MOV.U32 R15, RZ, RZ, -0x1 ;  /* 0xffffffffff0f7424 */ /* 0x000fce00078e00ff */
[----:B0-----:R-:W-:Y:S05]  /*2f990*/  WARPSYNC.COLLECTIVE R15, `(.L_x_2597) ;  /* 0x000000000f087348 */ /* 0x001fea0003c00000 */
[----:B------:R1:W2:Y:S02]  /*2f9a0*/  SHFL.UP P6, R14, R13, R12, R11 ;  /* 0x0400000c0d0e7389 */ /* 0x0002a400000c000b */
[----:B012---:R-:W-:Y:S01]  /*2f9b0*/  ENDCOLLECTIVE ;  /* 0x000000000000791b */ /* 0x007fe20003800000 */
.L_x_2597:
[----:B------:R-:W-:Y:S05]  /*2f9c0*/  BSYNC B0 ;  /* 0x0000000000007941 */ /* 0x000fea0003800000 */
.L_x_2596:
[----:B------:R-:W-:Y:S01]  /*2f9d0*/  SEL R14, R14, RZ, P1 ;  /* 0x000000ff0e0e7207 */ /* 0x000fe20000800000 */
[----:B------:R-:W-:Y:S01]  /*2f9e0*/  IMAD.MOV.U32 R11, RZ, RZ, RZ ;  /* 0x000000ffff0b7224 */ /* 0x000fe200078e00ff */
[----:B------:R-:W-:Y:S01]  /*2f9f0*/  MOV R12, 0x2 ;  /* 0x00000002000c7802 */ /* 0x000fe20000000f00 */
[----:B------:R-:W-:Y:S02]  /*2fa00*/  IMAD.MOV.U32 R15, RZ, RZ, -0x1 ;  /* 0xffffffffff0f7424 */ /* 0x000fe400078e00ff */
[----:B------:R-:W-:-:S07]  /*2fa10*/  IMAD.IADD R13, R3, 0x1, R14 ;  /* 0x00000001030d7824 */ /* 0x000fce00078e020e */
[----:B------:R-:W-:Y:S05]  /*2fa20*/  WARPSYNC.COLLECTIVE R15, `(.L_x_2598) ;  /* 0x000000000f087348 */ /* 0x000fea0003c00000 */
[----:B------:R0:W1:Y:S02]  /*2fa30*/  SHFL.UP P6, R14, R13, R12, R11 ;  /* 0x0400000c0d0e7389 */ /* 0x00006400000c000b */
[----:B01----:R-:W-:Y:S01]  /*2fa40*/  ENDCOLLECTIVE ;  /* 0x000000000000791b */ /* 0x003fe20003800000 */
.L_x_2598:
[----:B------:R-:W-:Y:S01]  /*2fa50*/  IMAD.MOV.U32 R12, RZ, RZ, 0x4 ;  /* 0x00000004ff0c7424 */ /* 0x000fe200078e00ff */
[----:B------:R-:W-:-:S04]  /*2fa60*/  SEL R14, R14, RZ, P2 ;  /* 0x000000ff0e0e7207 */ /* 0x000fc80001000000 */
[----:B------:R-:W-:-:S05]  /*2fa70*/  IADD3 R5, R13, R14, RZ ;  /* 0x0000000e0d057210 */ /* 0x000fca0007ffe0ff */
[----:B------:R-:W-:-:S07]  /*2fa80*/  IMAD.MOV.U32 R13, RZ, RZ, R5 ;  /* 0x000000ffff0d7224 */ /* 0x000fce00078e0005 */
[----:B------:R-:W-:Y:S05]  /*2fa90*/  WARPSYNC.COLLECTIVE R15, `(.L_x_2599) ;  /* 0x000000000f087348 */ /* 0x000fea0003c00000 */
[----:B------:R0:W1:Y:S02]  /*2faa0*/  SHFL.UP P6, R14, R13, R12, R11 ;  /* 0x0400000c0d0e7389 */ /* 0x00006400000c000b */
[----:B01----:R-:W-:Y:S01]  /*2fab0*/  ENDCOLLECTIVE ;  /* 0x000000000000791b */ /* 0x003fe20003800000 */
.L_x_2599:
[----:B------:R-:W-:Y:S01]  /*2fac0*/  IMAD.MOV.U32 R12, RZ, RZ, 0x8 ;  /* 0x00000008ff0c7424 */ /* 0x000fe200078e00ff */
[----:B------:R-:W-:-:S04]  /*2fad0*/  SEL R6, R14, RZ, P3 ;  /* 0x000000ff0e067207 */ /* 0x000fc80001800000 */
[----:B------:R-:W-:-:S05]  /*2fae0*/  IADD3 R6, R5, R6, RZ ;  /* 0x0000000605067210 */ /* 0x000fca0007ffe0ff */
[----:B------:R-:W-:-:S07]  /*2faf0*/  IMAD.MOV.U32 R13, RZ, RZ, R6 ;  /* 0x000000ffff0d7224 */ /* 0x000fce00078e0006 */
[----:B------:R-:W-:Y:S05]  /*2fb00*/  WARPSYNC.COLLECTIVE R15, `(.L_x_2600) ;  /* 0x000000000f087348 */ /* 0x000fea0003c00000 */
[----:B------:R0:W1:Y:S02]  /*2fb10*/  SHFL.UP P6, R14, R13, R12, R11 ;  /* 0x0400000c0d0e7389 */ /* 0x00006400000c000b */
[----:B01----:R-:W-:Y:S01]  /*2fb20*/  ENDCOLLECTIVE ;  /* 0x000000000000791b */ /* 0x003fe20003800000 */
.L_x_2600:
[----:B------:R-:W-:Y:S01]  /*2fb30*/  IMAD.MOV.U32 R12, RZ, RZ, 0x10 ;  /* 0x00000010ff0c7424 */ /* 0x000fe200078e00ff */
[----:B------:R-:W-:-:S04]  /*2fb40*/  SEL R7, R14, RZ, P4 ;  /* 0x000000ff0e077207 */ /* 0x000fc80002000000 */
[----:B------:R-:W-:-:S05]  /*2fb50*/  IADD3 R7, R6, R7, RZ ;  /* 0x0000000706077210 */ /* 0x000fca0007ffe0ff */
[----:B------:R-:W-:-:S07]  /*2fb60*/  IMAD.MOV.U32 R13, RZ, RZ, R7 ;  /* 0x000000ffff0d7224 */ /* 0x000fce00078e0007 */
[----:B------:R-:W-:Y:S05]  /*2fb70*/  WARPSYNC.COLLECTIVE R15, `(.L_x_2601) ;  /* 0x000000000f087348 */ /* 0x000fea0003c00000 */
[----:B------:R0:W1:Y:S02]  /*2fb80*/  SHFL.UP P6, R14, R13, R12, R11 ;  /* 0x0400000c0d0e7389 */ /* 0x00006400000c000b */
[----:B01----:R-:W-:Y:S01]  /*2fb90*/  ENDCOLLECTIVE ;  /* 0x000000000000791b */ /* 0x003fe20003800000 */
.L_x_2601:
        /* <DEDUP_REMOVED lines=8> */
.L_x_2602:
[----:B------:R-:W-:Y:S05]  /*2fc20*/  BRA `(.L_x_2603) ;  /* 0xffffffc800fc7947 */ /* 0x000fea000383ffff */
.L_x_2476:
[----:B------:R-:W-:Y:S01]  /*2fc30*/  BSSY B0, `(.L_x_2604) ;  /* 0x0000006000007945 */ /* 0x000fe20003800000 */
[----:B------:R-:W-:Y:S01]  /*2fc40*/  PLOP3.LUT P6, PT, P6, PT, PT, 0x8, 0x0 ;  /* 0x000000000000781c */ /* 0x000fe200037ce170 */
[----:B------:R-:W-:-:S12]  /*2fc50*/  IMAD.MOV.U32 R15, RZ, RZ, -0x1 ;  /* 0xffffffffff0f7424 */ /* 0x000fd800078e00ff */
[----:B0-----:R-:W-:Y:S05]  /*2fc60*/  WARPSYNC.COLLECTIVE R15, `(.L_x_2605) ;  /* 0x000000000f087348 */ /* 0x001fea0003c00000 */
[----:B------:R-:W-:Y:S01]  /*2fc70*/  VOTE.ANY R14, PT, P6 ;  /* 0x00000000000e7806 */ /* 0x000fe200030e0100 */
[----:B0-----:R-:W-:Y:S06]  /*2fc80*/  ENDCOLLECTIVE ;  /* 0x000000000000791b */ /* 0x001fec0003800000 */
.L_x_2605:
[----:B------:R-:W-:Y:S05]  /*2fc90*/  BSYNC B0 ;  /* 0x0000000000007941 */ /* 0x000fea0003800000 */
.L_x_2604:
[----:B------:R-:W-:Y:S01]  /*2fca0*/  IMAD.MOV.U32 R6, RZ, RZ, R14 ;  /* 0x000000ffff067224 */ /* 0x000fe200078e000e */
[----:B------:R-:W-:Y:S01]  /*2fcb0*/  MOV R13, R3 ;  /* 0x00000003000d7202 */ /* 0x000fe20000000f00 */
[----:B------:R-:W-:Y:S01]  /*2fcc0*/  IMAD.MOV.U32 R11, RZ, RZ, 0x1f ;  /* 0x0000001fff0b7424 */ /* 0x000fe200078e00ff */
[----:B------:R-:W-:Y:S01]  /*2fcd0*/  MOV R15, 0xffffffff ;  /* 0xffffffff000f7802 */ /* 0x000fe20000000f00 */
[----:B------:R-:W0:Y:S02]  /*2fce0*/  POPC R7, R6 ;  /* 0x0000000600077309 */ /* 0x000e240000000000 */
[----:B0-----:R-:W-:-:S07]  /*2fcf0*/  IMAD.MOV.U32 R12, RZ, RZ, R7 ;  /* 0x000000ffff0c7224 */ /* 0x001fce00078e0007 */
[----:B------:R-:W-:Y:S05]  /*2fd00*/  WARPSYNC.COLLECTIVE R15, `(.L_x_2606) ;  /* 0x000000000f087348 */ /* 0x000fea0003c00000 */
[----:B------:R0:W1:Y:S02]  /*2fd10*/  SHFL.IDX P6, R14, R13, R12, R11 ;  /* 0x0000000c0d0e7389 */ /* 0x00006400000c000b */
[----:B01----:R-:W-:Y:S01]  /*2fd20*/  ENDCOLLECTIVE ;  /* 0x000000000000791b */ /* 0x003fe20003800000 */
.L_x_2606:
[----:B------:R-:W-:Y:S01]  /*2fd30*/  IMAD.MOV.U32 R4, RZ, RZ, R14 ;  /* 0x000000ffff047224 */ /* 0x000fe200078e000e */
[----:B------:R-:W-:Y:S06]  /*2fd40*/  BRA `(.L_x_2607) ;  /* 0xffffffc800ec7947 */ /* 0x000fec000383ffff */
.L_x_2478:
[----:B------:R-:W-:Y:S01]  /*2fd50*/  BSSY B0, `(.L_x_2608) ;  /* 0x0000007000007945 */ /* 0x000fe20003800000 */
[----:B------:R-:W-:Y:S01]  /*2fd60*/  IMAD.MOV.U32 R13, RZ, RZ, R2 ;  /* 0x000000ffff0d7224 */ /* 0x000fe200078e0002 */
[----:B------:R-:W-:Y:S01]  /*2fd70*/  MOV R11, 0x1f ;  /* 0x0000001f000b7802 */ /* 0x000fe20000000f00 */
[----:B------:R-:W-:-:S07]  /*2fd80*/  IMAD.MOV.U32 R15, RZ, RZ, -0x1 ;  /* 0xffffffffff0f7424 */ /* 0x000fce00078e00ff */
[----:B012---:R-:W-:Y:S05]  /*2fd90*/  WARPSYNC.COLLECTIVE R15, `(.L_x_2609) ;  /* 0x000000000f087348 */ /* 0x007fea0003c00000 */
[----:B------:R3:W4:Y:S02]  /*2fda0*/  SHFL.IDX P6, R14, R13, R12, R11 ;  /* 0x0000000c0d0e7389 */ /* 0x00072400000c000b */
[----:B01234-:R-:W-:Y:S01]  /*2fdb0*/  ENDCOLLECTIVE ;  /* 0x000000000000791b */ /* 0x01ffe20003800000 */
.L_x_2609:
[----:B------:R-:W-:Y:S05]  /*2fdc0*/  BSYNC B0 ;  /* 0x0000000000007941 */ /* 0x000fea0003800000 */
.L_x_2608:
[----:B------:R-:W-:Y:S01]  /*2fdd0*/  IMAD.MOV.U32 R9, RZ, RZ, R14 ;  /* 0x000000ffff097224 */ /* 0x000fe200078e000e */
[----:B------:R-:W-:Y:S06]  /*2fde0*/  BRA `(.L_x_2477) ;  /* 0xffffffc800e07947 */ /* 0x000fec000383ffff */
.L_x_2482:
[----:B0-----:R0:W1:Y:S02]  /*2fdf0*/  SYNCS.PHASECHK.TRANS64.TRYWAIT P0, [R0+URZ+0x29820], R3 ;  /* 0x02982003000075a7 */ /* 0x001064000800017f */
[----:B-1----:R-:W-:Y:S05]  /*2fe00*/  @!P0 NANOSLEEP.SYNCS 0x989680 ;  /* 0x009896800000895d */ /* 0x002fea0003900000 */
[----:B------:R-:W1:Y:S02]  /*2fe10*/  @!P0 SYNCS.PHASECHK.TRANS64 P0, [R0+URZ+0x29820], R3 ;  /* 0x02982003000085a7 */ /* 0x000e64000800007f */
[----:B-1----:R-:W-:Y:S05]  /*2fe20*/  @!P0 BRA `(.L_x_2482) ;  /* 0xfffffffc00f08947 */ /* 0x002fea000383ffff */
[----:B------:R-:W-:Y:S05]  /*2fe30*/  BRA `(.L_x_2610) ;  /* 0xffffffd000947947 */ /* 0x000fea000383ffff */
.L_x_2483:
        /* <DEDUP_REMOVED lines=11> */
.L_x_2612:
[----:B------:R-:W-:Y:S05]  /*2fef0*/  BSYNC B0 ;  /* 0x0000000000007941 */ /* 0x000fea0003800000 */
.L_x_2611:
[----:B------:R-:W-:Y:S05]  /*2ff00*/  BRA `(.L_x_2613) ;  /* 0xffffffd0007c7947 */ /* 0x000fea000383ffff */
.L_x_2484:
[----:B------:R-:W-:Y:S01]  /*2ff10*/  BSSY B0, `(.L_x_2614) ;  /* 0x0000006000007945 */ /* 0x000fe20003800000 */
[----:B------:R-:W-:-:S07]  /*2ff20*/  IMAD.MOV.U32 R15, RZ, RZ, -0x1 ;  /* 0xffffffffff0f7424 */ /* 0x000fce00078e00ff */
[----:B01----:R-:W-:Y:S05]  /*2ff30*/  WARPSYNC.COLLECTIVE R15, `(.L_x_2615) ;  /* 0x000000000f0c7348 */ /* 0x003fea0003c00000 */
[----:B------:R-:W-:Y:S02]  /*2ff40*/  ELECT P6, UR62, PT ;  /* 0x00000000003e782f */ /* 0x000fe400038c0000 */
[----:B------:R-:W-:Y:S01]  /*2ff50*/  MOV R14, UR62 ;  /* 0x0000003e000e7c02 */ /* 0x000fe20008000f00 */
[----:B01----:R-:W-:Y:S10]  /*2ff60*/  ENDCOLLECTIVE ;  /* 0x000000000000791b */ /* 0x003ff40003800000 */
.L_x_2615:
[----:B------:R-:W-:Y:S05]  /*2ff70*/  BSYNC B0 ;  /* 0x0000000000007941 */ /* 0x000fea0003800000 */
.L_x_2614:
[----:B------:R-:W-:Y:S05]  /*2ff80*/  BRA `(.L_x_2616) ;  /* 0xffffffd000707947 */ /* 0x000fea000383ffff */
.L_x_2486:
[----:B0-----:R0:W1:Y:S02]  /*2ff90*/  SYNCS.PHASECHK.TRANS64.TRYWAIT P1, [R6+URZ], R5 ;  /* 0x00000005060075a7 */ /* 0x001064000802017f */
[----:B-1----:R-:W-:Y:S05]  /*2ffa0*/  @!P1 NANOSLEEP.SYNCS 0x989680 ;  /* 0x009896800000995d */ /* 0x002fea0003900000 */
[----:B------:R-:W1:Y:S02]  /*2ffb0*/  @!P1 SYNCS.PHASECHK.TRANS64 P1, [R6+URZ], R5 ;  /* 0x00000005060095a7 */ /* 0x000e64000802007f */
[----:B-1----:R-:W-:Y:S05]  /*2ffc0*/  @!P1 BRA `(.L_x_2486) ;  /* 0xfffffffc00f09947 */ /* 0x002fea000383ffff */
[----:B------:R-:W-:Y:S05]  /*2ffd0*/  BRA `(.L_x_2617) ;  /* 0xffffffd000ac7947 */ /* 0x000fea000383ffff */
.L_x_2487:
[----:B-1----:R1:W2:Y:S02]  /*2ffe0*/  SYNCS.PHASECHK.TRANS64.TRYWAIT P1, [R7+URZ], R2 ;  /* 0x00000002070075a7 */ /* 0x0022a4000802017f */
[----:B--2---:R-:W-:Y:S05]  /*2fff0*/  @!P1 NANOSLEEP.SYNCS 0x989680 ;  /* 0x009896800000995d */ /* 0x004fea0003900000 */
[----:B------:R-:W2:Y:S02]  /*30000*/  @!P1 SYNCS.PHASECHK.TRANS64 P1, [R7+URZ], R2 ;  /* 0x00000002070095a7 */ /* 0x000ea4000802007f */
[----:B--2---:R-:W-:Y:S05]  /*30010*/  @!P1 BRA `(.L_x_2487) ;  /* 0xfffffffc00f09947 */ /* 0x004fea000383ffff */
[----:B------:R-:W-:Y:S05]  /*30020*/  BRA `(.L_x_2618) ;  /* 0xffffffd000a07947 */ /* 0x000fea000383ffff */
.L_x_2489:
[----:B--2---:R2:W3:Y:S02]  /*30030*/  SYNCS.PHASECHK.TRANS64.TRYWAIT P1, [R4+URZ+0x29860], R5 ;  /* 0x02986005040075a7 */ /* 0x0044e4000802017f */
[----:B---3--:R-:W-:Y:S05]  /*30040*/  @!P1 NANOSLEEP.SYNCS 0x989680 ;  /* 0x009896800000995d */ /* 0x008fea0003900000 */
[----:B------:R-:W3:Y:S02]  /*30050*/  @!P1 SYNCS.PHASECHK.TRANS64 P1, [R4+URZ+0x29860], R5 ;  /* 0x02986005040095a7 */ /* 0x000ee4000802007f */
[----:B---3--:R-:W-:Y:S05]  /*30060*/  @!P1 BRA `(.L_x_2489) ;  /* 0xfffffffc00f09947 */ /* 0x008fea000383ffff */
[----:B------:R-:W-:Y:S05]  /*30070*/  BRA `(.L_x_2619) ;  /* 0xffffffd000a47947 */ /* 0x000fea000383ffff */
.L_x_2491:
[----:B---3--:R3:W4:Y:S02]  /*30080*/  SYNCS.PHASECHK.TRANS64.TRYWAIT P1, [R3+URZ+0x29860], R2 ;  /* 0x02986002030075a7 */ /* 0x008724000802017f */
[----:B----4-:R-:W-:Y:S05]  /*30090*/  @!P1 NANOSLEEP.SYNCS 0x989680 ;  /* 0x009896800000995d */ /* 0x010fea0003900000 */
[----:B------:R-:W4:Y:S02]  /*300a0*/  @!P1 SYNCS.PHASECHK.TRANS64 P1, [R3+URZ+0x29860], R2 ;  /* 0x02986002030095a7 */ /* 0x000f24000802007f */
[----:B----4-:R-:W-:Y:S05]  /*300b0*/  @!P1 BRA `(.L_x_2491) ;  /* 0xfffffffc00f09947 */ /* 0x010fea000383ffff */
[----:B------:R-:W-:Y:S05]  /*300c0*/  BRA `(.L_x_2620) ;  /* 0xffffffd000a47947 */ /* 0x000fea000383ffff */
.L_x_2493:
[----:B----4-:R4:W0:Y:S02]  /*300d0*/  SYNCS.PHASECHK.TRANS64.TRYWAIT P0, [R4+URZ+0x29880], R5 ;  /* 0x02988005040075a7 */ /* 0x010824000800017f */
[----:B0-----:R-:W-:Y:S05]  /*300e0*/  @!P0 NANOSLEEP.SYNCS 0x989680 ;  /* 0x009896800000895d */ /* 0x001fea0003900000 */
[----:B------:R-:W0:Y:S02]  /*300f0*/  @!P0 SYNCS.PHASECHK.TRANS64 P0, [R4+URZ+0x29880], R5 ;  /* 0x02988005040085a7 */ /* 0x000e24000800007f */
[----:B0-----:R-:W-:Y:S05]  /*30100*/  @!P0 BRA `(.L_x_2493) ;  /* 0xfffffffc00f08947 */ /* 0x001fea000383ffff */
[----:B------:R-:W-:Y:S05]  /*30110*/  BRA `(.L_x_2494) ;  /* 0xffffffd000a07947 */ /* 0x000fea000383ffff */
.L_x_2621:
        /* <DEDUP_REMOVED lines=14> */
.L_x_2631:


//--------------------- .nv.global.init           --------------------------
	.section	.nv.global.init,"aw",@progbits
	.align	4
.nv.global.init:
	.type		_ZZN5flash28permute_output_fp8_VcolmajorIN4cute6TensorINS1_11ArrayEngineIN7cutlass10bfloat16_tELm64EEENS1_6LayoutINS1_5tupleIJNS8_IJNS1_1CILi2EEESA_NS9_ILi16EEEEEENS9_ILi1EEESD_EEENS8_IJNS8_IJSD_SA_NS9_ILi4EEEEEENS9_ILi0EEESH_EEEEEEEEEvRT_E9upper_map,@object
	.size		_ZZN5flash28permute_output_fp8_VcolmajorIN4cute6TensorINS1_11ArrayEngineIN7cutlass10bfloat16_tELm64EEENS1_6LayoutINS1_5tupleIJNS8_IJNS1_1CILi2EEESA_NS9_ILi16EEEEEENS9_ILi1EEESD_EEENS8_IJNS8_IJSD_SA_NS9_ILi4EEEEEENS9_ILi0EEESH_EEEEEEEEEvRT_E9upper_map,($str$25 - _ZZN5flash28permute_output_fp8_VcolmajorIN4cute6TensorINS1_11ArrayEngineIN7cutlass10bfloat16_tELm64EEENS1_6LayoutINS1_5tupleIJNS8_IJNS1_1CILi2EEESA_NS9_ILi16EEEEEENS9_ILi1EEESD_EEENS8_IJNS8_IJSD_SA_NS9_ILi4EEEEEENS9_ILi0EEESH_EEEEEEEEEvRT_E9upper_map)
_ZZN5flash28permute_output_fp8_VcolmajorIN4cute6TensorINS1_11ArrayEngineIN7cutlass10bfloat16_tELm64EEENS1_6LayoutINS1_5tupleIJNS8_IJNS1_1CILi2EEESA_NS9_ILi16EEEEEENS9_ILi1EEESD_EEENS8_IJNS8_IJSD_SA_NS9_ILi4EEEEEENS9_ILi0EEESH_EEEEEEEEEvRT_E9upper_map:
        /*0000*/ 	.byte	0x00, 0x00, 0x00, 0x00, 0x02, 0x00, 0x00, 0x00, 0x03, 0x00, 0x00, 0x00, 0x01, 0x00, 0x00, 0x00
	.type		$str$25,@object
	.size		$str$25,($str$26 - $str$25)
$str$25:
        /*0010*/ 	.byte	0x28, 0x61, 0x64, 0x64, 0x72, 0x65, 0x73, 0x73, 0x20, 0x26, 0x20, 0x6d, 0x61, 0x73, 0x6b, 0x29
        /*0020*/ 	.byte	0x20, 0x3d, 0x3d, 0x20, 0x30, 0x00
	.type		$str$26,@object
	.size		$str$26,(__unnamed_7 - $str$26)
$str$26:
        /*0026*/ 	.byte	0x2f, 0x74, 0x6d, 0x70, 0x2f, 0x6f, 0x73, 0x73, 0x5f, 0x6b, 0x65, 0x72, 0x6e, 0x65, 0x6c, 0x73
        /*0036*/ 	.byte	0x5f, 0x73, 0x72, 0x63, 0x2f, 0x66, 0x6c, 0x61, 0x73, 0x68, 0x5f, 0x61, 0x74, 0x74, 0x65, 0x6e
        /*0046*/ 	.byte	0x74, 0x69, 0x6f, 0x6e, 0x2f, 0x63, 0x73, 0x72, 0x63, 0x2f, 0x63, 0x75, 0x74, 0x6c, 0x61, 0x73
        /*0056*/ 	.byte	0x73, 0x2f, 0x69, 0x6e, 0x63, 0x6c, 0x75, 0x64, 0x65, 0x2f, 0x63, 0x75, 0x74, 0x65, 0x2f, 0x70
        /*0066*/ 	.byte	0x6f, 0x69, 0x6e, 0x74, 0x65, 0x72, 0x5f, 0x66, 0x6c, 0x61, 0x67, 0x67, 0x65, 0x64, 0x2e, 0x68
        /*0076*/ 	.byte	0x70, 0x70, 0x00
	.type		__unnamed_7,@object
	.size		__unnamed_7,(__unnamed_12 - __unnamed_7)
__unnamed_7:
        /* <DEDUP_REMOVED lines=24> */
        /*01f9*/ 	.byte	0x3e, 0x3e, 0x20, 0x26, 0x5d, 0x00
	.type		__unnamed_12,@object
	.size		__unnamed_12,(__unnamed_6 - __unnamed_12)
__unnamed_12:
        /* <DEDUP_REMOVED lines=25> */
	.type		__unnamed_6,@object
	.size		__unnamed_6,(__unnamed_10 - __unnamed_6)
__unnamed_6:
        /* <DEDUP_REMOVED lines=25> */
	.type		__unnamed_10,@object
	.size		__unnamed_10,(__unnamed_3 - __unnamed_10)
__unnamed_10:
        /* <DEDUP_REMOVED lines=29> */
        /*06db*/ 	.byte	0x5d, 0x00
	.type		__unnamed_3,@object
	.size		__unnamed_3,(__unnamed_9 - __unnamed_3)
__unnamed_3:
        /* <DEDUP_REMOVED lines=30> */
	.type		__unnamed_9,@object
	.size		__unnamed_9,(__unnamed_2 - __unnamed_9)
__unnamed_9:
        /* <DEDUP_REMOVED lines=30> */
	.type		__unnamed_2,@object
	.size		__unnamed_2,(__unnamed_11 - __unnamed_2)
__unnamed_2:
        /* <DEDUP_REMOVED lines=30> */
	.type		__unnamed_11,@object
	.size		__unnamed_11,(__unnamed_4 - __unnamed_11)
__unnamed_11:
        /* <DEDUP_REMOVED lines=30> */
	.type		__unnamed_4,@object
	.size		__unnamed_4,(__unnamed_5 - __unnamed_4)
__unnamed_4:
        /* <DEDUP_REMOVED lines=30> */
	.type		__unnamed_5,@object
	.size		__unnamed_5,(__unnamed_8 - __unnamed_5)
__unnamed_5:
        /* <DEDUP_REMOVED lines=29> */
        /*11c7*/ 	.byte	0x3e, 0x5d, 0x00
	.type		__unnamed_8,@object
	.size		__unnamed_8,(__unnamed_1 - __unnamed_8)
__unnamed_8:
        /* <DEDUP_REMOVED lines=30> */
	.type		__unnamed_1,@object
	.size		__unnamed_1,(.L_0 - __unnamed_1)
__unnamed_1:
        /* <DEDUP_REMOVED lines=29> */
        /*156e*/ 	.byte	0x3e, 0x20, 0x26, 0x5d, 0x00
.L_0:


//--------------------- .nv.shared._ZN7cutlass13device_kernelIN5flash11enable_sm90INS1_16FlashAttnFwdSm90INS1_25CollectiveMainloopFwdSm90ILi2EN4cute5tupleIJNS5_1CILi1EEES8_S8_EEENS6_IJNS7_ILi128EEENS7_ILi160EEENS7_ILi192EEEEEELi128ENS_12float_e4m3_tEfNS_4arch4Sm90ELb0ELb0ELb1ELb0ELb0ELb0ELb0ELb1ELb1ELb0ELb0ELb0EEENS1_21CollectiveEpilogueFwdINS6_IJSA_SA_SB_EEES9_NS_10bfloat16_tESG_Li256ELb0ELb0ELb0ELb1EEENS1_29StaticPersistentTileSchedulerILb0EEEEEEEEEvNT_6ParamsE --------------------------
	.section	.nv.shared._ZN7cutlass13device_kernelIN5flash11enable_sm90INS1_16FlashAttnFwdSm90INS1_25CollectiveMainloopFwdSm90ILi2EN4cute5tupleIJNS5_1CILi1EEES8_S8_EEENS6_IJNS7_ILi128EEENS7_ILi160EEENS7_ILi192EEEEEELi128ENS_12float_e4m3_tEfNS_4arch4Sm90ELb0ELb0ELb1ELb0ELb0ELb0ELb0ELb1ELb1ELb0ELb0ELb0EEENS1_21CollectiveEpilogueFwdINS6_IJSA_SA_SB_EEES9_NS_10bfloat16_tESG_Li256ELb0ELb0ELb0ELb1EEENS1_29StaticPersistentTileSchedulerILb0EEEEEEEEEvNT_6ParamsE,"aw",@nobits
	.sectionflags	@""
	.align	16
	.zero		1024


//--------------------- .nv.shared.reserved.0     --------------------------
	.section	.nv.shared.reserved.0,"aw",@nobits
	.weak		__nv_reservedSMEM_offset_0_alias
	.size		__nv_reservedSMEM_offset_0_alias, 0, 0
	.other		__nv_reservedSMEM_offset_0_alias,@"STO_CUDA_RESERVED_SHARED STV_DEFAULT"
__nv_reservedSMEM_offset_0_alias:
	.zero		0


//--------------------- .nv.global                --------------------------
	.section	.nv.global,"aw",@nobits
.nv.global:
	.type		_ZN75_INTERNAL_279cc380_39_flash_fwd_hdimdiff_e4m3_softcap_sm90_cu_58b58f81_29734cute1_E,@object
	.size		_ZN75_INTERNAL_279cc380_39_flash_fwd_hdimdiff_e4m3_softcap_sm90_cu_58b58f81_29734cute1_E,(_ZN75_INTERNAL_279cc380_39_flash_fwd_hdimdiff_e4m3_softcap_sm90_cu_58b58f81_29734cuda3std3__45__cpo6cbeginE - _ZN75_INTERNAL_279cc380_39_flash_fwd_hdimdiff_e4m3_softcap_sm90_cu_58b58f81_29734cute1_E)
_ZN75_INTERNAL_279cc380_39_flash_fwd_hdimdiff_e4m3_softcap_sm90_cu_58b58f81_29734cute1_E:
	.zero		1
	.type		_ZN75_INTERNAL_279cc380_39_flash_fwd_hdimdiff_e4m3_softcap_sm90_cu_58b58f81_29734cuda3std3__45__cpo6cbeginE,@object
	.size		_ZN75_INTERNAL_279cc380_39_flash_fwd_hdimdiff_e4m3_softcap_sm90_cu_58b58f81_29734cuda3std3__45__cpo6cbeginE,(_ZN75_INTERNAL_279cc380_39_flash_fwd_hdimdiff_e4m3_softcap_sm90_cu_58b58f81_29734cuda3std3__48in_placeE - _ZN75_INTERNAL_279cc380_39_flash_fwd_hdimdiff_e4m3_softcap_sm90_cu_58b58f81_29734cuda3std3__45__cpo6cbeginE)
_ZN75_INTERNAL_279cc380_39_flash_fwd_hdimdiff_e4m3_softcap_sm90_cu_58b58f81_29734cuda3std3__45__cpo6cbeginE:
	.zero		1
	.type		_ZN75_INTERNAL_279cc380_39_flash_fwd_hdimdiff_e4m3_softcap_sm90_cu_58b58f81_29734cuda3std3__48in_placeE,@object
	.size		_ZN75_INTERNAL_279cc380_39_flash_fwd_hdimdiff_e4m3_softcap_sm90_cu_58b58f81_29734cuda3std3__48in_placeE,(_ZN75_INTERNAL_279cc380_39_flash_fwd_hdimdiff_e4m3_softcap_sm90_cu_58b58f81_29734cuda3std6ranges3__45__cpo9iter_moveE - _ZN75_INTERNAL_279cc380_39_flash_fwd_hdimdiff_e4m3_softcap_sm90_cu_58b58f81_29734cuda3std3__48in_placeE)
_ZN75_INTERNAL_279cc380_39_flash_fwd_hdimdiff_e4m3_softcap_sm90_cu_58b58f81_29734cuda3std3__48in_placeE:
	.zero		1
	.type		_ZN75_INTERNAL_279cc380_39_flash_fwd_hdimdiff_e4m3_softcap_sm90_cu_58b58f81_29734cuda3std6ranges3__45__cpo9iter_moveE,@object
	.size		_ZN75_INTERNAL_279cc380_39_flash_fwd_hdimdiff_e4m3_softcap_sm90_cu_58b58f81_29734cuda3std6ranges3__45__cpo9iter_moveE,(_ZN75_INTERNAL_279cc380_39_flash_fwd_hdimdiff_e4m3_softcap_sm90_cu_58b58f81_29734cuda3std3__45__cpo5beginE - _ZN75_INTERNAL_279cc380_39_flash_fwd_hdimdiff_e4m3_softcap_sm90_cu_58b58f81_29734cuda3std6ranges3__45__cpo9iter_moveE)
_ZN75_INTERNAL_279cc380_39_flash_fwd_hdimdiff_e4m3_softcap_sm90_cu_58b58f81_29734cuda3std6ranges3__45__cpo9iter_moveE:
	.zero		1
	.type		_ZN75_INTERNAL_279cc380_39_flash_fwd_hdimdiff_e4m3_softcap_sm90_cu_58b58f81_29734cuda3std3__45__cpo5beginE,@object
	.size		_ZN75_INTERNAL_279cc380_39_flash_fwd_hdimdiff_e4m3_softcap_sm90_cu_58b58f81_29734cuda3std3__45__cpo5beginE,(_ZN75_INTERNAL_279cc380_39_flash_fwd_hdimdiff_e4m3_softcap_sm90_cu_58b58f81_29734cuda3std3__477_GLOBAL__N__279cc380_39_flash_fwd_hdimdiff_e4m3_softcap_sm90_cu_58b58f81_29736ignoreE - _ZN75_INTERNAL_279cc380_39_flash_fwd_hdimdiff_e4m3_softcap_sm90_cu_58b58f81_29734cuda3std3__45__cpo5beginE)
_ZN75_INTERNAL_279cc380_39_flash_fwd_hdimdiff_e4m3_softcap_sm90_cu_58b58f81_29734cuda3std3__45__cpo5beginE:
	.zero		1
	.type		_ZN75_INTERNAL_279cc380_39_flash_fwd_hdimdiff_e4m3_softcap_sm90_cu_58b58f81_29734cuda3std3__477_GLOBAL__N__279cc380_39_flash_fwd_hdimdiff_e4m3_softcap_sm90_cu_58b58f81_29736ignoreE,@object
	.size		_ZN75_INTERNAL_279cc380_39_flash_fwd_hdimdiff_e4m3_softcap_sm90_cu_58b58f81_29734cuda3std3__477_GLOBAL__N__279cc380_39_flash_fwd_hdimdiff_e4m3_softcap_sm90_cu_58b58f81_29736ignoreE,(_ZN75_INTERNAL_279cc380_39_flash_fwd_hdimdiff_e4m3_softcap_sm90_cu_58b58f81_29734cute7productE - _ZN75_INTERNAL_279cc380_39_flash_fwd_hdimdiff_e4m3_softcap_sm90_cu_58b58f81_29734cuda3std3__477_GLOBAL__N__279cc380_39_flash_fwd_hdimdiff_e4m3_softcap_sm90_cu_58b58f81_29736ignoreE)
_ZN75_INTERNAL_279cc380_39_flash_fwd_hdimdiff_e4m3_softcap_sm90_cu_58b58f81_29734cuda3std3__477_GLOBAL__N__279cc380_39_flash_fwd_hdimdiff_e4m3_softcap_sm90_cu_58b58f81_29736ignoreE:
	.zero		1
	.type		_ZN75_INTERNAL_279cc380_39_flash_fwd_hdimdiff_e4m3_softcap_sm90_cu_58b58f81_29734cute7productE,@object
	.size		_ZN75_INTERNAL_279cc380_39_flash_fwd_hdimdiff_e4m3_softcap_sm90_cu_58b58f81_29734cute7productE,(_ZN75_INTERNAL_279cc380_39_flash_fwd_hdimdiff_e4m3_softcap_sm90_cu_58b58f81_29734cuda3std3__45__cpo3endE - _ZN75_INTERNAL_279cc380_39_flash_fwd_hdimdiff_e4m3_softcap_sm90_cu_58b58f81_29734cute7productE)
_ZN75_INTERNAL_279cc380_39_flash_fwd_hdimdiff_e4m3_softcap_sm90_cu_58b58f81_29734cute7productE:
	.zero		1
	.type		_ZN75_INTERNAL_279cc380_39_flash_fwd_hdimdiff_e4m3_softcap_sm90_cu_58b58f81_29734cuda3std3__45__cpo3endE,@object
	.size		_ZN75_INTERNAL_279cc380_39_flash_fwd_hdimdiff_e4m3_softcap_sm90_cu_58b58f81_29734cuda3std3__45__cpo3endE,(_ZN75_INTERNAL_279cc380_39_flash_fwd_hdimdiff_e4m3_softcap_sm90_cu_58b58f81_29734cuda3std3__419piecewise_constructE - _ZN75_INTERNAL_279cc380_39_flash_fwd_hdimdiff_e4m3_softcap_sm90_cu_58b58f81_29734cuda3std3__45__cpo3endE)
_ZN75_INTERNAL_279cc380_39_flash_fwd_hdimdiff_e4m3_softcap_sm90_cu_58b58f81_29734cuda3std3__45__cpo3endE:
	.zero		1
	.type		_ZN75_INTERNAL_279cc380_39_flash_fwd_hdimdiff_e4m3_softcap_sm90_cu_58b58f81_29734cuda3std3__419piecewise_constructE,@object
	.size		_ZN75_INTERNAL_279cc380_39_flash_fwd_hdimdiff_e4m3_softcap_sm90_cu_58b58f81_29734cuda3std3__419piecewise_constructE,(_ZN75_INTERNAL_279cc380_39_flash_fwd_hdimdiff_e4m3_softcap_sm90_cu_58b58f81_29734cuda3std3__45__cpo4cendE - _ZN75_INTERNAL_279cc380_39_flash_fwd_hdimdiff_e4m3_softcap_sm90_cu_58b58f81_29734cuda3std3__419piecewise_constructE)
_ZN75_INTERNAL_279cc380_39_flash_fwd_hdimdiff_e4m3_softcap_sm90_cu_58b58f81_29734cuda3std3__419piecewise_constructE:
	.zero		1
	.type		_ZN75_INTERNAL_279cc380_39_flash_fwd_hdimdiff_e4m3_softcap_sm90_cu_58b58f81_29734cuda3std3__45__cpo4cendE,@object
	.size		_ZN75_INTERNAL_279cc380_39_flash_fwd_hdimdiff_e4m3_softcap_sm90_cu_58b58f81_29734cuda3std3__45__cpo4cendE,(_ZN75_INTERNAL_279cc380_39_flash_fwd_hdimdiff_e4m3_softcap_sm90_cu_58b58f81_29734cuda3std6ranges3__45__cpo4swapE - _ZN75_INTERNAL_279cc380_39_flash_fwd_hdimdiff_e4m3_softcap_sm90_cu_58b58f81_29734cuda3std3__45__cpo4cendE)
_ZN75_INTERNAL_279cc380_39_flash_fwd_hdimdiff_e4m3_softcap_sm90_cu_58b58f81_29734cuda3std3__45__cpo4cendE:
	.zero		1
	.type		_ZN75_INTERNAL_279cc380_39_flash_fwd_hdimdiff_e4m3_softcap_sm90_cu_58b58f81_29734cuda3std6ranges3__45__cpo4swapE,@object
	.size		_ZN75_INTERNAL_279cc380_39_flash_fwd_hdimdiff_e4m3_softcap_sm90_cu_58b58f81_29734cuda3std6ranges3__45__cpo4swapE,(.L_20 - _ZN75_INTERNAL_279cc380_39_flash_fwd_hdimdiff_e4m3_softcap_sm90_cu_58b58f81_29734cuda3std6ranges3__45__cpo4swapE)
_ZN75_INTERNAL_279cc380_39_flash_fwd_hdimdiff_e4m3_softcap_sm90_cu_58b58f81_29734cuda3std6ranges3__45__cpo4swapE:
	.zero		1
.L_20:


//--------------------- .nv.shared._ZN7cutlass13device_kernelIN5flash11enable_sm90INS1_16FlashAttnFwdSm90INS1_25CollectiveMainloopFwdSm90ILi2EN4cute5tupleIJNS5_1CILi2EEENS7_ILi1EEES9_EEENS6_IJNS7_ILi128EEENS7_ILi160EEENS7_ILi192EEEEEELi128ENS_12float_e4m3_tEfNS_4arch4Sm90ELb0ELb0ELb1ELb0ELb0ELb0ELb0ELb1ELb1ELb0ELb0ELb0EEENS1_21CollectiveEpilogueFwdINS6_IJSB_SB_SC_EEESA_NS_10bfloat16_tESH_Li256ELb0ELb0ELb0ELb1EEENS1_29StaticPersistentTileSchedulerILb0EEEEEEEEEvNT_6ParamsE --------------------------
	.section	.nv.shared._ZN7cutlass13device_kernelIN5flash11enable_sm90INS1_16FlashAttnFwdSm90INS1_25CollectiveMainloopFwdSm90ILi2EN4cute5tupleIJNS5_1CILi2EEENS7_ILi1EEES9_EEENS6_IJNS7_ILi128EEENS7_ILi160EEENS7_ILi192EEEEEELi128ENS_12float_e4m3_tEfNS_4arch4Sm90ELb0ELb0ELb1ELb0ELb0ELb0ELb0ELb1ELb1ELb0ELb0ELb0EEENS1_21CollectiveEpilogueFwdINS6_IJSB_SB_SC_EEESA_NS_10bfloat16_tESH_Li256ELb0ELb0ELb0ELb1EEENS1_29StaticPersistentTileSchedulerILb0EEEEEEEEEvNT_6ParamsE,"aw",@nobits
	.sectionflags	@""
	.align	16
	.zero		1024


//--------------------- .nv.shared._ZN7cutlass13device_kernelIN5flash11enable_sm90INS1_16FlashAttnFwdSm90INS1_25CollectiveMainloopFwdSm90ILi2EN4cute5tupleIJNS5_1CILi1EEES8_S8_EEENS6_IJNS7_ILi128EEENS7_ILi160EEENS7_ILi192EEEEEELi128ENS_12float_e4m3_tEfNS_4arch4Sm90ELb0ELb0ELb1ELb1ELb0ELb0ELb0ELb1ELb1ELb0ELb0ELb0EEENS1_21CollectiveEpilogueFwdINS6_IJSA_SA_SB_EEES9_NS_10bfloat16_tESG_Li256ELb1ELb0ELb0ELb1EEENS1_36VarlenDynamicPersistentTileSchedulerILi128ELi160ELi256ELi128ELb0ELb0ELb1ELb0ELb1ELb1EEEEEEEEEvNT_6ParamsE --------------------------
	.section	.nv.shared._ZN7cutlass13device_kernelIN5flash11enable_sm90INS1_16FlashAttnFwdSm90INS1_25CollectiveMainloopFwdSm90ILi2EN4cute5tupleIJNS5_1CILi1EEES8_S8_EEENS6_IJNS7_ILi128EEENS7_ILi160EEENS7_ILi192EEEEEELi128ENS_12float_e4m3_tEfNS_4arch4Sm90ELb0ELb0ELb1ELb1ELb0ELb0ELb0ELb1ELb1ELb0ELb0ELb0EEENS1_21CollectiveEpilogueFwdINS6_IJSA_SA_SB_EEES9_NS_10bfloat16_tESG_Li256ELb1ELb0ELb0ELb1EEENS1_36VarlenDynamicPersistentTileSchedulerILi128ELi160ELi256ELi128ELb0ELb0ELb1ELb0ELb1ELb1EEEEEEEEEvNT_6ParamsE,"aw",@nobits
	.sectionflags	@""
	.align	16
	.zero		1024


//--------------------- .nv.shared._ZN7cutlass13device_kernelIN5flash11enable_sm90INS1_16FlashAttnFwdSm90INS1_25CollectiveMainloopFwdSm90ILi2EN4cute5tupleIJNS5_1CILi1EEES8_S8_EEENS6_IJNS7_ILi128EEENS7_ILi160EEENS7_ILi192EEEEEELi128ENS_12float_e4m3_tEfNS_4arch4Sm90ELb0ELb0ELb1ELb1ELb0ELb1ELb0ELb1ELb1ELb0ELb0ELb0EEENS1_21CollectiveEpilogueFwdINS6_IJSA_SA_SB_EEES9_NS_10bfloat16_tESG_Li256ELb1ELb0ELb0ELb1EEENS1_36VarlenDynamicPersistentTileSchedulerILi128ELi160ELi256ELi128ELb0ELb0ELb1ELb0ELb1ELb1EEEEEEEEEvNT_6ParamsE --------------------------
	.section	.nv.shared._ZN7cutlass13device_kernelIN5flash11enable_sm90INS1_16FlashAttnFwdSm90INS1_25CollectiveMainloopFwdSm90ILi2EN4cute5tupleIJNS5_1CILi1EEES8_S8_EEENS6_IJNS7_ILi128EEENS7_ILi160EEENS7_ILi192EEEEEELi128ENS_12float_e4m3_tEfNS_4arch4Sm90ELb0ELb0ELb1ELb1ELb0ELb1ELb0ELb1ELb1ELb0ELb0ELb0EEENS1_21CollectiveEpilogueFwdINS6_IJSA_SA_SB_EEES9_NS_10bfloat16_tESG_Li256ELb1ELb0ELb0ELb1EEENS1_36VarlenDynamicPersistentTileSchedulerILi128ELi160ELi256ELi128ELb0ELb0ELb1ELb0ELb1ELb1EEEEEEEEEvNT_6ParamsE,"aw",@nobits
	.sectionflags	@""
	.align	16
	.zero		1024


//--------------------- .nv.shared._ZN7cutlass13device_kernelIN5flash11enable_sm90INS1_16FlashAttnFwdSm90INS1_25CollectiveMainloopFwdSm90ILi2EN4cute5tupleIJNS5_1CILi1EEES8_S8_EEENS6_IJNS7_ILi128EEESA_NS7_ILi192EEEEEELi128ENS_12float_e4m3_tEfNS_4arch4Sm90ELb0ELb1ELb1ELb0ELb0ELb0ELb0ELb1ELb1ELb0ELb0ELb0EEENS1_21CollectiveEpilogueFwdINS6_IJSA_SA_SA_EEES9_NS_10bfloat16_tESF_Li256ELb0ELb0ELb0ELb1EEENS1_30DynamicPersistentTileSchedulerILi256ELi128ELb0ELb0ELb1EEEEEEEEEvNT_6ParamsE --------------------------
	.section	.nv.shared._ZN7cutlass13device_kernelIN5flash11enable_sm90INS1_16FlashAttnFwdSm90INS1_25CollectiveMainloopFwdSm90ILi2EN4cute5tupleIJNS5_1CILi1EEES8_S8_EEENS6_IJNS7_ILi128EEESA_NS7_ILi192EEEEEELi128ENS_12float_e4m3_tEfNS_4arch4Sm90ELb0ELb1ELb1ELb0ELb0ELb0ELb0ELb1ELb1ELb0ELb0ELb0EEENS1_21CollectiveEpilogueFwdINS6_IJSA_SA_SA_EEES9_NS_10bfloat16_tESF_Li256ELb0ELb0ELb0ELb1EEENS1_30DynamicPersistentTileSchedulerILi256ELi128ELb0ELb0ELb1EEEEEEEEEvNT_6ParamsE,"aw",@nobits
	.sectionflags	@""
	.align	16
	.zero		1024


//--------------------- .nv.shared._ZN7cutlass13device_kernelIN5flash11enable_sm90INS1_16FlashAttnFwdSm90INS1_25CollectiveMainloopFwdSm90ILi2EN4cute5tupleIJNS5_1CILi1EEES8_S8_EEENS6_IJNS7_ILi128EEESA_NS7_ILi192EEEEEELi128ENS_12float_e4m3_tEfNS_4arch4Sm90ELb0ELb1ELb1ELb1ELb0ELb0ELb0ELb1ELb1ELb0ELb0ELb0EEENS1_21CollectiveEpilogueFwdINS6_IJSA_SA_SA_EEES9_NS_10bfloat16_tESF_Li256ELb1ELb0ELb0ELb1EEENS1_36VarlenDynamicPersistentTileSchedulerILi128ELi128ELi256ELi128ELb0ELb0ELb1ELb1ELb0ELb1EEEEEEEEEvNT_6ParamsE --------------------------
	.section	.nv.shared._ZN7cutlass13device_kernelIN5flash11enable_sm90INS1_16FlashAttnFwdSm90INS1_25CollectiveMainloopFwdSm90ILi2EN4cute5tupleIJNS5_1CILi1EEES8_S8_EEENS6_IJNS7_ILi128EEESA_NS7_ILi192EEEEEELi128ENS_12float_e4m3_tEfNS_4arch4Sm90ELb0ELb1ELb1ELb1ELb0ELb0ELb0ELb1ELb1ELb0ELb0ELb0EEENS1_21CollectiveEpilogueFwdINS6_IJSA_SA_SA_EEES9_NS_10bfloat16_tESF_Li256ELb1ELb0ELb0ELb1EEENS1_36VarlenDynamicPersistentTileSchedulerILi128ELi128ELi256ELi128ELb0ELb0ELb1ELb1ELb0ELb1EEEEEEEEEvNT_6ParamsE,"aw",@nobits
	.sectionflags	@""
	.align	16
	.zero		1024


//--------------------- .nv.shared._ZN7cutlass13device_kernelIN5flash11enable_sm90INS1_16FlashAttnFwdSm90INS1_25CollectiveMainloopFwdSm90ILi2EN4cute5tupleIJNS5_1CILi1EEES8_S8_EEENS6_IJNS7_ILi128EEESA_NS7_ILi192EEEEEELi128ENS_12float_e4m3_tEfNS_4arch4Sm90ELb0ELb1ELb1ELb1ELb0ELb1ELb0ELb1ELb1ELb0ELb0ELb0EEENS1_21CollectiveEpilogueFwdINS6_IJSA_SA_SA_EEES9_NS_10bfloat16_tESF_Li256ELb1ELb0ELb0ELb1EEENS1_36VarlenDynamicPersistentTileSchedulerILi128ELi128ELi256ELi128ELb0ELb0ELb1ELb1ELb0ELb1EEEEEEEEEvNT_6ParamsE --------------------------
	.section	.nv.shared._ZN7cutlass13device_kernelIN5flash11enable_sm90INS1_16FlashAttnFwdSm90INS1_25CollectiveMainloopFwdSm90ILi2EN4cute5tupleIJNS5_1CILi1EEES8_S8_EEENS6_IJNS7_ILi128EEESA_NS7_ILi192EEEEEELi128ENS_12float_e4m3_tEfNS_4arch4Sm90ELb0ELb1ELb1ELb1ELb0ELb1ELb0ELb1ELb1ELb0ELb0ELb0EEENS1_21CollectiveEpilogueFwdINS6_IJSA_SA_SA_EEES9_NS_10bfloat16_tESF_Li256ELb1ELb0ELb0ELb1EEENS1_36VarlenDynamicPersistentTileSchedulerILi128ELi128ELi256ELi128ELb0ELb0ELb1ELb1ELb0ELb1EEEEEEEEEvNT_6ParamsE,"aw",@nobits
	.sectionflags	@""
	.align	16
	.zero		1024


//--------------------- .nv.shared._ZN7cutlass13device_kernelIN5flash11enable_sm90INS1_16FlashAttnFwdSm90INS1_25CollectiveMainloopFwdSm90ILi2EN4cute5tupleIJNS5_1CILi1EEES8_S8_EEENS6_IJNS7_ILi128EEENS7_ILi160EEENS7_ILi192EEEEEELi128ENS_12float_e4m3_tEfNS_4arch4Sm90ELb1ELb0ELb1ELb0ELb0ELb0ELb0ELb1ELb1ELb0ELb0ELb0EEENS1_21CollectiveEpilogueFwdINS6_IJSA_SA_SB_EEES9_NS_10bfloat16_tESG_Li256ELb0ELb0ELb0ELb1EEENS1_30DynamicPersistentTileSchedulerILi256ELi128ELb0ELb0ELb1EEEEEEEEEvNT_6ParamsE --------------------------
	.section	.nv.shared._ZN7cutlass13device_kernelIN5flash11enable_sm90INS1_16FlashAttnFwdSm90INS1_25CollectiveMainloopFwdSm90ILi2EN4cute5tupleIJNS5_1CILi1EEES8_S8_EEENS6_IJNS7_ILi128EEENS7_ILi160EEENS7_ILi192EEEEEELi128ENS_12float_e4m3_tEfNS_4arch4Sm90ELb1ELb0ELb1ELb0ELb0ELb0ELb0ELb1ELb1ELb0ELb0ELb0EEENS1_21CollectiveEpilogueFwdINS6_IJSA_SA_SB_EEES9_NS_10bfloat16_tESG_Li256ELb0ELb0ELb0ELb1EEENS1_30DynamicPersistentTileSchedulerILi256ELi128ELb0ELb0ELb1EEEEEEEEEvNT_6ParamsE,"aw",@nobits
	.sectionflags	@""
	.align	16
	.zero		1024


//--------------------- .nv.shared._ZN7cutlass13device_kernelIN5flash11enable_sm90INS1_16FlashAttnFwdSm90INS1_25CollectiveMainloopFwdSm90ILi2EN4cute5tupleIJNS5_1CILi1EEES8_S8_EEENS6_IJNS7_ILi128EEENS7_ILi160EEENS7_ILi192EEEEEELi128ENS_12float_e4m3_tEfNS_4arch4Sm90ELb1ELb0ELb1ELb1ELb0ELb0ELb0ELb1ELb1ELb0ELb0ELb0EEENS1_21CollectiveEpilogueFwdINS6_IJSA_SA_SB_EEES9_NS_10bfloat16_tESG_Li256ELb1ELb0ELb0ELb1EEENS1_36VarlenDynamicPersistentTileSchedulerILi128ELi160ELi256ELi128ELb0ELb0ELb1ELb1ELb1ELb1EEEEEEEEEvNT_6ParamsE --------------------------
	.section	.nv.shared._ZN7cutlass13device_kernelIN5flash11enable_sm90INS1_16FlashAttnFwdSm90INS1_25CollectiveMainloopFwdSm90ILi2EN4cute5tupleIJNS5_1CILi1EEES8_S8_EEENS6_IJNS7_ILi128EEENS7_ILi160EEENS7_ILi192EEEEEELi128ENS_12float_e4m3_tEfNS_4arch4Sm90ELb1ELb0ELb1ELb1ELb0ELb0ELb0ELb1ELb1ELb0ELb0ELb0EEENS1_21CollectiveEpilogueFwdINS6_IJSA_SA_SB_EEES9_NS_10bfloat16_tESG_Li256ELb1ELb0ELb0ELb1EEENS1_36VarlenDynamicPersistentTileSchedulerILi128ELi160ELi256ELi128ELb0ELb0ELb1ELb1ELb1ELb1EEEEEEEEEvNT_6ParamsE,"aw",@nobits
	.sectionflags	@""
	.align	16
	.zero		1024


//--------------------- .nv.shared._ZN7cutlass13device_kernelIN5flash11enable_sm90INS1_16FlashAttnFwdSm90INS1_25CollectiveMainloopFwdSm90ILi2EN4cute5tupleIJNS5_1CILi1EEES8_S8_EEENS6_IJNS7_ILi128EEENS7_ILi160EEENS7_ILi192EEEEEELi128ENS_12float_e4m3_tEfNS_4arch4Sm90ELb1ELb0ELb1ELb1ELb0ELb1ELb0ELb1ELb1ELb0ELb0ELb0EEENS1_21CollectiveEpilogueFwdINS6_IJSA_SA_SB_EEES9_NS_10bfloat16_tESG_Li256ELb1ELb0ELb0ELb1EEENS1_36VarlenDynamicPersistentTileSchedulerILi128ELi160ELi256ELi128ELb0ELb0ELb1ELb1ELb1ELb1EEEEEEEEEvNT_6ParamsE --------------------------
	.section	.nv.shared._ZN7cutlass13device_kernelIN5flash11enable_sm90INS1_16FlashAttnFwdSm90INS1_25CollectiveMainloopFwdSm90ILi2EN4cute5tupleIJNS5_1CILi1EEES8_S8_EEENS6_IJNS7_ILi128EEENS7_ILi160EEENS7_ILi192EEEEEELi128ENS_12float_e4m3_tEfNS_4arch4Sm90ELb1ELb0ELb1ELb1ELb0ELb1ELb0ELb1ELb1ELb0ELb0ELb0EEENS1_21CollectiveEpilogueFwdINS6_IJSA_SA_SB_EEES9_NS_10bfloat16_tESG_Li256ELb1ELb0ELb0ELb1EEENS1_36VarlenDynamicPersistentTileSchedulerILi128ELi160ELi256ELi128ELb0ELb0ELb1ELb1ELb1ELb1EEEEEEEEEvNT_6ParamsE,"aw",@nobits
	.sectionflags	@""
	.align	16
	.zero		1024


//--------------------- .nv.constant0._ZN7cutlass13device_kernelIN5flash11enable_sm90INS1_16FlashAttnFwdSm90INS1_25CollectiveMainloopFwdSm90ILi2EN4cute5tupleIJNS5_1CILi1EEES8_S8_EEENS6_IJNS7_ILi128EEENS7_ILi160EEENS7_ILi192EEEEEELi128ENS_12float_e4m3_tEfNS_4arch4Sm90ELb0ELb0ELb1ELb0ELb0ELb0ELb0ELb1ELb1ELb0ELb0ELb0EEENS1_21CollectiveEpilogueFwdINS6_IJSA_SA_SB_EEES9_NS_10bfloat16_tESG_Li256ELb0ELb0ELb0ELb1EEENS1_29StaticPersistentTileSchedulerILb0EEEEEEEEEvNT_6ParamsE --------------------------
	.section	.nv.constant0._ZN7cutlass13device_kernelIN5flash11enable_sm90INS1_16FlashAttnFwdSm90INS1_25CollectiveMainloopFwdSm90ILi2EN4cute5tupleIJNS5_1CILi1EEES8_S8_EEENS6_IJNS7_ILi128EEENS7_ILi160EEENS7_ILi192EEEEEELi128ENS_12float_e4m3_tEfNS_4arch4Sm90ELb0ELb0ELb1ELb0ELb0ELb0ELb0ELb1ELb1ELb0ELb0ELb0EEENS1_21CollectiveEpilogueFwdINS6_IJSA_SA_SB_EEES9_NS_10bfloat16_tESG_Li256ELb0ELb0ELb0ELb1EEENS1_29StaticPersistentTileSchedulerILb0EEEEEEEEEvNT_6ParamsE,"a",@progbits
	.sectionflags	@""
	.align	4
.nv.constant0._ZN7cutlass13device_kernelIN5flash11enable_sm90INS1_16FlashAttnFwdSm90INS1_25CollectiveMainloopFwdSm90ILi2EN4cute5tupleIJNS5_1CILi1EEES8_S8_EEENS6_IJNS7_ILi128EEENS7_ILi160EEENS7_ILi192EEEEEELi128ENS_12float_e4m3_tEfNS_4arch4Sm90ELb0ELb0ELb1ELb0ELb0ELb0ELb0ELb1ELb1ELb0ELb0ELb0EEENS1_21CollectiveEpilogueFwdINS6_IJSA_SA_SB_EEES9_NS_10bfloat16_tESG_Li256ELb0ELb0ELb0ELb1EEENS1_29StaticPersistentTileSchedulerILb0EEEEEEEEEvNT_6ParamsE:
	.zero		3584


//--------------------- .nv.constant0._ZN7cutlass13device_kernelIN5flash11enable_sm90INS1_16FlashAttnFwdSm90INS1_25CollectiveMainloopFwdSm90ILi2EN4cute5tupleIJNS5_1CILi2EEENS7_ILi1EEES9_EEENS6_IJNS7_ILi128EEENS7_ILi160EEENS7_ILi192EEEEEELi128ENS_12float_e4m3_tEfNS_4arch4Sm90ELb0ELb0ELb1ELb0ELb0ELb0ELb0ELb1ELb1ELb0ELb0ELb0EEENS1_21CollectiveEpilogueFwdINS6_IJSB_SB_SC_EEESA_NS_10bfloat16_tESH_Li256ELb0ELb0ELb0ELb1EEENS1_29StaticPersistentTileSchedulerILb0EEEEEEEEEvNT_6ParamsE --------------------------
	.section	.nv.constant0._ZN7cutlass13device_kernelIN5flash11enable_sm90INS1_16FlashAttnFwdSm90INS1_25CollectiveMainloopFwdSm90ILi2EN4cute5tupleIJNS5_1CILi2EEENS7_ILi1EEES9_EEENS6_IJNS7_ILi128EEENS7_ILi160EEENS7_ILi192EEEEEELi128ENS_12float_e4m3_tEfNS_4arch4Sm90ELb0ELb0ELb1ELb0ELb0ELb0ELb0ELb1ELb1ELb0ELb0ELb0EEENS1_21CollectiveEpilogueFwdINS6_IJSB_SB_SC_EEESA_NS_10bfloat16_tESH_Li256ELb0ELb0ELb0ELb1EEENS1_29StaticPersistentTileSchedulerILb0EEEEEEEEEvNT_6ParamsE,"a",@progbits
	.sectionflags	@""
	.align	4
.nv.constant0._ZN7cutlass13device_kernelIN5flash11enable_sm90INS1_16FlashAttnFwdSm90INS1_25CollectiveMainloopFwdSm90ILi2EN4cute5tupleIJNS5_1CILi2EEENS7_ILi1EEES9_EEENS6_IJNS7_ILi128EEENS7_ILi160EEENS7_ILi192EEEEEELi128ENS_12float_e4m3_tEfNS_4arch4Sm90ELb0ELb0ELb1ELb0ELb0ELb0ELb0ELb1ELb1ELb0ELb0ELb0EEENS1_21CollectiveEpilogueFwdINS6_IJSB_SB_SC_EEESA_NS_10bfloat16_tESH_Li256ELb0ELb0ELb0ELb1EEENS1_29StaticPersistentTileSchedulerILb0EEEEEEEEEvNT_6ParamsE:
	.zero		3584


//--------------------- .nv.constant0._ZN7cutlass13device_kernelIN5flash11enable_sm90INS1_16FlashAttnFwdSm90INS1_25CollectiveMainloopFwdSm90ILi2EN4cute5tupleIJNS5_1CILi1EEES8_S8_EEENS6_IJNS7_ILi128EEENS7_ILi160EEENS7_ILi192EEEEEELi128ENS_12float_e4m3_tEfNS_4arch4Sm90ELb0ELb0ELb1ELb1ELb0ELb0ELb0ELb1ELb1ELb0ELb0ELb0EEENS1_21CollectiveEpilogueFwdINS6_IJSA_SA_SB_EEES9_NS_10bfloat16_tESG_Li256ELb1ELb0ELb0ELb1EEENS1_36VarlenDynamicPersistentTileSchedulerILi128ELi160ELi256ELi128ELb0ELb0ELb1ELb0ELb1ELb1EEEEEEEEEvNT_6ParamsE --------------------------
	.section	.nv.constant0._ZN7cutlass13device_kernelIN5flash11enable_sm90INS1_16FlashAttnFwdSm90INS1_25CollectiveMainloopFwdSm90ILi2EN4cute5tupleIJNS5_1CILi1EEES8_S8_EEENS6_IJNS7_ILi128EEENS7_ILi160EEENS7_ILi192EEEEEELi128ENS_12float_e4m3_tEfNS_4arch4Sm90ELb0ELb0ELb1ELb1ELb0ELb0ELb0ELb1ELb1ELb0ELb0ELb0EEENS1_21CollectiveEpilogueFwdINS6_IJSA_SA_SB_EEES9_NS_10bfloat16_tESG_Li256ELb1ELb0ELb0ELb1EEENS1_36VarlenDynamicPersistentTileSchedulerILi128ELi160ELi256ELi128ELb0ELb0ELb1ELb0ELb1ELb1EEEEEEEEEvNT_6ParamsE,"a",@progbits
	.sectionflags	@""
	.align	4
.nv.constant0._ZN7cutlass13device_kernelIN5flash11enable_sm90INS1_16FlashAttnFwdSm90INS1_25CollectiveMainloopFwdSm90ILi2EN4cute5tupleIJNS5_1CILi1EEES8_S8_EEENS6_IJNS7_ILi128EEENS7_ILi160EEENS7_ILi192EEEEEELi128ENS_12float_e4m3_tEfNS_4arch4Sm90ELb0ELb0ELb1ELb1ELb0ELb0ELb0ELb1ELb1ELb0ELb0ELb0EEENS1_21CollectiveEpilogueFwdINS6_IJSA_SA_SB_EEES9_NS_10bfloat16_tESG_Li256ELb1ELb0ELb0ELb1EEENS1_36VarlenDynamicPersistentTileSchedulerILi128ELi160ELi256ELi128ELb0ELb0ELb1ELb0ELb1ELb1EEEEEEEEEvNT_6ParamsE:
	.zero		3200


//--------------------- .nv.constant0._ZN7cutlass13device_kernelIN5flash11enable_sm90INS1_16FlashAttnFwdSm90INS1_25CollectiveMainloopFwdSm90ILi2EN4cute5tupleIJNS5_1CILi1EEES8_S8_EEENS6_IJNS7_ILi128EEENS7_ILi160EEENS7_ILi192EEEEEELi128ENS_12float_e4m3_tEfNS_4arch4Sm90ELb0ELb0ELb1ELb1ELb0ELb1ELb0ELb1ELb1ELb0ELb0ELb0EEENS1_21CollectiveEpilogueFwdINS6_IJSA_SA_SB_EEES9_NS_10bfloat16_tESG_Li256ELb1ELb0ELb0ELb1EEENS1_36VarlenDynamicPersistentTileSchedulerILi128ELi160ELi256ELi128ELb0ELb0ELb1ELb0ELb1ELb1EEEEEEEEEvNT_6ParamsE --------------------------
	.section	.nv.constant0._ZN7cutlass13device_kernelIN5flash11enable_sm90INS1_16FlashAttnFwdSm90INS1_25CollectiveMainloopFwdSm90ILi2EN4cute5tupleIJNS5_1CILi1EEES8_S8_EEENS6_IJNS7_ILi128EEENS7_ILi160EEENS7_ILi192EEEEEELi128ENS_12float_e4m3_tEfNS_4arch4Sm90ELb0ELb0ELb1ELb1ELb0ELb1ELb0ELb1ELb1ELb0ELb0ELb0EEENS1_21CollectiveEpilogueFwdINS6_IJSA_SA_SB_EEES9_NS_10bfloat16_tESG_Li256ELb1ELb0ELb0ELb1EEENS1_36VarlenDynamicPersistentTileSchedulerILi128ELi160ELi256ELi128ELb0ELb0ELb1ELb0ELb1ELb1EEEEEEEEEvNT_6ParamsE,"a",@progbits
	.sectionflags	@""
	.align	4
.nv.constant0._ZN7cutlass13device_kernelIN5flash11enable_sm90INS1_16FlashAttnFwdSm90INS1_25CollectiveMainloopFwdSm90ILi2EN4cute5tupleIJNS5_1CILi1EEES8_S8_EEENS6_IJNS7_ILi128EEENS7_ILi160EEENS7_ILi192EEEEEELi128ENS_12float_e4m3_tEfNS_4arch4Sm90ELb0ELb0ELb1ELb1ELb0ELb1ELb0ELb1ELb1ELb0ELb0ELb0EEENS1_21CollectiveEpilogueFwdINS6_IJSA_SA_SB_EEES9_NS_10bfloat16_tESG_Li256ELb1ELb0ELb0ELb1EEENS1_36VarlenDynamicPersistentTileSchedulerILi128ELi160ELi256ELi128ELb0ELb0ELb1ELb0ELb1ELb1EEEEEEEEEvNT_6ParamsE:
	.zero		3200


//--------------------- .nv.constant0._ZN7cutlass13device_kernelIN5flash11enable_sm90INS1_16FlashAttnFwdSm90INS1_25CollectiveMainloopFwdSm90ILi2EN4cute5tupleIJNS5_1CILi1EEES8_S8_EEENS6_IJNS7_ILi128EEESA_NS7_ILi192EEEEEELi128ENS_12float_e4m3_tEfNS_4arch4Sm90ELb0ELb1ELb1ELb0ELb0ELb0ELb0ELb1ELb1ELb0ELb0ELb0EEENS1_21CollectiveEpilogueFwdINS6_IJSA_SA_SA_EEES9_NS_10bfloat16_tESF_Li256ELb0ELb0ELb0ELb1EEENS1_30DynamicPersistentTileSchedulerILi256ELi128ELb0ELb0ELb1EEEEEEEEEvNT_6ParamsE --------------------------
	.section	.nv.constant0._ZN7cutlass13device_kernelIN5flash11enable_sm90INS1_16FlashAttnFwdSm90INS1_25CollectiveMainloopFwdSm90ILi2EN4cute5tupleIJNS5_1CILi1EEES8_S8_EEENS6_IJNS7_ILi128EEESA_NS7_ILi192EEEEEELi128ENS_12float_e4m3_tEfNS_4arch4Sm90ELb0ELb1ELb1ELb0ELb0ELb0ELb0ELb1ELb1ELb0ELb0ELb0EEENS1_21CollectiveEpilogueFwdINS6_IJSA_SA_SA_EEES9_NS_10bfloat16_tESF_Li256ELb0ELb0ELb0ELb1EEENS1_30DynamicPersistentTileSchedulerILi256ELi128ELb0ELb0ELb1EEEEEEEEEvNT_6ParamsE,"a",@progbits
	.sectionflags	@""
	.align	4
.nv.constant0._ZN7cutlass13device_kernelIN5flash11enable_sm90INS1_16FlashAttnFwdSm90INS1_25CollectiveMainloopFwdSm90ILi2EN4cute5tupleIJNS5_1CILi1EEES8_S8_EEENS6_IJNS7_ILi128EEESA_NS7_ILi192EEEEEELi128ENS_12float_e4m3_tEfNS_4arch4Sm90ELb0ELb1ELb1ELb0ELb0ELb0ELb0ELb1ELb1ELb0ELb0ELb0EEENS1_21CollectiveEpilogueFwdINS6_IJSA_SA_SA_EEES9_NS_10bfloat16_tESF_Li256ELb0ELb0ELb0ELb1EEENS1_30DynamicPersistentTileSchedulerILi256ELi128ELb0ELb0ELb1EEEEEEEEEvNT_6ParamsE:
	.zero		3584


//--------------------- .nv.constant0._ZN7cutlass13device_kernelIN5flash11enable_sm90INS1_16FlashAttnFwdSm90INS1_25CollectiveMainloopFwdSm90ILi2EN4cute5tupleIJNS5_1CILi1EEES8_S8_EEENS6_IJNS7_ILi128EEESA_NS7_ILi192EEEEEELi128ENS_12float_e4m3_tEfNS_4arch4Sm90ELb0ELb1ELb1ELb1ELb0ELb0ELb0ELb1ELb1ELb0ELb0ELb0EEENS1_21CollectiveEpilogueFwdINS6_IJSA_SA_SA_EEES9_NS_10bfloat16_tESF_Li256ELb1ELb0ELb0ELb1EEENS1_36VarlenDynamicPersistentTileSchedulerILi128ELi128ELi256ELi128ELb0ELb0ELb1ELb1ELb0ELb1EEEEEEEEEvNT_6ParamsE --------------------------
	.section	.nv.constant0._ZN7cutlass13device_kernelIN5flash11enable_sm90INS1_16FlashAttnFwdSm90INS1_25CollectiveMainloopFwdSm90ILi2EN4cute5tupleIJNS5_1CILi1EEES8_S8_EEENS6_IJNS7_ILi128EEESA_NS7_ILi192EEEEEELi128ENS_12float_e4m3_tEfNS_4arch4Sm90ELb0ELb1ELb1ELb1ELb0ELb0ELb0ELb1ELb1ELb0ELb0ELb0EEENS1_21CollectiveEpilogueFwdINS6_IJSA_SA_SA_EEES9_NS_10bfloat16_tESF_Li256ELb1ELb0ELb0ELb1EEENS1_36VarlenDynamicPersistentTileSchedulerILi128ELi128ELi256ELi128ELb0ELb0ELb1ELb1ELb0ELb1EEEEEEEEEvNT_6ParamsE,"a",@progbits
	.sectionflags	@""
	.align	4
.nv.constant0._ZN7cutlass13device_kernelIN5flash11enable_sm90INS1_16FlashAttnFwdSm90INS1_25CollectiveMainloopFwdSm90ILi2EN4cute5tupleIJNS5_1CILi1EEES8_S8_EEENS6_IJNS7_ILi128EEESA_NS7_ILi192EEEEEELi128ENS_12float_e4m3_tEfNS_4arch4Sm90ELb0ELb1ELb1ELb1ELb0ELb0ELb0ELb1ELb1ELb0ELb0ELb0EEENS1_21CollectiveEpilogueFwdINS6_IJSA_SA_SA_EEES9_NS_10bfloat16_tESF_Li256ELb1ELb0ELb0ELb1EEENS1_36VarlenDynamicPersistentTileSchedulerILi128ELi128ELi256ELi128ELb0ELb0ELb1ELb1ELb0ELb1EEEEEEEEEvNT_6ParamsE:
	.zero		3200


//--------------------- .nv.constant0._ZN7cutlass13device_kernelIN5flash11enable_sm90INS1_16FlashAttnFwdSm90INS1_25CollectiveMainloopFwdSm90ILi2EN4cute5tupleIJNS5_1CILi1EEES8_S8_EEENS6_IJNS7_ILi128EEESA_NS7_ILi192EEEEEELi128ENS_12float_e4m3_tEfNS_4arch4Sm90ELb0ELb1ELb1ELb1ELb0ELb1ELb0ELb1ELb1ELb0ELb0ELb0EEENS1_21CollectiveEpilogueFwdINS6_IJSA_SA_SA_EEES9_NS_10bfloat16_tESF_Li256ELb1ELb0ELb0ELb1EEENS1_36VarlenDynamicPersistentTileSchedulerILi128ELi128ELi256ELi128ELb0ELb0ELb1ELb1ELb0ELb1EEEEEEEEEvNT_6ParamsE --------------------------
	.section	.nv.constant0._ZN7cutlass13device_kernelIN5flash11enable_sm90INS1_16FlashAttnFwdSm90INS1_25CollectiveMainloopFwdSm90ILi2EN4cute5tupleIJNS5_1CILi1EEES8_S8_EEENS6_IJNS7_ILi128EEESA_NS7_ILi192EEEEEELi128ENS_12float_e4m3_tEfNS_4arch4Sm90ELb0ELb1ELb1ELb1ELb0ELb1ELb0ELb1ELb1ELb0ELb0ELb0EEENS1_21CollectiveEpilogueFwdINS6_IJSA_SA_SA_EEES9_NS_10bfloat16_tESF_Li256ELb1ELb0ELb0ELb1EEENS1_36VarlenDynamicPersistentTileSchedulerILi128ELi128ELi256ELi128ELb0ELb0ELb1ELb1ELb0ELb1EEEEEEEEEvNT_6ParamsE,"a",@progbits
	.sectionflags	@""
	.align	4
.nv.constant0._ZN7cutlass13device_kernelIN5flash11enable_sm90INS1_16FlashAttnFwdSm90INS1_25CollectiveMainloopFwdSm90ILi2EN4cute5tupleIJNS5_1CILi1EEES8_S8_EEENS6_IJNS7_ILi128EEESA_NS7_ILi192EEEEEELi128ENS_12float_e4m3_tEfNS_4arch4Sm90ELb0ELb1ELb1ELb1ELb0ELb1ELb0ELb1ELb1ELb0ELb0ELb0EEENS1_21CollectiveEpilogueFwdINS6_IJSA_SA_SA_EEES9_NS_10bfloat16_tESF_Li256ELb1ELb0ELb0ELb1EEENS1_36VarlenDynamicPersistentTileSchedulerILi128ELi128ELi256ELi128ELb0ELb0ELb1ELb1ELb0ELb1EEEEEEEEEvNT_6ParamsE:
	.zero		3200


//--------------------- .nv.constant0._ZN7cutlass13device_kernelIN5flash11enable_sm90INS1_16FlashAttnFwdSm90INS1_25CollectiveMainloopFwdSm90ILi2EN4cute5tupleIJNS5_1CILi1EEES8_S8_EEENS6_IJNS7_ILi128EEENS7_ILi160EEENS7_ILi192EEEEEELi128ENS_12float_e4m3_tEfNS_4arch4Sm90ELb1ELb0ELb1ELb0ELb0ELb0ELb0ELb1ELb1ELb0ELb0ELb0EEENS1_21CollectiveEpilogueFwdINS6_IJSA_SA_SB_EEES9_NS_10bfloat16_tESG_Li256ELb0ELb0ELb0ELb1EEENS1_30DynamicPersistentTileSchedulerILi256ELi128ELb0ELb0ELb1EEEEEEEEEvNT_6ParamsE --------------------------
	.section	.nv.constant0._ZN7cutlass13device_kernelIN5flash11enable_sm90INS1_16FlashAttnFwdSm90INS1_25CollectiveMainloopFwdSm90ILi2EN4cute5tupleIJNS5_1CILi1EEES8_S8_EEENS6_IJNS7_ILi128EEENS7_ILi160EEENS7_ILi192EEEEEELi128ENS_12float_e4m3_tEfNS_4arch4Sm90ELb1ELb0ELb1ELb0ELb0ELb0ELb0ELb1ELb1ELb0ELb0ELb0EEENS1_21CollectiveEpilogueFwdINS6_IJSA_SA_SB_EEES9_NS_10bfloat16_tESG_Li256ELb0ELb0ELb0ELb1EEENS1_30DynamicPersistentTileSchedulerILi256ELi128ELb0ELb0ELb1EEEEEEEEEvNT_6ParamsE,"a",@progbits
	.sectionflags	@""
	.align	4
.nv.constant0._ZN7cutlass13device_kernelIN5flash11enable_sm90INS1_16FlashAttnFwdSm90INS1_25CollectiveMainloopFwdSm90ILi2EN4cute5tupleIJNS5_1CILi1EEES8_S8_EEENS6_IJNS7_ILi128EEENS7_ILi160EEENS7_ILi192EEEEEELi128ENS_12float_e4m3_tEfNS_4arch4Sm90ELb1ELb0ELb1ELb0ELb0ELb0ELb0ELb1ELb1ELb0ELb0ELb0EEENS1_21CollectiveEpilogueFwdINS6_IJSA_SA_SB_EEES9_NS_10bfloat16_tESG_Li256ELb0ELb0ELb0ELb1EEENS1_30DynamicPersistentTileSchedulerILi256ELi128ELb0ELb0ELb1EEEEEEEEEvNT_6ParamsE:
	.zero		3584


//--------------------- .nv.constant0._ZN7cutlass13device_kernelIN5flash11enable_sm90INS1_16FlashAttnFwdSm90INS1_25CollectiveMainloopFwdSm90ILi2EN4cute5tupleIJNS5_1CILi1EEES8_S8_EEENS6_IJNS7_ILi128EEENS7_ILi160EEENS7_ILi192EEEEEELi128ENS_12float_e4m3_tEfNS_4arch4Sm90ELb1ELb0ELb1ELb1ELb0ELb0ELb0ELb1ELb1ELb0ELb0ELb0EEENS1_21CollectiveEpilogueFwdINS6_IJSA_SA_SB_EEES9_NS_10bfloat16_tESG_Li256ELb1ELb0ELb0ELb1EEENS1_36VarlenDynamicPersistentTileSchedulerILi128ELi160ELi256ELi128ELb0ELb0ELb1ELb1ELb1ELb1EEEEEEEEEvNT_6ParamsE --------------------------
	.section	.nv.constant0._ZN7cutlass13device_kernelIN5flash11enable_sm90INS1_16FlashAttnFwdSm90INS1_25CollectiveMainloopFwdSm90ILi2EN4cute5tupleIJNS5_1CILi1EEES8_S8_EEENS6_IJNS7_ILi128EEENS7_ILi160EEENS7_ILi192EEEEEELi128ENS_12float_e4m3_tEfNS_4arch4Sm90ELb1ELb0ELb1ELb1ELb0ELb0ELb0ELb1ELb1ELb0ELb0ELb0EEENS1_21CollectiveEpilogueFwdINS6_IJSA_SA_SB_EEES9_NS_10bfloat16_tESG_Li256ELb1ELb0ELb0ELb1EEENS1_36VarlenDynamicPersistentTileSchedulerILi128ELi160ELi256ELi128ELb0ELb0ELb1ELb1ELb1ELb1EEEEEEEEEvNT_6ParamsE,"a",@progbits
	.sectionflags	@""
	.align	4
.nv.constant0._ZN7cutlass13device_kernelIN5flash11enable_sm90INS1_16FlashAttnFwdSm90INS1_25CollectiveMainloopFwdSm90ILi2EN4cute5tupleIJNS5_1CILi1EEES8_S8_EEENS6_IJNS7_ILi128EEENS7_ILi160EEENS7_ILi192EEEEEELi128ENS_12float_e4m3_tEfNS_4arch4Sm90ELb1ELb0ELb1ELb1ELb0ELb0ELb0ELb1ELb1ELb0ELb0ELb0EEENS1_21CollectiveEpilogueFwdINS6_IJSA_SA_SB_EEES9_NS_10bfloat16_tESG_Li256ELb1ELb0ELb0ELb1EEENS1_36VarlenDynamicPersistentTileSchedulerILi128ELi160ELi256ELi128ELb0ELb0ELb1ELb1ELb1ELb1EEEEEEEEEvNT_6ParamsE:
	.zero		3200


//--------------------- .nv.constant0._ZN7cutlass13device_kernelIN5flash11enable_sm90INS1_16FlashAttnFwdSm90INS1_25CollectiveMainloopFwdSm90ILi2EN4cute5tupleIJNS5_1CILi1EEES8_S8_EEENS6_IJNS7_ILi128EEENS7_ILi160EEENS7_ILi192EEEEEELi128ENS_12float_e4m3_tEfNS_4arch4Sm90ELb1ELb0ELb1ELb1ELb0ELb1ELb0ELb1ELb1ELb0ELb0ELb0EEENS1_21CollectiveEpilogueFwdINS6_IJSA_SA_SB_EEES9_NS_10bfloat16_tESG_Li256ELb1ELb0ELb0ELb1EEENS1_36VarlenDynamicPersistentTileSchedulerILi128ELi160ELi256ELi128ELb0ELb0ELb1ELb1ELb1ELb1EEEEEEEEEvNT_6ParamsE --------------------------
	.section	.nv.constant0._ZN7cutlass13device_kernelIN5flash11enable_sm90INS1_16FlashAttnFwdSm90INS1_25CollectiveMainloopFwdSm90ILi2EN4cute5tupleIJNS5_1CILi1EEES8_S8_EEENS6_IJNS7_ILi128EEENS7_ILi160EEENS7_ILi192EEEEEELi128ENS_12float_e4m3_tEfNS_4arch4Sm90ELb1ELb0ELb1ELb1ELb0ELb1ELb0ELb1ELb1ELb0ELb0ELb0EEENS1_21CollectiveEpilogueFwdINS6_IJSA_SA_SB_EEES9_NS_10bfloat16_tESG_Li256ELb1ELb0ELb0ELb1EEENS1_36VarlenDynamicPersistentTileSchedulerILi128ELi160ELi256ELi128ELb0ELb0ELb1ELb1ELb1ELb1EEEEEEEEEvNT_6ParamsE,"a",@progbits
	.sectionflags	@""
	.align	4
.nv.constant0._ZN7cutlass13device_kernelIN5flash11enable_sm90INS1_16FlashAttnFwdSm90INS1_25CollectiveMainloopFwdSm90ILi2EN4cute5tupleIJNS5_1CILi1EEES8_S8_EEENS6_IJNS7_ILi128EEENS7_ILi160EEENS7_ILi192EEEEEELi128ENS_12float_e4m3_tEfNS_4arch4Sm90ELb1ELb0ELb1ELb1ELb0ELb1ELb0ELb1ELb1ELb0ELb0ELb0EEENS1_21CollectiveEpilogueFwdINS6_IJSA_SA_SB_EEES9_NS_10bfloat16_tESG_Li256ELb1ELb0ELb0ELb1EEENS1_36VarlenDynamicPersistentTileSchedulerILi128ELi160ELi256ELi128ELb0ELb0ELb1ELb1ELb1ELb1EEEEEEEEEvNT_6ParamsE:
	.zero		3200


//--------------------- SYMBOLS --------------------------

	.type		.nv.reservedSmem.offset0,@object
	.size		.nv.reservedSmem.offset0,0x4
	.type		__assertfail,@function
